// Copyright (c) 2024, Jay Shah, Ganesh Bikshandi, Ying Zhang, Vijay Thakkar, Pradeep Ramani, Tri Dao.
// Splitting the different template instantiations to different files to speed up compilation.
// This file is auto-generated. See "generate_kernels.py"

#include "flash_fwd_launch_template.h"

#ifndef FLASHATTENTION_DISABLE_SM8x
#ifndef FLASHATTENTION_DISABLE_HDIM64
template void run_mha_fwd_<80, cutlass::bfloat16_t, 64, 64, false, false, false, true>(Flash_fwd_params &params, cudaStream_t stream);
template void run_mha_fwd_<86, cutlass::bfloat16_t, 64, 64, false, false, false, true>(Flash_fwd_params &params, cudaStream_t stream);
#endif
#endif


// ===== COMPILED SASS (sm_80) =====

	.target	sm_80

	.elftype	@"ET_EXEC"


//--------------------- .note.nv.tkinfo           --------------------------
	.section	.note.nv.tkinfo,"",@"SHT_NOTE"
	.sectionflags	@"SHF_NOTE_NV_TKINFO"
	.tkinfo
        /*0018*/ 	.word	0x00000002
        /*0030*/ 	.string	""
        /*0030*/ 	.string	"ptxas"
        /*0030*/ 	.string	"Cuda compilation tools, release 13.0, V13.0.88"
        /*0030*/ 	.string	"Build cuda_13.0.r13.0/compiler.36424714_0"
        /*0030*/ 	.string	"-arch sm_80 -m 64 "



//--------------------- .note.nv.cuinfo           --------------------------
	.section	.note.nv.cuinfo,"",@"SHT_NOTE"
	.sectionflags	@"SHF_NOTE_NV_CUINFO"
        /*0018*/ 	.short	0x0002
        /*001a*/ 	.short	0x0050
        /*001c*/ 	.short	0x0082
	.zero		2


//--------------------- .nv.info                  --------------------------
	.section	.nv.info,"",@"SHT_CUDA_INFO"
	.align	4


	//----- nvinfo : EIATTR_REGCOUNT
	.align		4
        /*0000*/ 	.byte	0x04, 0x2f
        /*0002*/ 	.short	(.L_12 - .L_11)
	.align		4
.L_11:
        /*0004*/ 	.word	index@(_ZN7cutlass13device_kernelIN5flash19enable_sm80_to_sm89INS1_16FlashAttnFwdSm80INS1_25CollectiveMainloopFwdSm80ILi4ELi1ELb0EN4cute5tupleIJNS5_1CILi128EEENS7_ILi112EEENS7_ILi64EEEEEELi64ENS_10bfloat16_tEfNS_4arch4Sm80ELb1ELb0ELb0ELb1ELb0ELb1ELb1ELb0EEENS1_21CollectiveEpilogueFwdINS6_IJS8_SA_S9_EEENS6_IJNS7_ILi1EEESI_SI_EEESC_SE_Li128ELb1ELb1ELb0ELb0EEENS1_19SingleTileSchedulerILb1ELb0ELb1ELi128EEEEEEEEEvNT_6ParamsE)
        /*0008*/ 	.word	0x000000ff


	//----- nvinfo : EIATTR_FRAME_SIZE
	.align		4
.L_12:
        /*000c*/ 	.byte	0x04, 0x11
        /*000e*/ 	.short	(.L_14 - .L_13)
	.align		4
.L_13:
        /*0010*/ 	.word	index@(_ZN7cutlass13device_kernelIN5flash19enable_sm80_to_sm89INS1_16FlashAttnFwdSm80INS1_25CollectiveMainloopFwdSm80ILi4ELi1ELb0EN4cute5tupleIJNS5_1CILi128EEENS7_ILi112EEENS7_ILi64EEEEEELi64ENS_10bfloat16_tEfNS_4arch4Sm80ELb1ELb0ELb0ELb1ELb0ELb1ELb1ELb0EEENS1_21CollectiveEpilogueFwdINS6_IJS8_SA_S9_EEENS6_IJNS7_ILi1EEESI_SI_EEESC_SE_Li128ELb1ELb1ELb0ELb0EEENS1_19SingleTileSchedulerILb1ELb0ELb1ELi128EEEEEEEEEvNT_6ParamsE)
        /*0014*/ 	.word	0x000000b8


	//----- nvinfo : EIATTR_REGCOUNT
	.align		4
.L_14:
        /*0018*/ 	.byte	0x04, 0x2f
        /*001a*/ 	.short	(.L_16 - .L_15)
	.align		4
.L_15:
        /*001c*/ 	.word	index@(_ZN7cutlass13device_kernelIN5flash19enable_sm80_to_sm89INS1_16FlashAttnFwdSm80INS1_25CollectiveMainloopFwdSm80ILi4ELi1ELb0EN4cute5tupleIJNS5_1CILi128EEENS7_ILi112EEENS7_ILi64EEEEEELi64ENS_10bfloat16_tEfNS_4arch4Sm80ELb1ELb0ELb0ELb1ELb0ELb0ELb1ELb0EEENS1_21CollectiveEpilogueFwdINS6_IJS8_SA_S9_EEENS6_IJNS7_ILi1EEESI_SI_EEESC_SE_Li128ELb1ELb1ELb0ELb0EEENS1_19SingleTileSchedulerILb1ELb0ELb1ELi128EEEEEEEEEvNT_6ParamsE)
        /*0020*/ 	.word	0x000000ff


	//----- nvinfo : EIATTR_FRAME_SIZE
	.align		4
.L_16:
        /*0024*/ 	.byte	0x04, 0x11
        /*0026*/ 	.short	(.L_18 - .L_17)
	.align		4
.L_17:
        /*0028*/ 	.word	index@(_ZN7cutlass13device_kernelIN5flash19enable_sm80_to_sm89INS1_16FlashAttnFwdSm80INS1_25CollectiveMainloopFwdSm80ILi4ELi1ELb0EN4cute5tupleIJNS5_1CILi128EEENS7_ILi112EEENS7_ILi64EEEEEELi64ENS_10bfloat16_tEfNS_4arch4Sm80ELb1ELb0ELb0ELb1ELb0ELb0ELb1ELb0EEENS1_21CollectiveEpilogueFwdINS6_IJS8_SA_S9_EEENS6_IJNS7_ILi1EEESI_SI_EEESC_SE_Li128ELb1ELb1ELb0ELb0EEENS1_19SingleTileSchedulerILb1ELb0ELb1ELi128EEEEEEEEEvNT_6ParamsE)
        /*002c*/ 	.word	0x000000c8


	//----- nvinfo : EIATTR_REGCOUNT
	.align		4
.L_18:
        /*0030*/ 	.byte	0x04, 0x2f
        /*0032*/ 	.short	(.L_20 - .L_19)
	.align		4
.L_19:
        /*0034*/ 	.word	index@(_ZN7cutlass13device_kernelIN5flash19enable_sm80_to_sm89INS1_16FlashAttnFwdSm80INS1_25CollectiveMainloopFwdSm80ILi4ELi1ELb0EN4cute5tupleIJNS5_1CILi128EEENS7_ILi112EEENS7_ILi64EEEEEELi64ENS_10bfloat16_tEfNS_4arch4Sm80ELb1ELb0ELb0ELb0ELb0ELb0ELb1ELb0EEENS1_21CollectiveEpilogueFwdINS6_IJS8_SA_S9_EEENS6_IJNS7_ILi1EEESI_SI_EEESC_SE_Li128ELb0ELb1ELb0ELb0EEENS1_30DynamicPersistentTileSchedulerILi128ELi128ELb0ELb1ELb0EEEEEEEEEvNT_6ParamsE)
        /*0038*/ 	.word	0x000000ff


	//----- nvinfo : EIATTR_FRAME_SIZE
	.align		4
.L_20:
        /*003c*/ 	.byte	0x04, 0x11
        /*003e*/ 	.short	(.L_22 - .L_21)
	.align		4
.L_21:
        /*0040*/ 	.word	index@($__internal_1_$__cuda_sm70_shflsync_idx_p)
        /*0044*/ 	.word	0x00000000


	//----- nvinfo : EIATTR_FRAME_SIZE
	.align		4
.L_22:
        /*0048*/ 	.byte	0x04, 0x11
        /*004a*/ 	.short	(.L_24 - .L_23)
	.align		4
.L_23:
        /*004c*/ 	.word	index@($__internal_0_$__cuda_sm70_shflsync_bfly_p)
        /*0050*/ 	.word	0x00000000


	//----- nvinfo : EIATTR_FRAME_SIZE
	.align		4
.L_24:
        /*0054*/ 	.byte	0x04, 0x11
        /*0056*/ 	.short	(.L_26 - .L_25)
	.align		4
.L_25:
        /*0058*/ 	.word	index@(_ZN7cutlass13device_kernelIN5flash19enable_sm80_to_sm89INS1_16FlashAttnFwdSm80INS1_25CollectiveMainloopFwdSm80ILi4ELi1ELb0EN4cute5tupleIJNS5_1CILi128EEENS7_ILi112EEENS7_ILi64EEEEEELi64ENS_10bfloat16_tEfNS_4arch4Sm80ELb1ELb0ELb0ELb0ELb0ELb0ELb1ELb0EEENS1_21CollectiveEpilogueFwdINS6_IJS8_SA_S9_EEENS6_IJNS7_ILi1EEESI_SI_EEESC_SE_Li128ELb0ELb1ELb0ELb0EEENS1_30DynamicPersistentTileSchedulerILi128ELi128ELb0ELb1ELb0EEEEEEEEEvNT_6ParamsE)
        /*005c*/ 	.word	0x000000d8


	//----- nvinfo : EIATTR_REGCOUNT
	.align		4
.L_26:
        /*0060*/ 	.byte	0x04, 0x2f
        /*0062*/ 	.short	(.L_28 - .L_27)
	.align		4
.L_27:
        /*0064*/ 	.word	index@(_ZN7cutlass13device_kernelIN5flash19enable_sm80_to_sm89INS1_16FlashAttnFwdSm80INS1_25CollectiveMainloopFwdSm80ILi4ELi1ELb0EN4cute5tupleIJNS5_1CILi128EEENS7_ILi96EEENS7_ILi64EEEEEELi64ENS_10bfloat16_tEfNS_4arch4Sm80ELb0ELb1ELb0ELb1ELb0ELb1ELb1ELb0EEENS1_21CollectiveEpilogueFwdINS6_IJS8_SA_S9_EEENS6_IJNS7_ILi1EEESI_SI_EEESC_SE_Li128ELb1ELb1ELb0ELb0EEENS1_19SingleTileSchedulerILb1ELb0ELb1ELi128EEEEEEEEEvNT_6ParamsE)
        /*0068*/ 	.word	0x000000ff


	//----- nvinfo : EIATTR_FRAME_SIZE
	.align		4
.L_28:
        /*006c*/ 	.byte	0x04, 0x11
        /*006e*/ 	.short	(.L_30 - .L_29)
	.align		4
.L_29:
        /*0070*/ 	.word	index@(_ZN7cutlass13device_kernelIN5flash19enable_sm80_to_sm89INS1_16FlashAttnFwdSm80INS1_25CollectiveMainloopFwdSm80ILi4ELi1ELb0EN4cute5tupleIJNS5_1CILi128EEENS7_ILi96EEENS7_ILi64EEEEEELi64ENS_10bfloat16_tEfNS_4arch4Sm80ELb0ELb1ELb0ELb1ELb0ELb1ELb1ELb0EEENS1_21CollectiveEpilogueFwdINS6_IJS8_SA_S9_EEENS6_IJNS7_ILi1EEESI_SI_EEESC_SE_Li128ELb1ELb1ELb0ELb0EEENS1_19SingleTileSchedulerILb1ELb0ELb1ELi128EEEEEEEEEvNT_6ParamsE)
        /*0074*/ 	.word	0x00000088


	//----- nvinfo : EIATTR_REGCOUNT
	.align		4
.L_30:
        /*0078*/ 	.byte	0x04, 0x2f
        /*007a*/ 	.short	(.L_32 - .L_31)
	.align		4
.L_31:
        /*007c*/ 	.word	index@(_ZN7cutlass13device_kernelIN5flash19enable_sm80_to_sm89INS1_16FlashAttnFwdSm80INS1_25CollectiveMainloopFwdSm80ILi4ELi1ELb0EN4cute5tupleIJNS5_1CILi128EEENS7_ILi96EEENS7_ILi64EEEEEELi64ENS_10bfloat16_tEfNS_4arch4Sm80ELb0ELb1ELb0ELb1ELb0ELb0ELb1ELb0EEENS1_21CollectiveEpilogueFwdINS6_IJS8_SA_S9_EEENS6_IJNS7_ILi1EEESI_SI_EEESC_SE_Li128ELb1ELb1ELb0ELb0EEENS1_19SingleTileSchedulerILb1ELb0ELb1ELi128EEEEEEEEEvNT_6ParamsE)
        /*0080*/ 	.word	0x000000ff


	//----- nvinfo : EIATTR_FRAME_SIZE
	.align		4
.L_32:
        /*0084*/ 	.byte	0x04, 0x11
        /*0086*/ 	.short	(.L_34 - .L_33)
	.align		4
.L_33:
        /*0088*/ 	.word	index@(_ZN7cutlass13device_kernelIN5flash19enable_sm80_to_sm89INS1_16FlashAttnFwdSm80INS1_25CollectiveMainloopFwdSm80ILi4ELi1ELb0EN4cute5tupleIJNS5_1CILi128EEENS7_ILi96EEENS7_ILi64EEEEEELi64ENS_10bfloat16_tEfNS_4arch4Sm80ELb0ELb1ELb0ELb1ELb0ELb0ELb1ELb0EEENS1_21CollectiveEpilogueFwdINS6_IJS8_SA_S9_EEENS6_IJNS7_ILi1EEESI_SI_EEESC_SE_Li128ELb1ELb1ELb0ELb0EEENS1_19SingleTileSchedulerILb1ELb0ELb1ELi128EEEEEEEEEvNT_6ParamsE)
        /*008c*/ 	.word	0x00000048


	//----- nvinfo : EIATTR_REGCOUNT
	.align		4
.L_34:
        /*0090*/ 	.byte	0x04, 0x2f
        /*0092*/ 	.short	(.L_36 - .L_35)
	.align		4
.L_35:
        /*0094*/ 	.word	index@(_ZN7cutlass13device_kernelIN5flash19enable_sm80_to_sm89INS1_16FlashAttnFwdSm80INS1_25CollectiveMainloopFwdSm80ILi4ELi1ELb0EN4cute5tupleIJNS5_1CILi128EEENS7_ILi96EEENS7_ILi64EEEEEELi64ENS_10bfloat16_tEfNS_4arch4Sm80ELb0ELb1ELb0ELb0ELb0ELb0ELb1ELb0EEENS1_21CollectiveEpilogueFwdINS6_IJS8_SA_S9_EEENS6_IJNS7_ILi1EEESI_SI_EEESC_SE_Li128ELb0ELb1ELb0ELb0EEENS1_19SingleTileSchedulerILb0ELb0ELb1ELi128EEEEEEEEEvNT_6ParamsE)
        /*0098*/ 	.word	0x000000ff


	//----- nvinfo : EIATTR_FRAME_SIZE
	.align		4
.L_36:
        /*009c*/ 	.byte	0x04, 0x11
        /*009e*/ 	.short	(.L_38 - .L_37)
	.align		4
.L_37:
        /*00a0*/ 	.word	index@(_ZN7cutlass13device_kernelIN5flash19enable_sm80_to_sm89INS1_16FlashAttnFwdSm80INS1_25CollectiveMainloopFwdSm80ILi4ELi1ELb0EN4cute5tupleIJNS5_1CILi128EEENS7_ILi96EEENS7_ILi64EEEEEELi64ENS_10bfloat16_tEfNS_4arch4Sm80ELb0ELb1ELb0ELb0ELb0ELb0ELb1ELb0EEENS1_21CollectiveEpilogueFwdINS6_IJS8_SA_S9_EEENS6_IJNS7_ILi1EEESI_SI_EEESC_SE_Li128ELb0ELb1ELb0ELb0EEENS1_19SingleTileSchedulerILb0ELb0ELb1ELi128EEEEEEEEEvNT_6ParamsE)
        /*00a4*/ 	.word	0x00000068


	//----- nvinfo : EIATTR_REGCOUNT
	.align		4
.L_38:
        /*00a8*/ 	.byte	0x04, 0x2f
        /*00aa*/ 	.short	(.L_40 - .L_39)
	.align		4
.L_39:
        /*00ac*/ 	.word	index@(_ZN7cutlass13device_kernelIN5flash19enable_sm80_to_sm89INS1_16FlashAttnFwdSm80INS1_25CollectiveMainloopFwdSm80ILi4ELi1ELb0EN4cute5tupleIJNS5_1CILi128EEENS7_ILi112EEENS7_ILi64EEEEEELi64ENS_10bfloat16_tEfNS_4arch4Sm80ELb0ELb0ELb0ELb1ELb0ELb1ELb1ELb0EEENS1_21CollectiveEpilogueFwdINS6_IJS8_SA_S9_EEENS6_IJNS7_ILi1EEESI_SI_EEESC_SE_Li128ELb1ELb1ELb0ELb0EEENS1_19SingleTileSchedulerILb1ELb0ELb1ELi128EEEEEEEEEvNT_6ParamsE)
        /*00b0*/ 	.word	0x000000ff


	//----- nvinfo : EIATTR_FRAME_SIZE
	.align		4
.L_40:
        /*00b4*/ 	.byte	0x04, 0x11
        /*00b6*/ 	.short	(.L_42 - .L_41)
	.align		4
.L_41:
        /*00b8*/ 	.word	index@(_ZN7cutlass13device_kernelIN5flash19enable_sm80_to_sm89INS1_16FlashAttnFwdSm80INS1_25CollectiveMainloopFwdSm80ILi4ELi1ELb0EN4cute5tupleIJNS5_1CILi128EEENS7_ILi112EEENS7_ILi64EEEEEELi64ENS_10bfloat16_tEfNS_4arch4Sm80ELb0ELb0ELb0ELb1ELb0ELb1ELb1ELb0EEENS1_21CollectiveEpilogueFwdINS6_IJS8_SA_S9_EEENS6_IJNS7_ILi1EEESI_SI_EEESC_SE_Li128ELb1ELb1ELb0ELb0EEENS1_19SingleTileSchedulerILb1ELb0ELb1ELi128EEEEEEEEEvNT_6ParamsE)
        /*00bc*/ 	.word	0x00000078


	//----- nvinfo : EIATTR_REGCOUNT
	.align		4
.L_42:
        /*00c0*/ 	.byte	0x04, 0x2f
        /*00c2*/ 	.short	(.L_44 - .L_43)
	.align		4
.L_43:
        /*00c4*/ 	.word	index@(_ZN7cutlass13device_kernelIN5flash19enable_sm80_to_sm89INS1_16FlashAttnFwdSm80INS1_25CollectiveMainloopFwdSm80ILi4ELi1ELb0EN4cute5tupleIJNS5_1CILi128EEENS7_ILi112EEENS7_ILi64EEEEEELi64ENS_10bfloat16_tEfNS_4arch4Sm80ELb0ELb0ELb0ELb1ELb0ELb0ELb1ELb0EEENS1_21CollectiveEpilogueFwdINS6_IJS8_SA_S9_EEENS6_IJNS7_ILi1EEESI_SI_EEESC_SE_Li128ELb1ELb1ELb0ELb0EEENS1_19SingleTileSchedulerILb1ELb0ELb1ELi128EEEEEEEEEvNT_6ParamsE)
        /*00c8*/ 	.word	0x000000ff


	//----- nvinfo : EIATTR_FRAME_SIZE
	.align		4
.L_44:
        /*00cc*/ 	.byte	0x04, 0x11
        /*00ce*/ 	.short	(.L_46 - .L_45)
	.align		4
.L_45:
        /*00d0*/ 	.word	index@(_ZN7cutlass13device_kernelIN5flash19enable_sm80_to_sm89INS1_16FlashAttnFwdSm80INS1_25CollectiveMainloopFwdSm80ILi4ELi1ELb0EN4cute5tupleIJNS5_1CILi128EEENS7_ILi112EEENS7_ILi64EEEEEELi64ENS_10bfloat16_tEfNS_4arch4Sm80ELb0ELb0ELb0ELb1ELb0ELb0ELb1ELb0EEENS1_21CollectiveEpilogueFwdINS6_IJS8_SA_S9_EEENS6_IJNS7_ILi1EEESI_SI_EEESC_SE_Li128ELb1ELb1ELb0ELb0EEENS1_19SingleTileSchedulerILb1ELb0ELb1ELi128EEEEEEEEEvNT_6ParamsE)
        /*00d4*/ 	.word	0x00000048


	//----- nvinfo : EIATTR_REGCOUNT
	.align		4
.L_46:
        /*00d8*/ 	.byte	0x04, 0x2f
        /*00da*/ 	.short	(.L_48 - .L_47)
	.align		4
.L_47:
        /*00dc*/ 	.word	index@(_ZN7cutlass13device_kernelIN5flash19enable_sm80_to_sm89INS1_16FlashAttnFwdSm80INS1_25CollectiveMainloopFwdSm80ILi4ELi1ELb0EN4cute5tupleIJNS5_1CILi128EEENS7_ILi112EEENS7_ILi64EEEEEELi64ENS_10bfloat16_tEfNS_4arch4Sm80ELb0ELb0ELb0ELb0ELb0ELb0ELb1ELb0EEENS1_21CollectiveEpilogueFwdINS6_IJS8_SA_S9_EEENS6_IJNS7_ILi1EEESI_SI_EEESC_SE_Li128ELb0ELb1ELb0ELb0EEENS1_19SingleTileSchedulerILb0ELb0ELb1ELi128EEEEEEEEEvNT_6ParamsE)
        /*00e0*/ 	.word	0x000000ff


	//----- nvinfo : EIATTR_FRAME_SIZE
	.align		4
.L_48:
        /*00e4*/ 	.byte	0x04, 0x11
        /*00e6*/ 	.short	(.L_50 - .L_49)
	.align		4
.L_49:
        /*00e8*/ 	.word	index@(_ZN7cutlass13device_kernelIN5flash19enable_sm80_to_sm89INS1_16FlashAttnFwdSm80INS1_25CollectiveMainloopFwdSm80ILi4ELi1ELb0EN4cute5tupleIJNS5_1CILi128EEENS7_ILi112EEENS7_ILi64EEEEEELi64ENS_10bfloat16_tEfNS_4arch4Sm80ELb0ELb0ELb0ELb0ELb0ELb0ELb1ELb0EEENS1_21CollectiveEpilogueFwdINS6_IJS8_SA_S9_EEENS6_IJNS7_ILi1EEESI_SI_EEESC_SE_Li128ELb0ELb1ELb0ELb0EEENS1_19SingleTileSchedulerILb0ELb0ELb1ELi128EEEEEEEEEvNT_6ParamsE)
        /*00ec*/ 	.word	0x00000088


	//----- nvinfo : EIATTR_MIN_STACK_SIZE
	.align		4
.L_50:
        /*00f0*/ 	.byte	0x04, 0x12
        /*00f2*/ 	.short	(.L_52 - .L_51)
	.align		4
.L_51:
        /*00f4*/ 	.word	index@(_ZN7cutlass13device_kernelIN5flash19enable_sm80_to_sm89INS1_16FlashAttnFwdSm80INS1_25CollectiveMainloopFwdSm80ILi4ELi1ELb0EN4cute5tupleIJNS5_1CILi128EEENS7_ILi112EEENS7_ILi64EEEEEELi64ENS_10bfloat16_tEfNS_4arch4Sm80ELb0ELb0ELb0ELb0ELb0ELb0ELb1ELb0EEENS1_21CollectiveEpilogueFwdINS6_IJS8_SA_S9_EEENS6_IJNS7_ILi1EEESI_SI_EEESC_SE_Li128ELb0ELb1ELb0ELb0EEENS1_19SingleTileSchedulerILb0ELb0ELb1ELi128EEEEEEEEEvNT_6ParamsE)
        /*00f8*/ 	.word	0x00000088


	//----- nvinfo : EIATTR_MIN_STACK_SIZE
	.align		4
.L_52:
        /*00fc*/ 	.byte	0x04, 0x12
        /*00fe*/ 	.short	(.L_54 - .L_53)
	.align		4
.L_53:
        /*0100*/ 	.word	index@(_ZN7cutlass13device_kernelIN5flash19enable_sm80_to_sm89INS1_16FlashAttnFwdSm80INS1_25CollectiveMainloopFwdSm80ILi4ELi1ELb0EN4cute5tupleIJNS5_1CILi128EEENS7_ILi112EEENS7_ILi64EEEEEELi64ENS_10bfloat16_tEfNS_4arch4Sm80ELb0ELb0ELb0ELb1ELb0ELb0ELb1ELb0EEENS1_21CollectiveEpilogueFwdINS6_IJS8_SA_S9_EEENS6_IJNS7_ILi1EEESI_SI_EEESC_SE_Li128ELb1ELb1ELb0ELb0EEENS1_19SingleTileSchedulerILb1ELb0ELb1ELi128EEEEEEEEEvNT_6ParamsE)
        /*0104*/ 	.word	0x00000048


	//----- nvinfo : EIATTR_MIN_STACK_SIZE
	.align		4
.L_54:
        /*0108*/ 	.byte	0x04, 0x12
        /*010a*/ 	.short	(.L_56 - .L_55)
	.align		4
.L_55:
        /*010c*/ 	.word	index@(_ZN7cutlass13device_kernelIN5flash19enable_sm80_to_sm89INS1_16FlashAttnFwdSm80INS1_25CollectiveMainloopFwdSm80ILi4ELi1ELb0EN4cute5tupleIJNS5_1CILi128EEENS7_ILi112EEENS7_ILi64EEEEEELi64ENS_10bfloat16_tEfNS_4arch4Sm80ELb0ELb0ELb0ELb1ELb0ELb1ELb1ELb0EEENS1_21CollectiveEpilogueFwdINS6_IJS8_SA_S9_EEENS6_IJNS7_ILi1EEESI_SI_EEESC_SE_Li128ELb1ELb1ELb0ELb0EEENS1_19SingleTileSchedulerILb1ELb0ELb1ELi128EEEEEEEEEvNT_6ParamsE)
        /*0110*/ 	.word	0x00000078


	//----- nvinfo : EIATTR_MIN_STACK_SIZE
	.align		4
.L_56:
        /*0114*/ 	.byte	0x04, 0x12
        /*0116*/ 	.short	(.L_58 - .L_57)
	.align		4
.L_57:
        /*0118*/ 	.word	index@(_ZN7cutlass13device_kernelIN5flash19enable_sm80_to_sm89INS1_16FlashAttnFwdSm80INS1_25CollectiveMainloopFwdSm80ILi4ELi1ELb0EN4cute5tupleIJNS5_1CILi128EEENS7_ILi96EEENS7_ILi64EEEEEELi64ENS_10bfloat16_tEfNS_4arch4Sm80ELb0ELb1ELb0ELb0ELb0ELb0ELb1ELb0EEENS1_21CollectiveEpilogueFwdINS6_IJS8_SA_S9_EEENS6_IJNS7_ILi1EEESI_SI_EEESC_SE_Li128ELb0ELb1ELb0ELb0EEENS1_19SingleTileSchedulerILb0ELb0ELb1ELi128EEEEEEEEEvNT_6ParamsE)
        /*011c*/ 	.word	0x00000068


	//----- nvinfo : EIATTR_MIN_STACK_SIZE
	.align		4
.L_58:
        /*0120*/ 	.byte	0x04, 0x12
        /*0122*/ 	.short	(.L_60 - .L_59)
	.align		4
.L_59:
        /*0124*/ 	.word	index@(_ZN7cutlass13device_kernelIN5flash19enable_sm80_to_sm89INS1_16FlashAttnFwdSm80INS1_25CollectiveMainloopFwdSm80ILi4ELi1ELb0EN4cute5tupleIJNS5_1CILi128EEENS7_ILi96EEENS7_ILi64EEEEEELi64ENS_10bfloat16_tEfNS_4arch4Sm80ELb0ELb1ELb0ELb1ELb0ELb0ELb1ELb0EEENS1_21CollectiveEpilogueFwdINS6_IJS8_SA_S9_EEENS6_IJNS7_ILi1EEESI_SI_EEESC_SE_Li128ELb1ELb1ELb0ELb0EEENS1_19SingleTileSchedulerILb1ELb0ELb1ELi128EEEEEEEEEvNT_6ParamsE)
        /*0128*/ 	.word	0x00000048


	//----- nvinfo : EIATTR_MIN_STACK_SIZE
	.align		4
.L_60:
        /*012c*/ 	.byte	0x04, 0x12
        /*012e*/ 	.short	(.L_62 - .L_61)
	.align		4
.L_61:
        /*0130*/ 	.word	index@(_ZN7cutlass13device_kernelIN5flash19enable_sm80_to_sm89INS1_16FlashAttnFwdSm80INS1_25CollectiveMainloopFwdSm80ILi4ELi1ELb0EN4cute5tupleIJNS5_1CILi128EEENS7_ILi96EEENS7_ILi64EEEEEELi64ENS_10bfloat16_tEfNS_4arch4Sm80ELb0ELb1ELb0ELb1ELb0ELb1ELb1ELb0EEENS1_21CollectiveEpilogueFwdINS6_IJS8_SA_S9_EEENS6_IJNS7_ILi1EEESI_SI_EEESC_SE_Li128ELb1ELb1ELb0ELb0EEENS1_19SingleTileSchedulerILb1ELb0ELb1ELi128EEEEEEEEEvNT_6ParamsE)
        /*0134*/ 	.word	0x00000088


	//----- nvinfo : EIATTR_MIN_STACK_SIZE
	.align		4
.L_62:
        /*0138*/ 	.byte	0x04, 0x12
        /*013a*/ 	.short	(.L_64 - .L_63)
	.align		4
.L_63:
        /*013c*/ 	.word	index@(_ZN7cutlass13device_kernelIN5flash19enable_sm80_to_sm89INS1_16FlashAttnFwdSm80INS1_25CollectiveMainloopFwdSm80ILi4ELi1ELb0EN4cute5tupleIJNS5_1CILi128EEENS7_ILi112EEENS7_ILi64EEEEEELi64ENS_10bfloat16_tEfNS_4arch4Sm80ELb1ELb0ELb0ELb0ELb0ELb0ELb1ELb0EEENS1_21CollectiveEpilogueFwdINS6_IJS8_SA_S9_EEENS6_IJNS7_ILi1EEESI_SI_EEESC_SE_Li128ELb0ELb1ELb0ELb0EEENS1_30DynamicPersistentTileSchedulerILi128ELi128ELb0ELb1ELb0EEEEEEEEEvNT_6ParamsE)
        /*0140*/ 	.word	0x000000d8


	//----- nvinfo : EIATTR_MIN_STACK_SIZE
	.align		4
.L_64:
        /*0144*/ 	.byte	0x04, 0x12
        /*0146*/ 	.short	(.L_66 - .L_65)
	.align		4
.L_65:
        /*0148*/ 	.word	index@(_ZN7cutlass13device_kernelIN5flash19enable_sm80_to_sm89INS1_16FlashAttnFwdSm80INS1_25CollectiveMainloopFwdSm80ILi4ELi1ELb0EN4cute5tupleIJNS5_1CILi128EEENS7_ILi112EEENS7_ILi64EEEEEELi64ENS_10bfloat16_tEfNS_4arch4Sm80ELb1ELb0ELb0ELb1ELb0ELb0ELb1ELb0EEENS1_21CollectiveEpilogueFwdINS6_IJS8_SA_S9_EEENS6_IJNS7_ILi1EEESI_SI_EEESC_SE_Li128ELb1ELb1ELb0ELb0EEENS1_19SingleTileSchedulerILb1ELb0ELb1ELi128EEEEEEEEEvNT_6ParamsE)
        /*014c*/ 	.word	0x000000c8


	//----- nvinfo : EIATTR_MIN_STACK_SIZE
	.align		4
.L_66:
        /*0150*/ 	.byte	0x04, 0x12
        /*0152*/ 	.short	(.L_68 - .L_67)
	.align		4
.L_67:
        /*0154*/ 	.word	index@(_ZN7cutlass13device_kernelIN5flash19enable_sm80_to_sm89INS1_16FlashAttnFwdSm80INS1_25CollectiveMainloopFwdSm80ILi4ELi1ELb0EN4cute5tupleIJNS5_1CILi128EEENS7_ILi112EEENS7_ILi64EEEEEELi64ENS_10bfloat16_tEfNS_4arch4Sm80ELb1ELb0ELb0ELb1ELb0ELb1ELb1ELb0EEENS1_21CollectiveEpilogueFwdINS6_IJS8_SA_S9_EEENS6_IJNS7_ILi1EEESI_SI_EEESC_SE_Li128ELb1ELb1ELb0ELb0EEENS1_19SingleTileSchedulerILb1ELb0ELb1ELi128EEEEEEEEEvNT_6ParamsE)
        /*0158*/ 	.word	0x000000b8
.L_68:


//--------------------- .nv.info._ZN7cutlass13device_kernelIN5flash19enable_sm80_to_sm89INS1_16FlashAttnFwdSm80INS1_25CollectiveMainloopFwdSm80ILi4ELi1ELb0EN4cute5tupleIJNS5_1CILi128EEENS7_ILi112EEENS7_ILi64EEEEEELi64ENS_10bfloat16_tEfNS_4arch4Sm80ELb0ELb0ELb0ELb0ELb0ELb0ELb1ELb0EEENS1_21CollectiveEpilogueFwdINS6_IJS8_SA_S9_EEENS6_IJNS7_ILi1EEESI_SI_EEESC_SE_Li128ELb0ELb1ELb0ELb0EEENS1_19SingleTileSchedulerILb0ELb0ELb1ELi128EEEEEEEEEvNT_6ParamsE --------------------------
	.section	.nv.info._ZN7cutlass13device_kernelIN5flash19enable_sm80_to_sm89INS1_16FlashAttnFwdSm80INS1_25CollectiveMainloopFwdSm80ILi4ELi1ELb0EN4cute5tupleIJNS5_1CILi128EEENS7_ILi112EEENS7_ILi64EEEEEELi64ENS_10bfloat16_tEfNS_4arch4Sm80ELb0ELb0ELb0ELb0ELb0ELb0ELb1ELb0EEENS1_21CollectiveEpilogueFwdINS6_IJS8_SA_S9_EEENS6_IJNS7_ILi1EEESI_SI_EEESC_SE_Li128ELb0ELb1ELb0ELb0EEENS1_19SingleTileSchedulerILb0ELb0ELb1ELi128EEEEEEEEEvNT_6ParamsE,"",@"SHT_CUDA_INFO"
	.sectionflags	@""
	.align	4


	//----- nvinfo : EIATTR_CUDA_API_VERSION
	.align		4
        /*0000*/ 	.byte	0x04, 0x37
        /*0002*/ 	.short	(.L_70 - .L_69)
.L_69:
        /*0004*/ 	.word	0x00000082


	//----- nvinfo : EIATTR_SW2861232_WAR
	.align		4
.L_70:
        /*0008*/ 	.byte	0x01, 0x35
	.zero		2


	//----- nvinfo : EIATTR_PARAM_CBANK
	.align		4
        /*000c*/ 	.byte	0x04, 0x0a
        /*000e*/ 	.short	(.L_72 - .L_71)
	.align		4
.L_71:
        /*0010*/ 	.word	index@(.nv.constant0._ZN7cutlass13device_kernelIN5flash19enable_sm80_to_sm89INS1_16FlashAttnFwdSm80INS1_25CollectiveMainloopFwdSm80ILi4ELi1ELb0EN4cute5tupleIJNS5_1CILi128EEENS7_ILi112EEENS7_ILi64EEEEEELi64ENS_10bfloat16_tEfNS_4arch4Sm80ELb0ELb0ELb0ELb0ELb0ELb0ELb1ELb0EEENS1_21CollectiveEpilogueFwdINS6_IJS8_SA_S9_EEENS6_IJNS7_ILi1EEESI_SI_EEESC_SE_Li128ELb0ELb1ELb0ELb0EEENS1_19SingleTileSchedulerILb0ELb0ELb1ELi128EEEEEEEEEvNT_6ParamsE)
        /*0014*/ 	.short	0x0160
        /*0016*/ 	.short	0x0418


	//----- nvinfo : EIATTR_CBANK_PARAM_SIZE
	.align		4
.L_72:
        /*0018*/ 	.byte	0x03, 0x19
        /*001a*/ 	.short	0x0418


	//----- nvinfo : EIATTR_KPARAM_INFO
	.align		4
        /*001c*/ 	.byte	0x04, 0x17
        /*001e*/ 	.short	(.L_74 - .L_73)
.L_73:
        /*0020*/ 	.word	0x00000000
        /*0024*/ 	.short	0x0000
        /*0026*/ 	.short	0x0000
        /*0028*/ 	.byte	0x00, 0xf0, 0x61, 0x10


	//----- nvinfo : EIATTR_MAXREG_COUNT
	.align		4
.L_74:
        /*002c*/ 	.byte	0x03, 0x1b
        /*002e*/ 	.short	0x00ff


	//----- nvinfo : EIATTR_NUM_BARRIERS
	.align		4
        /*0030*/ 	.byte	0x02, 0x4c
        /*0032*/ 	.byte	0x02
	.zero		1


	//----- nvinfo : EIATTR_ANNOTATIONS
	.align		4
        /*0034*/ 	.byte	0x04, 0x55
        /*0036*/ 	.short	(.L_76 - .L_75)


	//   ....[0]....
.L_75:
        /*0038*/ 	.word	0x00000001
        /*003c*/ 	.byte	0x60, 0x02, 0x00, 0x00, 0x01, 0x00, 0x00, 0x00, 0x60, 0x06, 0x00, 0x00, 0x01, 0x00, 0x00, 0x00
        /* <DEDUP_REMOVED lines=29> */
        /*021c*/ 	.byte	0xd0, 0xb0, 0x00, 0x00, 0x01, 0x00, 0x00, 0x00, 0xe0, 0xb0, 0x00, 0x00


	//----- nvinfo : EIATTR_MERCURY_ISA_VERSION
	.align		4
.L_76:
        /*0228*/ 	.byte	0x03, 0x5f
        /*022a*/ 	.short	0x0000


	//----- nvinfo : EIATTR_COOP_GROUP_MASK_REGIDS
	.align		4
        /*022c*/ 	.byte	0x04, 0x29
        /*022e*/ 	.short	(.L_78 - .L_77)


	//   ....[0]....
.L_77:
        /*0230*/ 	.word	0xffffffff


	//   ....[1]....
        /*0234*/ 	.word	0xffffffff


	//   ....[2]....
        /*0238*/ 	.word	0xffffffff


	//   ....[3]....
        /*023c*/ 	.word	0xffffffff


	//   ....[4]....
        /*0240*/ 	.word	0xffffffff


	//   ....[5]....
        /*0244*/ 	.word	0xffffffff


	//   ....[6]....
        /*0248*/ 	.word	0xffffffff


	//   ....[7]....
        /*024c*/ 	.word	0xffffffff


	//   ....[8]....
        /*0250*/ 	.word	0xffffffff


	//   ....[9]....
        /*0254*/ 	.word	0xffffffff


	//   ....[10]....
        /*0258*/ 	.word	0xffffffff


	//   ....[11]....
        /*025c*/ 	.word	0xffffffff


	//   ....[12]....
        /*0260*/ 	.word	0xffffffff


	//   ....[13]....
        /*0264*/ 	.word	0xffffffff


	//   ....[14]....
        /*0268*/ 	.word	0xffffffff


	//   ....[15]....
        /*026c*/ 	.word	0xffffffff


	//   ....[16]....
        /*0270*/ 	.word	0xffffffff


	//   ....[17]....
        /*0274*/ 	.word	0xffffffff


	//   ....[18]....
        /*0278*/ 	.word	0xffffffff


	//   ....[19]....
        /*027c*/ 	.word	0xffffffff


	//   ....[20]....
        /*0280*/ 	.word	0xffffffff


	//   ....[21]....
        /*0284*/ 	.word	0xffffffff


	//   ....[22]....
        /*0288*/ 	.word	0xffffffff


	//   ....[23]....
        /*028c*/ 	.word	0xffffffff


	//   ....[24]....
        /*0290*/ 	.word	0xffffffff


	//   ....[25]....
        /*0294*/ 	.word	0xffffffff


	//   ....[26]....
        /*0298*/ 	.word	0xffffffff


	//   ....[27]....
        /*029c*/ 	.word	0xffffffff


	//   ....[28]....
        /*02a0*/ 	.word	0xffffffff


	//   ....[29]....
        /*02a4*/ 	.word	0xffffffff


	//   ....[30]....
        /*02a8*/ 	.word	0xffffffff


	//   ....[31]....
        /*02ac*/ 	.word	0xffffffff


	//   ....[32]....
        /*02b0*/ 	.word	0xffffffff


	//   ....[33]....
        /*02b4*/ 	.word	0xffffffff


	//   ....[34]....
        /*02b8*/ 	.word	0xffffffff


	//   ....[35]....
        /*02bc*/ 	.word	0xffffffff


	//   ....[36]....
        /*02c0*/ 	.word	0xffffffff


	//   ....[37]....
        /*02c4*/ 	.word	0xffffffff


	//   ....[38]....
        /*02c8*/ 	.word	0xffffffff


	//   ....[39]....
        /*02cc*/ 	.word	0xffffffff


	//   ....[40]....
        /*02d0*/ 	.word	0xffffffff


	//   ....[41]....
        /*02d4*/ 	.word	0xffffffff


	//   ....[42]....
        /*02d8*/ 	.word	0xffffffff


	//   ....[43]....
        /*02dc*/ 	.word	0xffffffff


	//   ....[44]....
        /*02e0*/ 	.word	0xffffffff


	//   ....[45]....
        /*02e4*/ 	.word	0xffffffff


	//   ....[46]....
        /*02e8*/ 	.word	0xffffffff


	//   ....[47]....
        /*02ec*/ 	.word	0xffffffff


	//   ....[48]....
        /*02f0*/ 	.word	0xffffffff


	//   ....[49]....
        /*02f4*/ 	.word	0xffffffff


	//   ....[50]....
        /*02f8*/ 	.word	0xffffffff


	//   ....[51]....
        /*02fc*/ 	.word	0xffffffff


	//   ....[52]....
        /*0300*/ 	.word	0xffffffff


	//   ....[53]....
        /*0304*/ 	.word	0xffffffff


	//   ....[54]....
        /*0308*/ 	.word	0xffffffff


	//   ....[55]....
        /*030c*/ 	.word	0xffffffff


	//   ....[56]....
        /*0310*/ 	.word	0xffffffff


	//   ....[57]....
        /*0314*/ 	.word	0xffffffff


	//   ....[58]....
        /*0318*/ 	.word	0xffffffff


	//   ....[59]....
        /*031c*/ 	.word	0xffffffff


	//   ....[60]....
        /*0320*/ 	.word	0xffffffff


	//   ....[61]....
        /*0324*/ 	.word	0xffffffff


	//   ....[62]....
        /*0328*/ 	.word	0xffffffff


	//   ....[63]....
        /*032c*/ 	.word	0xffffffff


	//----- nvinfo : EIATTR_COOP_GROUP_INSTR_OFFSETS
	.align		4
.L_78:
        /*0330*/ 	.byte	0x04, 0x28
        /*0332*/ 	.short	(.L_80 - .L_79)


	//   ....[0]....
.L_79:
        /*0334*/ 	.word	0x000003f0


	//   ....[1]....
        /*0338*/ 	.word	0x00000420


	//   ....[2]....
        /*033c*/ 	.word	0x00000450


	//   ....[3]....
        /*0340*/ 	.word	0x00000480


	//   ....[4]....
        /*0344*/ 	.word	0x000004d0


	//   ....[5]....
        /*0348*/ 	.word	0x00000500


	//   ....[6]....
        /*034c*/ 	.word	0x00000570


	//   ....[7]....
        /*0350*/ 	.word	0x000005a0


	//   ....[8]....
        /*0354*/ 	.word	0x000005f0


	//   ....[9]....
        /*0358*/ 	.word	0x00000620


	//   ....[10]....
        /*035c*/ 	.word	0x00000630


	//   ....[11]....
        /*0360*/ 	.word	0x00000640


	//   ....[12]....
        /*0364*/ 	.word	0x00000650


	//   ....[13]....
        /*0368*/ 	.word	0x00000680


	//   ....[14]....
        /*036c*/ 	.word	0x00000690


	//   ....[15]....
        /*0370*/ 	.word	0x00000710


	//   ....[16]....
        /*0374*/ 	.word	0x00003070


	//   ....[17]....
        /*0378*/ 	.word	0x00003170


	//   ....[18]....
        /*037c*/ 	.word	0x00003260


	//   ....[19]....
        /*0380*/ 	.word	0x00003290


	//   ....[20]....
        /*0384*/ 	.word	0x000032c0


	//   ....[21]....
        /*0388*/ 	.word	0x00003380


	//   ....[22]....
        /*038c*/ 	.word	0x00003470


	//   ....[23]....
        /*0390*/ 	.word	0x000035d0


	//   ....[24]....
        /*0394*/ 	.word	0x000078f0


	//   ....[25]....
        /*0398*/ 	.word	0x00007970


	//   ....[26]....
        /*039c*/ 	.word	0x00007a30


	//   ....[27]....
        /*03a0*/ 	.word	0x00007a90


	//   ....[28]....
        /*03a4*/ 	.word	0x00007ac0


	//   ....[29]....
        /*03a8*/ 	.word	0x00007ba0


	//   ....[30]....
        /*03ac*/ 	.word	0x00007d20


	//   ....[31]....
        /*03b0*/ 	.word	0x00008010


	//   ....[32]....
        /*03b4*/ 	.word	0x0000a730


	//   ....[33]....
        /*03b8*/ 	.word	0x0000a740


	//   ....[34]....
        /*03bc*/ 	.word	0x0000a750


	//   ....[35]....
        /*03c0*/ 	.word	0x0000a760


	//   ....[36]....
        /*03c4*/ 	.word	0x0000a7b0


	//   ....[37]....
        /*03c8*/ 	.word	0x0000a7f0


	//   ....[38]....
        /*03cc*/ 	.word	0x0000a800


	//   ....[39]....
        /*03d0*/ 	.word	0x0000a810


	//   ....[40]....
        /*03d4*/ 	.word	0x0000b7e0


	//   ....[41]....
        /*03d8*/ 	.word	0x0000b820


	//   ....[42]....
        /*03dc*/ 	.word	0x0000b840


	//   ....[43]....
        /*03e0*/ 	.word	0x0000b860


	//   ....[44]....
        /*03e4*/ 	.word	0x0000b9d0


	//   ....[45]....
        /*03e8*/ 	.word	0x0000b9f0


	//   ....[46]....
        /*03ec*/ 	.word	0x0000ba00


	//   ....[47]....
        /*03f0*/ 	.word	0x0000ba10


	//   ....[48]....
        /*03f4*/ 	.word	0x0000bac0


	//   ....[49]....
        /*03f8*/ 	.word	0x0000bad0


	//   ....[50]....
        /*03fc*/ 	.word	0x0000bb50


	//   ....[51]....
        /*0400*/ 	.word	0x0000bb60


	//   ....[52]....
        /*0404*/ 	.word	0x0000bb80


	//   ....[53]....
        /*0408*/ 	.word	0x0000bb90


	//   ....[54]....
        /*040c*/ 	.word	0x0000bbb0


	//   ....[55]....
        /*0410*/ 	.word	0x0000bbc0


	//   ....[56]....
        /*0414*/ 	.word	0x0000bbe0


	//   ....[57]....
        /*0418*/ 	.word	0x0000bbf0


	//   ....[58]....
        /*041c*/ 	.word	0x0000bc10


	//   ....[59]....
        /*0420*/ 	.word	0x0000bc20


	//   ....[60]....
        /*0424*/ 	.word	0x0000bc40


	//   ....[61]....
        /*0428*/ 	.word	0x0000bc50


	//   ....[62]....
        /*042c*/ 	.word	0x0000bd00


	//   ....[63]....
        /*0430*/ 	.word	0x0000bd40


	//----- nvinfo : EIATTR_EXIT_INSTR_OFFSETS
	.align		4
.L_80:
        /*0434*/ 	.byte	0x04, 0x1c
        /*0436*/ 	.short	(.L_82 - .L_81)


	//   ....[0]....
.L_81:
        /*0438*/ 	.word	0x00000040


	//   ....[1]....
        /*043c*/ 	.word	0x0000be00


	//   ....[2]....
        /*0440*/ 	.word	0x0000be30


	//----- nvinfo : EIATTR_CTAIDZ_USED
	.align		4
.L_82:
        /*0444*/ 	.byte	0x01, 0x04
	.zero		2


	//----- nvinfo : EIATTR_MAX_THREADS
	.align		4
        /*0448*/ 	.byte	0x04, 0x05
        /*044a*/ 	.short	(.L_84 - .L_83)
.L_83:
        /*044c*/ 	.word	0x00000080
        /*0450*/ 	.word	0x00000001
        /*0454*/ 	.word	0x00000001
.L_84:


//--------------------- .nv.info._ZN7cutlass13device_kernelIN5flash19enable_sm80_to_sm89INS1_16FlashAttnFwdSm80INS1_25CollectiveMainloopFwdSm80ILi4ELi1ELb0EN4cute5tupleIJNS5_1CILi128EEENS7_ILi112EEENS7_ILi64EEEEEELi64ENS_10bfloat16_tEfNS_4arch4Sm80ELb0ELb0ELb0ELb1ELb0ELb0ELb1ELb0EEENS1_21CollectiveEpilogueFwdINS6_IJS8_SA_S9_EEENS6_IJNS7_ILi1EEESI_SI_EEESC_SE_Li128ELb1ELb1ELb0ELb0EEENS1_19SingleTileSchedulerILb1ELb0ELb1ELi128EEEEEEEEEvNT_6ParamsE --------------------------
	.section	.nv.info._ZN7cutlass13device_kernelIN5flash19enable_sm80_to_sm89INS1_16FlashAttnFwdSm80INS1_25CollectiveMainloopFwdSm80ILi4ELi1ELb0EN4cute5tupleIJNS5_1CILi128EEENS7_ILi112EEENS7_ILi64EEEEEELi64ENS_10bfloat16_tEfNS_4arch4Sm80ELb0ELb0ELb0ELb1ELb0ELb0ELb1ELb0EEENS1_21CollectiveEpilogueFwdINS6_IJS8_SA_S9_EEENS6_IJNS7_ILi1EEESI_SI_EEESC_SE_Li128ELb1ELb1ELb0ELb0EEENS1_19SingleTileSchedulerILb1ELb0ELb1ELi128EEEEEEEEEvNT_6ParamsE,"",@"SHT_CUDA_INFO"
	.sectionflags	@""
	.align	4


	//----- nvinfo : EIATTR_CUDA_API_VERSION
	.align		4
        /*0000*/ 	.byte	0x04, 0x37
        /*0002*/ 	.short	(.L_86 - .L_85)
.L_85:
        /*0004*/ 	.word	0x00000082


	//----- nvinfo : EIATTR_SW2861232_WAR
	.align		4
.L_86:
        /*0008*/ 	.byte	0x01, 0x35
	.zero		2


	//----- nvinfo : EIATTR_PARAM_CBANK
	.align		4
        /*000c*/ 	.byte	0x04, 0x0a
        /*000e*/ 	.short	(.L_88 - .L_87)
	.align		4
.L_87:
        /*0010*/ 	.word	index@(.nv.constant0._ZN7cutlass13device_kernelIN5flash19enable_sm80_to_sm89INS1_16FlashAttnFwdSm80INS1_25CollectiveMainloopFwdSm80ILi4ELi1ELb0EN4cute5tupleIJNS5_1CILi128EEENS7_ILi112EEENS7_ILi64EEEEEELi64ENS_10bfloat16_tEfNS_4arch4Sm80ELb0ELb0ELb0ELb1ELb0ELb0ELb1ELb0EEENS1_21CollectiveEpilogueFwdINS6_IJS8_SA_S9_EEENS6_IJNS7_ILi1EEESI_SI_EEESC_SE_Li128ELb1ELb1ELb0ELb0EEENS1_19SingleTileSchedulerILb1ELb0ELb1ELi128EEEEEEEEEvNT_6ParamsE)
        /*0014*/ 	.short	0x0160
        /*0016*/ 	.short	0x0418


	//----- nvinfo : EIATTR_CBANK_PARAM_SIZE
	.align		4
.L_88:
        /*0018*/ 	.byte	0x03, 0x19
        /*001a*/ 	.short	0x0418


	//----- nvinfo : EIATTR_KPARAM_INFO
	.align		4
        /*001c*/ 	.byte	0x04, 0x17
        /*001e*/ 	.short	(.L_90 - .L_89)
.L_89:
        /*0020*/ 	.word	0x00000000
        /*0024*/ 	.short	0x0000
        /*0026*/ 	.short	0x0000
        /*0028*/ 	.byte	0x00, 0xf0, 0x61, 0x10


	//----- nvinfo : EIATTR_MAXREG_COUNT
	.align		4
.L_90:
        /*002c*/ 	.byte	0x03, 0x1b
        /*002e*/ 	.short	0x00ff


	//----- nvinfo : EIATTR_NUM_BARRIERS
	.align		4
        /*0030*/ 	.byte	0x02, 0x4c
        /*0032*/ 	.byte	0x02
	.zero		1


	//----- nvinfo : EIATTR_ANNOTATIONS
	.align		4
        /*0034*/ 	.byte	0x04, 0x55
        /*0036*/ 	.short	(.L_92 - .L_91)


	//   ....[0]....
.L_91:
        /* <DEDUP_REMOVED lines=18> */
        /*014c*/ 	.byte	0x60, 0xbd, 0x00, 0x00


	//----- nvinfo : EIATTR_MERCURY_ISA_VERSION
	.align		4
.L_92:
        /*0150*/ 	.byte	0x03, 0x5f
        /*0152*/ 	.short	0x0000


	//----- nvinfo : EIATTR_COOP_GROUP_MASK_REGIDS
	.align		4
        /*0154*/ 	.byte	0x04, 0x29
        /*0156*/ 	.short	(.L_94 - .L_93)


	//   ....[0]....
.L_93:
        /*0158*/ 	.word	0xffffffff


	//   ....[1]....
        /*015c*/ 	.word	0xffffffff


	//   ....[2]....
        /*0160*/ 	.word	0xffffffff


	//   ....[3]....
        /*0164*/ 	.word	0xffffffff


	//   ....[4]....
        /*0168*/ 	.word	0xffffffff


	//   ....[5]....
        /*016c*/ 	.word	0xffffffff


	//   ....[6]....
        /*0170*/ 	.word	0xffffffff


	//   ....[7]....
        /*0174*/ 	.word	0xffffffff


	//   ....[8]....
        /*0178*/ 	.word	0xffffffff


	//   ....[9]....
        /*017c*/ 	.word	0xffffffff


	//   ....[10]....
        /*0180*/ 	.word	0xffffffff


	//   ....[11]....
        /*0184*/ 	.word	0xffffffff


	//   ....[12]....
        /*0188*/ 	.word	0xffffffff


	//   ....[13]....
        /*018c*/ 	.word	0xffffffff


	//   ....[14]....
        /*0190*/ 	.word	0xffffffff


	//   ....[15]....
        /*0194*/ 	.word	0xffffffff


	//   ....[16]....
        /*0198*/ 	.word	0xffffffff


	//   ....[17]....
        /*019c*/ 	.word	0xffffffff


	//   ....[18]....
        /*01a0*/ 	.word	0xffffffff


	//   ....[19]....
        /*01a4*/ 	.word	0xffffffff


	//   ....[20]....
        /*01a8*/ 	.word	0xffffffff


	//   ....[21]....
        /*01ac*/ 	.word	0xffffffff


	//   ....[22]....
        /*01b0*/ 	.word	0xffffffff


	//   ....[23]....
        /*01b4*/ 	.word	0xffffffff


	//   ....[24]....
        /*01b8*/ 	.word	0xffffffff


	//   ....[25]....
        /*01bc*/ 	.word	0xffffffff


	//   ....[26]....
        /*01c0*/ 	.word	0xffffffff


	//   ....[27]....
        /*01c4*/ 	.word	0xffffffff


	//   ....[28]....
        /*01c8*/ 	.word	0xffffffff


	//   ....[29]....
        /*01cc*/ 	.word	0xffffffff


	//   ....[30]....
        /*01d0*/ 	.word	0xffffffff


	//   ....[31]....
        /*01d4*/ 	.word	0xffffffff


	//   ....[32]....
        /*01d8*/ 	.word	0xffffffff


	//   ....[33]....
        /*01dc*/ 	.word	0xffffffff


	//   ....[34]....
        /*01e0*/ 	.word	0xffffffff


	//   ....[35]....
        /*01e4*/ 	.word	0xffffffff


	//   ....[36]....
        /*01e8*/ 	.word	0xffffffff


	//   ....[37]....
        /*01ec*/ 	.word	0xffffffff


	//   ....[38]....
        /*01f0*/ 	.word	0xffffffff


	//   ....[39]....
        /*01f4*/ 	.word	0xffffffff


	//   ....[40]....
        /*01f8*/ 	.word	0xffffffff


	//   ....[41]....
        /*01fc*/ 	.word	0xffffffff


	//   ....[42]....
        /*0200*/ 	.word	0xffffffff


	//   ....[43]....
        /*0204*/ 	.word	0xffffffff


	//   ....[44]....
        /*0208*/ 	.word	0xffffffff


	//   ....[45]....
        /*020c*/ 	.word	0xffffffff


	//   ....[46]....
        /*0210*/ 	.word	0xffffffff


	//   ....[47]....
        /*0214*/ 	.word	0xffffffff


	//   ....[48]....
        /*0218*/ 	.word	0xffffffff


	//   ....[49]....
        /*021c*/ 	.word	0xffffffff


	//   ....[50]....
        /*0220*/ 	.word	0xffffffff


	//   ....[51]....
        /*0224*/ 	.word	0xffffffff


	//   ....[52]....
        /*0228*/ 	.word	0xffffffff


	//   ....[53]....
        /*022c*/ 	.word	0xffffffff


	//   ....[54]....
        /*0230*/ 	.word	0xffffffff


	//   ....[55]....
        /*0234*/ 	.word	0xffffffff


	//   ....[56]....
        /*0238*/ 	.word	0xffffffff


	//   ....[57]....
        /*023c*/ 	.word	0xffffffff


	//   ....[58]....
        /*0240*/ 	.word	0xffffffff


	//   ....[59]....
        /*0244*/ 	.word	0xffffffff


	//   ....[60]....
        /*0248*/ 	.word	0xffffffff


	//   ....[61]....
        /*024c*/ 	.word	0xffffffff


	//   ....[62]....
        /*0250*/ 	.word	0xffffffff


	//   ....[63]....
        /*0254*/ 	.word	0xffffffff


	//   ....[64]....
        /*0258*/ 	.word	0xffffffff


	//   ....[65]....
        /*025c*/ 	.word	0xffffffff


	//   ....[66]....
        /*0260*/ 	.word	0xffffffff


	//   ....[67]....
        /*0264*/ 	.word	0xffffffff


	//   ....[68]....
        /*0268*/ 	.word	0xffffffff


	//   ....[69]....
        /*026c*/ 	.word	0xffffffff


	//   ....[70]....
        /*0270*/ 	.word	0xffffffff


	//   ....[71]....
        /*0274*/ 	.word	0xffffffff


	//   ....[72]....
        /*0278*/ 	.word	0xffffffff


	//   ....[73]....
        /*027c*/ 	.word	0xffffffff


	//   ....[74]....
        /*0280*/ 	.word	0xffffffff


	//   ....[75]....
        /*0284*/ 	.word	0xffffffff


	//   ....[76]....
        /*0288*/ 	.word	0xffffffff


	//   ....[77]....
        /*028c*/ 	.word	0xffffffff


	//   ....[78]....
        /*0290*/ 	.word	0xffffffff


	//   ....[79]....
        /*0294*/ 	.word	0xffffffff


	//   ....[80]....
        /*0298*/ 	.word	0xffffffff


	//----- nvinfo : EIATTR_COOP_GROUP_INSTR_OFFSETS
	.align		4
.L_94:
        /*029c*/ 	.byte	0x04, 0x28
        /*029e*/ 	.short	(.L_96 - .L_95)


	//   ....[0]....
.L_95:
        /*02a0*/ 	.word	0x00000090


	//   ....[1]....
        /*02a4*/ 	.word	0x00000e80


	//   ....[2]....
        /*02a8*/ 	.word	0x00000ea0


	//   ....[3]....
        /*02ac*/ 	.word	0x000010d0


	//   ....[4]....
        /*02b0*/ 	.word	0x00001100


	//   ....[5]....
        /*02b4*/ 	.word	0x00001190


	//   ....[6]....
        /*02b8*/ 	.word	0x000011c0


	//   ....[7]....
        /*02bc*/ 	.word	0x00001250


	//   ....[8]....
        /*02c0*/ 	.word	0x00001280


	//   ....[9]....
        /*02c4*/ 	.word	0x00001310


	//   ....[10]....
        /*02c8*/ 	.word	0x00001340


	//   ....[11]....
        /*02cc*/ 	.word	0x000013d0


	//   ....[12]....
        /*02d0*/ 	.word	0x00001400


	//   ....[13]....
        /*02d4*/ 	.word	0x00001490


	//   ....[14]....
        /*02d8*/ 	.word	0x000014c0


	//   ....[15]....
        /*02dc*/ 	.word	0x00001540


	//   ....[16]....
        /*02e0*/ 	.word	0x00001580


	//   ....[17]....
        /*02e4*/ 	.word	0x00003630


	//   ....[18]....
        /*02e8*/ 	.word	0x00003730


	//   ....[19]....
        /*02ec*/ 	.word	0x00003b60


	//   ....[20]....
        /*02f0*/ 	.word	0x00003c10


	//   ....[21]....
        /*02f4*/ 	.word	0x00003c60


	//   ....[22]....
        /*02f8*/ 	.word	0x00003cc0


	//   ....[23]....
        /*02fc*/ 	.word	0x00003e00


	//   ....[24]....
        /*0300*/ 	.word	0x00003f60


	//   ....[25]....
        /*0304*/ 	.word	0x00007570


	//   ....[26]....
        /*0308*/ 	.word	0x000075f0


	//   ....[27]....
        /*030c*/ 	.word	0x000076b0


	//   ....[28]....
        /*0310*/ 	.word	0x00007710


	//   ....[29]....
        /*0314*/ 	.word	0x00007740


	//   ....[30]....
        /*0318*/ 	.word	0x00007820


	//   ....[31]....
        /*031c*/ 	.word	0x000079a0


	//   ....[32]....
        /*0320*/ 	.word	0x00007cc0


	//   ....[33]....
        /*0324*/ 	.word	0x0000a340


	//   ....[34]....
        /*0328*/ 	.word	0x0000a350


	//   ....[35]....
        /*032c*/ 	.word	0x0000a360


	//   ....[36]....
        /*0330*/ 	.word	0x0000a380


	//   ....[37]....
        /*0334*/ 	.word	0x0000a3a0


	//   ....[38]....
        /*0338*/ 	.word	0x0000a3b0


	//   ....[39]....
        /*033c*/ 	.word	0x0000a3d0


	//   ....[40]....
        /*0340*/ 	.word	0x0000a400


	//   ....[41]....
        /*0344*/ 	.word	0x0000b6d0


	//   ....[42]....
        /*0348*/ 	.word	0x0000b720


	//   ....[43]....
        /*034c*/ 	.word	0x0000b750


	//   ....[44]....
        /*0350*/ 	.word	0x0000b780


	//   ....[45]....
        /*0354*/ 	.word	0x0000b7b0


	//   ....[46]....
        /*0358*/ 	.word	0x0000b7f0


	//   ....[47]....
        /*035c*/ 	.word	0x0000b820


	//   ....[48]....
        /*0360*/ 	.word	0x0000b850


	//   ....[49]....
        /*0364*/ 	.word	0x0000b930


	//   ....[50]....
        /*0368*/ 	.word	0x0000b960


	//   ....[51]....
        /*036c*/ 	.word	0x0000b9c0


	//   ....[52]....
        /*0370*/ 	.word	0x0000ba20


	//   ....[53]....
        /*0374*/ 	.word	0x0000ba30


	//   ....[54]....
        /*0378*/ 	.word	0x0000ba40


	//   ....[55]....
        /*037c*/ 	.word	0x0000ba50


	//   ....[56]....
        /*0380*/ 	.word	0x0000bac0


	//   ....[57]....
        /*0384*/ 	.word	0x0000bb70


	//   ....[58]....
        /*0388*/ 	.word	0x0000bb80


	//   ....[59]....
        /*038c*/ 	.word	0x0000bbb0


	//   ....[60]....
        /*0390*/ 	.word	0x0000bbc0


	//   ....[61]....
        /*0394*/ 	.word	0x0000bbd0


	//   ....[62]....
        /*0398*/ 	.word	0x0000bbe0


	//   ....[63]....
        /*039c*/ 	.word	0x0000bc60


	//   ....[64]....
        /*03a0*/ 	.word	0x0000bc70


	//   ....[65]....
        /*03a4*/ 	.word	0x0000c3d0


	//   ....[66]....
        /*03a8*/ 	.word	0x0000c410


	//   ....[67]....
        /*03ac*/ 	.word	0x0000c440


	//   ....[68]....
        /*03b0*/ 	.word	0x0000c470


	//   ....[69]....
        /*03b4*/ 	.word	0x0000c4a0


	//   ....[70]....
        /*03b8*/ 	.word	0x0000c4d0


	//   ....[71]....
        /*03bc*/ 	.word	0x0000c500


	//   ....[72]....
        /*03c0*/ 	.word	0x0000c520


	//   ....[73]....
        /*03c4*/ 	.word	0x0000c540


	//   ....[74]....
        /*03c8*/ 	.word	0x0000c570


	//   ....[75]....
        /*03cc*/ 	.word	0x0000c580


	//   ....[76]....
        /*03d0*/ 	.word	0x0000c590


	//   ....[77]....
        /*03d4*/ 	.word	0x0000c5a0


	//   ....[78]....
        /*03d8*/ 	.word	0x0000c5b0


	//   ....[79]....
        /*03dc*/ 	.word	0x0000c5e0


	//   ....[80]....
        /*03e0*/ 	.word	0x0000c600


	//----- nvinfo : EIATTR_EXIT_INSTR_OFFSETS
	.align		4
.L_96:
        /*03e4*/ 	.byte	0x04, 0x1c
        /*03e6*/ 	.short	(.L_98 - .L_97)


	//   ....[0]....
.L_97:
        /*03e8*/ 	.word	0x00000350


	//   ....[1]....
        /*03ec*/ 	.word	0x0000bd10


	//   ....[2]....
        /*03f0*/ 	.word	0x0000bd50


	//   ....[3]....
        /*03f4*/ 	.word	0x0000c760


	//   ....[4]....
        /*03f8*/ 	.word	0x0000c7a0


	//----- nvinfo : EIATTR_CTAIDZ_USED
	.align		4
.L_98:
        /*03fc*/ 	.byte	0x01, 0x04
	.zero		2


	//----- nvinfo : EIATTR_MAX_THREADS
	.align		4
        /*0400*/ 	.byte	0x04, 0x05
        /*0402*/ 	.short	(.L_100 - .L_99)
.L_99:
        /*0404*/ 	.word	0x00000080
        /*0408*/ 	.word	0x00000001
        /*040c*/ 	.word	0x00000001


	//----- nvinfo : EIATTR_CRS_STACK_SIZE
	.align		4
.L_100:
        /*0410*/ 	.byte	0x04, 0x1e
        /*0412*/ 	.short	(.L_102 - .L_101)
.L_101:
        /*0414*/ 	.word	0x00000000
.L_102:


//--------------------- .nv.info._ZN7cutlass13device_kernelIN5flash19enable_sm80_to_sm89INS1_16FlashAttnFwdSm80INS1_25CollectiveMainloopFwdSm80ILi4ELi1ELb0EN4cute5tupleIJNS5_1CILi128EEENS7_ILi112EEENS7_ILi64EEEEEELi64ENS_10bfloat16_tEfNS_4arch4Sm80ELb0ELb0ELb0ELb1ELb0ELb1ELb1ELb0EEENS1_21CollectiveEpilogueFwdINS6_IJS8_SA_S9_EEENS6_IJNS7_ILi1EEESI_SI_EEESC_SE_Li128ELb1ELb1ELb0ELb0EEENS1_19SingleTileSchedulerILb1ELb0ELb1ELi128EEEEEEEEEvNT_6ParamsE --------------------------
	.section	.nv.info._ZN7cutlass13device_kernelIN5flash19enable_sm80_to_sm89INS1_16FlashAttnFwdSm80INS1_25CollectiveMainloopFwdSm80ILi4ELi1ELb0EN4cute5tupleIJNS5_1CILi128EEENS7_ILi112EEENS7_ILi64EEEEEELi64ENS_10bfloat16_tEfNS_4arch4Sm80ELb0ELb0ELb0ELb1ELb0ELb1ELb1ELb0EEENS1_21CollectiveEpilogueFwdINS6_IJS8_SA_S9_EEENS6_IJNS7_ILi1EEESI_SI_EEESC_SE_Li128ELb1ELb1ELb0ELb0EEENS1_19SingleTileSchedulerILb1ELb0ELb1ELi128EEEEEEEEEvNT_6ParamsE,"",@"SHT_CUDA_INFO"
	.sectionflags	@""
	.align	4


	//----- nvinfo : EIATTR_CUDA_API_VERSION
	.align		4
        /*0000*/ 	.byte	0x04, 0x37
        /*0002*/ 	.short	(.L_104 - .L_103)
.L_103:
        /*0004*/ 	.word	0x00000082


	//----- nvinfo : EIATTR_SW2861232_WAR
	.align		4
.L_104:
        /*0008*/ 	.byte	0x01, 0x35
	.zero		2


	//----- nvinfo : EIATTR_PARAM_CBANK
	.align		4
        /*000c*/ 	.byte	0x04, 0x0a
        /*000e*/ 	.short	(.L_106 - .L_105)
	.align		4
.L_105:
        /*0010*/ 	.word	index@(.nv.constant0._ZN7cutlass13device_kernelIN5flash19enable_sm80_to_sm89INS1_16FlashAttnFwdSm80INS1_25CollectiveMainloopFwdSm80ILi4ELi1ELb0EN4cute5tupleIJNS5_1CILi128EEENS7_ILi112EEENS7_ILi64EEEEEELi64ENS_10bfloat16_tEfNS_4arch4Sm80ELb0ELb0ELb0ELb1ELb0ELb1ELb1ELb0EEENS1_21CollectiveEpilogueFwdINS6_IJS8_SA_S9_EEENS6_IJNS7_ILi1EEESI_SI_EEESC_SE_Li128ELb1ELb1ELb0ELb0EEENS1_19SingleTileSchedulerILb1ELb0ELb1ELi128EEEEEEEEEvNT_6ParamsE)
        /*0014*/ 	.short	0x0160
        /*0016*/ 	.short	0x0418


	//----- nvinfo : EIATTR_CBANK_PARAM_SIZE
	.align		4
.L_106:
        /*0018*/ 	.byte	0x03, 0x19
        /*001a*/ 	.short	0x0418


	//----- nvinfo : EIATTR_KPARAM_INFO
	.align		4
        /*001c*/ 	.byte	0x04, 0x17
        /*001e*/ 	.short	(.L_108 - .L_107)
.L_107:
        /*0020*/ 	.word	0x00000000
        /*0024*/ 	.short	0x0000
        /*0026*/ 	.short	0x0000
        /*0028*/ 	.byte	0x00, 0xf0, 0x61, 0x10


	//----- nvinfo : EIATTR_MAXREG_COUNT
	.align		4
.L_108:
        /*002c*/ 	.byte	0x03, 0x1b
        /*002e*/ 	.short	0x00ff


	//----- nvinfo : EIATTR_NUM_BARRIERS
	.align		4
        /*0030*/ 	.byte	0x02, 0x4c
        /*0032*/ 	.byte	0x02
	.zero		1


	//----- nvinfo : EIATTR_ANNOTATIONS
	.align		4
        /*0034*/ 	.byte	0x04, 0x55
        /*0036*/ 	.short	(.L_110 - .L_109)


	//   ....[0]....
.L_109:
        /* <DEDUP_REMOVED lines=30> */


	//----- nvinfo : EIATTR_MERCURY_ISA_VERSION
	.align		4
.L_110:
        /*0208*/ 	.byte	0x03, 0x5f
        /*020a*/ 	.short	0x0000


	//----- nvinfo : EIATTR_COOP_GROUP_MASK_REGIDS
	.align		4
        /*020c*/ 	.byte	0x04, 0x29
        /*020e*/ 	.short	(.L_112 - .L_111)


	//   ....[0]....
.L_111:
        /*0210*/ 	.word	0xffffffff


	//   ....[1]....
        /*0214*/ 	.word	0xffffffff


	//   ....[2]....
        /*0218*/ 	.word	0xffffffff


	//   ....[3]....
        /*021c*/ 	.word	0xffffffff


	//   ....[4]....
        /*0220*/ 	.word	0xffffffff


	//   ....[5]....
        /*0224*/ 	.word	0xffffffff


	//   ....[6]....
        /*0228*/ 	.word	0xffffffff


	//   ....[7]....
        /*022c*/ 	.word	0xffffffff


	//   ....[8]....
        /*0230*/ 	.word	0xffffffff


	//   ....[9]....
        /*0234*/ 	.word	0xffffffff


	//   ....[10]....
        /*0238*/ 	.word	0xffffffff


	//   ....[11]....
        /*023c*/ 	.word	0xffffffff


	//   ....[12]....
        /*0240*/ 	.word	0xffffffff


	//   ....[13]....
        /*0244*/ 	.word	0xffffffff


	//   ....[14]....
        /*0248*/ 	.word	0xffffffff


	//   ....[15]....
        /*024c*/ 	.word	0xffffffff


	//   ....[16]....
        /*0250*/ 	.word	0xffffffff


	//   ....[17]....
        /*0254*/ 	.word	0xffffffff


	//   ....[18]....
        /*0258*/ 	.word	0xffffffff


	//   ....[19]....
        /*025c*/ 	.word	0xffffffff


	//   ....[20]....
        /*0260*/ 	.word	0xffffffff


	//   ....[21]....
        /*0264*/ 	.word	0xffffffff


	//   ....[22]....
        /*0268*/ 	.word	0xffffffff


	//   ....[23]....
        /*026c*/ 	.word	0xffffffff


	//   ....[24]....
        /*0270*/ 	.word	0xffffffff


	//   ....[25]....
        /*0274*/ 	.word	0xffffffff


	//   ....[26]....
        /*0278*/ 	.word	0xffffffff


	//   ....[27]....
        /*027c*/ 	.word	0xffffffff


	//   ....[28]....
        /*0280*/ 	.word	0xffffffff


	//   ....[29]....
        /*0284*/ 	.word	0xffffffff


	//   ....[30]....
        /*0288*/ 	.word	0xffffffff


	//   ....[31]....
        /*028c*/ 	.word	0xffffffff


	//   ....[32]....
        /*0290*/ 	.word	0xffffffff


	//   ....[33]....
        /*0294*/ 	.word	0xffffffff


	//   ....[34]....
        /*0298*/ 	.word	0xffffffff


	//   ....[35]....
        /*029c*/ 	.word	0xffffffff


	//   ....[36]....
        /*02a0*/ 	.word	0xffffffff


	//   ....[37]....
        /*02a4*/ 	.word	0xffffffff


	//   ....[38]....
        /*02a8*/ 	.word	0xffffffff


	//   ....[39]....
        /*02ac*/ 	.word	0xffffffff


	//   ....[40]....
        /*02b0*/ 	.word	0xffffffff


	//   ....[41]....
        /*02b4*/ 	.word	0xffffffff


	//   ....[42]....
        /*02b8*/ 	.word	0xffffffff


	//   ....[43]....
        /*02bc*/ 	.word	0xffffffff


	//   ....[44]....
        /*02c0*/ 	.word	0xffffffff


	//   ....[45]....
        /*02c4*/ 	.word	0xffffffff


	//   ....[46]....
        /*02c8*/ 	.word	0xffffffff


	//   ....[47]....
        /*02cc*/ 	.word	0xffffffff


	//   ....[48]....
        /*02d0*/ 	.word	0xffffffff


	//   ....[49]....
        /*02d4*/ 	.word	0xffffffff


	//   ....[50]....
        /*02d8*/ 	.word	0xffffffff


	//   ....[51]....
        /*02dc*/ 	.word	0xffffffff


	//   ....[52]....
        /*02e0*/ 	.word	0xffffffff


	//   ....[53]....
        /*02e4*/ 	.word	0xffffffff


	//   ....[54]....
        /*02e8*/ 	.word	0xffffffff


	//   ....[55]....
        /*02ec*/ 	.word	0xffffffff


	//   ....[56]....
        /*02f0*/ 	.word	0xffffffff


	//   ....[57]....
        /*02f4*/ 	.word	0xffffffff


	//   ....[58]....
        /*02f8*/ 	.word	0xffffffff


	//   ....[59]....
        /*02fc*/ 	.word	0xffffffff


	//   ....[60]....
        /*0300*/ 	.word	0xffffffff


	//   ....[61]....
        /*0304*/ 	.word	0xffffffff


	//   ....[62]....
        /*0308*/ 	.word	0xffffffff


	//   ....[63]....
        /*030c*/ 	.word	0xffffffff


	//   ....[64]....
        /*0310*/ 	.word	0xffffffff


	//   ....[65]....
        /*0314*/ 	.word	0xffffffff


	//   ....[66]....
        /*0318*/ 	.word	0xffffffff


	//   ....[67]....
        /*031c*/ 	.word	0xffffffff


	//   ....[68]....
        /*0320*/ 	.word	0xffffffff


	//   ....[69]....
        /*0324*/ 	.word	0xffffffff


	//   ....[70]....
        /*0328*/ 	.word	0xffffffff


	//   ....[71]....
        /*032c*/ 	.word	0xffffffff


	//   ....[72]....
        /*0330*/ 	.word	0xffffffff


	//   ....[73]....
        /*0334*/ 	.word	0xffffffff


	//   ....[74]....
        /*0338*/ 	.word	0xffffffff


	//   ....[75]....
        /*033c*/ 	.word	0xffffffff


	//   ....[76]....
        /*0340*/ 	.word	0xffffffff


	//   ....[77]....
        /*0344*/ 	.word	0xffffffff


	//   ....[78]....
        /*0348*/ 	.word	0xffffffff


	//   ....[79]....
        /*034c*/ 	.word	0xffffffff


	//   ....[80]....
        /*0350*/ 	.word	0xffffffff


	//----- nvinfo : EIATTR_COOP_GROUP_INSTR_OFFSETS
	.align		4
.L_112:
        /*0354*/ 	.byte	0x04, 0x28
        /*0356*/ 	.short	(.L_114 - .L_113)


	//   ....[0]....
.L_113:
        /*0358*/ 	.word	0x00000090


	//   ....[1]....
        /*035c*/ 	.word	0x00008740


	//   ....[2]....
        /*0360*/ 	.word	0x00008770


	//   ....[3]....
        /*0364*/ 	.word	0x000087a0


	//   ....[4]....
        /*0368*/ 	.word	0x000087d0


	//   ....[5]....
        /*036c*/ 	.word	0x000087f0


	//   ....[6]....
        /*0370*/ 	.word	0x00008830


	//   ....[7]....
        /*0374*/ 	.word	0x00008850


	//   ....[8]....
        /*0378*/ 	.word	0x00008890


	//   ....[9]....
        /*037c*/ 	.word	0x000088c0


	//   ....[10]....
        /*0380*/ 	.word	0x00008910


	//   ....[11]....
        /*0384*/ 	.word	0x00008930


	//   ....[12]....
        /*0388*/ 	.word	0x00008940


	//   ....[13]....
        /*038c*/ 	.word	0x00008950


	//   ....[14]....
        /*0390*/ 	.word	0x000089a0


	//   ....[15]....
        /*0394*/ 	.word	0x000089d0


	//   ....[16]....
        /*0398*/ 	.word	0x00008a10


	//   ....[17]....
        /*039c*/ 	.word	0x0000e930


	//   ....[18]....
        /*03a0*/ 	.word	0x0000ea30


	//   ....[19]....
        /*03a4*/ 	.word	0x0000eb20


	//   ....[20]....
        /*03a8*/ 	.word	0x0000eb50


	//   ....[21]....
        /*03ac*/ 	.word	0x0000eb80


	//   ....[22]....
        /*03b0*/ 	.word	0x0000ec40


	//   ....[23]....
        /*03b4*/ 	.word	0x0000ed40


	//   ....[24]....
        /*03b8*/ 	.word	0x0000eea0


	//   ....[25]....
        /*03bc*/ 	.word	0x000132d0


	//   ....[26]....
        /*03c0*/ 	.word	0x00013350


	//   ....[27]....
        /*03c4*/ 	.word	0x00013410


	//   ....[28]....
        /*03c8*/ 	.word	0x00013470


	//   ....[29]....
        /*03cc*/ 	.word	0x000134a0


	//   ....[30]....
        /*03d0*/ 	.word	0x00013580


	//   ....[31]....
        /*03d4*/ 	.word	0x00013700


	//   ....[32]....
        /*03d8*/ 	.word	0x000139f0


	//   ....[33]....
        /*03dc*/ 	.word	0x000160c0


	//   ....[34]....
        /*03e0*/ 	.word	0x000160d0


	//   ....[35]....
        /*03e4*/ 	.word	0x000160e0


	//   ....[36]....
        /*03e8*/ 	.word	0x00016100


	//   ....[37]....
        /*03ec*/ 	.word	0x00016120


	//   ....[38]....
        /*03f0*/ 	.word	0x00016130


	//   ....[39]....
        /*03f4*/ 	.word	0x00016150


	//   ....[40]....
        /*03f8*/ 	.word	0x00016180


	//   ....[41]....
        /*03fc*/ 	.word	0x00017460


	//   ....[42]....
        /*0400*/ 	.word	0x00017490


	//   ....[43]....
        /*0404*/ 	.word	0x000174f0


	//   ....[44]....
        /*0408*/ 	.word	0x00017520


	//   ....[45]....
        /*040c*/ 	.word	0x00017560


	//   ....[46]....
        /*0410*/ 	.word	0x000175a0


	//   ....[47]....
        /*0414*/ 	.word	0x000175d0


	//   ....[48]....
        /*0418*/ 	.word	0x000175f0


	//   ....[49]....
        /*041c*/ 	.word	0x00017610


	//   ....[50]....
        /*0420*/ 	.word	0x00017650


	//   ....[51]....
        /*0424*/ 	.word	0x00017670


	//   ....[52]....
        /*0428*/ 	.word	0x000176a0


	//   ....[53]....
        /*042c*/ 	.word	0x000176f0


	//   ....[54]....
        /*0430*/ 	.word	0x00017720


	//   ....[55]....
        /*0434*/ 	.word	0x00017770


	//   ....[56]....
        /*0438*/ 	.word	0x000177c0


	//   ....[57]....
        /*043c*/ 	.word	0x000177f0


	//   ....[58]....
        /*0440*/ 	.word	0x00017840


	//   ....[59]....
        /*0444*/ 	.word	0x000178f0


	//   ....[60]....
        /*0448*/ 	.word	0x00017910


	//   ....[61]....
        /*044c*/ 	.word	0x00017940


	//   ....[62]....
        /*0450*/ 	.word	0x00017970


	//   ....[63]....
        /*0454*/ 	.word	0x00017a10


	//   ....[64]....
        /*0458*/ 	.word	0x00017a20


	//   ....[65]....
        /*045c*/ 	.word	0x00018140


	//   ....[66]....
        /*0460*/ 	.word	0x00018180


	//   ....[67]....
        /*0464*/ 	.word	0x000181b0


	//   ....[68]....
        /*0468*/ 	.word	0x000181e0


	//   ....[69]....
        /*046c*/ 	.word	0x00018210


	//   ....[70]....
        /*0470*/ 	.word	0x00018240


	//   ....[71]....
        /*0474*/ 	.word	0x00018270


	//   ....[72]....
        /*0478*/ 	.word	0x000182a0


	//   ....[73]....
        /*047c*/ 	.word	0x000182c0


	//   ....[74]....
        /*0480*/ 	.word	0x000182e0


	//   ....[75]....
        /*0484*/ 	.word	0x000182f0


	//   ....[76]....
        /*0488*/ 	.word	0x00018300


	//   ....[77]....
        /*048c*/ 	.word	0x00018310


	//   ....[78]....
        /*0490*/ 	.word	0x00018320


	//   ....[79]....
        /*0494*/ 	.word	0x00018330


	//   ....[80]....
        /*0498*/ 	.word	0x00018360


	//----- nvinfo : EIATTR_EXIT_INSTR_OFFSETS
	.align		4
.L_114:
        /*049c*/ 	.byte	0x04, 0x1c
        /*049e*/ 	.short	(.L_116 - .L_115)


	//   ....[0]....
.L_115:
        /*04a0*/ 	.word	0x00000350


	//   ....[1]....
        /*04a4*/ 	.word	0x00017ac0


	//   ....[2]....
        /*04a8*/ 	.word	0x00017b00


	//   ....[3]....
        /*04ac*/ 	.word	0x000184f0


	//   ....[4]....
        /*04b0*/ 	.word	0x00018530


	//----- nvinfo : EIATTR_CTAIDZ_USED
	.align		4
.L_116:
        /*04b4*/ 	.byte	0x01, 0x04
	.zero		2


	//----- nvinfo : EIATTR_MAX_THREADS
	.align		4
        /*04b8*/ 	.byte	0x04, 0x05
        /*04ba*/ 	.short	(.L_118 - .L_117)
.L_117:
        /*04bc*/ 	.word	0x00000080
        /*04c0*/ 	.word	0x00000001
        /*04c4*/ 	.word	0x00000001


	//----- nvinfo : EIATTR_CRS_STACK_SIZE
	.align		4
.L_118:
        /*04c8*/ 	.byte	0x04, 0x1e
        /*04ca*/ 	.short	(.L_120 - .L_119)
.L_119:
        /*04cc*/ 	.word	0x00000000
.L_120:


//--------------------- .nv.info._ZN7cutlass13device_kernelIN5flash19enable_sm80_to_sm89INS1_16FlashAttnFwdSm80INS1_25CollectiveMainloopFwdSm80ILi4ELi1ELb0EN4cute5tupleIJNS5_1CILi128EEENS7_ILi96EEENS7_ILi64EEEEEELi64ENS_10bfloat16_tEfNS_4arch4Sm80ELb0ELb1ELb0ELb0ELb0ELb0ELb1ELb0EEENS1_21CollectiveEpilogueFwdINS6_IJS8_SA_S9_EEENS6_IJNS7_ILi1EEESI_SI_EEESC_SE_Li128ELb0ELb1ELb0ELb0EEENS1_19SingleTileSchedulerILb0ELb0ELb1ELi128EEEEEEEEEvNT_6ParamsE --------------------------
	.section	.nv.info._ZN7cutlass13device_kernelIN5flash19enable_sm80_to_sm89INS1_16FlashAttnFwdSm80INS1_25CollectiveMainloopFwdSm80ILi4ELi1ELb0EN4cute5tupleIJNS5_1CILi128EEENS7_ILi96EEENS7_ILi64EEEEEELi64ENS_10bfloat16_tEfNS_4arch4Sm80ELb0ELb1ELb0ELb0ELb0ELb0ELb1ELb0EEENS1_21CollectiveEpilogueFwdINS6_IJS8_SA_S9_EEENS6_IJNS7_ILi1EEESI_SI_EEESC_SE_Li128ELb0ELb1ELb0ELb0EEENS1_19SingleTileSchedulerILb0ELb0ELb1ELi128EEEEEEEEEvNT_6ParamsE,"",@"SHT_CUDA_INFO"
	.sectionflags	@""
	.align	4


	//----- nvinfo : EIATTR_CUDA_API_VERSION
	.align		4
        /*0000*/ 	.byte	0x04, 0x37
        /*0002*/ 	.short	(.L_122 - .L_121)
.L_121:
        /*0004*/ 	.word	0x00000082


	//----- nvinfo : EIATTR_SW2861232_WAR
	.align		4
.L_122:
        /*0008*/ 	.byte	0x01, 0x35
	.zero		2


	//----- nvinfo : EIATTR_PARAM_CBANK
	.align		4
        /*000c*/ 	.byte	0x04, 0x0a
        /*000e*/ 	.short	(.L_124 - .L_123)
	.align		4
.L_123:
        /*0010*/ 	.word	index@(.nv.constant0._ZN7cutlass13device_kernelIN5flash19enable_sm80_to_sm89INS1_16FlashAttnFwdSm80INS1_25CollectiveMainloopFwdSm80ILi4ELi1ELb0EN4cute5tupleIJNS5_1CILi128EEENS7_ILi96EEENS7_ILi64EEEEEELi64ENS_10bfloat16_tEfNS_4arch4Sm80ELb0ELb1ELb0ELb0ELb0ELb0ELb1ELb0EEENS1_21CollectiveEpilogueFwdINS6_IJS8_SA_S9_EEENS6_IJNS7_ILi1EEESI_SI_EEESC_SE_Li128ELb0ELb1ELb0ELb0EEENS1_19SingleTileSchedulerILb0ELb0ELb1ELi128EEEEEEEEEvNT_6ParamsE)
        /*0014*/ 	.short	0x0160
        /*0016*/ 	.short	0x0418


	//----- nvinfo : EIATTR_CBANK_PARAM_SIZE
	.align		4
.L_124:
        /*0018*/ 	.byte	0x03, 0x19
        /*001a*/ 	.short	0x0418


	//----- nvinfo : EIATTR_KPARAM_INFO
	.align		4
        /*001c*/ 	.byte	0x04, 0x17
        /*001e*/ 	.short	(.L_126 - .L_125)
.L_125:
        /*0020*/ 	.word	0x00000000
        /*0024*/ 	.short	0x0000
        /*0026*/ 	.short	0x0000
        /*0028*/ 	.byte	0x00, 0xf0, 0x61, 0x10


	//----- nvinfo : EIATTR_MAXREG_COUNT
	.align		4
.L_126:
        /*002c*/ 	.byte	0x03, 0x1b
        /*002e*/ 	.short	0x00ff


	//----- nvinfo : EIATTR_NUM_BARRIERS
	.align		4
        /*0030*/ 	.byte	0x02, 0x4c
        /*0032*/ 	.byte	0x02
	.zero		1


	//----- nvinfo : EIATTR_ANNOTATIONS
	.align		4
        /*0034*/ 	.byte	0x04, 0x55
        /*0036*/ 	.short	(.L_128 - .L_127)


	//   ....[0]....
.L_127:
        /* <DEDUP_REMOVED lines=38> */


	//----- nvinfo : EIATTR_MERCURY_ISA_VERSION
	.align		4
.L_128:
        /*0280*/ 	.byte	0x03, 0x5f
        /*0282*/ 	.short	0x0000


	//----- nvinfo : EIATTR_COOP_GROUP_MASK_REGIDS
	.align		4
        /*0284*/ 	.byte	0x04, 0x29
        /*0286*/ 	.short	(.L_130 - .L_129)


	//   ....[0]....
.L_129:
        /*0288*/ 	.word	0xffffffff


	//   ....[1]....
        /*028c*/ 	.word	0xffffffff


	//   ....[2]....
        /*0290*/ 	.word	0xffffffff


	//   ....[3]....
        /*0294*/ 	.word	0xffffffff


	//   ....[4]....
        /*0298*/ 	.word	0xffffffff


	//   ....[5]....
        /*029c*/ 	.word	0xffffffff


	//   ....[6]....
        /*02a0*/ 	.word	0xffffffff


	//   ....[7]....
        /*02a4*/ 	.word	0xffffffff


	//   ....[8]....
        /*02a8*/ 	.word	0xffffffff


	//   ....[9]....
        /*02ac*/ 	.word	0xffffffff


	//   ....[10]....
        /*02b0*/ 	.word	0xffffffff


	//   ....[11]....
        /*02b4*/ 	.word	0xffffffff


	//   ....[12]....
        /*02b8*/ 	.word	0xffffffff


	//   ....[13]....
        /*02bc*/ 	.word	0xffffffff


	//   ....[14]....
        /*02c0*/ 	.word	0xffffffff


	//   ....[15]....
        /*02c4*/ 	.word	0xffffffff


	//   ....[16]....
        /*02c8*/ 	.word	0xffffffff


	//   ....[17]....
        /*02cc*/ 	.word	0xffffffff


	//   ....[18]....
        /*02d0*/ 	.word	0xffffffff


	//   ....[19]....
        /*02d4*/ 	.word	0xffffffff


	//   ....[20]....
        /*02d8*/ 	.word	0xffffffff


	//   ....[21]....
        /*02dc*/ 	.word	0xffffffff


	//   ....[22]....
        /*02e0*/ 	.word	0xffffffff


	//   ....[23]....
        /*02e4*/ 	.word	0xffffffff


	//   ....[24]....
        /*02e8*/ 	.word	0xffffffff


	//   ....[25]....
        /*02ec*/ 	.word	0xffffffff


	//   ....[26]....
        /*02f0*/ 	.word	0xffffffff


	//   ....[27]....
        /*02f4*/ 	.word	0xffffffff


	//   ....[28]....
        /*02f8*/ 	.word	0xffffffff


	//   ....[29]....
        /*02fc*/ 	.word	0xffffffff


	//   ....[30]....
        /*0300*/ 	.word	0xffffffff


	//   ....[31]....
        /*0304*/ 	.word	0xffffffff


	//   ....[32]....
        /*0308*/ 	.word	0xffffffff


	//   ....[33]....
        /*030c*/ 	.word	0xffffffff


	//   ....[34]....
        /*0310*/ 	.word	0xffffffff


	//   ....[35]....
        /*0314*/ 	.word	0xffffffff


	//   ....[36]....
        /*0318*/ 	.word	0xffffffff


	//   ....[37]....
        /*031c*/ 	.word	0xffffffff


	//   ....[38]....
        /*0320*/ 	.word	0xffffffff


	//   ....[39]....
        /*0324*/ 	.word	0xffffffff


	//   ....[40]....
        /*0328*/ 	.word	0xffffffff


	//   ....[41]....
        /*032c*/ 	.word	0xffffffff


	//   ....[42]....
        /*0330*/ 	.word	0xffffffff


	//   ....[43]....
        /*0334*/ 	.word	0xffffffff


	//   ....[44]....
        /*0338*/ 	.word	0xffffffff


	//   ....[45]....
        /*033c*/ 	.word	0xffffffff


	//   ....[46]....
        /*0340*/ 	.word	0xffffffff


	//   ....[47]....
        /*0344*/ 	.word	0xffffffff


	//   ....[48]....
        /*0348*/ 	.word	0xffffffff


	//   ....[49]....
        /*034c*/ 	.word	0xffffffff


	//   ....[50]....
        /*0350*/ 	.word	0xffffffff


	//   ....[51]....
        /*0354*/ 	.word	0xffffffff


	//   ....[52]....
        /*0358*/ 	.word	0xffffffff


	//   ....[53]....
        /*035c*/ 	.word	0xffffffff


	//   ....[54]....
        /*0360*/ 	.word	0xffffffff


	//   ....[55]....
        /*0364*/ 	.word	0xffffffff


	//   ....[56]....
        /*0368*/ 	.word	0xffffffff


	//   ....[57]....
        /*036c*/ 	.word	0xffffffff


	//   ....[58]....
        /*0370*/ 	.word	0xffffffff


	//   ....[59]....
        /*0374*/ 	.word	0xffffffff


	//   ....[60]....
        /*0378*/ 	.word	0xffffffff


	//   ....[61]....
        /*037c*/ 	.word	0xffffffff


	//   ....[62]....
        /*0380*/ 	.word	0xffffffff


	//   ....[63]....
        /*0384*/ 	.word	0xffffffff


	//   ....[64]....
        /*0388*/ 	.word	0xffffffff


	//   ....[65]....
        /*038c*/ 	.word	0xffffffff


	//   ....[66]....
        /*0390*/ 	.word	0xffffffff


	//   ....[67]....
        /*0394*/ 	.word	0xffffffff


	//   ....[68]....
        /*0398*/ 	.word	0xffffffff


	//   ....[69]....
        /*039c*/ 	.word	0xffffffff


	//   ....[70]....
        /*03a0*/ 	.word	0xffffffff


	//   ....[71]....
        /*03a4*/ 	.word	0xffffffff


	//   ....[72]....
        /*03a8*/ 	.word	0xffffffff


	//   ....[73]....
        /*03ac*/ 	.word	0xffffffff


	//   ....[74]....
        /*03b0*/ 	.word	0xffffffff


	//   ....[75]....
        /*03b4*/ 	.word	0xffffffff


	//   ....[76]....
        /*03b8*/ 	.word	0xffffffff


	//   ....[77]....
        /*03bc*/ 	.word	0xffffffff


	//   ....[78]....
        /*03c0*/ 	.word	0xffffffff


	//   ....[79]....
        /*03c4*/ 	.word	0xffffffff


	//   ....[80]....
        /*03c8*/ 	.word	0xffffffff


	//   ....[81]....
        /*03cc*/ 	.word	0xffffffff


	//   ....[82]....
        /*03d0*/ 	.word	0xffffffff


	//   ....[83]....
        /*03d4*/ 	.word	0xffffffff


	//   ....[84]....
        /*03d8*/ 	.word	0xffffffff


	//   ....[85]....
        /*03dc*/ 	.word	0xffffffff


	//   ....[86]....
        /*03e0*/ 	.word	0xffffffff


	//   ....[87]....
        /*03e4*/ 	.word	0xffffffff


	//   ....[88]....
        /*03e8*/ 	.word	0xffffffff


	//   ....[89]....
        /*03ec*/ 	.word	0xffffffff


	//   ....[90]....
        /*03f0*/ 	.word	0xffffffff


	//   ....[91]....
        /*03f4*/ 	.word	0xffffffff


	//   ....[92]....
        /*03f8*/ 	.word	0xffffffff


	//   ....[93]....
        /*03fc*/ 	.word	0xffffffff


	//   ....[94]....
        /*0400*/ 	.word	0xffffffff


	//   ....[95]....
        /*0404*/ 	.word	0xffffffff


	//   ....[96]....
        /*0408*/ 	.word	0xffffffff


	//   ....[97]....
        /*040c*/ 	.word	0xffffffff


	//   ....[98]....
        /*0410*/ 	.word	0xffffffff


	//   ....[99]....
        /*0414*/ 	.word	0xffffffff


	//   ....[100]....
        /*0418*/ 	.word	0xffffffff


	//   ....[101]....
        /*041c*/ 	.word	0xffffffff


	//   ....[102]....
        /*0420*/ 	.word	0xffffffff


	//   ....[103]....
        /*0424*/ 	.word	0xffffffff


	//   ....[104]....
        /*0428*/ 	.word	0xffffffff


	//   ....[105]....
        /*042c*/ 	.word	0xffffffff


	//   ....[106]....
        /*0430*/ 	.word	0xffffffff


	//   ....[107]....
        /*0434*/ 	.word	0xffffffff


	//----- nvinfo : EIATTR_COOP_GROUP_INSTR_OFFSETS
	.align		4
.L_130:
        /*0438*/ 	.byte	0x04, 0x28
        /*043a*/ 	.short	(.L_132 - .L_131)


	//   ....[0]....
.L_131:
        /*043c*/ 	.word	0x00000c30


	//   ....[1]....
        /*0440*/ 	.word	0x00000c60


	//   ....[2]....
        /*0444*/ 	.word	0x00000c90


	//   ....[3]....
        /*0448*/ 	.word	0x00000cb0


	//   ....[4]....
        /*044c*/ 	.word	0x00000ce0


	//   ....[5]....
        /*0450*/ 	.word	0x00000d00


	//   ....[6]....
        /*0454*/ 	.word	0x00000d40


	//   ....[7]....
        /*0458*/ 	.word	0x00000d70


	//   ....[8]....
        /*045c*/ 	.word	0x00000da0


	//   ....[9]....
        /*0460*/ 	.word	0x00000e20


	//   ....[10]....
        /*0464*/ 	.word	0x00000e30


	//   ....[11]....
        /*0468*/ 	.word	0x00000e70


	//   ....[12]....
        /*046c*/ 	.word	0x00000e90


	//   ....[13]....
        /*0470*/ 	.word	0x00000ec0


	//   ....[14]....
        /*0474*/ 	.word	0x00000ee0


	//   ....[15]....
        /*0478*/ 	.word	0x00000f00


	//   ....[16]....
        /*047c*/ 	.word	0x00002780


	//   ....[17]....
        /*0480*/ 	.word	0x000029c0


	//   ....[18]....
        /*0484*/ 	.word	0x00002b80


	//   ....[19]....
        /*0488*/ 	.word	0x00003a00


	//   ....[20]....
        /*048c*/ 	.word	0x000046b0


	//   ....[21]....
        /*0490*/ 	.word	0x000047d0


	//   ....[22]....
        /*0494*/ 	.word	0x000048e0


	//   ....[23]....
        /*0498*/ 	.word	0x00004a10


	//   ....[24]....
        /*049c*/ 	.word	0x00005300


	//   ....[25]....
        /*04a0*/ 	.word	0x000053a0


	//   ....[26]....
        /*04a4*/ 	.word	0x00005450


	//   ....[27]....
        /*04a8*/ 	.word	0x000054c0


	//   ....[28]....
        /*04ac*/ 	.word	0x000084d0


	//   ....[29]....
        /*04b0*/ 	.word	0x000086b0


	//   ....[30]....
        /*04b4*/ 	.word	0x00008890


	//   ....[31]....
        /*04b8*/ 	.word	0x00009ba0


	//   ....[32]....
        /*04bc*/ 	.word	0x0000a320


	//   ....[33]....
        /*04c0*/ 	.word	0x0000a4f0


	//   ....[34]....
        /*04c4*/ 	.word	0x0000a5c0


	//   ....[35]....
        /*04c8*/ 	.word	0x0000a790


	//   ....[36]....
        /*04cc*/ 	.word	0x0000a820


	//   ....[37]....
        /*04d0*/ 	.word	0x0000a970


	//   ....[38]....
        /*04d4*/ 	.word	0x0000adc0


	//   ....[39]....
        /*04d8*/ 	.word	0x0000ae20


	//   ....[40]....
        /*04dc*/ 	.word	0x0000e430


	//   ....[41]....
        /*04e0*/ 	.word	0x0000e490


	//   ....[42]....
        /*04e4*/ 	.word	0x0000e540


	//   ....[43]....
        /*04e8*/ 	.word	0x0000e5a0


	//   ....[44]....
        /*04ec*/ 	.word	0x0000e5d0


	//   ....[45]....
        /*04f0*/ 	.word	0x0000e6a0


	//   ....[46]....
        /*04f4*/ 	.word	0x0000e8e0


	//   ....[47]....
        /*04f8*/ 	.word	0x0000ebc0


	//   ....[48]....
        /*04fc*/ 	.word	0x00011990


	//   ....[49]....
        /*0500*/ 	.word	0x00011bc0


	//   ....[50]....
        /*0504*/ 	.word	0x00012470


	//   ....[51]....
        /*0508*/ 	.word	0x00012c30


	//   ....[52]....
        /*050c*/ 	.word	0x00013b20


	//   ....[53]....
        /*0510*/ 	.word	0x00013c20


	//   ....[54]....
        /*0514*/ 	.word	0x00013c70


	//   ....[55]....
        /*0518*/ 	.word	0x00013d80


	//   ....[56]....
        /*051c*/ 	.word	0x00013e70


	//   ....[57]....
        /*0520*/ 	.word	0x00013fd0


	//   ....[58]....
        /*0524*/ 	.word	0x00014300


	//   ....[59]....
        /*0528*/ 	.word	0x000143a0


	//   ....[60]....
        /*052c*/ 	.word	0x000166e0


	//   ....[61]....
        /*0530*/ 	.word	0x000166f0


	//   ....[62]....
        /*0534*/ 	.word	0x00016700


	//   ....[63]....
        /*0538*/ 	.word	0x00016710


	//   ....[64]....
        /*053c*/ 	.word	0x00016740


	//   ....[65]....
        /*0540*/ 	.word	0x00016760


	//   ....[66]....
        /*0544*/ 	.word	0x00016780


	//   ....[67]....
        /*0548*/ 	.word	0x00016790


	//   ....[68]....
        /*054c*/ 	.word	0x00017840


	//   ....[69]....
        /*0550*/ 	.word	0x00017870


	//   ....[70]....
        /*0554*/ 	.word	0x000178a0


	//   ....[71]....
        /*0558*/ 	.word	0x000178d0


	//   ....[72]....
        /*055c*/ 	.word	0x00017910


	//   ....[73]....
        /*0560*/ 	.word	0x000179f0


	//   ....[74]....
        /*0564*/ 	.word	0x00017a00


	//   ....[75]....
        /*0568*/ 	.word	0x00017a30


	//   ....[76]....
        /*056c*/ 	.word	0x00017a60


	//   ....[77]....
        /*0570*/ 	.word	0x00017aa0


	//   ....[78]....
        /*0574*/ 	.word	0x00017ac0


	//   ....[79]....
        /*0578*/ 	.word	0x00017ad0


	//   ....[80]....
        /*057c*/ 	.word	0x00017ae0


	//   ....[81]....
        /*0580*/ 	.word	0x00017c00


	//   ....[82]....
        /*0584*/ 	.word	0x00017c10


	//   ....[83]....
        /*0588*/ 	.word	0x00017c90


	//   ....[84]....
        /*058c*/ 	.word	0x00017cb0


	//   ....[85]....
        /*0590*/ 	.word	0x00017cf0


	//   ....[86]....
        /*0594*/ 	.word	0x00017d00


	//   ....[87]....
        /*0598*/ 	.word	0x00017d10


	//   ....[88]....
        /*059c*/ 	.word	0x00017e00


	//   ....[89]....
        /*05a0*/ 	.word	0x00017e30


	//   ....[90]....
        /*05a4*/ 	.word	0x00017f60


	//   ....[91]....
        /*05a8*/ 	.word	0x00017f70


	//   ....[92]....
        /*05ac*/ 	.word	0x000184d0


	//   ....[93]....
        /*05b0*/ 	.word	0x00018510


	//   ....[94]....
        /*05b4*/ 	.word	0x00018540


	//   ....[95]....
        /*05b8*/ 	.word	0x00018570


	//   ....[96]....
        /*05bc*/ 	.word	0x000185a0


	//   ....[97]....
        /*05c0*/ 	.word	0x000185d0


	//   ....[98]....
        /*05c4*/ 	.word	0x00018600


	//   ....[99]....
        /*05c8*/ 	.word	0x00018630


	//   ....[100]....
        /*05cc*/ 	.word	0x00018650


	//   ....[101]....
        /*05d0*/ 	.word	0x00018670


	//   ....[102]....
        /*05d4*/ 	.word	0x00018680


	//   ....[103]....
        /*05d8*/ 	.word	0x00018690


	//   ....[104]....
        /*05dc*/ 	.word	0x000186a0


	//   ....[105]....
        /*05e0*/ 	.word	0x000186b0


	//   ....[106]....
        /*05e4*/ 	.word	0x000186c0


	//   ....[107]....
        /*05e8*/ 	.word	0x000186f0


	//----- nvinfo : EIATTR_EXIT_INSTR_OFFSETS
	.align		4
.L_132:
        /*05ec*/ 	.byte	0x04, 0x1c
        /*05ee*/ 	.short	(.L_134 - .L_133)


	//   ....[0]....
.L_133:
        /*05f0*/ 	.word	0x00000040


	//   ....[1]....
        /*05f4*/ 	.word	0x00017f90


	//   ....[2]....
        /*05f8*/ 	.word	0x00017fd0


	//   ....[3]....
        /*05fc*/ 	.word	0x00018880


	//   ....[4]....
        /*0600*/ 	.word	0x000188c0


	//----- nvinfo : EIATTR_CTAIDZ_USED
	.align		4
.L_134:
        /*0604*/ 	.byte	0x01, 0x04
	.zero		2


	//----- nvinfo : EIATTR_MAX_THREADS
	.align		4
        /*0608*/ 	.byte	0x04, 0x05
        /*060a*/ 	.short	(.L_136 - .L_135)
.L_135:
        /*060c*/ 	.word	0x00000080
        /*0610*/ 	.word	0x00000001
        /*0614*/ 	.word	0x00000001


	//----- nvinfo : EIATTR_CRS_STACK_SIZE
	.align		4
.L_136:
        /*0618*/ 	.byte	0x04, 0x1e
        /*061a*/ 	.short	(.L_138 - .L_137)
.L_137:
        /*061c*/ 	.word	0x00000000
.L_138:


//--------------------- .nv.info._ZN7cutlass13device_kernelIN5flash19enable_sm80_to_sm89INS1_16FlashAttnFwdSm80INS1_25CollectiveMainloopFwdSm80ILi4ELi1ELb0EN4cute5tupleIJNS5_1CILi128EEENS7_ILi96EEENS7_ILi64EEEEEELi64ENS_10bfloat16_tEfNS_4arch4Sm80ELb0ELb1ELb0ELb1ELb0ELb0ELb1ELb0EEENS1_21CollectiveEpilogueFwdINS6_IJS8_SA_S9_EEENS6_IJNS7_ILi1EEESI_SI_EEESC_SE_Li128ELb1ELb1ELb0ELb0EEENS1_19SingleTileSchedulerILb1ELb0ELb1ELi128EEEEEEEEEvNT_6ParamsE --------------------------
	.section	.nv.info._ZN7cutlass13device_kernelIN5flash19enable_sm80_to_sm89INS1_16FlashAttnFwdSm80INS1_25CollectiveMainloopFwdSm80ILi4ELi1ELb0EN4cute5tupleIJNS5_1CILi128EEENS7_ILi96EEENS7_ILi64EEEEEELi64ENS_10bfloat16_tEfNS_4arch4Sm80ELb0ELb1ELb0ELb1ELb0ELb0ELb1ELb0EEENS1_21CollectiveEpilogueFwdINS6_IJS8_SA_S9_EEENS6_IJNS7_ILi1EEESI_SI_EEESC_SE_Li128ELb1ELb1ELb0ELb0EEENS1_19SingleTileSchedulerILb1ELb0ELb1ELi128EEEEEEEEEvNT_6ParamsE,"",@"SHT_CUDA_INFO"
	.sectionflags	@""
	.align	4


	//----- nvinfo : EIATTR_CUDA_API_VERSION
	.align		4
        /*0000*/ 	.byte	0x04, 0x37
        /*0002*/ 	.short	(.L_140 - .L_139)
.L_139:
        /*0004*/ 	.word	0x00000082


	//----- nvinfo : EIATTR_SW2861232_WAR
	.align		4
.L_140:
        /*0008*/ 	.byte	0x01, 0x35
	.zero		2


	//----- nvinfo : EIATTR_PARAM_CBANK
	.align		4
        /*000c*/ 	.byte	0x04, 0x0a
        /*000e*/ 	.short	(.L_142 - .L_141)
	.align		4
.L_141:
        /*0010*/ 	.word	index@(.nv.constant0._ZN7cutlass13device_kernelIN5flash19enable_sm80_to_sm89INS1_16FlashAttnFwdSm80INS1_25CollectiveMainloopFwdSm80ILi4ELi1ELb0EN4cute5tupleIJNS5_1CILi128EEENS7_ILi96EEENS7_ILi64EEEEEELi64ENS_10bfloat16_tEfNS_4arch4Sm80ELb0ELb1ELb0ELb1ELb0ELb0ELb1ELb0EEENS1_21CollectiveEpilogueFwdINS6_IJS8_SA_S9_EEENS6_IJNS7_ILi1EEESI_SI_EEESC_SE_Li128ELb1ELb1ELb0ELb0EEENS1_19SingleTileSchedulerILb1ELb0ELb1ELi128EEEEEEEEEvNT_6ParamsE)
        /*0014*/ 	.short	0x0160
        /*0016*/ 	.short	0x0418


	//----- nvinfo : EIATTR_CBANK_PARAM_SIZE
	.align		4
.L_142:
        /*0018*/ 	.byte	0x03, 0x19
        /*001a*/ 	.short	0x0418


	//----- nvinfo : EIATTR_KPARAM_INFO
	.align		4
        /*001c*/ 	.byte	0x04, 0x17
        /*001e*/ 	.short	(.L_144 - .L_143)
.L_143:
        /*0020*/ 	.word	0x00000000
        /*0024*/ 	.short	0x0000
        /*0026*/ 	.short	0x0000
        /*0028*/ 	.byte	0x00, 0xf0, 0x61, 0x10


	//----- nvinfo : EIATTR_MAXREG_COUNT
	.align		4
.L_144:
        /*002c*/ 	.byte	0x03, 0x1b
        /*002e*/ 	.short	0x00ff


	//----- nvinfo : EIATTR_NUM_BARRIERS
	.align		4
        /*0030*/ 	.byte	0x02, 0x4c
        /*0032*/ 	.byte	0x02
	.zero		1


	//----- nvinfo : EIATTR_ANNOTATIONS
	.align		4
        /*0034*/ 	.byte	0x04, 0x55
        /*0036*/ 	.short	(.L_146 - .L_145)


	//   ....[0]....
.L_145:
        /* <DEDUP_REMOVED lines=34> */


	//----- nvinfo : EIATTR_MERCURY_ISA_VERSION
	.align		4
.L_146:
        /*0248*/ 	.byte	0x03, 0x5f
        /*024a*/ 	.short	0x0000


	//----- nvinfo : EIATTR_COOP_GROUP_MASK_REGIDS
	.align		4
        /*024c*/ 	.byte	0x04, 0x29
        /*024e*/ 	.short	(.L_148 - .L_147)


	//   ....[0]....
.L_147:
        /*0250*/ 	.word	0xffffffff


	//   ....[1]....
        /*0254*/ 	.word	0xffffffff


	//   ....[2]....
        /*0258*/ 	.word	0xffffffff


	//   ....[3]....
        /*025c*/ 	.word	0xffffffff


	//   ....[4]....
        /*0260*/ 	.word	0xffffffff


	//   ....[5]....
        /*0264*/ 	.word	0xffffffff


	//   ....[6]....
        /*0268*/ 	.word	0xffffffff


	//   ....[7]....
        /*026c*/ 	.word	0xffffffff


	//   ....[8]....
        /*0270*/ 	.word	0xffffffff


	//   ....[9]....
        /*0274*/ 	.word	0xffffffff


	//   ....[10]....
        /*0278*/ 	.word	0xffffffff


	//   ....[11]....
        /*027c*/ 	.word	0xffffffff


	//   ....[12]....
        /*0280*/ 	.word	0xffffffff


	//   ....[13]....
        /*0284*/ 	.word	0xffffffff


	//   ....[14]....
        /*0288*/ 	.word	0xffffffff


	//   ....[15]....
        /*028c*/ 	.word	0xffffffff


	//   ....[16]....
        /*0290*/ 	.word	0xffffffff


	//   ....[17]....
        /*0294*/ 	.word	0xffffffff


	//   ....[18]....
        /*0298*/ 	.word	0xffffffff


	//   ....[19]....
        /*029c*/ 	.word	0xffffffff


	//   ....[20]....
        /*02a0*/ 	.word	0xffffffff


	//   ....[21]....
        /*02a4*/ 	.word	0xffffffff


	//   ....[22]....
        /*02a8*/ 	.word	0xffffffff


	//   ....[23]....
        /*02ac*/ 	.word	0xffffffff


	//   ....[24]....
        /*02b0*/ 	.word	0xffffffff


	//   ....[25]....
        /*02b4*/ 	.word	0xffffffff


	//   ....[26]....
        /*02b8*/ 	.word	0xffffffff


	//   ....[27]....
        /*02bc*/ 	.word	0xffffffff


	//   ....[28]....
        /*02c0*/ 	.word	0xffffffff


	//   ....[29]....
        /*02c4*/ 	.word	0xffffffff


	//   ....[30]....
        /*02c8*/ 	.word	0xffffffff


	//   ....[31]....
        /*02cc*/ 	.word	0xffffffff


	//   ....[32]....
        /*02d0*/ 	.word	0xffffffff


	//   ....[33]....
        /*02d4*/ 	.word	0xffffffff


	//   ....[34]....
        /*02d8*/ 	.word	0xffffffff


	//   ....[35]....
        /*02dc*/ 	.word	0xffffffff


	//   ....[36]....
        /*02e0*/ 	.word	0xffffffff


	//   ....[37]....
        /*02e4*/ 	.word	0xffffffff


	//   ....[38]....
        /*02e8*/ 	.word	0xffffffff


	//   ....[39]....
        /*02ec*/ 	.word	0xffffffff


	//   ....[40]....
        /*02f0*/ 	.word	0xffffffff


	//   ....[41]....
        /*02f4*/ 	.word	0xffffffff


	//   ....[42]....
        /*02f8*/ 	.word	0xffffffff


	//   ....[43]....
        /*02fc*/ 	.word	0xffffffff


	//   ....[44]....
        /*0300*/ 	.word	0xffffffff


	//   ....[45]....
        /*0304*/ 	.word	0xffffffff


	//   ....[46]....
        /*0308*/ 	.word	0xffffffff


	//   ....[47]....
        /*030c*/ 	.word	0xffffffff


	//   ....[48]....
        /*0310*/ 	.word	0xffffffff


	//   ....[49]....
        /*0314*/ 	.word	0xffffffff


	//   ....[50]....
        /*0318*/ 	.word	0xffffffff


	//   ....[51]....
        /*031c*/ 	.word	0xffffffff


	//   ....[52]....
        /*0320*/ 	.word	0xffffffff


	//   ....[53]....
        /*0324*/ 	.word	0xffffffff


	//   ....[54]....
        /*0328*/ 	.word	0xffffffff


	//   ....[55]....
        /*032c*/ 	.word	0xffffffff


	//   ....[56]....
        /*0330*/ 	.word	0xffffffff


	//   ....[57]....
        /*0334*/ 	.word	0xffffffff


	//   ....[58]....
        /*0338*/ 	.word	0xffffffff


	//   ....[59]....
        /*033c*/ 	.word	0xffffffff


	//   ....[60]....
        /*0340*/ 	.word	0xffffffff


	//   ....[61]....
        /*0344*/ 	.word	0xffffffff


	//   ....[62]....
        /*0348*/ 	.word	0xffffffff


	//   ....[63]....
        /*034c*/ 	.word	0xffffffff


	//   ....[64]....
        /*0350*/ 	.word	0xffffffff


	//   ....[65]....
        /*0354*/ 	.word	0xffffffff


	//   ....[66]....
        /*0358*/ 	.word	0xffffffff


	//   ....[67]....
        /*035c*/ 	.word	0xffffffff


	//   ....[68]....
        /*0360*/ 	.word	0xffffffff


	//   ....[69]....
        /*0364*/ 	.word	0xffffffff


	//   ....[70]....
        /*0368*/ 	.word	0xffffffff


	//   ....[71]....
        /*036c*/ 	.word	0xffffffff


	//   ....[72]....
        /*0370*/ 	.word	0xffffffff


	//   ....[73]....
        /*0374*/ 	.word	0xffffffff


	//   ....[74]....
        /*0378*/ 	.word	0xffffffff


	//   ....[75]....
        /*037c*/ 	.word	0xffffffff


	//   ....[76]....
        /*0380*/ 	.word	0xffffffff


	//   ....[77]....
        /*0384*/ 	.word	0xffffffff


	//   ....[78]....
        /*0388*/ 	.word	0xffffffff


	//   ....[79]....
        /*038c*/ 	.word	0xffffffff


	//   ....[80]....
        /*0390*/ 	.word	0xffffffff


	//   ....[81]....
        /*0394*/ 	.word	0xffffffff


	//   ....[82]....
        /*0398*/ 	.word	0xffffffff


	//   ....[83]....
        /*039c*/ 	.word	0xffffffff


	//   ....[84]....
        /*03a0*/ 	.word	0xffffffff


	//   ....[85]....
        /*03a4*/ 	.word	0xffffffff


	//   ....[86]....
        /*03a8*/ 	.word	0xffffffff


	//   ....[87]....
        /*03ac*/ 	.word	0xffffffff


	//   ....[88]....
        /*03b0*/ 	.word	0xffffffff


	//   ....[89]....
        /*03b4*/ 	.word	0xffffffff


	//   ....[90]....
        /*03b8*/ 	.word	0xffffffff


	//   ....[91]....
        /*03bc*/ 	.word	0xffffffff


	//   ....[92]....
        /*03c0*/ 	.word	0xffffffff


	//   ....[93]....
        /*03c4*/ 	.word	0xffffffff


	//   ....[94]....
        /*03c8*/ 	.word	0xffffffff


	//   ....[95]....
        /*03cc*/ 	.word	0xffffffff


	//   ....[96]....
        /*03d0*/ 	.word	0xffffffff


	//   ....[97]....
        /*03d4*/ 	.word	0xffffffff


	//   ....[98]....
        /*03d8*/ 	.word	0xffffffff


	//   ....[99]....
        /*03dc*/ 	.word	0xffffffff


	//   ....[100]....
        /*03e0*/ 	.word	0xffffffff


	//   ....[101]....
        /*03e4*/ 	.word	0xffffffff


	//   ....[102]....
        /*03e8*/ 	.word	0xffffffff


	//   ....[103]....
        /*03ec*/ 	.word	0xffffffff


	//   ....[104]....
        /*03f0*/ 	.word	0xffffffff


	//   ....[105]....
        /*03f4*/ 	.word	0xffffffff


	//   ....[106]....
        /*03f8*/ 	.word	0xffffffff


	//   ....[107]....
        /*03fc*/ 	.word	0xffffffff


	//   ....[108]....
        /*0400*/ 	.word	0xffffffff


	//----- nvinfo : EIATTR_COOP_GROUP_INSTR_OFFSETS
	.align		4
.L_148:
        /*0404*/ 	.byte	0x04, 0x28
        /*0406*/ 	.short	(.L_150 - .L_149)


	//   ....[0]....
.L_149:
        /*0408*/ 	.word	0x00000090


	//   ....[1]....
        /*040c*/ 	.word	0x00001400


	//   ....[2]....
        /*0410*/ 	.word	0x000014e0


	//   ....[3]....
        /*0414*/ 	.word	0x00001680


	//   ....[4]....
        /*0418*/ 	.word	0x000016b0


	//   ....[5]....
        /*041c*/ 	.word	0x00001740


	//   ....[6]....
        /*0420*/ 	.word	0x00001770


	//   ....[7]....
        /*0424*/ 	.word	0x00001800


	//   ....[8]....
        /*0428*/ 	.word	0x00001830


	//   ....[9]....
        /*042c*/ 	.word	0x000018c0


	//   ....[10]....
        /*0430*/ 	.word	0x000018f0


	//   ....[11]....
        /*0434*/ 	.word	0x00001980


	//   ....[12]....
        /*0438*/ 	.word	0x000019b0


	//   ....[13]....
        /*043c*/ 	.word	0x00001a40


	//   ....[14]....
        /*0440*/ 	.word	0x00001a70


	//   ....[15]....
        /*0444*/ 	.word	0x00001af0


	//   ....[16]....
        /*0448*/ 	.word	0x00001b30


	//   ....[17]....
        /*044c*/ 	.word	0x00003180


	//   ....[18]....
        /*0450*/ 	.word	0x000033f0


	//   ....[19]....
        /*0454*/ 	.word	0x000035b0


	//   ....[20]....
        /*0458*/ 	.word	0x000049e0


	//   ....[21]....
        /*045c*/ 	.word	0x000056d0


	//   ....[22]....
        /*0460*/ 	.word	0x00005710


	//   ....[23]....
        /*0464*/ 	.word	0x00005830


	//   ....[24]....
        /*0468*/ 	.word	0x00005870


	//   ....[25]....
        /*046c*/ 	.word	0x000065c0


	//   ....[26]....
        /*0470*/ 	.word	0x00006670


	//   ....[27]....
        /*0474*/ 	.word	0x00006880


	//   ....[28]....
        /*0478*/ 	.word	0x00006900


	//   ....[29]....
        /*047c*/ 	.word	0x00009530


	//   ....[30]....
        /*0480*/ 	.word	0x000097b0


	//   ....[31]....
        /*0484*/ 	.word	0x00009990


	//   ....[32]....
        /*0488*/ 	.word	0x0000a710


	//   ....[33]....
        /*048c*/ 	.word	0x0000b5f0


	//   ....[34]....
        /*0490*/ 	.word	0x0000b6c0


	//   ....[35]....
        /*0494*/ 	.word	0x0000b7d0


	//   ....[36]....
        /*0498*/ 	.word	0x0000b880


	//   ....[37]....
        /*049c*/ 	.word	0x0000b8d0


	//   ....[38]....
        /*04a0*/ 	.word	0x0000b9f0


	//   ....[39]....
        /*04a4*/ 	.word	0x0000beb0


	//   ....[40]....
        /*04a8*/ 	.word	0x0000bf30


	//   ....[41]....
        /*04ac*/ 	.word	0x0000f650


	//   ....[42]....
        /*04b0*/ 	.word	0x0000f6b0


	//   ....[43]....
        /*04b4*/ 	.word	0x0000f760


	//   ....[44]....
        /*04b8*/ 	.word	0x0000f7c0


	//   ....[45]....
        /*04bc*/ 	.word	0x0000f7f0


	//   ....[46]....
        /*04c0*/ 	.word	0x0000f8c0


	//   ....[47]....
        /*04c4*/ 	.word	0x0000fb00


	//   ....[48]....
        /*04c8*/ 	.word	0x0000fde0


	//   ....[49]....
        /*04cc*/ 	.word	0x00012ba0


	//   ....[50]....
        /*04d0*/ 	.word	0x00012de0


	//   ....[51]....
        /*04d4*/ 	.word	0x000136a0


	//   ....[52]....
        /*04d8*/ 	.word	0x00013e50


	//   ....[53]....
        /*04dc*/ 	.word	0x00014df0


	//   ....[54]....
        /*04e0*/ 	.word	0x00014e60


	//   ....[55]....
        /*04e4*/ 	.word	0x00015060


	//   ....[56]....
        /*04e8*/ 	.word	0x000150e0


	//   ....[57]....
        /*04ec*/ 	.word	0x00015120


	//   ....[58]....
        /*04f0*/ 	.word	0x000151e0


	//   ....[59]....
        /*04f4*/ 	.word	0x00015520


	//   ....[60]....
        /*04f8*/ 	.word	0x000155e0


	//   ....[61]....
        /*04fc*/ 	.word	0x000178d0


	//   ....[62]....
        /*0500*/ 	.word	0x000178e0


	//   ....[63]....
        /*0504*/ 	.word	0x000178f0


	//   ....[64]....
        /*0508*/ 	.word	0x00017900


	//   ....[65]....
        /*050c*/ 	.word	0x00017930


	//   ....[66]....
        /*0510*/ 	.word	0x00017950


	//   ....[67]....
        /*0514*/ 	.word	0x00017970


	//   ....[68]....
        /*0518*/ 	.word	0x00017980


	//   ....[69]....
        /*051c*/ 	.word	0x00018c60


	//   ....[70]....
        /*0520*/ 	.word	0x00018cd0


	//   ....[71]....
        /*0524*/ 	.word	0x00018d00


	//   ....[72]....
        /*0528*/ 	.word	0x00018d30


	//   ....[73]....
        /*052c*/ 	.word	0x00018d70


	//   ....[74]....
        /*0530*/ 	.word	0x00018da0


	//   ....[75]....
        /*0534*/ 	.word	0x00018dd0


	//   ....[76]....
        /*0538*/ 	.word	0x00018de0


	//   ....[77]....
        /*053c*/ 	.word	0x00018ec0


	//   ....[78]....
        /*0540*/ 	.word	0x00018f20


	//   ....[79]....
        /*0544*/ 	.word	0x00018f50


	//   ....[80]....
        /*0548*/ 	.word	0x00018fb0


	//   ....[81]....
        /*054c*/ 	.word	0x00018fc0


	//   ....[82]....
        /*0550*/ 	.word	0x00018fd0


	//   ....[83]....
        /*0554*/ 	.word	0x00018ff0


	//   ....[84]....
        /*0558*/ 	.word	0x00019050


	//   ....[85]....
        /*055c*/ 	.word	0x00019100


	//   ....[86]....
        /*0560*/ 	.word	0x00019110


	//   ....[87]....
        /*0564*/ 	.word	0x00019140


	//   ....[88]....
        /*0568*/ 	.word	0x00019150


	//   ....[89]....
        /*056c*/ 	.word	0x00019160


	//   ....[90]....
        /*0570*/ 	.word	0x00019170


	//   ....[91]....
        /*0574*/ 	.word	0x000191f0


	//   ....[92]....
        /*0578*/ 	.word	0x00019200


	//   ....[93]....
        /*057c*/ 	.word	0x00019960


	//   ....[94]....
        /*0580*/ 	.word	0x000199a0


	//   ....[95]....
        /*0584*/ 	.word	0x000199d0


	//   ....[96]....
        /*0588*/ 	.word	0x00019a00


	//   ....[97]....
        /*058c*/ 	.word	0x00019a30


	//   ....[98]....
        /*0590*/ 	.word	0x00019a60


	//   ....[99]....
        /*0594*/ 	.word	0x00019a90


	//   ....[100]....
        /*0598*/ 	.word	0x00019ab0


	//   ....[101]....
        /*059c*/ 	.word	0x00019ad0


	//   ....[102]....
        /*05a0*/ 	.word	0x00019b00


	//   ....[103]....
        /*05a4*/ 	.word	0x00019b10


	//   ....[104]....
        /*05a8*/ 	.word	0x00019b20


	//   ....[105]....
        /*05ac*/ 	.word	0x00019b30


	//   ....[106]....
        /*05b0*/ 	.word	0x00019b40


	//   ....[107]....
        /*05b4*/ 	.word	0x00019b70


	//   ....[108]....
        /*05b8*/ 	.word	0x00019b90


	//----- nvinfo : EIATTR_EXIT_INSTR_OFFSETS
	.align		4
.L_150:
        /*05bc*/ 	.byte	0x04, 0x1c
        /*05be*/ 	.short	(.L_152 - .L_151)


	//   ....[0]....
.L_151:
        /*05c0*/ 	.word	0x00000370


	//   ....[1]....
        /*05c4*/ 	.word	0x000192a0


	//   ....[2]....
        /*05c8*/ 	.word	0x000192e0


	//   ....[3]....
        /*05cc*/ 	.word	0x00019cf0


	//   ....[4]....
        /*05d0*/ 	.word	0x00019d30


	//----- nvinfo : EIATTR_CTAIDZ_USED
	.align		4
.L_152:
        /*05d4*/ 	.byte	0x01, 0x04
	.zero		2


	//----- nvinfo : EIATTR_MAX_THREADS
	.align		4
        /*05d8*/ 	.byte	0x04, 0x05
        /*05da*/ 	.short	(.L_154 - .L_153)
.L_153:
        /*05dc*/ 	.word	0x00000080
        /*05e0*/ 	.word	0x00000001
        /*05e4*/ 	.word	0x00000001


	//----- nvinfo : EIATTR_CRS_STACK_SIZE
	.align		4
.L_154:
        /*05e8*/ 	.byte	0x04, 0x1e
        /*05ea*/ 	.short	(.L_156 - .L_155)
.L_155:
        /*05ec*/ 	.word	0x00000000
.L_156:


//--------------------- .nv.info._ZN7cutlass13device_kernelIN5flash19enable_sm80_to_sm89INS1_16FlashAttnFwdSm80INS1_25CollectiveMainloopFwdSm80ILi4ELi1ELb0EN4cute5tupleIJNS5_1CILi128EEENS7_ILi96EEENS7_ILi64EEEEEELi64ENS_10bfloat16_tEfNS_4arch4Sm80ELb0ELb1ELb0ELb1ELb0ELb1ELb1ELb0EEENS1_21CollectiveEpilogueFwdINS6_IJS8_SA_S9_EEENS6_IJNS7_ILi1EEESI_SI_EEESC_SE_Li128ELb1ELb1ELb0ELb0EEENS1_19SingleTileSchedulerILb1ELb0ELb1ELi128EEEEEEEEEvNT_6ParamsE --------------------------
	.section	.nv.info._ZN7cutlass13device_kernelIN5flash19enable_sm80_to_sm89INS1_16FlashAttnFwdSm80INS1_25CollectiveMainloopFwdSm80ILi4ELi1ELb0EN4cute5tupleIJNS5_1CILi128EEENS7_ILi96EEENS7_ILi64EEEEEELi64ENS_10bfloat16_tEfNS_4arch4Sm80ELb0ELb1ELb0ELb1ELb0ELb1ELb1ELb0EEENS1_21CollectiveEpilogueFwdINS6_IJS8_SA_S9_EEENS6_IJNS7_ILi1EEESI_SI_EEESC_SE_Li128ELb1ELb1ELb0ELb0EEENS1_19SingleTileSchedulerILb1ELb0ELb1ELi128EEEEEEEEEvNT_6ParamsE,"",@"SHT_CUDA_INFO"
	.sectionflags	@""
	.align	4


	//----- nvinfo : EIATTR_CUDA_API_VERSION
	.align		4
        /*0000*/ 	.byte	0x04, 0x37
        /*0002*/ 	.short	(.L_158 - .L_157)
.L_157:
        /*0004*/ 	.word	0x00000082


	//----- nvinfo : EIATTR_SW2861232_WAR
	.align		4
.L_158:
        /*0008*/ 	.byte	0x01, 0x35
	.zero		2


	//----- nvinfo : EIATTR_PARAM_CBANK
	.align		4
        /*000c*/ 	.byte	0x04, 0x0a
        /*000e*/ 	.short	(.L_160 - .L_159)
	.align		4
.L_159:
        /*0010*/ 	.word	index@(.nv.constant0._ZN7cutlass13device_kernelIN5flash19enable_sm80_to_sm89INS1_16FlashAttnFwdSm80INS1_25CollectiveMainloopFwdSm80ILi4ELi1ELb0EN4cute5tupleIJNS5_1CILi128EEENS7_ILi96EEENS7_ILi64EEEEEELi64ENS_10bfloat16_tEfNS_4arch4Sm80ELb0ELb1ELb0ELb1ELb0ELb1ELb1ELb0EEENS1_21CollectiveEpilogueFwdINS6_IJS8_SA_S9_EEENS6_IJNS7_ILi1EEESI_SI_EEESC_SE_Li128ELb1ELb1ELb0ELb0EEENS1_19SingleTileSchedulerILb1ELb0ELb1ELi128EEEEEEEEEvNT_6ParamsE)
        /*0014*/ 	.short	0x0160
        /*0016*/ 	.short	0x0418


	//----- nvinfo : EIATTR_CBANK_PARAM_SIZE
	.align		4
.L_160:
        /*0018*/ 	.byte	0x03, 0x19
        /*001a*/ 	.short	0x0418


	//----- nvinfo : EIATTR_KPARAM_INFO
	.align		4
        /*001c*/ 	.byte	0x04, 0x17
        /*001e*/ 	.short	(.L_162 - .L_161)
.L_161:
        /*0020*/ 	.word	0x00000000
        /*0024*/ 	.short	0x0000
        /*0026*/ 	.short	0x0000
        /*0028*/ 	.byte	0x00, 0xf0, 0x61, 0x10


	//----- nvinfo : EIATTR_MAXREG_COUNT
	.align		4
.L_162:
        /*002c*/ 	.byte	0x03, 0x1b
        /*002e*/ 	.short	0x00ff


	//----- nvinfo : EIATTR_NUM_BARRIERS
	.align		4
        /*0030*/ 	.byte	0x02, 0x4c
        /*0032*/ 	.byte	0x02
	.zero		1


	//----- nvinfo : EIATTR_ANNOTATIONS
	.align		4
        /*0034*/ 	.byte	0x04, 0x55
        /*0036*/ 	.short	(.L_164 - .L_163)


	//   ....[0]....
.L_163:
        /* <DEDUP_REMOVED lines=56> */


	//----- nvinfo : EIATTR_MERCURY_ISA_VERSION
	.align		4
.L_164:
        /*03a0*/ 	.byte	0x03, 0x5f
        /*03a2*/ 	.short	0x0000


	//----- nvinfo : EIATTR_COOP_GROUP_MASK_REGIDS
	.align		4
        /*03a4*/ 	.byte	0x04, 0x29
        /*03a6*/ 	.short	(.L_166 - .L_165)


	//   ....[0]....
.L_165:
        /*03a8*/ 	.word	0xffffffff


	//   ....[1]....
        /*03ac*/ 	.word	0xffffffff


	//   ....[2]....
        /*03b0*/ 	.word	0xffffffff


	//   ....[3]....
        /*03b4*/ 	.word	0xffffffff


	//   ....[4]....
        /*03b8*/ 	.word	0xffffffff


	//   ....[5]....
        /*03bc*/ 	.word	0xffffffff


	//   ....[6]....
        /*03c0*/ 	.word	0xffffffff


	//   ....[7]....
        /*03c4*/ 	.word	0xffffffff


	//   ....[8]....
        /*03c8*/ 	.word	0xffffffff


	//   ....[9]....
        /*03cc*/ 	.word	0xffffffff


	//   ....[10]....
        /*03d0*/ 	.word	0xffffffff


	//   ....[11]....
        /*03d4*/ 	.word	0xffffffff


	//   ....[12]....
        /*03d8*/ 	.word	0xffffffff


	//   ....[13]....
        /*03dc*/ 	.word	0xffffffff


	//   ....[14]....
        /*03e0*/ 	.word	0xffffffff


	//   ....[15]....
        /*03e4*/ 	.word	0xffffffff


	//   ....[16]....
        /*03e8*/ 	.word	0xffffffff


	//   ....[17]....
        /*03ec*/ 	.word	0xffffffff


	//   ....[18]....
        /*03f0*/ 	.word	0xffffffff


	//   ....[19]....
        /*03f4*/ 	.word	0xffffffff


	//   ....[20]....
        /*03f8*/ 	.word	0xffffffff


	//   ....[21]....
        /*03fc*/ 	.word	0xffffffff


	//   ....[22]....
        /*0400*/ 	.word	0xffffffff


	//   ....[23]....
        /*0404*/ 	.word	0xffffffff


	//   ....[24]....
        /*0408*/ 	.word	0xffffffff


	//   ....[25]....
        /*040c*/ 	.word	0xffffffff


	//   ....[26]....
        /*0410*/ 	.word	0xffffffff


	//   ....[27]....
        /*0414*/ 	.word	0xffffffff


	//   ....[28]....
        /*0418*/ 	.word	0xffffffff


	//   ....[29]....
        /*041c*/ 	.word	0xffffffff


	//   ....[30]....
        /*0420*/ 	.word	0xffffffff


	//   ....[31]....
        /*0424*/ 	.word	0xffffffff


	//   ....[32]....
        /*0428*/ 	.word	0xffffffff


	//   ....[33]....
        /*042c*/ 	.word	0xffffffff


	//   ....[34]....
        /*0430*/ 	.word	0xffffffff


	//   ....[35]....
        /*0434*/ 	.word	0xffffffff


	//   ....[36]....
        /*0438*/ 	.word	0xffffffff


	//   ....[37]....
        /*043c*/ 	.word	0xffffffff


	//   ....[38]....
        /*0440*/ 	.word	0xffffffff


	//   ....[39]....
        /*0444*/ 	.word	0xffffffff


	//   ....[40]....
        /*0448*/ 	.word	0xffffffff


	//   ....[41]....
        /*044c*/ 	.word	0xffffffff


	//   ....[42]....
        /*0450*/ 	.word	0xffffffff


	//   ....[43]....
        /*0454*/ 	.word	0xffffffff


	//   ....[44]....
        /*0458*/ 	.word	0xffffffff


	//   ....[45]....
        /*045c*/ 	.word	0xffffffff


	//   ....[46]....
        /*0460*/ 	.word	0xffffffff


	//   ....[47]....
        /*0464*/ 	.word	0xffffffff


	//   ....[48]....
        /*0468*/ 	.word	0xffffffff


	//   ....[49]....
        /*046c*/ 	.word	0xffffffff


	//   ....[50]....
        /*0470*/ 	.word	0xffffffff


	//   ....[51]....
        /*0474*/ 	.word	0xffffffff


	//   ....[52]....
        /*0478*/ 	.word	0xffffffff


	//   ....[53]....
        /*047c*/ 	.word	0xffffffff


	//   ....[54]....
        /*0480*/ 	.word	0xffffffff


	//   ....[55]....
        /*0484*/ 	.word	0xffffffff


	//   ....[56]....
        /*0488*/ 	.word	0xffffffff


	//   ....[57]....
        /*048c*/ 	.word	0xffffffff


	//   ....[58]....
        /*0490*/ 	.word	0xffffffff


	//   ....[59]....
        /*0494*/ 	.word	0xffffffff


	//   ....[60]....
        /*0498*/ 	.word	0xffffffff


	//   ....[61]....
        /*049c*/ 	.word	0xffffffff


	//   ....[62]....
        /*04a0*/ 	.word	0xffffffff


	//   ....[63]....
        /*04a4*/ 	.word	0xffffffff


	//   ....[64]....
        /*04a8*/ 	.word	0xffffffff


	//   ....[65]....
        /*04ac*/ 	.word	0xffffffff


	//   ....[66]....
        /*04b0*/ 	.word	0xffffffff


	//   ....[67]....
        /*04b4*/ 	.word	0xffffffff


	//   ....[68]....
        /*04b8*/ 	.word	0xffffffff


	//   ....[69]....
        /*04bc*/ 	.word	0xffffffff


	//   ....[70]....
        /*04c0*/ 	.word	0xffffffff


	//   ....[71]....
        /*04c4*/ 	.word	0xffffffff


	//   ....[72]....
        /*04c8*/ 	.word	0xffffffff


	//   ....[73]....
        /*04cc*/ 	.word	0xffffffff


	//   ....[74]....
        /*04d0*/ 	.word	0xffffffff


	//   ....[75]....
        /*04d4*/ 	.word	0xffffffff


	//   ....[76]....
        /*04d8*/ 	.word	0xffffffff


	//   ....[77]....
        /*04dc*/ 	.word	0xffffffff


	//   ....[78]....
        /*04e0*/ 	.word	0xffffffff


	//   ....[79]....
        /*04e4*/ 	.word	0xffffffff


	//   ....[80]....
        /*04e8*/ 	.word	0xffffffff


	//   ....[81]....
        /*04ec*/ 	.word	0xffffffff


	//   ....[82]....
        /*04f0*/ 	.word	0xffffffff


	//   ....[83]....
        /*04f4*/ 	.word	0xffffffff


	//   ....[84]....
        /*04f8*/ 	.word	0xffffffff


	//   ....[85]....
        /*04fc*/ 	.word	0xffffffff


	//   ....[86]....
        /*0500*/ 	.word	0xffffffff


	//   ....[87]....
        /*0504*/ 	.word	0xffffffff


	//   ....[88]....
        /*0508*/ 	.word	0xffffffff


	//   ....[89]....
        /*050c*/ 	.word	0xffffffff


	//   ....[90]....
        /*0510*/ 	.word	0xffffffff


	//   ....[91]....
        /*0514*/ 	.word	0xffffffff


	//   ....[92]....
        /*0518*/ 	.word	0xffffffff


	//   ....[93]....
        /*051c*/ 	.word	0xffffffff


	//   ....[94]....
        /*0520*/ 	.word	0xffffffff


	//   ....[95]....
        /*0524*/ 	.word	0xffffffff


	//   ....[96]....
        /*0528*/ 	.word	0xffffffff


	//   ....[97]....
        /*052c*/ 	.word	0xffffffff


	//   ....[98]....
        /*0530*/ 	.word	0xffffffff


	//   ....[99]....
        /*0534*/ 	.word	0xffffffff


	//   ....[100]....
        /*0538*/ 	.word	0xffffffff


	//   ....[101]....
        /*053c*/ 	.word	0xffffffff


	//   ....[102]....
        /*0540*/ 	.word	0xffffffff


	//   ....[103]....
        /*0544*/ 	.word	0xffffffff


	//   ....[104]....
        /*0548*/ 	.word	0xffffffff


	//   ....[105]....
        /*054c*/ 	.word	0xffffffff


	//   ....[106]....
        /*0550*/ 	.word	0xffffffff


	//   ....[107]....
        /*0554*/ 	.word	0xffffffff


	//   ....[108]....
        /*0558*/ 	.word	0xffffffff


	//   ....[109]....
        /*055c*/ 	.word	0xffffffff


	//   ....[110]....
        /*0560*/ 	.word	0xffffffff


	//   ....[111]....
        /*0564*/ 	.word	0xffffffff


	//   ....[112]....
        /*0568*/ 	.word	0xffffffff


	//   ....[113]....
        /*056c*/ 	.word	0xffffffff


	//   ....[114]....
        /*0570*/ 	.word	0xffffffff


	//   ....[115]....
        /*0574*/ 	.word	0xffffffff


	//   ....[116]....
        /*0578*/ 	.word	0xffffffff


	//   ....[117]....
        /*057c*/ 	.word	0xffffffff


	//   ....[118]....
        /*0580*/ 	.word	0xffffffff


	//   ....[119]....
        /*0584*/ 	.word	0xffffffff


	//   ....[120]....
        /*0588*/ 	.word	0xffffffff


	//   ....[121]....
        /*058c*/ 	.word	0xffffffff


	//   ....[122]....
        /*0590*/ 	.word	0xffffffff


	//   ....[123]....
        /*0594*/ 	.word	0xffffffff


	//   ....[124]....
        /*0598*/ 	.word	0xffffffff


	//   ....[125]....
        /*059c*/ 	.word	0xffffffff


	//   ....[126]....
        /*05a0*/ 	.word	0xffffffff


	//   ....[127]....
        /*05a4*/ 	.word	0xffffffff


	//   ....[128]....
        /*05a8*/ 	.word	0xffffffff


	//   ....[129]....
        /*05ac*/ 	.word	0xffffffff


	//   ....[130]....
        /*05b0*/ 	.word	0xffffffff


	//   ....[131]....
        /*05b4*/ 	.word	0xffffffff


	//   ....[132]....
        /*05b8*/ 	.word	0xffffffff


	//   ....[133]....
        /*05bc*/ 	.word	0xffffffff


	//   ....[134]....
        /*05c0*/ 	.word	0xffffffff


	//   ....[135]....
        /*05c4*/ 	.word	0xffffffff


	//   ....[136]....
        /*05c8*/ 	.word	0xffffffff


	//   ....[137]....
        /*05cc*/ 	.word	0xffffffff


	//   ....[138]....
        /*05d0*/ 	.word	0xffffffff


	//   ....[139]....
        /*05d4*/ 	.word	0xffffffff


	//   ....[140]....
        /*05d8*/ 	.word	0xffffffff


	//----- nvinfo : EIATTR_COOP_GROUP_INSTR_OFFSETS
	.align		4
.L_166:
        /*05dc*/ 	.byte	0x04, 0x28
        /*05de*/ 	.short	(.L_168 - .L_167)


	//   ....[0]....
.L_167:
        /*05e0*/ 	.word	0x00000090


	//   ....[1]....
        /*05e4*/ 	.word	0x00007700


	//   ....[2]....
        /*05e8*/ 	.word	0x00007720


	//   ....[3]....
        /*05ec*/ 	.word	0x00007930


	//   ....[4]....
        /*05f0*/ 	.word	0x00007960


	//   ....[5]....
        /*05f4*/ 	.word	0x000079f0


	//   ....[6]....
        /*05f8*/ 	.word	0x00007a20


	//   ....[7]....
        /*05fc*/ 	.word	0x00007ab0


	//   ....[8]....
        /*0600*/ 	.word	0x00007ae0


	//   ....[9]....
        /*0604*/ 	.word	0x00007b70


	//   ....[10]....
        /*0608*/ 	.word	0x00007ba0


	//   ....[11]....
        /*060c*/ 	.word	0x00007c30


	//   ....[12]....
        /*0610*/ 	.word	0x00007c60


	//   ....[13]....
        /*0614*/ 	.word	0x00007cf0


	//   ....[14]....
        /*0618*/ 	.word	0x00007d20


	//   ....[15]....
        /*061c*/ 	.word	0x00007dd0


	//   ....[16]....
        /*0620*/ 	.word	0x00007df0


	//   ....[17]....
        /*0624*/ 	.word	0x000085c0


	//   ....[18]....
        /*0628*/ 	.word	0x000085e0


	//   ....[19]....
        /*062c*/ 	.word	0x000085f0


	//   ....[20]....
        /*0630*/ 	.word	0x00008600


	//   ....[21]....
        /*0634*/ 	.word	0x00008770


	//   ....[22]....
        /*0638*/ 	.word	0x000087b0


	//   ....[23]....
        /*063c*/ 	.word	0x00008800


	//   ....[24]....
        /*0640*/ 	.word	0x00008840


	//   ....[25]....
        /*0644*/ 	.word	0x00008a10


	//   ....[26]....
        /*0648*/ 	.word	0x00008a50


	//   ....[27]....
        /*064c*/ 	.word	0x00008aa0


	//   ....[28]....
        /*0650*/ 	.word	0x00008ae0


	//   ....[29]....
        /*0654*/ 	.word	0x00008cd0


	//   ....[30]....
        /*0658*/ 	.word	0x00008d10


	//   ....[31]....
        /*065c*/ 	.word	0x00008d60


	//   ....[32]....
        /*0660*/ 	.word	0x00008da0


	//   ....[33]....
        /*0664*/ 	.word	0x0000ac80


	//   ....[34]....
        /*0668*/ 	.word	0x0000aca0


	//   ....[35]....
        /*066c*/ 	.word	0x0000acd0


	//   ....[36]....
        /*0670*/ 	.word	0x0000ace0


	//   ....[37]....
        /*0674*/ 	.word	0x0000adc0


	//   ....[38]....
        /*0678*/ 	.word	0x0000ae00


	//   ....[39]....
        /*067c*/ 	.word	0x0000ae20


	//   ....[40]....
        /*0680*/ 	.word	0x0000ae30


	//   ....[41]....
        /*0684*/ 	.word	0x0000aff0


	//   ....[42]....
        /*0688*/ 	.word	0x0000b030


	//   ....[43]....
        /*068c*/ 	.word	0x0000b050


	//   ....[44]....
        /*0690*/ 	.word	0x0000b060


	//   ....[45]....
        /*0694*/ 	.word	0x0000b160


	//   ....[46]....
        /*0698*/ 	.word	0x0000b1a0


	//   ....[47]....
        /*069c*/ 	.word	0x0000b200


	//   ....[48]....
        /*06a0*/ 	.word	0x0000b230


	//   ....[49]....
        /*06a4*/ 	.word	0x0000e1c0


	//   ....[50]....
        /*06a8*/ 	.word	0x0000e3f0


	//   ....[51]....
        /*06ac*/ 	.word	0x0000e590


	//   ....[52]....
        /*06b0*/ 	.word	0x0000f400


	//   ....[53]....
        /*06b4*/ 	.word	0x000101f0


	//   ....[54]....
        /*06b8*/ 	.word	0x00010310


	//   ....[55]....
        /*06bc*/ 	.word	0x00010410


	//   ....[56]....
        /*06c0*/ 	.word	0x00010530


	//   ....[57]....
        /*06c4*/ 	.word	0x00010b90


	//   ....[58]....
        /*06c8*/ 	.word	0x00010c20


	//   ....[59]....
        /*06cc*/ 	.word	0x00010ca0


	//   ....[60]....
        /*06d0*/ 	.word	0x00010d80


	//   ....[61]....
        /*06d4*/ 	.word	0x00013ec0


	//   ....[62]....
        /*06d8*/ 	.word	0x00014080


	//   ....[63]....
        /*06dc*/ 	.word	0x00014240


	//   ....[64]....
        /*06e0*/ 	.word	0x00015670


	//   ....[65]....
        /*06e4*/ 	.word	0x00015e40


	//   ....[66]....
        /*06e8*/ 	.word	0x00016000


	//   ....[67]....
        /*06ec*/ 	.word	0x00016290


	//   ....[68]....
        /*06f0*/ 	.word	0x00016360


	//   ....[69]....
        /*06f4*/ 	.word	0x000163b0


	//   ....[70]....
        /*06f8*/ 	.word	0x00016470


	//   ....[71]....
        /*06fc*/ 	.word	0x000167e0


	//   ....[72]....
        /*0700*/ 	.word	0x000168d0


	//   ....[73]....
        /*0704*/ 	.word	0x00019e40


	//   ....[74]....
        /*0708*/ 	.word	0x00019ea0


	//   ....[75]....
        /*070c*/ 	.word	0x00019f50


	//   ....[76]....
        /*0710*/ 	.word	0x00019fb0


	//   ....[77]....
        /*0714*/ 	.word	0x00019fe0


	//   ....[78]....
        /*0718*/ 	.word	0x0001a060


	//   ....[79]....
        /*071c*/ 	.word	0x0001a2b0


	//   ....[80]....
        /*0720*/ 	.word	0x0001a530


	//   ....[81]....
        /*0724*/ 	.word	0x0001d250


	//   ....[82]....
        /*0728*/ 	.word	0x0001d6f0


	//   ....[83]....
        /*072c*/ 	.word	0x0001e0c0


	//   ....[84]....
        /*0730*/ 	.word	0x0001e890


	//   ....[85]....
        /*0734*/ 	.word	0x0001f630


	//   ....[86]....
        /*0738*/ 	.word	0x0001f7e0


	//   ....[87]....
        /*073c*/ 	.word	0x0001f8c0


	//   ....[88]....
        /*0740*/ 	.word	0x0001fa60


	//   ....[89]....
        /*0744*/ 	.word	0x0001fb10


	//   ....[90]....
        /*0748*/ 	.word	0x0001fc50


	//   ....[91]....
        /*074c*/ 	.word	0x0001ff30


	//   ....[92]....
        /*0750*/ 	.word	0x0001ffc0


	//   ....[93]....
        /*0754*/ 	.word	0x00022360


	//   ....[94]....
        /*0758*/ 	.word	0x00022370


	//   ....[95]....
        /*075c*/ 	.word	0x00022380


	//   ....[96]....
        /*0760*/ 	.word	0x00022390


	//   ....[97]....
        /*0764*/ 	.word	0x000223c0


	//   ....[98]....
        /*0768*/ 	.word	0x000223e0


	//   ....[99]....
        /*076c*/ 	.word	0x00022400


	//   ....[100]....
        /*0770*/ 	.word	0x00022410


	//   ....[101]....
        /*0774*/ 	.word	0x000236f0


	//   ....[102]....
        /*0778*/ 	.word	0x00023750


	//   ....[103]....
        /*077c*/ 	.word	0x00023770


	//   ....[104]....
        /*0780*/ 	.word	0x000237a0


	//   ....[105]....
        /*0784*/ 	.word	0x000237e0


	//   ....[106]....
        /*0788*/ 	.word	0x00023810


	//   ....[107]....
        /*078c*/ 	.word	0x00023840


	//   ....[108]....
        /*0790*/ 	.word	0x00023870


	//   ....[109]....
        /*0794*/ 	.word	0x00023960


	//   ....[110]....
        /*0798*/ 	.word	0x00023970


	//   ....[111]....
        /*079c*/ 	.word	0x000239b0


	//   ....[112]....
        /*07a0*/ 	.word	0x000239e0


	//   ....[113]....
        /*07a4*/ 	.word	0x00023a30


	//   ....[114]....
        /*07a8*/ 	.word	0x00023a50


	//   ....[115]....
        /*07ac*/ 	.word	0x00023a60


	//   ....[116]....
        /*07b0*/ 	.word	0x00023ac0


	//   ....[117]....
        /*07b4*/ 	.word	0x00023b70


	//   ....[118]....
        /*07b8*/ 	.word	0x00023ba0


	//   ....[119]....
        /*07bc*/ 	.word	0x00023bd0


	//   ....[120]....
        /*07c0*/ 	.word	0x00023bf0


	//   ....[121]....
        /*07c4*/ 	.word	0x00023c00


	//   ....[122]....
        /*07c8*/ 	.word	0x00023c10


	//   ....[123]....
        /*07cc*/ 	.word	0x00023c90


	//   ....[124]....
        /*07d0*/ 	.word	0x00023ca0


	//   ....[125]....
        /*07d4*/ 	.word	0x000243c0


	//   ....[126]....
        /*07d8*/ 	.word	0x00024400


	//   ....[127]....
        /*07dc*/ 	.word	0x00024430


	//   ....[128]....
        /*07e0*/ 	.word	0x00024460


	//   ....[129]....
        /*07e4*/ 	.word	0x00024490


	//   ....[130]....
        /*07e8*/ 	.word	0x000244c0


	//   ....[131]....
        /*07ec*/ 	.word	0x000244f0


	//   ....[132]....
        /*07f0*/ 	.word	0x00024520


	//   ....[133]....
        /*07f4*/ 	.word	0x00024540


	//   ....[134]....
        /*07f8*/ 	.word	0x00024560


	//   ....[135]....
        /*07fc*/ 	.word	0x00024570


	//   ....[136]....
        /*0800*/ 	.word	0x00024580


	//   ....[137]....
        /*0804*/ 	.word	0x00024590


	//   ....[138]....
        /*0808*/ 	.word	0x000245a0


	//   ....[139]....
        /*080c*/ 	.word	0x000245b0


	//   ....[140]....
        /*0810*/ 	.word	0x000245e0


	//----- nvinfo : EIATTR_EXIT_INSTR_OFFSETS
	.align		4
.L_168:
        /*0814*/ 	.byte	0x04, 0x1c
        /*0816*/ 	.short	(.L_170 - .L_169)


	//   ....[0]....
.L_169:
        /*0818*/ 	.word	0x00000370


	//   ....[1]....
        /*081c*/ 	.word	0x00023d40


	//   ....[2]....
        /*0820*/ 	.word	0x00023d80


	//   ....[3]....
        /*0824*/ 	.word	0x00024770


	//   ....[4]....
        /*0828*/ 	.word	0x000247b0


	//----- nvinfo : EIATTR_CTAIDZ_USED
	.align		4
.L_170:
        /*082c*/ 	.byte	0x01, 0x04
	.zero		2


	//----- nvinfo : EIATTR_MAX_THREADS
	.align		4
        /*0830*/ 	.byte	0x04, 0x05
        /*0832*/ 	.short	(.L_172 - .L_171)
.L_171:
        /*0834*/ 	.word	0x00000080
        /*0838*/ 	.word	0x00000001
        /*083c*/ 	.word	0x00000001


	//----- nvinfo : EIATTR_CRS_STACK_SIZE
	.align		4
.L_172:
        /*0840*/ 	.byte	0x04, 0x1e
        /*0842*/ 	.short	(.L_174 - .L_173)
.L_173:
        /*0844*/ 	.word	0x00000000
.L_174:


//--------------------- .nv.info._ZN7cutlass13device_kernelIN5flash19enable_sm80_to_sm89INS1_16FlashAttnFwdSm80INS1_25CollectiveMainloopFwdSm80ILi4ELi1ELb0EN4cute5tupleIJNS5_1CILi128EEENS7_ILi112EEENS7_ILi64EEEEEELi64ENS_10bfloat16_tEfNS_4arch4Sm80ELb1ELb0ELb0ELb0ELb0ELb0ELb1ELb0EEENS1_21CollectiveEpilogueFwdINS6_IJS8_SA_S9_EEENS6_IJNS7_ILi1EEESI_SI_EEESC_SE_Li128ELb0ELb1ELb0ELb0EEENS1_30DynamicPersistentTileSchedulerILi128ELi128ELb0ELb1ELb0EEEEEEEEEvNT_6ParamsE --------------------------
	.section	.nv.info._ZN7cutlass13device_kernelIN5flash19enable_sm80_to_sm89INS1_16FlashAttnFwdSm80INS1_25CollectiveMainloopFwdSm80ILi4ELi1ELb0EN4cute5tupleIJNS5_1CILi128EEENS7_ILi112EEENS7_ILi64EEEEEELi64ENS_10bfloat16_tEfNS_4arch4Sm80ELb1ELb0ELb0ELb0ELb0ELb0ELb1ELb0EEENS1_21CollectiveEpilogueFwdINS6_IJS8_SA_S9_EEENS6_IJNS7_ILi1EEESI_SI_EEESC_SE_Li128ELb0ELb1ELb0ELb0EEENS1_30DynamicPersistentTileSchedulerILi128ELi128ELb0ELb1ELb0EEEEEEEEEvNT_6ParamsE,"",@"SHT_CUDA_INFO"
	.sectionflags	@""
	.align	4


	//----- nvinfo : EIATTR_CUDA_API_VERSION
	.align		4
        /*0000*/ 	.byte	0x04, 0x37
        /*0002*/ 	.short	(.L_176 - .L_175)
.L_175:
        /*0004*/ 	.word	0x00000082


	//----- nvinfo : EIATTR_SW2861232_WAR
	.align		4
.L_176:
        /*0008*/ 	.byte	0x01, 0x35
	.zero		2


	//----- nvinfo : EIATTR_PARAM_CBANK
	.align		4
        /*000c*/ 	.byte	0x04, 0x0a
        /*000e*/ 	.short	(.L_178 - .L_177)
	.align		4
.L_177:
        /*0010*/ 	.word	index@(.nv.constant0._ZN7cutlass13device_kernelIN5flash19enable_sm80_to_sm89INS1_16FlashAttnFwdSm80INS1_25CollectiveMainloopFwdSm80ILi4ELi1ELb0EN4cute5tupleIJNS5_1CILi128EEENS7_ILi112EEENS7_ILi64EEEEEELi64ENS_10bfloat16_tEfNS_4arch4Sm80ELb1ELb0ELb0ELb0ELb0ELb0ELb1ELb0EEENS1_21CollectiveEpilogueFwdINS6_IJS8_SA_S9_EEENS6_IJNS7_ILi1EEESI_SI_EEESC_SE_Li128ELb0ELb1ELb0ELb0EEENS1_30DynamicPersistentTileSchedulerILi128ELi128ELb0ELb1ELb0EEEEEEEEEvNT_6ParamsE)
        /*0014*/ 	.short	0x0160
        /*0016*/ 	.short	0x0428


	//----- nvinfo : EIATTR_CBANK_PARAM_SIZE
	.align		4
.L_178:
        /*0018*/ 	.byte	0x03, 0x19
        /*001a*/ 	.short	0x0428


	//----- nvinfo : EIATTR_KPARAM_INFO
	.align		4
        /*001c*/ 	.byte	0x04, 0x17
        /*001e*/ 	.short	(.L_180 - .L_179)
.L_179:
        /*0020*/ 	.word	0x00000000
        /*0024*/ 	.short	0x0000
        /*0026*/ 	.short	0x0000
        /*0028*/ 	.byte	0x00, 0xf0, 0xa1, 0x10


	//----- nvinfo : EIATTR_MAXREG_COUNT
	.align		4
.L_180:
        /*002c*/ 	.byte	0x03, 0x1b
        /*002e*/ 	.short	0x00ff


	//----- nvinfo : EIATTR_NUM_BARRIERS
	.align		4
        /*0030*/ 	.byte	0x02, 0x4c
        /*0032*/ 	.byte	0x06
	.zero		1


	//----- nvinfo : EIATTR_ANNOTATIONS
	.align		4
        /*0034*/ 	.byte	0x04, 0x55
        /*0036*/ 	.short	(.L_182 - .L_181)


	//   ....[0]....
.L_181:
        /* <DEDUP_REMOVED lines=98> */


	//----- nvinfo : EIATTR_MERCURY_ISA_VERSION
	.align		4
.L_182:
        /*0640*/ 	.byte	0x03, 0x5f
        /*0642*/ 	.short	0x0000


	//----- nvinfo : EIATTR_INT_WARP_WIDE_INSTR_OFFSETS
	.align		4
        /*0644*/ 	.byte	0x04, 0x31
        /*0646*/ 	.short	(.L_184 - .L_183)


	//   ....[0]....
.L_183:
        /*0648*/ 	.word	0x00011ba0


	//   ....[1]....
        /*064c*/ 	.word	0x00011c20


	//----- nvinfo : EIATTR_COOP_GROUP_MASK_REGIDS
	.align		4
.L_184:
        /*0650*/ 	.byte	0x04, 0x29
        /*0652*/ 	.short	(.L_186 - .L_185)


	//   ....[0]....
.L_185:
        /*0654*/ 	.word	0xffffffff


	//   ....[1]....
        /*0658*/ 	.word	0xffffffff


	//   ....[2]....
        /*065c*/ 	.word	0xffffffff


	//   ....[3]....
        /*0660*/ 	.word	0xffffffff


	//   ....[4]....
        /*0664*/ 	.word	0xffffffff


	//   ....[5]....
        /*0668*/ 	.word	0xffffffff


	//   ....[6]....
        /*066c*/ 	.word	0xffffffff


	//   ....[7]....
        /*0670*/ 	.word	0xffffffff


	//   ....[8]....
        /*0674*/ 	.word	0xffffffff


	//   ....[9]....
        /*0678*/ 	.word	0xffffffff


	//   ....[10]....
        /*067c*/ 	.word	0xffffffff


	//   ....[11]....
        /*0680*/ 	.word	0xffffffff


	//   ....[12]....
        /*0684*/ 	.word	0xffffffff


	//   ....[13]....
        /*0688*/ 	.word	0xffffffff


	//   ....[14]....
        /*068c*/ 	.word	0xffffffff


	//   ....[15]....
        /*0690*/ 	.word	0xffffffff


	//   ....[16]....
        /*0694*/ 	.word	0xffffffff


	//   ....[17]....
        /*0698*/ 	.word	0xffffffff


	//   ....[18]....
        /*069c*/ 	.word	0xffffffff


	//   ....[19]....
        /*06a0*/ 	.word	0xffffffff


	//   ....[20]....
        /*06a4*/ 	.word	0xffffffff


	//   ....[21]....
        /*06a8*/ 	.word	0xffffffff


	//   ....[22]....
        /*06ac*/ 	.word	0xffffffff


	//   ....[23]....
        /*06b0*/ 	.word	0xffffffff


	//   ....[24]....
        /*06b4*/ 	.word	0xffffffff


	//   ....[25]....
        /*06b8*/ 	.word	0xffffffff


	//   ....[26]....
        /*06bc*/ 	.word	0xffffffff


	//   ....[27]....
        /*06c0*/ 	.word	0xffffffff


	//   ....[28]....
        /*06c4*/ 	.word	0xffffffff


	//   ....[29]....
        /*06c8*/ 	.word	0xffffffff


	//   ....[30]....
        /*06cc*/ 	.word	0xffffffff


	//   ....[31]....
        /*06d0*/ 	.word	0xffffffff


	//   ....[32]....
        /*06d4*/ 	.word	0xffffffff


	//   ....[33]....
        /*06d8*/ 	.word	0xffffffff


	//   ....[34]....
        /*06dc*/ 	.word	0xffffffff


	//   ....[35]....
        /*06e0*/ 	.word	0xffffffff


	//   ....[36]....
        /*06e4*/ 	.word	0xffffffff


	//   ....[37]....
        /*06e8*/ 	.word	0xffffffff


	//   ....[38]....
        /*06ec*/ 	.word	0xffffffff


	//   ....[39]....
        /*06f0*/ 	.word	0xffffffff


	//   ....[40]....
        /*06f4*/ 	.word	0xffffffff


	//   ....[41]....
        /*06f8*/ 	.word	0xffffffff


	//   ....[42]....
        /*06fc*/ 	.word	0xffffffff


	//   ....[43]....
        /*0700*/ 	.word	0xffffffff


	//   ....[44]....
        /*0704*/ 	.word	0xffffffff


	//   ....[45]....
        /*0708*/ 	.word	0xffffffff


	//   ....[46]....
        /*070c*/ 	.word	0xffffffff


	//   ....[47]....
        /*0710*/ 	.word	0xffffffff


	//   ....[48]....
        /*0714*/ 	.word	0xffffffff


	//   ....[49]....
        /*0718*/ 	.word	0xffffffff


	//   ....[50]....
        /*071c*/ 	.word	0xffffffff


	//   ....[51]....
        /*0720*/ 	.word	0xffffffff


	//   ....[52]....
        /*0724*/ 	.word	0xffffffff


	//   ....[53]....
        /*0728*/ 	.word	0xffffffff


	//   ....[54]....
        /*072c*/ 	.word	0xffffffff


	//   ....[55]....
        /*0730*/ 	.word	0xffffffff


	//   ....[56]....
        /*0734*/ 	.word	0xffffffff


	//   ....[57]....
        /*0738*/ 	.word	0xffffffff


	//   ....[58]....
        /*073c*/ 	.word	0xffffffff


	//   ....[59]....
        /*0740*/ 	.word	0xffffffff


	//   ....[60]....
        /*0744*/ 	.word	0xffffffff


	//   ....[61]....
        /*0748*/ 	.word	0xffffffff


	//   ....[62]....
        /*074c*/ 	.word	0xffffffff


	//   ....[63]....
        /*0750*/ 	.word	0xffffffff


	//   ....[64]....
        /*0754*/ 	.word	0xffffffff


	//   ....[65]....
        /*0758*/ 	.word	0xffffffff


	//   ....[66]....
        /*075c*/ 	.word	0xffffffff


	//   ....[67]....
        /*0760*/ 	.word	0xffffffff


	//   ....[68]....
        /*0764*/ 	.word	0xffffffff


	//   ....[69]....
        /*0768*/ 	.word	0xffffffff


	//   ....[70]....
        /*076c*/ 	.word	0xffffffff


	//   ....[71]....
        /*0770*/ 	.word	0xffffffff


	//   ....[72]....
        /*0774*/ 	.word	0xffffffff


	//   ....[73]....
        /*0778*/ 	.word	0xffffffff


	//   ....[74]....
        /*077c*/ 	.word	0xffffffff


	//   ....[75]....
        /*0780*/ 	.word	0xffffffff


	//   ....[76]....
        /*0784*/ 	.word	0xffffffff


	//   ....[77]....
        /*0788*/ 	.word	0xffffffff


	//   ....[78]....
        /*078c*/ 	.word	0xffffffff


	//   ....[79]....
        /*0790*/ 	.word	0xffffffff


	//   ....[80]....
        /*0794*/ 	.word	0xffffffff


	//   ....[81]....
        /*0798*/ 	.word	0xffffffff


	//   ....[82]....
        /*079c*/ 	.word	0xffffffff


	//   ....[83]....
        /*07a0*/ 	.word	0xffffffff


	//   ....[84]....
        /*07a4*/ 	.word	0xffffffff


	//   ....[85]....
        /*07a8*/ 	.word	0xffffffff


	//   ....[86]....
        /*07ac*/ 	.word	0xffffffff


	//   ....[87]....
        /*07b0*/ 	.word	0xffffffff


	//   ....[88]....
        /*07b4*/ 	.word	0xffffffff


	//   ....[89]....
        /*07b8*/ 	.word	0xffffffff


	//   ....[90]....
        /*07bc*/ 	.word	0xffffffff


	//   ....[91]....
        /*07c0*/ 	.word	0xffffffff


	//   ....[92]....
        /*07c4*/ 	.word	0xffffffff


	//   ....[93]....
        /*07c8*/ 	.word	0xffffffff


	//   ....[94]....
        /*07cc*/ 	.word	0xffffffff


	//   ....[95]....
        /*07d0*/ 	.word	0xffffffff


	//   ....[96]....
        /*07d4*/ 	.word	0xffffffff


	//   ....[97]....
        /*07d8*/ 	.word	0xffffffff


	//   ....[98]....
        /*07dc*/ 	.word	0xffffffff


	//   ....[99]....
        /*07e0*/ 	.word	0xffffffff


	//   ....[100]....
        /*07e4*/ 	.word	0xffffffff


	//   ....[101]....
        /*07e8*/ 	.word	0xffffffff


	//   ....[102]....
        /*07ec*/ 	.word	0xffffffff


	//   ....[103]....
        /*07f0*/ 	.word	0xffffffff


	//   ....[104]....
        /*07f4*/ 	.word	0xffffffff


	//   ....[105]....
        /*07f8*/ 	.word	0xffffffff


	//   ....[106]....
        /*07fc*/ 	.word	0xffffffff


	//   ....[107]....
        /*0800*/ 	.word	0xffffffff


	//   ....[108]....
        /*0804*/ 	.word	0xffffffff


	//   ....[109]....
        /*0808*/ 	.word	0xffffffff


	//   ....[110]....
        /*080c*/ 	.word	0xffffffff


	//   ....[111]....
        /*0810*/ 	.word	0xffffffff


	//   ....[112]....
        /*0814*/ 	.word	0xffffffff


	//   ....[113]....
        /*0818*/ 	.word	0xffffffff


	//   ....[114]....
        /*081c*/ 	.word	0xffffffff


	//   ....[115]....
        /*0820*/ 	.word	0xffffffff


	//   ....[116]....
        /*0824*/ 	.word	0xffffffff


	//   ....[117]....
        /*0828*/ 	.word	0xffffffff


	//   ....[118]....
        /*082c*/ 	.word	0xffffffff


	//   ....[119]....
        /*0830*/ 	.word	0xffffffff


	//   ....[120]....
        /*0834*/ 	.word	0xffffffff


	//   ....[121]....
        /*0838*/ 	.word	0xffffffff


	//   ....[122]....
        /*083c*/ 	.word	0xffffffff


	//   ....[123]....
        /*0840*/ 	.word	0xffffffff


	//   ....[124]....
        /*0844*/ 	.word	0xffffffff


	//   ....[125]....
        /*0848*/ 	.word	0xffffffff


	//   ....[126]....
        /*084c*/ 	.word	0xffffffff


	//   ....[127]....
        /*0850*/ 	.word	0xffffffff


	//   ....[128]....
        /*0854*/ 	.word	0xffffffff


	//   ....[129]....
        /*0858*/ 	.word	0xffffffff


	//   ....[130]....
        /*085c*/ 	.word	0xffffffff


	//   ....[131]....
        /*0860*/ 	.word	0xffffffff


	//   ....[132]....
        /*0864*/ 	.word	0xffffffff


	//   ....[133]....
        /*0868*/ 	.word	0xffffffff


	//   ....[134]....
        /*086c*/ 	.word	0xffffffff


	//   ....[135]....
        /*0870*/ 	.word	0xffffffff


	//   ....[136]....
        /*0874*/ 	.word	0xffffffff


	//   ....[137]....
        /*0878*/ 	.word	0xffffffff


	//   ....[138]....
        /*087c*/ 	.word	0xffffffff


	//   ....[139]....
        /*0880*/ 	.word	0xffffffff


	//----- nvinfo : EIATTR_COOP_GROUP_INSTR_OFFSETS
	.align		4
.L_186:
        /*0884*/ 	.byte	0x04, 0x28
        /*0886*/ 	.short	(.L_188 - .L_187)


	//   ....[0]....
.L_187:
        /*0888*/ 	.word	0x00000050


	//   ....[1]....
        /*088c*/ 	.word	0x00001560


	//   ....[2]....
        /*0890*/ 	.word	0x00001580


	//   ....[3]....
        /*0894*/ 	.word	0x00001670


	//   ....[4]....
        /*0898*/ 	.word	0x00001680


	//   ....[5]....
        /*089c*/ 	.word	0x00001760


	//   ....[6]....
        /*08a0*/ 	.word	0x00001780


	//   ....[7]....
        /*08a4*/ 	.word	0x00001860


	//   ....[8]....
        /*08a8*/ 	.word	0x00001870


	//   ....[9]....
        /*08ac*/ 	.word	0x00001950


	//   ....[10]....
        /*08b0*/ 	.word	0x00001970


	//   ....[11]....
        /*08b4*/ 	.word	0x00001a50


	//   ....[12]....
        /*08b8*/ 	.word	0x00001a60


	//   ....[13]....
        /*08bc*/ 	.word	0x00001b40


	//   ....[14]....
        /*08c0*/ 	.word	0x00001b60


	//   ....[15]....
        /*08c4*/ 	.word	0x00001c40


	//   ....[16]....
        /*08c8*/ 	.word	0x00001c50


	//   ....[17]....
        /*08cc*/ 	.word	0x000032d0


	//   ....[18]....
        /*08d0*/ 	.word	0x00003300


	//   ....[19]....
        /*08d4*/ 	.word	0x00003d30


	//   ....[20]....
        /*08d8*/ 	.word	0x00003df0


	//   ....[21]....
        /*08dc*/ 	.word	0x00003e00


	//   ....[22]....
        /*08e0*/ 	.word	0x00003e30


	//   ....[23]....
        /*08e4*/ 	.word	0x00003ea0


	//   ....[24]....
        /*08e8*/ 	.word	0x00004210


	//   ....[25]....
        /*08ec*/ 	.word	0x00004c30


	//   ....[26]....
        /*08f0*/ 	.word	0x00004df0


	//   ....[27]....
        /*08f4*/ 	.word	0x00004e40


	//   ....[28]....
        /*08f8*/ 	.word	0x00004eb0


	//   ....[29]....
        /*08fc*/ 	.word	0x000080e0


	//   ....[30]....
        /*0900*/ 	.word	0x00008100


	//   ....[31]....
        /*0904*/ 	.word	0x00008420


	//   ....[32]....
        /*0908*/ 	.word	0x00008440


	//   ....[33]....
        /*090c*/ 	.word	0x00009240


	//   ....[34]....
        /*0910*/ 	.word	0x000097a0


	//   ....[35]....
        /*0914*/ 	.word	0x00009900


	//   ....[36]....
        /*0918*/ 	.word	0x00009b00


	//   ....[37]....
        /*091c*/ 	.word	0x00009bf0


	//   ....[38]....
        /*0920*/ 	.word	0x00009d10


	//   ....[39]....
        /*0924*/ 	.word	0x00009e30


	//   ....[40]....
        /*0928*/ 	.word	0x00009ea0


	//   ....[41]....
        /*092c*/ 	.word	0x0000e4d0


	//   ....[42]....
        /*0930*/ 	.word	0x0000e560


	//   ....[43]....
        /*0934*/ 	.word	0x0000e620


	//   ....[44]....
        /*0938*/ 	.word	0x0000e680


	//   ....[45]....
        /*093c*/ 	.word	0x0000e6c0


	//   ....[46]....
        /*0940*/ 	.word	0x0000e810


	//   ....[47]....
        /*0944*/ 	.word	0x0000e930


	//   ....[48]....
        /*0948*/ 	.word	0x0000ec20


	//   ....[49]....
        /*094c*/ 	.word	0x000113a0


	//   ....[50]....
        /*0950*/ 	.word	0x00011410


	//   ....[51]....
        /*0954*/ 	.word	0x00011420


	//   ....[52]....
        /*0958*/ 	.word	0x00011430


	//   ....[53]....
        /*095c*/ 	.word	0x00011460


	//   ....[54]....
        /*0960*/ 	.word	0x00011480


	//   ....[55]....
        /*0964*/ 	.word	0x00011490


	//   ....[56]....
        /*0968*/ 	.word	0x000114a0


	//   ....[57]....
        /*096c*/ 	.word	0x00012200


	//   ....[58]....
        /*0970*/ 	.word	0x00012620


	//   ....[59]....
        /*0974*/ 	.word	0x00012640


	//   ....[60]....
        /*0978*/ 	.word	0x00012650


	//   ....[61]....
        /*097c*/ 	.word	0x00012660


	//   ....[62]....
        /*0980*/ 	.word	0x00012670


	//   ....[63]....
        /*0984*/ 	.word	0x00012680


	//   ....[64]....
        /*0988*/ 	.word	0x00012690


	//   ....[65]....
        /*098c*/ 	.word	0x000126a0


	//   ....[66]....
        /*0990*/ 	.word	0x00012810


	//   ....[67]....
        /*0994*/ 	.word	0x00012840


	//   ....[68]....
        /*0998*/ 	.word	0x00012860


	//   ....[69]....
        /*099c*/ 	.word	0x00012870


	//   ....[70]....
        /*09a0*/ 	.word	0x00012890


	//   ....[71]....
        /*09a4*/ 	.word	0x000128b0


	//   ....[72]....
        /*09a8*/ 	.word	0x00012940


	//   ....[73]....
        /*09ac*/ 	.word	0x00012970


	//   ....[74]....
        /*09b0*/ 	.word	0x00012a00


	//   ....[75]....
        /*09b4*/ 	.word	0x00012a30


	//   ....[76]....
        /*09b8*/ 	.word	0x00012a40


	//   ....[77]....
        /*09bc*/ 	.word	0x00012a50


	//   ....[78]....
        /*09c0*/ 	.word	0x00012a60


	//   ....[79]....
        /*09c4*/ 	.word	0x00012a70


	//   ....[80]....
        /*09c8*/ 	.word	0x00012bc0


	//   ....[81]....
        /*09cc*/ 	.word	0x00012bd0


	//   ....[82]....
        /*09d0*/ 	.word	0x00013100


	//   ....[83]....
        /*09d4*/ 	.word	0x00013120


	//   ....[84]....
        /*09d8*/ 	.word	0x000131b0


	//   ....[85]....
        /*09dc*/ 	.word	0x000131c0


	//   ....[86]....
        /*09e0*/ 	.word	0x00013240


	//   ....[87]....
        /*09e4*/ 	.word	0x00013260


	//   ....[88]....
        /*09e8*/ 	.word	0x000132e0


	//   ....[89]....
        /*09ec*/ 	.word	0x000132f0


	//   ....[90]....
        /*09f0*/ 	.word	0x00013370


	//   ....[91]....
        /*09f4*/ 	.word	0x00013390


	//   ....[92]....
        /*09f8*/ 	.word	0x00013410


	//   ....[93]....
        /*09fc*/ 	.word	0x00013420


	//   ....[94]....
        /*0a00*/ 	.word	0x000134a0


	//   ....[95]....
        /*0a04*/ 	.word	0x000134c0


	//   ....[96]....
        /*0a08*/ 	.word	0x00013540


	//   ....[97]....
        /*0a0c*/ 	.word	0x00013550


	//   ....[98]....
        /*0a10*/ 	.word	0x00013660


	//   ....[99]....
        /*0a14*/ 	.word	0x00013750


	//   ....[100]....
        /*0a18*/ 	.word	0x000137c0


	//   ....[101]....
        /*0a1c*/ 	.word	0x00013830


	//   ....[102]....
        /*0a20*/ 	.word	0x00013890


	//   ....[103]....
        /*0a24*/ 	.word	0x00013900


	//   ....[104]....
        /*0a28*/ 	.word	0x00013970


	//   ....[105]....
        /*0a2c*/ 	.word	0x000139e0


	//   ....[106]....
        /*0a30*/ 	.word	0x00013a40


	//   ....[107]....
        /*0a34*/ 	.word	0x00013ab0


	//   ....[108]....
        /*0a38*/ 	.word	0x00013b20


	//   ....[109]....
        /*0a3c*/ 	.word	0x00013b90


	//   ....[110]....
        /*0a40*/ 	.word	0x00013bf0


	//   ....[111]....
        /*0a44*/ 	.word	0x00013c60


	//   ....[112]....
        /*0a48*/ 	.word	0x00013cd0


	//   ....[113]....
        /*0a4c*/ 	.word	0x00013d40


	//   ....[114]....
        /*0a50*/ 	.word	0x00013da0


	//   ....[115]....
        /*0a54*/ 	.word	0x00013e00


	//   ....[116]....
        /*0a58*/ 	.word	0x00013e60


	//   ....[117]....
        /*0a5c*/ 	.word	0x00013eb0


	//   ....[118]....
        /*0a60*/ 	.word	0x00013f10


	//   ....[119]....
        /*0a64*/ 	.word	0x00013f60


	//   ....[120]....
        /*0a68*/ 	.word	0x00013fc0


	//   ....[121]....
        /*0a6c*/ 	.word	0x00014010


	//   ....[122]....
        /*0a70*/ 	.word	0x00014070


	//   ....[123]....
        /*0a74*/ 	.word	0x000140e0


	//   ....[124]....
        /*0a78*/ 	.word	0x00014150


	//   ....[125]....
        /*0a7c*/ 	.word	0x000141c0


	//   ....[126]....
        /*0a80*/ 	.word	0x00014220


	//   ....[127]....
        /*0a84*/ 	.word	0x00014290


	//   ....[128]....
        /*0a88*/ 	.word	0x00014300


	//   ....[129]....
        /*0a8c*/ 	.word	0x00014370


	//   ....[130]....
        /*0a90*/ 	.word	0x000143d0


	//   ....[131]....
        /*0a94*/ 	.word	0x00014440


	//   ....[132]....
        /*0a98*/ 	.word	0x000144b0


	//   ....[133]....
        /*0a9c*/ 	.word	0x00014520


	//   ....[134]....
        /*0aa0*/ 	.word	0x00014580


	//   ....[135]....
        /*0aa4*/ 	.word	0x000145f0


	//   ....[136]....
        /*0aa8*/ 	.word	0x00014660


	//   ....[137]....
        /*0aac*/ 	.word	0x000146d0


	//   ....[138]....
        /*0ab0*/ 	.word	0x00014730


	//   ....[139]....
        /*0ab4*/ 	.word	0x000147a0


	//----- nvinfo : EIATTR_EXIT_INSTR_OFFSETS
	.align		4
.L_188:
        /*0ab8*/ 	.byte	0x04, 0x1c
        /*0aba*/ 	.short	(.L_190 - .L_189)


	//   ....[0]....
.L_189:
        /*0abc*/ 	.word	0x000000a0


	//   ....[1]....
        /*0ac0*/ 	.word	0x00013700


	//----- nvinfo : EIATTR_MAX_THREADS
	.align		4
.L_190:
        /*0ac4*/ 	.byte	0x04, 0x05
        /*0ac6*/ 	.short	(.L_192 - .L_191)
.L_191:
        /*0ac8*/ 	.word	0x00000080
        /*0acc*/ 	.word	0x00000001
        /*0ad0*/ 	.word	0x00000001


	//----- nvinfo : EIATTR_CRS_STACK_SIZE
	.align		4
.L_192:
        /*0ad4*/ 	.byte	0x04, 0x1e
        /*0ad6*/ 	.short	(.L_194 - .L_193)
.L_193:
        /*0ad8*/ 	.word	0x00000000
.L_194:


//--------------------- .nv.info._ZN7cutlass13device_kernelIN5flash19enable_sm80_to_sm89INS1_16FlashAttnFwdSm80INS1_25CollectiveMainloopFwdSm80ILi4ELi1ELb0EN4cute5tupleIJNS5_1CILi128EEENS7_ILi112EEENS7_ILi64EEEEEELi64ENS_10bfloat16_tEfNS_4arch4Sm80ELb1ELb0ELb0ELb1ELb0ELb0ELb1ELb0EEENS1_21CollectiveEpilogueFwdINS6_IJS8_SA_S9_EEENS6_IJNS7_ILi1EEESI_SI_EEESC_SE_Li128ELb1ELb1ELb0ELb0EEENS1_19SingleTileSchedulerILb1ELb0ELb1ELi128EEEEEEEEEvNT_6ParamsE --------------------------
	.section	.nv.info._ZN7cutlass13device_kernelIN5flash19enable_sm80_to_sm89INS1_16FlashAttnFwdSm80INS1_25CollectiveMainloopFwdSm80ILi4ELi1ELb0EN4cute5tupleIJNS5_1CILi128EEENS7_ILi112EEENS7_ILi64EEEEEELi64ENS_10bfloat16_tEfNS_4arch4Sm80ELb1ELb0ELb0ELb1ELb0ELb0ELb1ELb0EEENS1_21CollectiveEpilogueFwdINS6_IJS8_SA_S9_EEENS6_IJNS7_ILi1EEESI_SI_EEESC_SE_Li128ELb1ELb1ELb0ELb0EEENS1_19SingleTileSchedulerILb1ELb0ELb1ELi128EEEEEEEEEvNT_6ParamsE,"",@"SHT_CUDA_INFO"
	.sectionflags	@""
	.align	4


	//----- nvinfo : EIATTR_CUDA_API_VERSION
	.align		4
        /*0000*/ 	.byte	0x04, 0x37
        /*0002*/ 	.short	(.L_196 - .L_195)
.L_195:
        /*0004*/ 	.word	0x00000082


	//----- nvinfo : EIATTR_SW2861232_WAR
	.align		4
.L_196:
        /*0008*/ 	.byte	0x01, 0x35
	.zero		2


	//----- nvinfo : EIATTR_PARAM_CBANK
	.align		4
        /*000c*/ 	.byte	0x04, 0x0a
        /*000e*/ 	.short	(.L_198 - .L_197)
	.align		4
.L_197:
        /*0010*/ 	.word	index@(.nv.constant0._ZN7cutlass13device_kernelIN5flash19enable_sm80_to_sm89INS1_16FlashAttnFwdSm80INS1_25CollectiveMainloopFwdSm80ILi4ELi1ELb0EN4cute5tupleIJNS5_1CILi128EEENS7_ILi112EEENS7_ILi64EEEEEELi64ENS_10bfloat16_tEfNS_4arch4Sm80ELb1ELb0ELb0ELb1ELb0ELb0ELb1ELb0EEENS1_21CollectiveEpilogueFwdINS6_IJS8_SA_S9_EEENS6_IJNS7_ILi1EEESI_SI_EEESC_SE_Li128ELb1ELb1ELb0ELb0EEENS1_19SingleTileSchedulerILb1ELb0ELb1ELi128EEEEEEEEEvNT_6ParamsE)
        /*0014*/ 	.short	0x0160
        /*0016*/ 	.short	0x0418


	//----- nvinfo : EIATTR_CBANK_PARAM_SIZE
	.align		4
.L_198:
        /*0018*/ 	.byte	0x03, 0x19
        /*001a*/ 	.short	0x0418


	//----- nvinfo : EIATTR_KPARAM_INFO
	.align		4
        /*001c*/ 	.byte	0x04, 0x17
        /*001e*/ 	.short	(.L_200 - .L_199)
.L_199:
        /*0020*/ 	.word	0x00000000
        /*0024*/ 	.short	0x0000
        /*0026*/ 	.short	0x0000
        /*0028*/ 	.byte	0x00, 0xf0, 0x61, 0x10


	//----- nvinfo : EIATTR_MAXREG_COUNT
	.align		4
.L_200:
        /*002c*/ 	.byte	0x03, 0x1b
        /*002e*/ 	.short	0x00ff


	//----- nvinfo : EIATTR_NUM_BARRIERS
	.align		4
        /*0030*/ 	.byte	0x02, 0x4c
        /*0032*/ 	.byte	0x02
	.zero		1


	//----- nvinfo : EIATTR_ANNOTATIONS
	.align		4
        /*0034*/ 	.byte	0x04, 0x55
        /*0036*/ 	.short	(.L_202 - .L_201)


	//   ....[0]....
.L_201:
        /* <DEDUP_REMOVED lines=80> */


	//----- nvinfo : EIATTR_MERCURY_ISA_VERSION
	.align		4
.L_202:
        /*0520*/ 	.byte	0x03, 0x5f
        /*0522*/ 	.short	0x0000


	//----- nvinfo : EIATTR_COOP_GROUP_MASK_REGIDS
	.align		4
        /*0524*/ 	.byte	0x04, 0x29
        /*0526*/ 	.short	(.L_204 - .L_203)


	//   ....[0]....
.L_203:
        /*0528*/ 	.word	0xffffffff


	//   ....[1]....
        /*052c*/ 	.word	0xffffffff


	//   ....[2]....
        /*0530*/ 	.word	0xffffffff


	//   ....[3]....
        /*0534*/ 	.word	0xffffffff


	//   ....[4]....
        /*0538*/ 	.word	0xffffffff


	//   ....[5]....
        /*053c*/ 	.word	0xffffffff


	//   ....[6]....
        /*0540*/ 	.word	0xffffffff


	//   ....[7]....
        /*0544*/ 	.word	0xffffffff


	//   ....[8]....
        /*0548*/ 	.word	0xffffffff


	//   ....[9]....
        /*054c*/ 	.word	0xffffffff


	//   ....[10]....
        /*0550*/ 	.word	0xffffffff


	//   ....[11]....
        /*0554*/ 	.word	0xffffffff


	//   ....[12]....
        /*0558*/ 	.word	0xffffffff


	//   ....[13]....
        /*055c*/ 	.word	0xffffffff


	//   ....[14]....
        /*0560*/ 	.word	0xffffffff


	//   ....[15]....
        /*0564*/ 	.word	0xffffffff


	//   ....[16]....
        /*0568*/ 	.word	0xffffffff


	//   ....[17]....
        /*056c*/ 	.word	0xffffffff


	//   ....[18]....
        /*0570*/ 	.word	0xffffffff


	//   ....[19]....
        /*0574*/ 	.word	0xffffffff


	//   ....[20]....
        /*0578*/ 	.word	0xffffffff


	//   ....[21]....
        /*057c*/ 	.word	0xffffffff


	//   ....[22]....
        /*0580*/ 	.word	0xffffffff


	//   ....[23]....
        /*0584*/ 	.word	0xffffffff


	//   ....[24]....
        /*0588*/ 	.word	0xffffffff


	//   ....[25]....
        /*058c*/ 	.word	0xffffffff


	//   ....[26]....
        /*0590*/ 	.word	0xffffffff


	//   ....[27]....
        /*0594*/ 	.word	0xffffffff


	//   ....[28]....
        /*0598*/ 	.word	0xffffffff


	//   ....[29]....
        /*059c*/ 	.word	0xffffffff


	//   ....[30]....
        /*05a0*/ 	.word	0xffffffff


	//   ....[31]....
        /*05a4*/ 	.word	0xffffffff


	//   ....[32]....
        /*05a8*/ 	.word	0xffffffff


	//   ....[33]....
        /*05ac*/ 	.word	0xffffffff


	//   ....[34]....
        /*05b0*/ 	.word	0xffffffff


	//   ....[35]....
        /*05b4*/ 	.word	0xffffffff


	//   ....[36]....
        /*05b8*/ 	.word	0xffffffff


	//   ....[37]....
        /*05bc*/ 	.word	0xffffffff


	//   ....[38]....
        /*05c0*/ 	.word	0xffffffff


	//   ....[39]....
        /*05c4*/ 	.word	0xffffffff


	//   ....[40]....
        /*05c8*/ 	.word	0xffffffff


	//   ....[41]....
        /*05cc*/ 	.word	0xffffffff


	//   ....[42]....
        /*05d0*/ 	.word	0xffffffff


	//   ....[43]....
        /*05d4*/ 	.word	0xffffffff


	//   ....[44]....
        /*05d8*/ 	.word	0xffffffff


	//   ....[45]....
        /*05dc*/ 	.word	0xffffffff


	//   ....[46]....
        /*05e0*/ 	.word	0xffffffff


	//   ....[47]....
        /*05e4*/ 	.word	0xffffffff


	//   ....[48]....
        /*05e8*/ 	.word	0xffffffff


	//   ....[49]....
        /*05ec*/ 	.word	0xffffffff


	//   ....[50]....
        /*05f0*/ 	.word	0xffffffff


	//   ....[51]....
        /*05f4*/ 	.word	0xffffffff


	//   ....[52]....
        /*05f8*/ 	.word	0xffffffff


	//   ....[53]....
        /*05fc*/ 	.word	0xffffffff


	//   ....[54]....
        /*0600*/ 	.word	0xffffffff


	//   ....[55]....
        /*0604*/ 	.word	0xffffffff


	//   ....[56]....
        /*0608*/ 	.word	0xffffffff


	//   ....[57]....
        /*060c*/ 	.word	0xffffffff


	//   ....[58]....
        /*0610*/ 	.word	0xffffffff


	//   ....[59]....
        /*0614*/ 	.word	0xffffffff


	//   ....[60]....
        /*0618*/ 	.word	0xffffffff


	//   ....[61]....
        /*061c*/ 	.word	0xffffffff


	//   ....[62]....
        /*0620*/ 	.word	0xffffffff


	//   ....[63]....
        /*0624*/ 	.word	0xffffffff


	//   ....[64]....
        /*0628*/ 	.word	0xffffffff


	//   ....[65]....
        /*062c*/ 	.word	0xffffffff


	//   ....[66]....
        /*0630*/ 	.word	0xffffffff


	//   ....[67]....
        /*0634*/ 	.word	0xffffffff


	//   ....[68]....
        /*0638*/ 	.word	0xffffffff


	//   ....[69]....
        /*063c*/ 	.word	0xffffffff


	//   ....[70]....
        /*0640*/ 	.word	0xffffffff


	//   ....[71]....
        /*0644*/ 	.word	0xffffffff


	//   ....[72]....
        /*0648*/ 	.word	0xffffffff


	//   ....[73]....
        /*064c*/ 	.word	0xffffffff


	//   ....[74]....
        /*0650*/ 	.word	0xffffffff


	//   ....[75]....
        /*0654*/ 	.word	0xffffffff


	//   ....[76]....
        /*0658*/ 	.word	0xffffffff


	//   ....[77]....
        /*065c*/ 	.word	0xffffffff


	//   ....[78]....
        /*0660*/ 	.word	0xffffffff


	//   ....[79]....
        /*0664*/ 	.word	0xffffffff


	//   ....[80]....
        /*0668*/ 	.word	0xffffffff


	//   ....[81]....
        /*066c*/ 	.word	0xffffffff


	//   ....[82]....
        /*0670*/ 	.word	0xffffffff


	//   ....[83]....
        /*0674*/ 	.word	0xffffffff


	//   ....[84]....
        /*0678*/ 	.word	0xffffffff


	//   ....[85]....
        /*067c*/ 	.word	0xffffffff


	//   ....[86]....
        /*0680*/ 	.word	0xffffffff


	//   ....[87]....
        /*0684*/ 	.word	0xffffffff


	//   ....[88]....
        /*0688*/ 	.word	0xffffffff


	//   ....[89]....
        /*068c*/ 	.word	0xffffffff


	//   ....[90]....
        /*0690*/ 	.word	0xffffffff


	//   ....[91]....
        /*0694*/ 	.word	0xffffffff


	//   ....[92]....
        /*0698*/ 	.word	0xffffffff


	//   ....[93]....
        /*069c*/ 	.word	0xffffffff


	//   ....[94]....
        /*06a0*/ 	.word	0xffffffff


	//   ....[95]....
        /*06a4*/ 	.word	0xffffffff


	//   ....[96]....
        /*06a8*/ 	.word	0xffffffff


	//----- nvinfo : EIATTR_COOP_GROUP_INSTR_OFFSETS
	.align		4
.L_204:
        /*06ac*/ 	.byte	0x04, 0x28
        /*06ae*/ 	.short	(.L_206 - .L_205)


	//   ....[0]....
.L_205:
        /*06b0*/ 	.word	0x00000090


	//   ....[1]....
        /*06b4*/ 	.word	0x00001020


	//   ....[2]....
        /*06b8*/ 	.word	0x00001050


	//   ....[3]....
        /*06bc*/ 	.word	0x000011f0


	//   ....[4]....
        /*06c0*/ 	.word	0x00001220


	//   ....[5]....
        /*06c4*/ 	.word	0x000012b0


	//   ....[6]....
        /*06c8*/ 	.word	0x000012e0


	//   ....[7]....
        /*06cc*/ 	.word	0x00001370


	//   ....[8]....
        /*06d0*/ 	.word	0x000013a0


	//   ....[9]....
        /*06d4*/ 	.word	0x00001430


	//   ....[10]....
        /*06d8*/ 	.word	0x00001460


	//   ....[11]....
        /*06dc*/ 	.word	0x000014f0


	//   ....[12]....
        /*06e0*/ 	.word	0x00001520


	//   ....[13]....
        /*06e4*/ 	.word	0x000015b0


	//   ....[14]....
        /*06e8*/ 	.word	0x000015e0


	//   ....[15]....
        /*06ec*/ 	.word	0x00001660


	//   ....[16]....
        /*06f0*/ 	.word	0x000016a0


	//   ....[17]....
        /*06f4*/ 	.word	0x00002ee0


	//   ....[18]....
        /*06f8*/ 	.word	0x00002ef0


	//   ....[19]....
        /*06fc*/ 	.word	0x00002f00


	//   ....[20]....
        /*0700*/ 	.word	0x00002f10


	//   ....[21]....
        /*0704*/ 	.word	0x00003db0


	//   ....[22]....
        /*0708*/ 	.word	0x00003ff0


	//   ....[23]....
        /*070c*/ 	.word	0x00004010


	//   ....[24]....
        /*0710*/ 	.word	0x000040f0


	//   ....[25]....
        /*0714*/ 	.word	0x00004270


	//   ....[26]....
        /*0718*/ 	.word	0x000044a0


	//   ....[27]....
        /*071c*/ 	.word	0x00004910


	//   ....[28]....
        /*0720*/ 	.word	0x00004990


	//   ....[29]....
        /*0724*/ 	.word	0x00008210


	//   ....[30]....
        /*0728*/ 	.word	0x00008230


	//   ....[31]....
        /*072c*/ 	.word	0x00008250


	//   ....[32]....
        /*0730*/ 	.word	0x00008270


	//   ....[33]....
        /*0734*/ 	.word	0x00009400


	//   ....[34]....
        /*0738*/ 	.word	0x00009500


	//   ....[35]....
        /*073c*/ 	.word	0x00009a10


	//   ....[36]....
        /*0740*/ 	.word	0x00009b70


	//   ....[37]....
        /*0744*/ 	.word	0x00009cb0


	//   ....[38]....
        /*0748*/ 	.word	0x00009cd0


	//   ....[39]....
        /*074c*/ 	.word	0x00009d20


	//   ....[40]....
        /*0750*/ 	.word	0x00009d90


	//   ....[41]....
        /*0754*/ 	.word	0x0000df30


	//   ....[42]....
        /*0758*/ 	.word	0x0000dfb0


	//   ....[43]....
        /*075c*/ 	.word	0x0000e070


	//   ....[44]....
        /*0760*/ 	.word	0x0000e0d0


	//   ....[45]....
        /*0764*/ 	.word	0x0000e100


	//   ....[46]....
        /*0768*/ 	.word	0x0000e1e0


	//   ....[47]....
        /*076c*/ 	.word	0x0000e360


	//   ....[48]....
        /*0770*/ 	.word	0x0000e6d0


	//   ....[49]....
        /*0774*/ 	.word	0x00010c50


	//   ....[50]....
        /*0778*/ 	.word	0x00010c60


	//   ....[51]....
        /*077c*/ 	.word	0x00010c70


	//   ....[52]....
        /*0780*/ 	.word	0x00010c90


	//   ....[53]....
        /*0784*/ 	.word	0x00010cb0


	//   ....[54]....
        /*0788*/ 	.word	0x00010cc0


	//   ....[55]....
        /*078c*/ 	.word	0x00010cf0


	//   ....[56]....
        /*0790*/ 	.word	0x00010d20


	//   ....[57]....
        /*0794*/ 	.word	0x00011fd0


	//   ....[58]....
        /*0798*/ 	.word	0x00012020


	//   ....[59]....
        /*079c*/ 	.word	0x00012050


	//   ....[60]....
        /*07a0*/ 	.word	0x00012080


	//   ....[61]....
        /*07a4*/ 	.word	0x000120b0


	//   ....[62]....
        /*07a8*/ 	.word	0x000120f0


	//   ....[63]....
        /*07ac*/ 	.word	0x00012120


	//   ....[64]....
        /*07b0*/ 	.word	0x00012150


	//   ....[65]....
        /*07b4*/ 	.word	0x00012230


	//   ....[66]....
        /*07b8*/ 	.word	0x00012290


	//   ....[67]....
        /*07bc*/ 	.word	0x000122c0


	//   ....[68]....
        /*07c0*/ 	.word	0x00012320


	//   ....[69]....
        /*07c4*/ 	.word	0x00012330


	//   ....[70]....
        /*07c8*/ 	.word	0x00012340


	//   ....[71]....
        /*07cc*/ 	.word	0x00012360


	//   ....[72]....
        /*07d0*/ 	.word	0x000123c0


	//   ....[73]....
        /*07d4*/ 	.word	0x00012470


	//   ....[74]....
        /*07d8*/ 	.word	0x00012480


	//   ....[75]....
        /*07dc*/ 	.word	0x000124b0


	//   ....[76]....
        /*07e0*/ 	.word	0x000124c0


	//   ....[77]....
        /*07e4*/ 	.word	0x000124d0


	//   ....[78]....
        /*07e8*/ 	.word	0x000124e0


	//   ....[79]....
        /*07ec*/ 	.word	0x00012560


	//   ....[80]....
        /*07f0*/ 	.word	0x00012570


	//   ....[81]....
        /*07f4*/ 	.word	0x00012cd0


	//   ....[82]....
        /*07f8*/ 	.word	0x00012d10


	//   ....[83]....
        /*07fc*/ 	.word	0x00012d40


	//   ....[84]....
        /*0800*/ 	.word	0x00012d70


	//   ....[85]....
        /*0804*/ 	.word	0x00012da0


	//   ....[86]....
        /*0808*/ 	.word	0x00012dd0


	//   ....[87]....
        /*080c*/ 	.word	0x00012e00


	//   ....[88]....
        /*0810*/ 	.word	0x00012e20


	//   ....[89]....
        /*0814*/ 	.word	0x00012e40


	//   ....[90]....
        /*0818*/ 	.word	0x00012e70


	//   ....[91]....
        /*081c*/ 	.word	0x00012e80


	//   ....[92]....
        /*0820*/ 	.word	0x00012e90


	//   ....[93]....
        /*0824*/ 	.word	0x00012ea0


	//   ....[94]....
        /*0828*/ 	.word	0x00012eb0


	//   ....[95]....
        /*082c*/ 	.word	0x00012ee0


	//   ....[96]....
        /*0830*/ 	.word	0x00012f00


	//----- nvinfo : EIATTR_EXIT_INSTR_OFFSETS
	.align		4
.L_206:
        /*0834*/ 	.byte	0x04, 0x1c
        /*0836*/ 	.short	(.L_208 - .L_207)


	//   ....[0]....
.L_207:
        /*0838*/ 	.word	0x00000370


	//   ....[1]....
        /*083c*/ 	.word	0x00012610


	//   ....[2]....
        /*0840*/ 	.word	0x00012650


	//   ....[3]....
        /*0844*/ 	.word	0x00013060


	//   ....[4]....
        /*0848*/ 	.word	0x000130a0


	//----- nvinfo : EIATTR_CTAIDZ_USED
	.align		4
.L_208:
        /*084c*/ 	.byte	0x01, 0x04
	.zero		2


	//----- nvinfo : EIATTR_MAX_THREADS
	.align		4
        /*0850*/ 	.byte	0x04, 0x05
        /*0852*/ 	.short	(.L_210 - .L_209)
.L_209:
        /*0854*/ 	.word	0x00000080
        /*0858*/ 	.word	0x00000001
        /*085c*/ 	.word	0x00000001


	//----- nvinfo : EIATTR_CRS_STACK_SIZE
	.align		4
.L_210:
        /*0860*/ 	.byte	0x04, 0x1e
        /*0862*/ 	.short	(.L_212 - .L_211)
.L_211:
        /*0864*/ 	.word	0x00000000
.L_212:


//--------------------- .nv.info._ZN7cutlass13device_kernelIN5flash19enable_sm80_to_sm89INS1_16FlashAttnFwdSm80INS1_25CollectiveMainloopFwdSm80ILi4ELi1ELb0EN4cute5tupleIJNS5_1CILi128EEENS7_ILi112EEENS7_ILi64EEEEEELi64ENS_10bfloat16_tEfNS_4arch4Sm80ELb1ELb0ELb0ELb1ELb0ELb1ELb1ELb0EEENS1_21CollectiveEpilogueFwdINS6_IJS8_SA_S9_EEENS6_IJNS7_ILi1EEESI_SI_EEESC_SE_Li128ELb1ELb1ELb0ELb0EEENS1_19SingleTileSchedulerILb1ELb0ELb1ELi128EEEEEEEEEvNT_6ParamsE --------------------------
	.section	.nv.info._ZN7cutlass13device_kernelIN5flash19enable_sm80_to_sm89INS1_16FlashAttnFwdSm80INS1_25CollectiveMainloopFwdSm80ILi4ELi1ELb0EN4cute5tupleIJNS5_1CILi128EEENS7_ILi112EEENS7_ILi64EEEEEELi64ENS_10bfloat16_tEfNS_4arch4Sm80ELb1ELb0ELb0ELb1ELb0ELb1ELb1ELb0EEENS1_21CollectiveEpilogueFwdINS6_IJS8_SA_S9_EEENS6_IJNS7_ILi1EEESI_SI_EEESC_SE_Li128ELb1ELb1ELb0ELb0EEENS1_19SingleTileSchedulerILb1ELb0ELb1ELi128EEEEEEEEEvNT_6ParamsE,"",@"SHT_CUDA_INFO"
	.sectionflags	@""
	.align	4


	//----- nvinfo : EIATTR_CUDA_API_VERSION
	.align		4
        /*0000*/ 	.byte	0x04, 0x37
        /*0002*/ 	.short	(.L_214 - .L_213)
.L_213:
        /*0004*/ 	.word	0x00000082


	//----- nvinfo : EIATTR_SW2861232_WAR
	.align		4
.L_214:
        /*0008*/ 	.byte	0x01, 0x35
	.zero		2


	//----- nvinfo : EIATTR_PARAM_CBANK
	.align		4
        /*000c*/ 	.byte	0x04, 0x0a
        /*000e*/ 	.short	(.L_216 - .L_215)
	.align		4
.L_215:
        /*0010*/ 	.word	index@(.nv.constant0._ZN7cutlass13device_kernelIN5flash19enable_sm80_to_sm89INS1_16FlashAttnFwdSm80INS1_25CollectiveMainloopFwdSm80ILi4ELi1ELb0EN4cute5tupleIJNS5_1CILi128EEENS7_ILi112EEENS7_ILi64EEEEEELi64ENS_10bfloat16_tEfNS_4arch4Sm80ELb1ELb0ELb0ELb1ELb0ELb1ELb1ELb0EEENS1_21CollectiveEpilogueFwdINS6_IJS8_SA_S9_EEENS6_IJNS7_ILi1EEESI_SI_EEESC_SE_Li128ELb1ELb1ELb0ELb0EEENS1_19SingleTileSchedulerILb1ELb0ELb1ELi128EEEEEEEEEvNT_6ParamsE)
        /*0014*/ 	.short	0x0160
        /*0016*/ 	.short	0x0418


	//----- nvinfo : EIATTR_CBANK_PARAM_SIZE
	.align		4
.L_216:
        /*0018*/ 	.byte	0x03, 0x19
        /*001a*/ 	.short	0x0418


	//----- nvinfo : EIATTR_KPARAM_INFO
	.align		4
        /*001c*/ 	.byte	0x04, 0x17
        /*001e*/ 	.short	(.L_218 - .L_217)
.L_217:
        /*0020*/ 	.word	0x00000000
        /*0024*/ 	.short	0x0000
        /*0026*/ 	.short	0x0000
        /*0028*/ 	.byte	0x00, 0xf0, 0x61, 0x10


	//----- nvinfo : EIATTR_MAXREG_COUNT
	.align		4
.L_218:
        /*002c*/ 	.byte	0x03, 0x1b
        /*002e*/ 	.short	0x00ff


	//----- nvinfo : EIATTR_NUM_BARRIERS
	.align		4
        /*0030*/ 	.byte	0x02, 0x4c
        /*0032*/ 	.byte	0x02
	.zero		1


	//----- nvinfo : EIATTR_ANNOTATIONS
	.align		4
        /*0034*/ 	.byte	0x04, 0x55
        /*0036*/ 	.short	(.L_220 - .L_219)


	//   ....[0]....
.L_219:
        /* <DEDUP_REMOVED lines=74> */


	//----- nvinfo : EIATTR_MERCURY_ISA_VERSION
	.align		4
.L_220:
        /*04c8*/ 	.byte	0x03, 0x5f
        /*04ca*/ 	.short	0x0000


	//----- nvinfo : EIATTR_COOP_GROUP_MASK_REGIDS
	.align		4
        /*04cc*/ 	.byte	0x04, 0x29
        /*04ce*/ 	.short	(.L_222 - .L_221)


	//   ....[0]....
.L_221:
        /*04d0*/ 	.word	0xffffffff


	//   ....[1]....
        /*04d4*/ 	.word	0xffffffff


	//   ....[2]....
        /*04d8*/ 	.word	0xffffffff


	//   ....[3]....
        /*04dc*/ 	.word	0xffffffff


	//   ....[4]....
        /*04e0*/ 	.word	0xffffffff


	//   ....[5]....
        /*04e4*/ 	.word	0xffffffff


	//   ....[6]....
        /*04e8*/ 	.word	0xffffffff


	//   ....[7]....
        /*04ec*/ 	.word	0xffffffff


	//   ....[8]....
        /*04f0*/ 	.word	0xffffffff


	//   ....[9]....
        /*04f4*/ 	.word	0xffffffff


	//   ....[10]....
        /*04f8*/ 	.word	0xffffffff


	//   ....[11]....
        /*04fc*/ 	.word	0xffffffff


	//   ....[12]....
        /*0500*/ 	.word	0xffffffff


	//   ....[13]....
        /*0504*/ 	.word	0xffffffff


	//   ....[14]....
        /*0508*/ 	.word	0xffffffff


	//   ....[15]....
        /*050c*/ 	.word	0xffffffff


	//   ....[16]....
        /*0510*/ 	.word	0xffffffff


	//   ....[17]....
        /*0514*/ 	.word	0xffffffff


	//   ....[18]....
        /*0518*/ 	.word	0xffffffff


	//   ....[19]....
        /*051c*/ 	.word	0xffffffff


	//   ....[20]....
        /*0520*/ 	.word	0xffffffff


	//   ....[21]....
        /*0524*/ 	.word	0xffffffff


	//   ....[22]....
        /*0528*/ 	.word	0xffffffff


	//   ....[23]....
        /*052c*/ 	.word	0xffffffff


	//   ....[24]....
        /*0530*/ 	.word	0xffffffff


	//   ....[25]....
        /*0534*/ 	.word	0xffffffff


	//   ....[26]....
        /*0538*/ 	.word	0xffffffff


	//   ....[27]....
        /*053c*/ 	.word	0xffffffff


	//   ....[28]....
        /*0540*/ 	.word	0xffffffff


	//   ....[29]....
        /*0544*/ 	.word	0xffffffff


	//   ....[30]....
        /*0548*/ 	.word	0xffffffff


	//   ....[31]....
        /*054c*/ 	.word	0xffffffff


	//   ....[32]....
        /*0550*/ 	.word	0xffffffff


	//   ....[33]....
        /*0554*/ 	.word	0xffffffff


	//   ....[34]....
        /*0558*/ 	.word	0xffffffff


	//   ....[35]....
        /*055c*/ 	.word	0xffffffff


	//   ....[36]....
        /*0560*/ 	.word	0xffffffff


	//   ....[37]....
        /*0564*/ 	.word	0xffffffff


	//   ....[38]....
        /*0568*/ 	.word	0xffffffff


	//   ....[39]....
        /*056c*/ 	.word	0xffffffff


	//   ....[40]....
        /*0570*/ 	.word	0xffffffff


	//   ....[41]....
        /*0574*/ 	.word	0xffffffff


	//   ....[42]....
        /*0578*/ 	.word	0xffffffff


	//   ....[43]....
        /*057c*/ 	.word	0xffffffff


	//   ....[44]....
        /*0580*/ 	.word	0xffffffff


	//   ....[45]....
        /*0584*/ 	.word	0xffffffff


	//   ....[46]....
        /*0588*/ 	.word	0xffffffff


	//   ....[47]....
        /*058c*/ 	.word	0xffffffff


	//   ....[48]....
        /*0590*/ 	.word	0xffffffff


	//   ....[49]....
        /*0594*/ 	.word	0xffffffff


	//   ....[50]....
        /*0598*/ 	.word	0xffffffff


	//   ....[51]....
        /*059c*/ 	.word	0xffffffff


	//   ....[52]....
        /*05a0*/ 	.word	0xffffffff


	//   ....[53]....
        /*05a4*/ 	.word	0xffffffff


	//   ....[54]....
        /*05a8*/ 	.word	0xffffffff


	//   ....[55]....
        /*05ac*/ 	.word	0xffffffff


	//   ....[56]....
        /*05b0*/ 	.word	0xffffffff


	//   ....[57]....
        /*05b4*/ 	.word	0xffffffff


	//   ....[58]....
        /*05b8*/ 	.word	0xffffffff


	//   ....[59]....
        /*05bc*/ 	.word	0xffffffff


	//   ....[60]....
        /*05c0*/ 	.word	0xffffffff


	//   ....[61]....
        /*05c4*/ 	.word	0xffffffff


	//   ....[62]....
        /*05c8*/ 	.word	0xffffffff


	//   ....[63]....
        /*05cc*/ 	.word	0xffffffff


	//   ....[64]....
        /*05d0*/ 	.word	0xffffffff


	//   ....[65]....
        /*05d4*/ 	.word	0xffffffff


	//   ....[66]....
        /*05d8*/ 	.word	0xffffffff


	//   ....[67]....
        /*05dc*/ 	.word	0xffffffff


	//   ....[68]....
        /*05e0*/ 	.word	0xffffffff


	//   ....[69]....
        /*05e4*/ 	.word	0xffffffff


	//   ....[70]....
        /*05e8*/ 	.word	0xffffffff


	//   ....[71]....
        /*05ec*/ 	.word	0xffffffff


	//   ....[72]....
        /*05f0*/ 	.word	0xffffffff


	//   ....[73]....
        /*05f4*/ 	.word	0xffffffff


	//   ....[74]....
        /*05f8*/ 	.word	0xffffffff


	//   ....[75]....
        /*05fc*/ 	.word	0xffffffff


	//   ....[76]....
        /*0600*/ 	.word	0xffffffff


	//   ....[77]....
        /*0604*/ 	.word	0xffffffff


	//   ....[78]....
        /*0608*/ 	.word	0xffffffff


	//   ....[79]....
        /*060c*/ 	.word	0xffffffff


	//   ....[80]....
        /*0610*/ 	.word	0xffffffff


	//   ....[81]....
        /*0614*/ 	.word	0xffffffff


	//   ....[82]....
        /*0618*/ 	.word	0xffffffff


	//   ....[83]....
        /*061c*/ 	.word	0xffffffff


	//   ....[84]....
        /*0620*/ 	.word	0xffffffff


	//   ....[85]....
        /*0624*/ 	.word	0xffffffff


	//   ....[86]....
        /*0628*/ 	.word	0xffffffff


	//   ....[87]....
        /*062c*/ 	.word	0xffffffff


	//   ....[88]....
        /*0630*/ 	.word	0xffffffff


	//   ....[89]....
        /*0634*/ 	.word	0xffffffff


	//   ....[90]....
        /*0638*/ 	.word	0xffffffff


	//   ....[91]....
        /*063c*/ 	.word	0xffffffff


	//   ....[92]....
        /*0640*/ 	.word	0xffffffff


	//   ....[93]....
        /*0644*/ 	.word	0xffffffff


	//   ....[94]....
        /*0648*/ 	.word	0xffffffff


	//   ....[95]....
        /*064c*/ 	.word	0xffffffff


	//   ....[96]....
        /*0650*/ 	.word	0xffffffff


	//   ....[97]....
        /*0654*/ 	.word	0xffffffff


	//   ....[98]....
        /*0658*/ 	.word	0xffffffff


	//   ....[99]....
        /*065c*/ 	.word	0xffffffff


	//   ....[100]....
        /*0660*/ 	.word	0xffffffff


	//   ....[101]....
        /*0664*/ 	.word	0xffffffff


	//   ....[102]....
        /*0668*/ 	.word	0xffffffff


	//   ....[103]....
        /*066c*/ 	.word	0xffffffff


	//   ....[104]....
        /*0670*/ 	.word	0xffffffff


	//   ....[105]....
        /*0674*/ 	.word	0xffffffff


	//   ....[106]....
        /*0678*/ 	.word	0xffffffff


	//   ....[107]....
        /*067c*/ 	.word	0xffffffff


	//   ....[108]....
        /*0680*/ 	.word	0xffffffff


	//   ....[109]....
        /*0684*/ 	.word	0xffffffff


	//   ....[110]....
        /*0688*/ 	.word	0xffffffff


	//   ....[111]....
        /*068c*/ 	.word	0xffffffff


	//   ....[112]....
        /*0690*/ 	.word	0xffffffff


	//   ....[113]....
        /*0694*/ 	.word	0xffffffff


	//   ....[114]....
        /*0698*/ 	.word	0xffffffff


	//   ....[115]....
        /*069c*/ 	.word	0xffffffff


	//   ....[116]....
        /*06a0*/ 	.word	0xffffffff


	//   ....[117]....
        /*06a4*/ 	.word	0xffffffff


	//   ....[118]....
        /*06a8*/ 	.word	0xffffffff


	//   ....[119]....
        /*06ac*/ 	.word	0xffffffff


	//   ....[120]....
        /*06b0*/ 	.word	0xffffffff


	//   ....[121]....
        /*06b4*/ 	.word	0xffffffff


	//   ....[122]....
        /*06b8*/ 	.word	0xffffffff


	//   ....[123]....
        /*06bc*/ 	.word	0xffffffff


	//   ....[124]....
        /*06c0*/ 	.word	0xffffffff


	//   ....[125]....
        /*06c4*/ 	.word	0xffffffff


	//   ....[126]....
        /*06c8*/ 	.word	0xffffffff


	//   ....[127]....
        /*06cc*/ 	.word	0xffffffff


	//   ....[128]....
        /*06d0*/ 	.word	0xffffffff


	//----- nvinfo : EIATTR_COOP_GROUP_INSTR_OFFSETS
	.align		4
.L_222:
        /*06d4*/ 	.byte	0x04, 0x28
        /*06d6*/ 	.short	(.L_224 - .L_223)


	//   ....[0]....
.L_223:
        /*06d8*/ 	.word	0x00000090


	//   ....[1]....
        /*06dc*/ 	.word	0x00008ae0


	//   ....[2]....
        /*06e0*/ 	.word	0x00008b10


	//   ....[3]....
        /*06e4*/ 	.word	0x00008d30


	//   ....[4]....
        /*06e8*/ 	.word	0x00008d60


	//   ....[5]....
        /*06ec*/ 	.word	0x00008df0


	//   ....[6]....
        /*06f0*/ 	.word	0x00008e20


	//   ....[7]....
        /*06f4*/ 	.word	0x00008eb0


	//   ....[8]....
        /*06f8*/ 	.word	0x00008ee0


	//   ....[9]....
        /*06fc*/ 	.word	0x00008f70


	//   ....[10]....
        /*0700*/ 	.word	0x00008fa0


	//   ....[11]....
        /*0704*/ 	.word	0x00009030


	//   ....[12]....
        /*0708*/ 	.word	0x00009060


	//   ....[13]....
        /*070c*/ 	.word	0x000090f0


	//   ....[14]....
        /*0710*/ 	.word	0x00009120


	//   ....[15]....
        /*0714*/ 	.word	0x000091e0


	//   ....[16]....
        /*0718*/ 	.word	0x00009220


	//   ....[17]....
        /*071c*/ 	.word	0x00009af0


	//   ....[18]....
        /*0720*/ 	.word	0x00009b10


	//   ....[19]....
        /*0724*/ 	.word	0x00009b20


	//   ....[20]....
        /*0728*/ 	.word	0x00009b30


	//   ....[21]....
        /*072c*/ 	.word	0x00009ca0


	//   ....[22]....
        /*0730*/ 	.word	0x00009ce0


	//   ....[23]....
        /*0734*/ 	.word	0x00009d30


	//   ....[24]....
        /*0738*/ 	.word	0x00009d70


	//   ....[25]....
        /*073c*/ 	.word	0x00009f40


	//   ....[26]....
        /*0740*/ 	.word	0x00009f80


	//   ....[27]....
        /*0744*/ 	.word	0x00009fd0


	//   ....[28]....
        /*0748*/ 	.word	0x0000a010


	//   ....[29]....
        /*074c*/ 	.word	0x0000a200


	//   ....[30]....
        /*0750*/ 	.word	0x0000a240


	//   ....[31]....
        /*0754*/ 	.word	0x0000a290


	//   ....[32]....
        /*0758*/ 	.word	0x0000a2d0


	//   ....[33]....
        /*075c*/ 	.word	0x0000c1a0


	//   ....[34]....
        /*0760*/ 	.word	0x0000c1c0


	//   ....[35]....
        /*0764*/ 	.word	0x0000c1f0


	//   ....[36]....
        /*0768*/ 	.word	0x0000c200


	//   ....[37]....
        /*076c*/ 	.word	0x0000c2e0


	//   ....[38]....
        /*0770*/ 	.word	0x0000c320


	//   ....[39]....
        /*0774*/ 	.word	0x0000c340


	//   ....[40]....
        /*0778*/ 	.word	0x0000c350


	//   ....[41]....
        /*077c*/ 	.word	0x0000c510


	//   ....[42]....
        /*0780*/ 	.word	0x0000c550


	//   ....[43]....
        /*0784*/ 	.word	0x0000c570


	//   ....[44]....
        /*0788*/ 	.word	0x0000c580


	//   ....[45]....
        /*078c*/ 	.word	0x0000c680


	//   ....[46]....
        /*0790*/ 	.word	0x0000c6c0


	//   ....[47]....
        /*0794*/ 	.word	0x0000c720


	//   ....[48]....
        /*0798*/ 	.word	0x0000c750


	//   ....[49]....
        /*079c*/ 	.word	0x0000fa60


	//   ....[50]....
        /*07a0*/ 	.word	0x0000fa70


	//   ....[51]....
        /*07a4*/ 	.word	0x0000fa80


	//   ....[52]....
        /*07a8*/ 	.word	0x0000fa90


	//   ....[53]....
        /*07ac*/ 	.word	0x00010960


	//   ....[54]....
        /*07b0*/ 	.word	0x00010b10


	//   ....[55]....
        /*07b4*/ 	.word	0x00010b60


	//   ....[56]....
        /*07b8*/ 	.word	0x00010ba0


	//   ....[57]....
        /*07bc*/ 	.word	0x00010c30


	//   ....[58]....
        /*07c0*/ 	.word	0x00010cf0


	//   ....[59]....
        /*07c4*/ 	.word	0x000113d0


	//   ....[60]....
        /*07c8*/ 	.word	0x00011450


	//   ....[61]....
        /*07cc*/ 	.word	0x00014ad0


	//   ....[62]....
        /*07d0*/ 	.word	0x00014af0


	//   ....[63]....
        /*07d4*/ 	.word	0x00014b10


	//   ....[64]....
        /*07d8*/ 	.word	0x00014b30


	//   ....[65]....
        /*07dc*/ 	.word	0x00015cb0


	//   ....[66]....
        /*07e0*/ 	.word	0x00015e30


	//   ....[67]....
        /*07e4*/ 	.word	0x000161a0


	//   ....[68]....
        /*07e8*/ 	.word	0x000162d0


	//   ....[69]....
        /*07ec*/ 	.word	0x00016600


	//   ....[70]....
        /*07f0*/ 	.word	0x00016620


	//   ....[71]....
        /*07f4*/ 	.word	0x00016670


	//   ....[72]....
        /*07f8*/ 	.word	0x000166c0


	//   ....[73]....
        /*07fc*/ 	.word	0x0001a6f0


	//   ....[74]....
        /*0800*/ 	.word	0x0001a770


	//   ....[75]....
        /*0804*/ 	.word	0x0001a830


	//   ....[76]....
        /*0808*/ 	.word	0x0001a890


	//   ....[77]....
        /*080c*/ 	.word	0x0001a8c0


	//   ....[78]....
        /*0810*/ 	.word	0x0001a9a0


	//   ....[79]....
        /*0814*/ 	.word	0x0001ab20


	//   ....[80]....
        /*0818*/ 	.word	0x0001ae30


	//   ....[81]....
        /*081c*/ 	.word	0x0001d490


	//   ....[82]....
        /*0820*/ 	.word	0x0001d4a0


	//   ....[83]....
        /*0824*/ 	.word	0x0001d4b0


	//   ....[84]....
        /*0828*/ 	.word	0x0001d4d0


	//   ....[85]....
        /*082c*/ 	.word	0x0001d4f0


	//   ....[86]....
        /*0830*/ 	.word	0x0001d500


	//   ....[87]....
        /*0834*/ 	.word	0x0001d530


	//   ....[88]....
        /*0838*/ 	.word	0x0001d560


	//   ....[89]....
        /*083c*/ 	.word	0x0001e810


	//   ....[90]....
        /*0840*/ 	.word	0x0001e870


	//   ....[91]....
        /*0844*/ 	.word	0x0001e890


	//   ....[92]....
        /*0848*/ 	.word	0x0001e8c0


	//   ....[93]....
        /*084c*/ 	.word	0x0001e900


	//   ....[94]....
        /*0850*/ 	.word	0x0001e930


	//   ....[95]....
        /*0854*/ 	.word	0x0001e960


	//   ....[96]....
        /*0858*/ 	.word	0x0001e990


	//   ....[97]....
        /*085c*/ 	.word	0x0001ea80


	//   ....[98]....
        /*0860*/ 	.word	0x0001ea90


	//   ....[99]....
        /*0864*/ 	.word	0x0001ead0


	//   ....[100]....
        /*0868*/ 	.word	0x0001eb00


	//   ....[101]....
        /*086c*/ 	.word	0x0001eb50


	//   ....[102]....
        /*0870*/ 	.word	0x0001eb70


	//   ....[103]....
        /*0874*/ 	.word	0x0001eb80


	//   ....[104]....
        /*0878*/ 	.word	0x0001ebe0


	//   ....[105]....
        /*087c*/ 	.word	0x0001ec90


	//   ....[106]....
        /*0880*/ 	.word	0x0001ecc0


	//   ....[107]....
        /*0884*/ 	.word	0x0001ecf0


	//   ....[108]....
        /*0888*/ 	.word	0x0001ed10


	//   ....[109]....
        /*088c*/ 	.word	0x0001ed20


	//   ....[110]....
        /*0890*/ 	.word	0x0001ed30


	//   ....[111]....
        /*0894*/ 	.word	0x0001edb0


	//   ....[112]....
        /*0898*/ 	.word	0x0001edc0


	//   ....[113]....
        /*089c*/ 	.word	0x0001f4e0


	//   ....[114]....
        /*08a0*/ 	.word	0x0001f520


	//   ....[115]....
        /*08a4*/ 	.word	0x0001f550


	//   ....[116]....
        /*08a8*/ 	.word	0x0001f580


	//   ....[117]....
        /*08ac*/ 	.word	0x0001f5b0


	//   ....[118]....
        /*08b0*/ 	.word	0x0001f5e0


	//   ....[119]....
        /*08b4*/ 	.word	0x0001f610


	//   ....[120]....
        /*08b8*/ 	.word	0x0001f640


	//   ....[121]....
        /*08bc*/ 	.word	0x0001f660


	//   ....[122]....
        /*08c0*/ 	.word	0x0001f680


	//   ....[123]....
        /*08c4*/ 	.word	0x0001f690


	//   ....[124]....
        /*08c8*/ 	.word	0x0001f6a0


	//   ....[125]....
        /*08cc*/ 	.word	0x0001f6b0


	//   ....[126]....
        /*08d0*/ 	.word	0x0001f6c0


	//   ....[127]....
        /*08d4*/ 	.word	0x0001f6d0


	//   ....[128]....
        /*08d8*/ 	.word	0x0001f700


	//----- nvinfo : EIATTR_EXIT_INSTR_OFFSETS
	.align		4
.L_224:
        /*08dc*/ 	.byte	0x04, 0x1c
        /*08de*/ 	.short	(.L_226 - .L_225)


	//   ....[0]....
.L_225:
        /*08e0*/ 	.word	0x00000370


	//   ....[1]....
        /*08e4*/ 	.word	0x0001ee60


	//   ....[2]....
        /*08e8*/ 	.word	0x0001eea0


	//   ....[3]....
        /*08ec*/ 	.word	0x0001f890


	//   ....[4]....
        /*08f0*/ 	.word	0x0001f8d0


	//----- nvinfo : EIATTR_CTAIDZ_USED
	.align		4
.L_226:
        /*08f4*/ 	.byte	0x01, 0x04
	.zero		2


	//----- nvinfo : EIATTR_MAX_THREADS
	.align		4
        /*08f8*/ 	.byte	0x04, 0x05
        /*08fa*/ 	.short	(.L_228 - .L_227)
.L_227:
        /*08fc*/ 	.word	0x00000080
        /*0900*/ 	.word	0x00000001
        /*0904*/ 	.word	0x00000001


	//----- nvinfo : EIATTR_CRS_STACK_SIZE
	.align		4
.L_228:
        /*0908*/ 	.byte	0x04, 0x1e
        /*090a*/ 	.short	(.L_230 - .L_229)
.L_229:
        /*090c*/ 	.word	0x00000000
.L_230:


//--------------------- .nv.callgraph             --------------------------
	.section	.nv.callgraph,"",@"SHT_CUDA_CALLGRAPH"
	.align	4
	.sectionentsize	8
	.align		4
        /*0000*/ 	.word	0x00000000
	.align		4
        /*0004*/ 	.word	0xffffffff
	.align		4
        /*0008*/ 	.word	0x00000000
	.align		4
        /*000c*/ 	.word	0xfffffffe
	.align		4
        /*0010*/ 	.word	0x00000000
	.align		4
        /*0014*/ 	.word	0xfffffffd
	.align		4
        /*0018*/ 	.word	0x00000000
	.align		4
        /*001c*/ 	.word	0xfffffffc


//--------------------- .nv.rel.action            --------------------------
	.section	.nv.rel.action,"",@"SHT_CUDA_RELOCINFO"
	.align	8
	.sectionentsize	8
        /*0000*/ 	.byte	0x73, 0x00, 0x00, 0x00, 0x00, 0x00, 0x00, 0x00, 0x00, 0x00, 0x00, 0x11, 0x25, 0x00, 0x05, 0x36


//--------------------- .nv.constant4             --------------------------
	.section	.nv.constant4,"a",@progbits
	.align	8
	.align		8
.nv.constant4:
        /*0000*/ 	.dword	_ZN65_INTERNAL_ebe2f5a5_29_flash_fwd_hdim64_bf16_sm80_cu_93b96ec2_38234cuda3std3__45__cpo5beginE
	.align		8
        /*0008*/ 	.dword	_ZN65_INTERNAL_ebe2f5a5_29_flash_fwd_hdim64_bf16_sm80_cu_93b96ec2_38234cuda3std3__45__cpo3endE
	.align		8
        /*0010*/ 	.dword	_ZN65_INTERNAL_ebe2f5a5_29_flash_fwd_hdim64_bf16_sm80_cu_93b96ec2_38234cuda3std3__45__cpo6cbeginE
	.align		8
        /*0018*/ 	.dword	_ZN65_INTERNAL_ebe2f5a5_29_flash_fwd_hdim64_bf16_sm80_cu_93b96ec2_38234cuda3std3__45__cpo4cendE
	.align		8
        /*0020*/ 	.dword	_ZN65_INTERNAL_ebe2f5a5_29_flash_fwd_hdim64_bf16_sm80_cu_93b96ec2_38234cuda3std3__467_GLOBAL__N__ebe2f5a5_29_flash_fwd_hdim64_bf16_sm80_cu_93b96ec2_38236ignoreE
	.align		8
        /*0028*/ 	.dword	_ZN65_INTERNAL_ebe2f5a5_29_flash_fwd_hdim64_bf16_sm80_cu_93b96ec2_38234cuda3std3__419piecewise_constructE
	.align		8
        /*0030*/ 	.dword	_ZN65_INTERNAL_ebe2f5a5_29_flash_fwd_hdim64_bf16_sm80_cu_93b96ec2_38234cuda3std3__48in_placeE
	.align		8
        /*0038*/ 	.dword	_ZN65_INTERNAL_ebe2f5a5_29_flash_fwd_hdim64_bf16_sm80_cu_93b96ec2_38234cuda3std6ranges3__45__cpo4swapE
	.align		8
        /*0040*/ 	.dword	_ZN65_INTERNAL_ebe2f5a5_29_flash_fwd_hdim64_bf16_sm80_cu_93b96ec2_38234cuda3std6ranges3__45__cpo9iter_moveE
	.align		8
        /*0048*/ 	.dword	_ZN65_INTERNAL_ebe2f5a5_29_flash_fwd_hdim64_bf16_sm80_cu_93b96ec2_38234cute7productE
	.align		8
        /*0050*/ 	.dword	_ZN65_INTERNAL_ebe2f5a5_29_flash_fwd_hdim64_bf16_sm80_cu_93b96ec2_38234cute1_E


//--------------------- .nv.constant0._ZN7cutlass13device_kernelIN5flash19enable_sm80_to_sm89INS1_16FlashAttnFwdSm80INS1_25CollectiveMainloopFwdSm80ILi4ELi1ELb0EN4cute5tupleIJNS5_1CILi128EEENS7_ILi112EEENS7_ILi64EEEEEELi64ENS_10bfloat16_tEfNS_4arch4Sm80ELb0ELb0ELb0ELb0ELb0ELb0ELb1ELb0EEENS1_21CollectiveEpilogueFwdINS6_IJS8_SA_S9_EEENS6_IJNS7_ILi1EEESI_SI_EEESC_SE_Li128ELb0ELb1ELb0ELb0EEENS1_19SingleTileSchedulerILb0ELb0ELb1ELi128EEEEEEEEEvNT_6ParamsE --------------------------
	.section	.nv.constant0._ZN7cutlass13device_kernelIN5flash19enable_sm80_to_sm89INS1_16FlashAttnFwdSm80INS1_25CollectiveMainloopFwdSm80ILi4ELi1ELb0EN4cute5tupleIJNS5_1CILi128EEENS7_ILi112EEENS7_ILi64EEEEEELi64ENS_10bfloat16_tEfNS_4arch4Sm80ELb0ELb0ELb0ELb0ELb0ELb0ELb1ELb0EEENS1_21CollectiveEpilogueFwdINS6_IJS8_SA_S9_EEENS6_IJNS7_ILi1EEESI_SI_EEESC_SE_Li128ELb0ELb1ELb0ELb0EEENS1_19SingleTileSchedulerILb0ELb0ELb1ELi128EEEEEEEEEvNT_6ParamsE,"a",@progbits
	.sectionflags	@""
	.align	4
.nv.constant0._ZN7cutlass13device_kernelIN5flash19enable_sm80_to_sm89INS1_16FlashAttnFwdSm80INS1_25CollectiveMainloopFwdSm80ILi4ELi1ELb0EN4cute5tupleIJNS5_1CILi128EEENS7_ILi112EEENS7_ILi64EEEEEELi64ENS_10bfloat16_tEfNS_4arch4Sm80ELb0ELb0ELb0ELb0ELb0ELb0ELb1ELb0EEENS1_21CollectiveEpilogueFwdINS6_IJS8_SA_S9_EEENS6_IJNS7_ILi1EEESI_SI_EEESC_SE_Li128ELb0ELb1ELb0ELb0EEENS1_19SingleTileSchedulerILb0ELb0ELb1ELi128EEEEEEEEEvNT_6ParamsE:
	.zero		1400


//--------------------- .nv.constant0._ZN7cutlass13device_kernelIN5flash19enable_sm80_to_sm89INS1_16FlashAttnFwdSm80INS1_25CollectiveMainloopFwdSm80ILi4ELi1ELb0EN4cute5tupleIJNS5_1CILi128EEENS7_ILi112EEENS7_ILi64EEEEEELi64ENS_10bfloat16_tEfNS_4arch4Sm80ELb0ELb0ELb0ELb1ELb0ELb0ELb1ELb0EEENS1_21CollectiveEpilogueFwdINS6_IJS8_SA_S9_EEENS6_IJNS7_ILi1EEESI_SI_EEESC_SE_Li128ELb1ELb1ELb0ELb0EEENS1_19SingleTileSchedulerILb1ELb0ELb1ELi128EEEEEEEEEvNT_6ParamsE --------------------------
	.section	.nv.constant0._ZN7cutlass13device_kernelIN5flash19enable_sm80_to_sm89INS1_16FlashAttnFwdSm80INS1_25CollectiveMainloopFwdSm80ILi4ELi1ELb0EN4cute5tupleIJNS5_1CILi128EEENS7_ILi112EEENS7_ILi64EEEEEELi64ENS_10bfloat16_tEfNS_4arch4Sm80ELb0ELb0ELb0ELb1ELb0ELb0ELb1ELb0EEENS1_21CollectiveEpilogueFwdINS6_IJS8_SA_S9_EEENS6_IJNS7_ILi1EEESI_SI_EEESC_SE_Li128ELb1ELb1ELb0ELb0EEENS1_19SingleTileSchedulerILb1ELb0ELb1ELi128EEEEEEEEEvNT_6ParamsE,"a",@progbits
	.sectionflags	@""
	.align	4
.nv.constant0._ZN7cutlass13device_kernelIN5flash19enable_sm80_to_sm89INS1_16FlashAttnFwdSm80INS1_25CollectiveMainloopFwdSm80ILi4ELi1ELb0EN4cute5tupleIJNS5_1CILi128EEENS7_ILi112EEENS7_ILi64EEEEEELi64ENS_10bfloat16_tEfNS_4arch4Sm80ELb0ELb0ELb0ELb1ELb0ELb0ELb1ELb0EEENS1_21CollectiveEpilogueFwdINS6_IJS8_SA_S9_EEENS6_IJNS7_ILi1EEESI_SI_EEESC_SE_Li128ELb1ELb1ELb0ELb0EEENS1_19SingleTileSchedulerILb1ELb0ELb1ELi128EEEEEEEEEvNT_6ParamsE:
	.zero		1400


//--------------------- .nv.constant0._ZN7cutlass13device_kernelIN5flash19enable_sm80_to_sm89INS1_16FlashAttnFwdSm80INS1_25CollectiveMainloopFwdSm80ILi4ELi1ELb0EN4cute5tupleIJNS5_1CILi128EEENS7_ILi112EEENS7_ILi64EEEEEELi64ENS_10bfloat16_tEfNS_4arch4Sm80ELb0ELb0ELb0ELb1ELb0ELb1ELb1ELb0EEENS1_21CollectiveEpilogueFwdINS6_IJS8_SA_S9_EEENS6_IJNS7_ILi1EEESI_SI_EEESC_SE_Li128ELb1ELb1ELb0ELb0EEENS1_19SingleTileSchedulerILb1ELb0ELb1ELi128EEEEEEEEEvNT_6ParamsE --------------------------
	.section	.nv.constant0._ZN7cutlass13device_kernelIN5flash19enable_sm80_to_sm89INS1_16FlashAttnFwdSm80INS1_25CollectiveMainloopFwdSm80ILi4ELi1ELb0EN4cute5tupleIJNS5_1CILi128EEENS7_ILi112EEENS7_ILi64EEEEEELi64ENS_10bfloat16_tEfNS_4arch4Sm80ELb0ELb0ELb0ELb1ELb0ELb1ELb1ELb0EEENS1_21CollectiveEpilogueFwdINS6_IJS8_SA_S9_EEENS6_IJNS7_ILi1EEESI_SI_EEESC_SE_Li128ELb1ELb1ELb0ELb0EEENS1_19SingleTileSchedulerILb1ELb0ELb1ELi128EEEEEEEEEvNT_6ParamsE,"a",@progbits
	.sectionflags	@""
	.align	4
.nv.constant0._ZN7cutlass13device_kernelIN5flash19enable_sm80_to_sm89INS1_16FlashAttnFwdSm80INS1_25CollectiveMainloopFwdSm80ILi4ELi1ELb0EN4cute5tupleIJNS5_1CILi128EEENS7_ILi112EEENS7_ILi64EEEEEELi64ENS_10bfloat16_tEfNS_4arch4Sm80ELb0ELb0ELb0ELb1ELb0ELb1ELb1ELb0EEENS1_21CollectiveEpilogueFwdINS6_IJS8_SA_S9_EEENS6_IJNS7_ILi1EEESI_SI_EEESC_SE_Li128ELb1ELb1ELb0ELb0EEENS1_19SingleTileSchedulerILb1ELb0ELb1ELi128EEEEEEEEEvNT_6ParamsE:
	.zero		1400


//--------------------- .nv.constant0._ZN7cutlass13device_kernelIN5flash19enable_sm80_to_sm89INS1_16FlashAttnFwdSm80INS1_25CollectiveMainloopFwdSm80ILi4ELi1ELb0EN4cute5tupleIJNS5_1CILi128EEENS7_ILi96EEENS7_ILi64EEEEEELi64ENS_10bfloat16_tEfNS_4arch4Sm80ELb0ELb1ELb0ELb0ELb0ELb0ELb1ELb0EEENS1_21CollectiveEpilogueFwdINS6_IJS8_SA_S9_EEENS6_IJNS7_ILi1EEESI_SI_EEESC_SE_Li128ELb0ELb1ELb0ELb0EEENS1_19SingleTileSchedulerILb0ELb0ELb1ELi128EEEEEEEEEvNT_6ParamsE --------------------------
	.section	.nv.constant0._ZN7cutlass13device_kernelIN5flash19enable_sm80_to_sm89INS1_16FlashAttnFwdSm80INS1_25CollectiveMainloopFwdSm80ILi4ELi1ELb0EN4cute5tupleIJNS5_1CILi128EEENS7_ILi96EEENS7_ILi64EEEEEELi64ENS_10bfloat16_tEfNS_4arch4Sm80ELb0ELb1ELb0ELb0ELb0ELb0ELb1ELb0EEENS1_21CollectiveEpilogueFwdINS6_IJS8_SA_S9_EEENS6_IJNS7_ILi1EEESI_SI_EEESC_SE_Li128ELb0ELb1ELb0ELb0EEENS1_19SingleTileSchedulerILb0ELb0ELb1ELi128EEEEEEEEEvNT_6ParamsE,"a",@progbits
	.sectionflags	@""
	.align	4
.nv.constant0._ZN7cutlass13device_kernelIN5flash19enable_sm80_to_sm89INS1_16FlashAttnFwdSm80INS1_25CollectiveMainloopFwdSm80ILi4ELi1ELb0EN4cute5tupleIJNS5_1CILi128EEENS7_ILi96EEENS7_ILi64EEEEEELi64ENS_10bfloat16_tEfNS_4arch4Sm80ELb0ELb1ELb0ELb0ELb0ELb0ELb1ELb0EEENS1_21CollectiveEpilogueFwdINS6_IJS8_SA_S9_EEENS6_IJNS7_ILi1EEESI_SI_EEESC_SE_Li128ELb0ELb1ELb0ELb0EEENS1_19SingleTileSchedulerILb0ELb0ELb1ELi128EEEEEEEEEvNT_6ParamsE:
	.zero		1400


//--------------------- .nv.constant0._ZN7cutlass13device_kernelIN5flash19enable_sm80_to_sm89INS1_16FlashAttnFwdSm80INS1_25CollectiveMainloopFwdSm80ILi4ELi1ELb0EN4cute5tupleIJNS5_1CILi128EEENS7_ILi96EEENS7_ILi64EEEEEELi64ENS_10bfloat16_tEfNS_4arch4Sm80ELb0ELb1ELb0ELb1ELb0ELb0ELb1ELb0EEENS1_21CollectiveEpilogueFwdINS6_IJS8_SA_S9_EEENS6_IJNS7_ILi1EEESI_SI_EEESC_SE_Li128ELb1ELb1ELb0ELb0EEENS1_19SingleTileSchedulerILb1ELb0ELb1ELi128EEEEEEEEEvNT_6ParamsE --------------------------
	.section	.nv.constant0._ZN7cutlass13device_kernelIN5flash19enable_sm80_to_sm89INS1_16FlashAttnFwdSm80INS1_25CollectiveMainloopFwdSm80ILi4ELi1ELb0EN4cute5tupleIJNS5_1CILi128EEENS7_ILi96EEENS7_ILi64EEEEEELi64ENS_10bfloat16_tEfNS_4arch4Sm80ELb0ELb1ELb0ELb1ELb0ELb0ELb1ELb0EEENS1_21CollectiveEpilogueFwdINS6_IJS8_SA_S9_EEENS6_IJNS7_ILi1EEESI_SI_EEESC_SE_Li128ELb1ELb1ELb0ELb0EEENS1_19SingleTileSchedulerILb1ELb0ELb1ELi128EEEEEEEEEvNT_6ParamsE,"a",@progbits
	.sectionflags	@""
	.align	4
.nv.constant0._ZN7cutlass13device_kernelIN5flash19enable_sm80_to_sm89INS1_16FlashAttnFwdSm80INS1_25CollectiveMainloopFwdSm80ILi4ELi1ELb0EN4cute5tupleIJNS5_1CILi128EEENS7_ILi96EEENS7_ILi64EEEEEELi64ENS_10bfloat16_tEfNS_4arch4Sm80ELb0ELb1ELb0ELb1ELb0ELb0ELb1ELb0EEENS1_21CollectiveEpilogueFwdINS6_IJS8_SA_S9_EEENS6_IJNS7_ILi1EEESI_SI_EEESC_SE_Li128ELb1ELb1ELb0ELb0EEENS1_19SingleTileSchedulerILb1ELb0ELb1ELi128EEEEEEEEEvNT_6ParamsE:
	.zero		1400


//--------------------- .nv.constant0._ZN7cutlass13device_kernelIN5flash19enable_sm80_to_sm89INS1_16FlashAttnFwdSm80INS1_25CollectiveMainloopFwdSm80ILi4ELi1ELb0EN4cute5tupleIJNS5_1CILi128EEENS7_ILi96EEENS7_ILi64EEEEEELi64ENS_10bfloat16_tEfNS_4arch4Sm80ELb0ELb1ELb0ELb1ELb0ELb1ELb1ELb0EEENS1_21CollectiveEpilogueFwdINS6_IJS8_SA_S9_EEENS6_IJNS7_ILi1EEESI_SI_EEESC_SE_Li128ELb1ELb1ELb0ELb0EEENS1_19SingleTileSchedulerILb1ELb0ELb1ELi128EEEEEEEEEvNT_6ParamsE --------------------------
	.section	.nv.constant0._ZN7cutlass13device_kernelIN5flash19enable_sm80_to_sm89INS1_16FlashAttnFwdSm80INS1_25CollectiveMainloopFwdSm80ILi4ELi1ELb0EN4cute5tupleIJNS5_1CILi128EEENS7_ILi96EEENS7_ILi64EEEEEELi64ENS_10bfloat16_tEfNS_4arch4Sm80ELb0ELb1ELb0ELb1ELb0ELb1ELb1ELb0EEENS1_21CollectiveEpilogueFwdINS6_IJS8_SA_S9_EEENS6_IJNS7_ILi1EEESI_SI_EEESC_SE_Li128ELb1ELb1ELb0ELb0EEENS1_19SingleTileSchedulerILb1ELb0ELb1ELi128EEEEEEEEEvNT_6ParamsE,"a",@progbits
	.sectionflags	@""
	.align	4
.nv.constant0._ZN7cutlass13device_kernelIN5flash19enable_sm80_to_sm89INS1_16FlashAttnFwdSm80INS1_25CollectiveMainloopFwdSm80ILi4ELi1ELb0EN4cute5tupleIJNS5_1CILi128EEENS7_ILi96EEENS7_ILi64EEEEEELi64ENS_10bfloat16_tEfNS_4arch4Sm80ELb0ELb1ELb0ELb1ELb0ELb1ELb1ELb0EEENS1_21CollectiveEpilogueFwdINS6_IJS8_SA_S9_EEENS6_IJNS7_ILi1EEESI_SI_EEESC_SE_Li128ELb1ELb1ELb0ELb0EEENS1_19SingleTileSchedulerILb1ELb0ELb1ELi128EEEEEEEEEvNT_6ParamsE:
	.zero		1400


//--------------------- .nv.constant0._ZN7cutlass13device_kernelIN5flash19enable_sm80_to_sm89INS1_16FlashAttnFwdSm80INS1_25CollectiveMainloopFwdSm80ILi4ELi1ELb0EN4cute5tupleIJNS5_1CILi128EEENS7_ILi112EEENS7_ILi64EEEEEELi64ENS_10bfloat16_tEfNS_4arch4Sm80ELb1ELb0ELb0ELb0ELb0ELb0ELb1ELb0EEENS1_21CollectiveEpilogueFwdINS6_IJS8_SA_S9_EEENS6_IJNS7_ILi1EEESI_SI_EEESC_SE_Li128ELb0ELb1ELb0ELb0EEENS1_30DynamicPersistentTileSchedulerILi128ELi128ELb0ELb1ELb0EEEEEEEEEvNT_6ParamsE --------------------------
	.section	.nv.constant0._ZN7cutlass13device_kernelIN5flash19enable_sm80_to_sm89INS1_16FlashAttnFwdSm80INS1_25CollectiveMainloopFwdSm80ILi4ELi1ELb0EN4cute5tupleIJNS5_1CILi128EEENS7_ILi112EEENS7_ILi64EEEEEELi64ENS_10bfloat16_tEfNS_4arch4Sm80ELb1ELb0ELb0ELb0ELb0ELb0ELb1ELb0EEENS1_21CollectiveEpilogueFwdINS6_IJS8_SA_S9_EEENS6_IJNS7_ILi1EEESI_SI_EEESC_SE_Li128ELb0ELb1ELb0ELb0EEENS1_30DynamicPersistentTileSchedulerILi128ELi128ELb0ELb1ELb0EEEEEEEEEvNT_6ParamsE,"a",@progbits
	.sectionflags	@""
	.align	4
.nv.constant0._ZN7cutlass13device_kernelIN5flash19enable_sm80_to_sm89INS1_16FlashAttnFwdSm80INS1_25CollectiveMainloopFwdSm80ILi4ELi1ELb0EN4cute5tupleIJNS5_1CILi128EEENS7_ILi112EEENS7_ILi64EEEEEELi64ENS_10bfloat16_tEfNS_4arch4Sm80ELb1ELb0ELb0ELb0ELb0ELb0ELb1ELb0EEENS1_21CollectiveEpilogueFwdINS6_IJS8_SA_S9_EEENS6_IJNS7_ILi1EEESI_SI_EEESC_SE_Li128ELb0ELb1ELb0ELb0EEENS1_30DynamicPersistentTileSchedulerILi128ELi128ELb0ELb1ELb0EEEEEEEEEvNT_6ParamsE:
	.zero		1416


//--------------------- .nv.constant0._ZN7cutlass13device_kernelIN5flash19enable_sm80_to_sm89INS1_16FlashAttnFwdSm80INS1_25CollectiveMainloopFwdSm80ILi4ELi1ELb0EN4cute5tupleIJNS5_1CILi128EEENS7_ILi112EEENS7_ILi64EEEEEELi64ENS_10bfloat16_tEfNS_4arch4Sm80ELb1ELb0ELb0ELb1ELb0ELb0ELb1ELb0EEENS1_21CollectiveEpilogueFwdINS6_IJS8_SA_S9_EEENS6_IJNS7_ILi1EEESI_SI_EEESC_SE_Li128ELb1ELb1ELb0ELb0EEENS1_19SingleTileSchedulerILb1ELb0ELb1ELi128EEEEEEEEEvNT_6ParamsE --------------------------
	.section	.nv.constant0._ZN7cutlass13device_kernelIN5flash19enable_sm80_to_sm89INS1_16FlashAttnFwdSm80INS1_25CollectiveMainloopFwdSm80ILi4ELi1ELb0EN4cute5tupleIJNS5_1CILi128EEENS7_ILi112EEENS7_ILi64EEEEEELi64ENS_10bfloat16_tEfNS_4arch4Sm80ELb1ELb0ELb0ELb1ELb0ELb0ELb1ELb0EEENS1_21CollectiveEpilogueFwdINS6_IJS8_SA_S9_EEENS6_IJNS7_ILi1EEESI_SI_EEESC_SE_Li128ELb1ELb1ELb0ELb0EEENS1_19SingleTileSchedulerILb1ELb0ELb1ELi128EEEEEEEEEvNT_6ParamsE,"a",@progbits
	.sectionflags	@""
	.align	4
.nv.constant0._ZN7cutlass13device_kernelIN5flash19enable_sm80_to_sm89INS1_16FlashAttnFwdSm80INS1_25CollectiveMainloopFwdSm80ILi4ELi1ELb0EN4cute5tupleIJNS5_1CILi128EEENS7_ILi112EEENS7_ILi64EEEEEELi64ENS_10bfloat16_tEfNS_4arch4Sm80ELb1ELb0ELb0ELb1ELb0ELb0ELb1ELb0EEENS1_21CollectiveEpilogueFwdINS6_IJS8_SA_S9_EEENS6_IJNS7_ILi1EEESI_SI_EEESC_SE_Li128ELb1ELb1ELb0ELb0EEENS1_19SingleTileSchedulerILb1ELb0ELb1ELi128EEEEEEEEEvNT_6ParamsE:
	.zero		1400


//--------------------- .nv.constant0._ZN7cutlass13device_kernelIN5flash19enable_sm80_to_sm89INS1_16FlashAttnFwdSm80INS1_25CollectiveMainloopFwdSm80ILi4ELi1ELb0EN4cute5tupleIJNS5_1CILi128EEENS7_ILi112EEENS7_ILi64EEEEEELi64ENS_10bfloat16_tEfNS_4arch4Sm80ELb1ELb0ELb0ELb1ELb0ELb1ELb1ELb0EEENS1_21CollectiveEpilogueFwdINS6_IJS8_SA_S9_EEENS6_IJNS7_ILi1EEESI_SI_EEESC_SE_Li128ELb1ELb1ELb0ELb0EEENS1_19SingleTileSchedulerILb1ELb0ELb1ELi128EEEEEEEEEvNT_6ParamsE --------------------------
	.section	.nv.constant0._ZN7cutlass13device_kernelIN5flash19enable_sm80_to_sm89INS1_16FlashAttnFwdSm80INS1_25CollectiveMainloopFwdSm80ILi4ELi1ELb0EN4cute5tupleIJNS5_1CILi128EEENS7_ILi112EEENS7_ILi64EEEEEELi64ENS_10bfloat16_tEfNS_4arch4Sm80ELb1ELb0ELb0ELb1ELb0ELb1ELb1ELb0EEENS1_21CollectiveEpilogueFwdINS6_IJS8_SA_S9_EEENS6_IJNS7_ILi1EEESI_SI_EEESC_SE_Li128ELb1ELb1ELb0ELb0EEENS1_19SingleTileSchedulerILb1ELb0ELb1ELi128EEEEEEEEEvNT_6ParamsE,"a",@progbits
	.sectionflags	@""
	.align	4
.nv.constant0._ZN7cutlass13device_kernelIN5flash19enable_sm80_to_sm89INS1_16FlashAttnFwdSm80INS1_25CollectiveMainloopFwdSm80ILi4ELi1ELb0EN4cute5tupleIJNS5_1CILi128EEENS7_ILi112EEENS7_ILi64EEEEEELi64ENS_10bfloat16_tEfNS_4arch4Sm80ELb1ELb0ELb0ELb1ELb0ELb1ELb1ELb0EEENS1_21CollectiveEpilogueFwdINS6_IJS8_SA_S9_EEENS6_IJNS7_ILi1EEESI_SI_EEESC_SE_Li128ELb1ELb1ELb0ELb0EEENS1_19SingleTileSchedulerILb1ELb0ELb1ELi128EEEEEEEEEvNT_6ParamsE:
	.zero		1400


//--------------------- .text._ZN7cutlass13device_kernelIN5flash19enable_sm80_to_sm89INS1_16FlashAttnFwdSm80INS1_25CollectiveMainloopFwdSm80ILi4ELi1ELb0EN4cute5tupleIJNS5_1CILi128EEENS7_ILi112EEENS7_ILi64EEEEEELi64ENS_10bfloat16_tEfNS_4arch4Sm80ELb0ELb0ELb0ELb0ELb0ELb0ELb1ELb0EEENS1_21CollectiveEpilogueFwdINS6_IJS8_SA_S9_EEENS6_IJNS7_ILi1EEESI_SI_EEESC_SE_Li128ELb0ELb1ELb0ELb0EEENS1_19SingleTileSchedulerILb0ELb0ELb1ELi128EEEEEEEEEvNT_6ParamsE --------------------------
	.section	.text._ZN7cutlass13device_kernelIN5flash19enable_sm80_to_sm89INS1_16FlashAttnFwdSm80INS1_25CollectiveMainloopFwdSm80ILi4ELi1ELb0EN4cute5tupleIJNS5_1CILi128EEENS7_ILi112EEENS7_ILi64EEEEEELi64ENS_10bfloat16_tEfNS_4arch4Sm80ELb0ELb0ELb0ELb0ELb0ELb0ELb1ELb0EEENS1_21CollectiveEpilogueFwdINS6_IJS8_SA_S9_EEENS6_IJNS7_ILi1EEESI_SI_EEESC_SE_Li128ELb0ELb1ELb0ELb0EEENS1_19SingleTileSchedulerILb0ELb0ELb1ELi128EEEEEEEEEvNT_6ParamsE,"ax",@progbits
	.sectioninfo	@"SHI_REGISTERS=255"
	.align	128
.text._ZN7cutlass13device_kernelIN5flash19enable_sm80_to_sm89INS1_16FlashAttnFwdSm80INS1_25CollectiveMainloopFwdSm80ILi4ELi1ELb0EN4cute5tupleIJNS5_1CILi128EEENS7_ILi112EEENS7_ILi64EEEEEELi64ENS_10bfloat16_tEfNS_4arch4Sm80ELb0ELb0ELb0ELb0ELb0ELb0ELb1ELb0EEENS1_21CollectiveEpilogueFwdINS6_IJS8_SA_S9_EEENS6_IJNS7_ILi1EEESI_SI_EEESC_SE_Li128ELb0ELb1ELb0ELb0EEENS1_19SingleTileSchedulerILb0ELb0ELb1ELi128EEEEEEEEEvNT_6ParamsE:
        .type           _ZN7cutlass13device_kernelIN5flash19enable_sm80_to_sm89INS1_16FlashAttnFwdSm80INS1_25CollectiveMainloopFwdSm80ILi4ELi1ELb0EN4cute5tupleIJNS5_1CILi128EEENS7_ILi112EEENS7_ILi64EEEEEELi64ENS_10bfloat16_tEfNS_4arch4Sm80ELb0ELb0ELb0ELb0ELb0ELb0ELb1ELb0EEENS1_21CollectiveEpilogueFwdINS6_IJS8_SA_S9_EEENS6_IJNS7_ILi1EEESI_SI_EEESC_SE_Li128ELb0ELb1ELb0ELb0EEENS1_19SingleTileSchedulerILb0ELb0ELb1ELi128EEEEEEEEEvNT_6ParamsE,@function
        .size           _ZN7cutlass13device_kernelIN5flash19enable_sm80_to_sm89INS1_16FlashAttnFwdSm80INS1_25CollectiveMainloopFwdSm80ILi4ELi1ELb0EN4cute5tupleIJNS5_1CILi128EEENS7_ILi112EEENS7_ILi64EEEEEELi64ENS_10bfloat16_tEfNS_4arch4Sm80ELb0ELb0ELb0ELb0ELb0ELb0ELb1ELb0EEENS1_21CollectiveEpilogueFwdINS6_IJS8_SA_S9_EEENS6_IJNS7_ILi1EEESI_SI_EEESC_SE_Li128ELb0ELb1ELb0ELb0EEENS1_19SingleTileSchedulerILb0ELb0ELb1ELi128EEEEEEEEEvNT_6ParamsE,(.L_x_735 - _ZN7cutlass13device_kernelIN5flash19enable_sm80_to_sm89INS1_16FlashAttnFwdSm80INS1_25CollectiveMainloopFwdSm80ILi4ELi1ELb0EN4cute5tupleIJNS5_1CILi128EEENS7_ILi112EEENS7_ILi64EEEEEELi64ENS_10bfloat16_tEfNS_4arch4Sm80ELb0ELb0ELb0ELb0ELb0ELb0ELb1ELb0EEENS1_21CollectiveEpilogueFwdINS6_IJS8_SA_S9_EEENS6_IJNS7_ILi1EEESI_SI_EEESC_SE_Li128ELb0ELb1ELb0ELb0EEENS1_19SingleTileSchedulerILb0ELb0ELb1ELi128EEEEEEEEEvNT_6ParamsE)
        .other          _ZN7cutlass13device_kernelIN5flash19enable_sm80_to_sm89INS1_16FlashAttnFwdSm80INS1_25CollectiveMainloopFwdSm80ILi4ELi1ELb0EN4cute5tupleIJNS5_1CILi128EEENS7_ILi112EEENS7_ILi64EEEEEELi64ENS_10bfloat16_tEfNS_4arch4Sm80ELb0ELb0ELb0ELb0ELb0ELb0ELb1ELb0EEENS1_21CollectiveEpilogueFwdINS6_IJS8_SA_S9_EEENS6_IJNS7_ILi1EEESI_SI_EEESC_SE_Li128ELb0ELb1ELb0ELb0EEENS1_19SingleTileSchedulerILb0ELb0ELb1ELi128EEEEEEEEEvNT_6ParamsE,@"STO_CUDA_ENTRY STV_DEFAULT"
_ZN7cutlass13device_kernelIN5flash19enable_sm80_to_sm89INS1_16FlashAttnFwdSm80INS1_25CollectiveMainloopFwdSm80ILi4ELi1ELb0EN4cute5tupleIJNS5_1CILi128EEENS7_ILi112EEENS7_ILi64EEEEEELi64ENS_10bfloat16_tEfNS_4arch4Sm80ELb0ELb0ELb0ELb0ELb0ELb0ELb1ELb0EEENS1_21CollectiveEpilogueFwdINS6_IJS8_SA_S9_EEENS6_IJNS7_ILi1EEESI_SI_EEESC_SE_Li128ELb0ELb1ELb0ELb0EEENS1_19SingleTileSchedulerILb0ELb0ELb1ELi128EEEEEEEEEvNT_6ParamsE:
[----:B------:R-:W-:-:S03]  /*0000*/  MOV R1, c[0x0][0x28] ;  /* 0x00000a0000017a02 */ /* 0x000fc60000000f00 */
[----:B------:R-:W1:Y:S01]  /*0010*/  S2R R23, SR_CTAID.Z ;  /* 0x0000000000177919 */ /* 0x000e620000002700 */
[----:B------:R-:W-:Y:S02]  /*0020*/  IADD3 R1, R1, -0x88, RZ ;  /* 0xffffff7801017810 */ /* 0x000fe40007ffe0ff */
[----:B-1----:R-:W-:-:S13]  /*0030*/  ISETP.GE.AND P0, PT, R23, RZ, PT ;  /* 0x000000ff1700720c */ /* 0x002fda0003f06270 */
[----:B------:R-:W-:Y:S05]  /*0040*/  @!P0 EXIT ;  /* 0x000000000000894d */ /* 0x000fea0003800000 */
[----:B------:R-:W-:Y:S01]  /*0050*/  ISETP.NE.U32.AND P6, PT, RZ, c[0x0][0x340], PT ;  /* 0x0000d000ff007a0c */ /* 0x000fe20003fc5070 */
[----:B------:R-:W-:-:S03]  /*0060*/  ULDC.64 UR8, c[0x0][0x118] ;  /* 0x0000460000087ab9 */ /* 0x000fc60000000a00 */
[----:B------:R-:W-:-:S13]  /*0070*/  ISETP.NE.AND.EX P6, PT, RZ, c[0x0][0x344], PT, P6 ;  /* 0x0000d100ff007a0c */ /* 0x000fda0003fc5360 */
[----:B------:R-:W-:-:S04]  /*0080*/  @P6 IMAD.MOV.U32 R2, RZ, RZ, 0x4 ;  /* 0x00000004ff026424 */ /* 0x000fc800078e00ff */
[----:B------:R-:W-:-:S05]  /*0090*/  @P6 IMAD.WIDE R2, R23, R2, c[0x0][0x340] ;  /* 0x0000d00017026625 */ /* 0x000fca00078e0202 */
[----:B------:R1:W2:Y:S01]  /*00a0*/  @P6 LDG.E R24, [R2.64] ;  /* 0x0000000802186981 */ /* 0x0002a2000c1e1900 */
[----:B------:R-:W-:Y:S01]  /*00b0*/  IMAD.MOV.U32 R20, RZ, RZ, c[0x0][0x2c4] ;  /* 0x0000b100ff147624 */ /* 0x000fe200078e00ff */
[----:B------:R-:W-:Y:S01]  /*00c0*/  SHF.R.S32.HI R26, RZ, 0x1f, R23 ;  /* 0x0000001fff1a7819 */ /* 0x000fe20000011417 */
[----:B------:R-:W-:Y:S01]  /*00d0*/  IMAD.MOV.U32 R230, RZ, RZ, c[0x0][0x1d0] ;  /* 0x00007400ffe67624 */ /* 0x000fe200078e00ff */
[----:B------:R-:W3:Y:S01]  /*00e0*/  S2R R136, SR_TID.X ;  /* 0x0000000000887919 */ /* 0x000ee20000002100 */
[----:B------:R-:W-:Y:S01]  /*00f0*/  IMAD.MOV.U32 R226, RZ, RZ, c[0x0][0x1e0] ;  /* 0x00007800ffe27624 */ /* 0x000fe200078e00ff */
[----:B------:R-:W-:Y:S01]  /*0100*/  ISETP.NE.AND P0, PT, R20, 0x1, PT ;  /* 0x000000011400780c */ /* 0x000fe20003f05270 */
[----:B------:R-:W-:Y:S01]  /*0110*/  IMAD R5, R26, c[0x0][0x1c0], RZ ;  /* 0x000070001a057a24 */ /* 0x000fe200078e02ff */
[----:B------:R-:W4:Y:S01]  /*0120*/  S2R R28, SR_CTAID.Y ;  /* 0x00000000001c7919 */ /* 0x000f220000002600 */
[----:B------:R-:W-:Y:S02]  /*0130*/  IMAD R20, R20, c[0x0][0x168], RZ ;  /* 0x00005a0014147a24 */ /* 0x000fe400078e02ff */
[----:B------:R-:W-:Y:S01]  /*0140*/  IMAD R5, R23, c[0x0][0x1c4], R5 ;  /* 0x0000710017057a24 */ /* 0x000fe200078e0205 */
[----:B------:R-:W5:Y:S01]  /*0150*/  S2R R9, SR_CTAID.X ;  /* 0x0000000000097919 */ /* 0x000f620000002500 */
[----:B------:R-:W-:Y:S01]  /*0160*/  IMAD.MOV.U32 R227, RZ, RZ, c[0x0][0x1e4] ;  /* 0x00007900ffe37624 */ /* 0x000fe200078e00ff */
[----:B---3--:R-:W-:-:S04]  /*0170*/  SHF.R.S32.HI R22, RZ, 0x1f, R136 ;  /* 0x0000001fff167819 */ /* 0x008fc80000011488 */
[----:B-1----:R-:W-:Y:S01]  /*0180*/  LEA.HI R2, R22, R136, RZ, 0x3 ;  /* 0x0000008816027211 */ /* 0x002fe200078f18ff */
[----:B----4-:R-:W-:Y:S01]  /*0190*/  IMAD.WIDE.U32 R6, R28, c[0x0][0x1b8], RZ ;  /* 0x00006e001c067a25 */ /* 0x010fe200078e00ff */
[----:B------:R-:W-:Y:S02]  /*01a0*/  SHF.R.S32.HI R29, RZ, 0x1f, R28 ;  /* 0x0000001fff1d7819 */ /* 0x000fe4000001141c */
[----:B------:R-:W-:Y:S02]  /*01b0*/  LOP3.LUT R0, R2, 0xfffffff8, RZ, 0xc0, !PT ;  /* 0xfffffff802007812 */ /* 0x000fe400078ec0ff */
[----:B------:R-:W-:Y:S01]  /*01c0*/  SHF.R.S32.HI R17, RZ, 0x3, R2 ;  /* 0x00000003ff117819 */ /* 0x000fe20000011402 */
[----:B------:R-:W-:Y:S02]  /*01d0*/  IMAD R2, R29, c[0x0][0x1b8], RZ ;  /* 0x00006e001d027a24 */ /* 0x000fe400078e02ff */
[----:B------:R-:W-:Y:S01]  /*01e0*/  IMAD.IADD R72, R136, 0x1, -R0 ;  /* 0x0000000188487824 */ /* 0x000fe200078e0a00 */
[----:B------:R-:W-:Y:S01]  /*01f0*/  SHF.R.S32.HI R21, RZ, 0x1f, R17 ;  /* 0x0000001fff157819 */ /* 0x000fe20000011411 */
[----:B------:R-:W-:-:S02]  /*0200*/  IMAD R2, R28, c[0x0][0x1bc], R2 ;  /* 0x00006f001c027a24 */ /* 0x000fc400078e0202 */
[----:B------:R-:W-:Y:S02]  /*0210*/  IMAD R0, R72, 0x10, R17 ;  /* 0x0000001048007824 */ /* 0x000fe400078e0211 */
[----:B------:R-:W-:Y:S02]  /*0220*/  IMAD.IADD R3, R7, 0x1, R2 ;  /* 0x0000000107037824 */ /* 0x000fe400078e0202 */
[----:B-----5:R-:W-:Y:S02]  /*0230*/  IMAD R8, R9, 0x80, R0 ;  /* 0x0000008009087824 */ /* 0x020fe400078e0200 */
[----:B------:R-:W-:Y:S02]  /*0240*/  IMAD.MOV.U32 R2, RZ, RZ, R6 ;  /* 0x000000ffff027224 */ /* 0x000fe400078e0006 */
[----:B------:R-:W-:Y:S01]  /*0250*/  @P0 IMAD.HI.U32 R4, R8, c[0x0][0x2c8], RZ ;  /* 0x0000b20008040a27 */ /* 0x000fe200078e00ff */
[----:B------:R-:W-:Y:S03]  /*0260*/  STL [R1+0x50], R8 ;  /* 0x0000500801007387 */ /* 0x000fe60000100800 */
[----:B------:R-:W-:Y:S01]  /*0270*/  IMAD.MOV.U32 R0, RZ, RZ, R8 ;  /* 0x000000ffff007224 */ /* 0x000fe200078e0008 */
[----:B------:R-:W-:Y:S01]  /*0280*/  @P0 SHF.R.U32.HI R0, RZ, c[0x0][0x2cc], R4 ;  /* 0x0000b300ff000a19 */ /* 0x000fe20000011604 */
[----:B------:R-:W-:-:S03]  /*0290*/  IMAD.WIDE.U32 R2, R23, c[0x0][0x1c0], R2 ;  /* 0x0000700017027a25 */ /* 0x000fc600078e0002 */
[--C-:B------:R-:W-:Y:S01]  /*02a0*/  SHF.R.S32.HI R6, RZ, 0x1f, R0.reuse ;  /* 0x0000001fff067819 */ /* 0x100fe20000011400 */
[----:B------:R-:W-:Y:S02]  /*02b0*/  IMAD.MOV R4, RZ, RZ, -R0 ;  /* 0x000000ffff047224 */ /* 0x000fe400078e0a00 */
[----:B------:R-:W-:Y:S02]  /*02c0*/  IMAD.IADD R3, R3, 0x1, R5 ;  /* 0x0000000103037824 */ /* 0x000fe400078e0205 */
[----:B------:R-:W-:Y:S02]  /*02d0*/  IMAD R5, R4, c[0x0][0x2c4], R8 ;  /* 0x0000b10004057a24 */ /* 0x000fe400078e0208 */
[----:B------:R-:W-:Y:S02]  /*02e0*/  IMAD R6, R6, c[0x0][0x1b0], RZ ;  /* 0x00006c0006067a24 */ /* 0x000fe400078e02ff */
[----:B------:R-:W-:Y:S01]  /*02f0*/  IMAD.WIDE.U32 R2, R0, c[0x0][0x1b0], R2 ;  /* 0x00006c0000027a25 */ /* 0x000fe200078e0002 */
[----:B------:R-:W-:-:S03]  /*0300*/  SHF.R.S32.HI R4, RZ, 0x1f, R5 ;  /* 0x0000001fff047819 */ /* 0x000fc60000011405 */
[----:B------:R-:W-:Y:S02]  /*0310*/  IMAD R0, R0, c[0x0][0x1b4], R6 ;  /* 0x00006d0000007a24 */ /* 0x000fe400078e0206 */
[----:B------:R-:W-:Y:S02]  /*0320*/  IMAD.SHL.U32 R32, R72, 0x8, RZ ;  /* 0x0000000848207824 */ /* 0x000fe400078e00ff */
[----:B------:R-:W-:Y:S02]  /*0330*/  IMAD.IADD R3, R3, 0x1, R0 ;  /* 0x0000000103037824 */ /* 0x000fe400078e0200 */
[----:B------:R-:W-:Y:S01]  /*0340*/  IMAD R0, R4, c[0x0][0x1a8], RZ ;  /* 0x00006a0004007a24 */ /* 0x000fe200078e02ff */
[----:B------:R-:W-:Y:S01]  /*0350*/  ISETP.GE.AND P3, PT, R32, c[0x0][0x198], PT ;  /* 0x0000660020007a0c */ /* 0x000fe20003f66270 */
[----:B------:R-:W-:Y:S01]  /*0360*/  IMAD.WIDE.U32 R2, R5, c[0x0][0x1a8], R2 ;  /* 0x00006a0005027a25 */ /* 0x000fe200078e0002 */
[----:B------:R-:W-:-:S03]  /*0370*/  SHF.R.S32.HI R33, RZ, 0x1f, R32 ;  /* 0x0000001fff217819 */ /* 0x000fc60000011420 */
[----:B------:R-:W-:Y:S01]  /*0380*/  IMAD R0, R5, c[0x0][0x1ac], R0 ;  /* 0x00006b0005007a24 */ /* 0x000fe200078e0200 */
[----:B------:R-:W-:Y:S01]  /*0390*/  LEA R7, P0, R2, c[0x0][0x160], 0x1 ;  /* 0x0000580002077a11 */ /* 0x000fe200078008ff */
[----:B------:R-:W-:Y:S02]  /*03a0*/  IMAD.SHL.U32 R4, R17, 0x40, RZ ;  /* 0x0000004011047824 */ /* 0x000fe400078e00ff */
[----:B------:R-:W-:Y:S01]  /*03b0*/  IMAD.IADD R6, R3, 0x1, R0 ;  /* 0x0000000103067824 */ /* 0x000fe200078e0200 */
[----:B------:R-:W-:Y:S01]  /*03c0*/  IADD3 R3, R230, 0x6f, RZ ;  /* 0x0000006fe6037810 */ /* 0x000fe20007ffe0ff */
[----:B------:R-:W-:Y:S01]  /*03d0*/  IMAD R9, R9, 0x80, R17 ;  /* 0x0000008009097824 */ /* 0x000fe200078e0211 */
[----:B------:R-:W-:Y:S01]  /*03e0*/  LOP3.LUT R0, R4, 0x1c0, RZ, 0xc0, !PT ;  /* 0x000001c004007812 */ /* 0x000fe200078ec0ff */
[----:B------:R-:W-:Y:S01]  /*03f0*/  SHFL.IDX PT, R8, R7, 0x1, 0x181f ;  /* 0x00381f0007087f89 */ /* 0x000fe200000e0000 */
[----:B------:R-:W-:Y:S02]  /*0400*/  LEA.HI.X R6, R2, c[0x0][0x164], R6, 0x1, P0 ;  /* 0x0000590002067a11 */ /* 0x000fe400000f0c06 */
[----:B------:R-:W-:Y:S01]  /*0410*/  SHF.R.U32.HI R2, RZ, 0x3, R0 ;  /* 0x00000003ff027819 */ /* 0x000fe20000011600 */
[----:B------:R-:W1:Y:S01]  /*0420*/  SHFL.IDX PT, R4, R7, RZ, 0x181f ;  /* 0x00181fff07047589 */ /* 0x000e6200000e0000 */
[----:B------:R-:W-:-:S02]  /*0430*/  LOP3.LUT R0, R0, 0x38, R32, 0xf8, !PT ;  /* 0x0000003800007812 */ /* 0x000fc400078ef820 */
[C---:B------:R-:W-:Y:S01]  /*0440*/  ISETP.GE.AND P4, PT, R9.reuse, R20, PT ;  /* 0x000000140900720c */ /* 0x040fe20003f86270 */
[----:B------:R-:W3:Y:S01]  /*0450*/  SHFL.IDX PT, R5, R6, RZ, 0x181f ;  /* 0x00181fff06057589 */ /* 0x000ee200000e0000 */
[----:B------:R-:W-:Y:S02]  /*0460*/  LOP3.LUT R0, R0, R2, RZ, 0x3c, !PT ;  /* 0x0000000200007212 */ /* 0x000fe400078e3cff */
[----:B------:R-:W-:Y:S01]  /*0470*/  LEA.HI R2, R22, R136, RZ, 0x6 ;  /* 0x0000008816027211 */ /* 0x000fe200078f30ff */
[----:B------:R-:W4:Y:S01]  /*0480*/  SHFL.IDX PT, R11, R6, 0x1, 0x181f ;  /* 0x00381f00060b7f89 */ /* 0x000f2200000e0000 */
[C---:B------:R-:W-:Y:S02]  /*0490*/  IADD3 R10, R9.reuse, 0x10, RZ ;  /* 0x00000010090a7810 */ /* 0x040fe40007ffe0ff */
[C---:B------:R-:W-:Y:S01]  /*04a0*/  IADD3 R14, R9.reuse, 0x20, RZ ;  /* 0x00000020090e7810 */ /* 0x040fe20007ffe0ff */
[----:B------:R-:W-:Y:S01]  /*04b0*/  IMAD.SHL.U32 R2, R2, 0x8, RZ ;  /* 0x0000000802027824 */ /* 0x000fe200078e00ff */
[----:B------:R-:W-:Y:S01]  /*04c0*/  ISETP.GE.AND P2, PT, R10, R20, PT ;  /* 0x000000140a00720c */ /* 0x000fe20003f46270 */
[----:B------:R-:W-:Y:S01]  /*04d0*/  SHFL.IDX PT, R12, R6, 0x2, 0x181f ;  /* 0x00581f00060c7f89 */ /* 0x000fe200000e0000 */
[----:B------:R-:W-:-:S02]  /*04e0*/  IADD3 R13, R9, 0x30, RZ ;  /* 0x00000030090d7810 */ /* 0x000fc40007ffe0ff */
[----:B------:R-:W-:Y:S01]  /*04f0*/  LOP3.LUT R231, R0, 0xfffffe00, R2, 0xf8, !PT ;  /* 0xfffffe0000e77812 */ /* 0x000fe200078ef802 */
[----:B------:R-:W5:Y:S01]  /*0500*/  SHFL.IDX PT, R10, R7, 0x2, 0x181f ;  /* 0x00581f00070a7f89 */ /* 0x000f6200000e0000 */
[----:B------:R-:W-:Y:S01]  /*0510*/  IMAD.MOV.U32 R2, RZ, RZ, RZ ;  /* 0x000000ffff027224 */ /* 0x000fe200078e00ff */
[----:B------:R-:W-:Y:S02]  /*0520*/  ISETP.GE.AND P1, PT, R13, R20, PT ;  /* 0x000000140d00720c */ /* 0x000fe40003f26270 */
[----:B------:R-:W-:Y:S01]  /*0530*/  @!P4 IMAD.SHL.U32 R0, R231, 0x2, RZ ;  /* 0x00000002e700c824 */ /* 0x000fe200078e00ff */
[----:B------:R-:W-:Y:S01]  /*0540*/  IADD3 R13, R9, 0x40, RZ ;  /* 0x00000040090d7810 */ /* 0x000fe20007ffe0ff */
[----:B------:R-:W-:Y:S01]  /*0550*/  IMAD.HI R19, R3, -0x6db6db6d, R2 ;  /* 0x9249249303137827 */ /* 0x000fe200078e0202 */
[----:B-1----:R-:W-:Y:S01]  /*0560*/  @!P4 LEA R4, P0, R32, R4, 0x1 ;  /* 0x000000042004c211 */ /* 0x002fe200078008ff */
[----:B------:R-:W-:Y:S01]  /*0570*/  SHFL.IDX PT, R18, R6, 0x5, 0x181f ;  /* 0x00b81f0006127f89 */ /* 0x000fe200000e0000 */
[----:B------:R-:W-:-:S02]  /*0580*/  ISETP.GE.AND P5, PT, R13, R20, PT ;  /* 0x000000140d00720c */ /* 0x000fc40003fa6270 */
[----:B---3--:R-:W-:Y:S01]  /*0590*/  @!P4 LEA.HI.X R5, R32, R5, R33, 0x1, P0 ;  /* 0x000000052005c211 */ /* 0x008fe200000f0c21 */
[----:B------:R-:W-:Y:S01]  /*05a0*/  SHFL.IDX PT, R15, R7, 0x6, 0x181f ;  /* 0x00d81f00070f7f89 */ /* 0x000fe200000e0000 */
[----:B------:R-:W-:-:S03]  /*05b0*/  ISETP.GE.AND P0, PT, R14, R20, PT ;  /* 0x000000140e00720c */ /* 0x000fc60003f06270 */
[----:B------:R1:W-:Y:S01]  /*05c0*/  @!P4 LDGSTS.E.BYPASS.LTC128B.128 [R0+0x7100], [R4.64], !P3 ;  /* 0x071000000400cfae */ /* 0x0003e2000d901d48 */
[C---:B------:R-:W-:Y:S02]  /*05d0*/  @!P2 LEA R2, P4, R32.reuse, R8, 0x1 ;  /* 0x000000082002a211 */ /* 0x040fe400078808ff */
[----:B------:R-:W-:Y:S01]  /*05e0*/  IADD3 R8, R9, 0x50, RZ ;  /* 0x0000005009087810 */ /* 0x000fe20007ffe0ff */
[----:B------:R-:W-:Y:S01]  /*05f0*/  SHFL.IDX PT, R16, R6, 0x6, 0x181f ;  /* 0x00d81f0006107f89 */ /* 0x000fe200000e0000 */
[----:B----4-:R-:W-:Y:S02]  /*0600*/  @!P2 LEA.HI.X R3, R32, R11, R33, 0x1, P4 ;  /* 0x0000000b2003a211 */ /* 0x010fe400020f0c21 */
[----:B------:R-:W-:Y:S01]  /*0610*/  ISETP.GE.AND P4, PT, R8, R20, PT ;  /* 0x000000140800720c */ /* 0x000fe20003f86270 */
[----:B------:R-:W-:Y:S04]  /*0620*/  SHFL.IDX PT, R11, R7, 0x5, 0x181f ;  /* 0x00b81f00070b7f89 */ /* 0x000fe800000e0000 */
[----:B------:R-:W-:Y:S04]  /*0630*/  SHFL.IDX PT, R8, R7, 0x4, 0x181f ;  /* 0x00981f0007087f89 */ /* 0x000fe800000e0000 */
[----:B------:R-:W-:Y:S04]  /*0640*/  SHFL.IDX PT, R14, R6, 0x7, 0x181f ;  /* 0x00f81f00060e7f89 */ /* 0x000fe800000e0000 */
[----:B------:R-:W-:Y:S04]  /*0650*/  SHFL.IDX PT, R13, R7, 0x7, 0x181f ;  /* 0x00f81f00070d7f89 */ /* 0x000fe800000e0000 */
[----:B------:R-:W-:Y:S01]  /*0660*/  STL [R1+0x10], R231 ;  /* 0x000010e701007387 */ /* 0x000fe20000100800 */
[----:B-1----:R-:W-:-:S03]  /*0670*/  @!P2 IMAD.SHL.U32 R0, R231, 0x2, RZ ;  /* 0x00000002e700a824 */ /* 0x002fc600078e00ff */
[----:B------:R-:W1:Y:S04]  /*0680*/  SHFL.IDX PT, R4, R7, 0x3, 0x181f ;  /* 0x00781f0007047f89 */ /* 0x000e6800000e0000 */
[----:B------:R-:W3:Y:S04]  /*0690*/  SHFL.IDX PT, R5, R6, 0x3, 0x181f ;  /* 0x00781f0006057f89 */ /* 0x000ee800000e0000 */
[----:B------:R5:W-:Y:S04]  /*06a0*/  @!P2 LDGSTS.E.BYPASS.LTC128B.128 [R0+0x7900], [R2.64], !P3 ;  /* 0x079000000200afae */ /* 0x000be8000d901d48 */
[----:B------:R-:W-:Y:S01]  /*06b0*/  STL.64 [R1+0x18], R32 ;  /* 0x0000182001007387 */ /* 0x000fe20000100a00 */
[----:B-----5:R-:W-:Y:S01]  /*06c0*/  @!P0 LEA R2, P2, R32, R10, 0x1 ;  /* 0x0000000a20028211 */ /* 0x020fe200078408ff */
[----:B------:R-:W-:Y:S01]  /*06d0*/  IMAD R10, R21, c[0x0][0x1e0], RZ ;  /* 0x00007800150a7a24 */ /* 0x000fe200078e02ff */
[----:B------:R-:W-:-:S02]  /*06e0*/  IADD3 R0, R9, 0x60, RZ ;  /* 0x0000006009007810 */ /* 0x000fc40007ffe0ff */
[----:B------:R-:W-:Y:S01]  /*06f0*/  @!P0 LEA.HI.X R3, R32, R12, R33, 0x1, P2 ;  /* 0x0000000c20038211 */ /* 0x000fe200010f0c21 */
[----:B------:R-:W-:Y:S01]  /*0700*/  IMAD R10, R17, c[0x0][0x1e4], R10 ;  /* 0x00007900110a7a24 */ /* 0x000fe200078e020a */
[----:B------:R4:W5:Y:S01]  /*0710*/  SHFL.IDX PT, R12, R6, 0x4, 0x181f ;  /* 0x00981f00060c7f89 */ /* 0x00096200000e0000 */
[----:B------:R-:W-:Y:S01]  /*0720*/  ISETP.GE.AND P2, PT, R0, R20, PT ;  /* 0x000000140000720c */ /* 0x000fe20003f46270 */
[----:B------:R-:W-:-:S05]  /*0730*/  @!P0 IMAD.SHL.U32 R0, R231, 0x2, RZ ;  /* 0x00000002e7008824 */ /* 0x000fca00078e00ff */
[----:B------:R1:W-:Y:S01]  /*0740*/  @!P0 LDGSTS.E.BYPASS.LTC128B.128 [R0+0x8100], [R2.64], !P3 ;  /* 0x0810000002008fae */ /* 0x0003e2000d901d48 */
[----:B----4-:R-:W-:Y:S02]  /*0750*/  IADD3 R6, R9, 0x70, RZ ;  /* 0x0000007009067810 */ /* 0x010fe40007ffe0ff */
[----:B-1----:R-:W-:Y:S01]  /*0760*/  @!P1 LEA R2, P0, R32, R4, 0x1 ;  /* 0x0000000420029211 */ /* 0x002fe200078008ff */
[----:B------:R-:W-:-:S03]  /*0770*/  @!P1 IMAD.SHL.U32 R0, R231, 0x2, RZ ;  /* 0x00000002e7009824 */ /* 0x000fc600078e00ff */
[--C-:B---3--:R-:W-:Y:S01]  /*0780*/  @!P1 LEA.HI.X R3, R32, R5, R33.reuse, 0x1, P0 ;  /* 0x0000000520039211 */ /* 0x108fe200000f0c21 */
[----:B------:R-:W-:Y:S01]  /*0790*/  IMAD.WIDE.U32 R4, R17, c[0x0][0x1e0], R32 ;  /* 0x0000780011047a25 */ /* 0x000fe200078e0020 */
[----:B------:R-:W-:-:S03]  /*07a0*/  ISETP.GE.AND P0, PT, R6, R20, PT ;  /* 0x000000140600720c */ /* 0x000fc60003f06270 */
[----:B------:R1:W-:Y:S01]  /*07b0*/  @!P1 LDGSTS.E.BYPASS.LTC128B.128 [R0+0x8900], [R2.64], !P3 ;  /* 0x0890000002009fae */ /* 0x0003e2000d901d48 */
[----:B------:R-:W-:-:S04]  /*07c0*/  @!P5 LEA R8, P1, R32, R8, 0x1 ;  /* 0x000000082008d211 */ /* 0x000fc800078208ff */
[C---:B-----5:R-:W-:Y:S01]  /*07d0*/  @!P5 LEA.HI.X R9, R32.reuse, R12, R33, 0x1, P1 ;  /* 0x0000000c2009d211 */ /* 0x060fe200008f0c21 */
[----:B------:R-:W-:Y:S01]  /*07e0*/  @!P4 IMAD.SHL.U32 R12, R231, 0x2, RZ ;  /* 0x00000002e70cc824 */ /* 0x000fe200078e00ff */
[C---:B------:R-:W-:Y:S02]  /*07f0*/  @!P4 LEA R6, P1, R32.reuse, R11, 0x1 ;  /* 0x0000000b2006c211 */ /* 0x040fe400078208ff */
[----:B------:R-:W-:Y:S02]  /*0800*/  SHF.R.U32.HI R11, RZ, 0x1f, R19 ;  /* 0x0000001fff0b7819 */ /* 0x000fe40000011613 */
[----:B------:R-:W-:Y:S02]  /*0810*/  @!P4 LEA.HI.X R7, R32, R18, R33, 0x1, P1 ;  /* 0x000000122007c211 */ /* 0x000fe400008f0c21 */
[----:B------:R-:W-:-:S05]  /*0820*/  LEA.HI.SX32 R245, R19, R11, 0x1a ;  /* 0x0000000b13f57211 */ /* 0x000fca00078fd2ff */
[----:B------:R-:W-:Y:S01]  /*0830*/  STL [R1+0x38], R245 ;  /* 0x000038f501007387 */ /* 0x000fe20000100800 */
[----:B-1----:R-:W-:Y:S02]  /*0840*/  IMAD.IADD R3, R5, 0x1, R10 ;  /* 0x0000000105037824 */ /* 0x002fe400078e020a */
[----:B------:R-:W-:Y:S02]  /*0850*/  IMAD R0, R29, c[0x0][0x1e8], RZ ;  /* 0x00007a001d007a24 */ /* 0x000fe400078e02ff */
[----:B------:R-:W-:Y:S01]  /*0860*/  IMAD.MOV.U32 R2, RZ, RZ, R4 ;  /* 0x000000ffff027224 */ /* 0x000fe200078e0004 */
[----:B------:R-:W-:Y:S01]  /*0870*/  @!P2 LEA R4, P1, R32, R15, 0x1 ;  /* 0x0000000f2004a211 */ /* 0x000fe200078208ff */
[C---:B------:R-:W-:Y:S02]  /*0880*/  IMAD R0, R28.reuse, c[0x0][0x1ec], R0 ;  /* 0x00007b001c007a24 */ /* 0x040fe400078e0200 */
[----:B------:R-:W-:Y:S01]  /*0890*/  IMAD.WIDE.U32 R2, R28, c[0x0][0x1e8], R2 ;  /* 0x00007a001c027a25 */ /* 0x000fe200078e0002 */
[----:B------:R-:W-:-:S02]  /*08a0*/  @!P2 LEA.HI.X R5, R32, R16, R33, 0x1, P1 ;  /* 0x000000102005a211 */ /* 0x000fc400008f0c21 */
[----:B------:R-:W-:Y:S01]  /*08b0*/  @!P0 LEA R10, P1, R32, R13, 0x1 ;  /* 0x0000000d200a8211 */ /* 0x000fe200078208ff */
[----:B------:R-:W-:Y:S01]  /*08c0*/  IMAD.IADD R3, R3, 0x1, R0 ;  /* 0x0000000103037824 */ /* 0x000fe200078e0200 */
[----:B------:R-:W-:Y:S01]  /*08d0*/  LEA.HI R13, R22, R136, RZ, 0x4 ;  /* 0x00000088160d7211 */ /* 0x000fe200078f20ff */
[----:B------:R-:W-:Y:S01]  /*08e0*/  @!P5 IMAD.SHL.U32 R0, R231, 0x2, RZ ;  /* 0x00000002e700d824 */ /* 0x000fe200078e00ff */
[----:B------:R-:W-:Y:S01]  /*08f0*/  @!P0 LEA.HI.X R11, R32, R14, R33, 0x1, P1 ;  /* 0x0000000e200b8211 */ /* 0x000fe200008f0c21 */
[----:B------:R-:W-:-:S03]  /*0900*/  IMAD.SHL.U32 R16, R17, 0x8, RZ ;  /* 0x0000000811107824 */ /* 0x000fc600078e00ff */
[----:B------:R1:W-:Y:S04]  /*0910*/  @!P5 LDGSTS.E.BYPASS.LTC128B.128 [R0+0x9100], [R8.64], !P3 ;  /* 0x091000000800dfae */ /* 0x0003e8000d901d48 */
[----:B------:R3:W-:Y:S01]  /*0920*/  @!P4 LDGSTS.E.BYPASS.LTC128B.128 [R12+0x9900], [R6.64], !P3 ;  /* 0x09900000060ccfae */ /* 0x0007e2000d901d48 */
[----:B--2---:R-:W-:Y:S01]  /*0930*/  @P6 SHF.R.S32.HI R25, RZ, 0x1f, R24 ;  /* 0x0000001fff196819 */ /* 0x004fe20000011418 */
[----:B------:R-:W-:Y:S01]  /*0940*/  @!P6 IMAD.MOV.U32 R25, RZ, RZ, R26 ;  /* 0x000000ffff19e224 */ /* 0x000fe200078e001a */
[----:B------:R-:W-:Y:S01]  /*0950*/  IADD3 R26, R245, -0x1, RZ ;  /* 0xfffffffff51a7810 */ /* 0x000fe20007ffe0ff */
[----:B------:R-:W-:-:S03]  /*0960*/  @!P6 IMAD.MOV.U32 R24, RZ, RZ, R23 ;  /* 0x000000ffff18e224 */ /* 0x000fc600078e0017 */
[----:B------:R-:W-:Y:S01]  /*0970*/  SHF.R.S32.HI R27, RZ, 0x1f, R26 ;  /* 0x0000001fff1b7819 */ /* 0x000fe2000001141a */
[----:B------:R-:W-:-:S04]  /*0980*/  IMAD.WIDE.U32 R34, R24, c[0x0][0x1f0], R2 ;  /* 0x00007c0018227a25 */ /* 0x000fc800078e0002 */
[----:B------:R-:W-:Y:S01]  /*0990*/  IMAD.MOV.U32 R246, RZ, RZ, R34 ;  /* 0x000000fffff67224 */ /* 0x000fe200078e0022 */
[----:B------:R2:W-:Y:S01]  /*09a0*/  STL.64 [R1+0x30], R34 ;  /* 0x0000302201007387 */ /* 0x0005e20000100a00 */
[----:B-1----:R-:W-:Y:S02]  /*09b0*/  @!P2 IMAD.SHL.U32 R0, R231, 0x2, RZ ;  /* 0x00000002e700a824 */ /* 0x002fe400078e00ff */
[----:B------:R-:W-:Y:S02]  /*09c0*/  IMAD.MOV.U32 R8, RZ, RZ, 0x70 ;  /* 0x00000070ff087424 */ /* 0x000fe400078e00ff */
[----:B---3--:R-:W-:Y:S01]  /*09d0*/  IMAD.SHL.U32 R7, R227, 0x20, RZ ;  /* 0x00000020e3077824 */ /* 0x008fe200078e00ff */
[----:B------:R1:W-:Y:S01]  /*09e0*/  @!P2 LDGSTS.E.BYPASS.LTC128B.128 [R0+0xa100], [R4.64], !P3 ;  /* 0x0a1000000400afae */ /* 0x0003e2000d901d48 */
[----:B------:R-:W-:-:S04]  /*09f0*/  IMAD.WIDE.U32 R228, R8, c[0x0][0x1e0], RZ ;  /* 0x0000780008e47a25 */ /* 0x000fc800078e00ff */
[----:B------:R-:W-:-:S05]  /*0a00*/  IMAD R224, R245, -0x70, R8 ;  /* 0xffffff90f5e07824 */ /* 0x000fca00078e0208 */
[----:B------:R-:W-:-:S04]  /*0a10*/  IADD3 R30, R224, c[0x0][0x1d0], -R17 ;  /* 0x00007400e01e7a10 */ /* 0x000fc80007ffe811 */
[C---:B------:R-:W-:Y:S02]  /*0a20*/  ISETP.GE.AND P6, PT, R30.reuse, 0x21, PT ;  /* 0x000000211e00780c */ /* 0x040fe40003fc6270 */
[C---:B------:R-:W-:Y:S02]  /*0a30*/  ISETP.GE.AND P2, PT, R30.reuse, 0x1, PT ;  /* 0x000000011e00780c */ /* 0x040fe40003f46270 */
[----:B------:R-:W-:Y:S01]  /*0a40*/  ISETP.GE.AND P1, PT, R30, 0x11, PT ;  /* 0x000000111e00780c */ /* 0x000fe20003f26270 */
[----:B-1----:R-:W-:Y:S02]  /*0a50*/  IMAD R4, R8, c[0x0][0x1e4], RZ ;  /* 0x0000790008047a24 */ /* 0x002fe400078e02ff */
[----:B------:R-:W-:Y:S02]  /*0a60*/  IMAD R0, R25, c[0x0][0x1f0], RZ ;  /* 0x00007c0019007a24 */ /* 0x000fe400078e02ff */
[----:B------:R-:W-:Y:S02]  /*0a70*/  IMAD.IADD R225, R229, 0x1, R4 ;  /* 0x00000001e5e17824 */ /* 0x000fe400078e0204 */
[----:B------:R-:W-:-:S02]  /*0a80*/  IMAD R4, R24, c[0x0][0x1f4], R0 ;  /* 0x00007d0018047a24 */ /* 0x000fc400078e0200 */
[----:B------:R-:W-:Y:S02]  /*0a90*/  IMAD R0, R225, R26, RZ ;  /* 0x0000001ae1007224 */ /* 0x000fe400078e02ff */
[----:B------:R-:W-:Y:S02]  /*0aa0*/  IMAD.IADD R247, R35, 0x1, R4 ;  /* 0x0000000123f77824 */ /* 0x000fe400078e0204 */
[-C--:B------:R-:W-:Y:S02]  /*0ab0*/  IMAD R4, R27, R228.reuse, R0 ;  /* 0x000000e41b047224 */ /* 0x080fe400078e0200 */
[----:B------:R-:W-:Y:S01]  /*0ac0*/  @!P0 IMAD.SHL.U32 R0, R231, 0x2, RZ ;  /* 0x00000002e7008824 */ /* 0x000fe200078e00ff */
[----:B------:R1:W-:Y:S01]  /*0ad0*/  STL.64 [R1+0x28], R246 ;  /* 0x000028f601007387 */ /* 0x0003e20000100a00 */
[----:B------:R-:W-:-:S03]  /*0ae0*/  IMAD.WIDE.U32 R2, R26, R228, R246 ;  /* 0x000000e41a027225 */ /* 0x000fc600078e00f6 */
[----:B------:R3:W-:Y:S01]  /*0af0*/  @!P0 LDGSTS.E.BYPASS.LTC128B.128 [R0+0xa900], [R10.64], !P3 ;  /* 0x0a9000000a008fae */ /* 0x0007e2000d901d48 */
[----:B------:R-:W-:Y:S01]  /*0b00*/  IMAD.IADD R3, R3, 0x1, R4 ;  /* 0x0000000103037824 */ /* 0x000fe200078e0204 */
[----:B------:R-:W-:Y:S01]  /*0b10*/  @P2 LEA R6, P5, R2, c[0x0][0x1c8], 0x1 ;  /* 0x0000720002062a11 */ /* 0x000fe200078a08ff */
[----:B------:R-:W-:Y:S01]  /*0b20*/  @P2 IMAD.SHL.U32 R9, R231, 0x2, RZ ;  /* 0x00000002e7092824 */ /* 0x000fe200078e00ff */
[----:B------:R-:W0:Y:S04]  /*0b30*/  LDGDEPBAR ;  /* 0x00000000000079af */ /* 0x000e280000000000 */
[----:B------:R-:W-:Y:S01]  /*0b40*/  BAR.SYNC.DEFER_BLOCKING 0x0 ;  /* 0x0000000000007b1d */ /* 0x000fe20000010000 */
[----:B------:R-:W-:Y:S01]  /*0b50*/  ISETP.GE.AND P0, PT, R32, c[0x0][0x1d4], PT ;  /* 0x0000750020007a0c */ /* 0x000fe20003f06270 */
[C---:B---3--:R-:W-:Y:S01]  /*0b60*/  IMAD.WIDE.U32 R10, R226.reuse, 0x20, RZ ;  /* 0x00000020e20a7825 */ /* 0x048fe200078e00ff */
[----:B------:R-:W-:-:S04]  /*0b70*/  @P1 LEA R0, P4, R226, R2, 0x4 ;  /* 0x00000002e2001211 */ /* 0x000fc800078820ff */
[----:B------:R-:W-:Y:S02]  /*0b80*/  @P6 IADD3 R8, P3, R2, R10, RZ ;  /* 0x0000000a02086210 */ /* 0x000fe40007f7e0ff */
[----:B------:R-:W-:Y:S02]  /*0b90*/  @P1 LEA.HI.X R5, R226, R3, R227, 0x4, P4 ;  /* 0x00000003e2051211 */ /* 0x000fe400020f24e3 */
[----:B------:R-:W-:Y:S02]  /*0ba0*/  @P6 IADD3.X R10, R3, R11, R7, P3, !PT ;  /* 0x0000000b030a6210 */ /* 0x000fe40001ffe407 */
[----:B------:R-:W-:Y:S02]  /*0bb0*/  @P2 LEA.HI.X R7, R2, c[0x0][0x1cc], R3, 0x1, P5 ;  /* 0x0000730002072a11 */ /* 0x000fe400028f0c03 */
[----:B------:R-:W-:Y:S02]  /*0bc0*/  ISETP.GE.AND P5, PT, R30, 0x31, PT ;  /* 0x000000311e00780c */ /* 0x000fe40003fa6270 */
[----:B------:R-:W-:Y:S01]  /*0bd0*/  @P1 LEA R4, P4, R0, c[0x0][0x1c8], 0x1 ;  /* 0x0000720000041a11 */ /* 0x000fe200078808ff */
[----:B------:R-:W-:Y:S01]  /*0be0*/  @!PT LDS RZ, [RZ] ;  /* 0x00000000fffff984 */ /* 0x000fe20000000800 */
[----:B------:R-:W-:Y:S01]  /*0bf0*/  @!PT LDS RZ, [RZ] ;  /* 0x00000000fffff984 */ /* 0x000fe20000000800 */
[----:B------:R-:W-:Y:S01]  /*0c00*/  @!PT LDS RZ, [RZ] ;  /* 0x00000000fffff984 */ /* 0x000fe20000000800 */
[----:B------:R3:W-:Y:S01]  /*0c10*/  @P2 LDGSTS.E.BYPASS.LTC128B.128 [R9+0x3900], [R6.64], !P0 ;  /* 0x0390000006092fae */ /* 0x0007e2000c101d48 */
[----:B------:R-:W-:-:S02]  /*0c20*/  SHF.R.S32.HI R11, RZ, 0x4, R13 ;  /* 0x00000004ff0b7819 */ /* 0x000fc4000001140d */
[----:B------:R-:W-:Y:S01]  /*0c30*/  @P1 LEA.HI.X R5, R0, c[0x0][0x1cc], R5, 0x1, P4 ;  /* 0x0000730000051a11 */ /* 0x000fe200020f0c05 */
[----:B------:R-:W-:Y:S01]  /*0c40*/  @P1 IMAD.SHL.U32 R0, R231, 0x2, RZ ;  /* 0x00000002e7001824 */ /* 0x000fe200078e00ff */
[C---:B------:R-:W-:Y:S02]  /*0c50*/  ISETP.GE.AND P4, PT, R30.reuse, 0x41, PT ;  /* 0x000000411e00780c */ /* 0x040fe40003f86270 */
[----:B------:R-:W-:Y:S02]  /*0c60*/  ISETP.GE.AND P2, PT, R30, 0x61, PT ;  /* 0x000000611e00780c */ /* 0x000fe40003f46270 */
[----:B------:R4:W-:Y:S01]  /*0c70*/  @P1 LDGSTS.E.BYPASS.LTC128B.128 [R0+0x4100], [R4.64], !P0 ;  /* 0x0410000004001fae */ /* 0x0009e2000c101d48 */
[----:B------:R-:W-:Y:S02]  /*0c80*/  @P6 LEA R14, P1, R8, c[0x0][0x1c8], 0x1 ;  /* 0x00007200080e6a11 */ /* 0x000fe400078208ff */
[----:B------:R-:W-:Y:S02]  /*0c90*/  ISETP.GE.AND P3, PT, R30, 0x51, PT ;  /* 0x000000511e00780c */ /* 0x000fe40003f66270 */
[----:B------:R-:W-:-:S02]  /*0ca0*/  @P6 LEA.HI.X R15, R8, c[0x0][0x1cc], R10, 0x1, P1 ;  /* 0x00007300080f6a11 */ /* 0x000fc400008f0c0a */
[----:B------:R-:W-:-:S04]  /*0cb0*/  LOP3.LUT R10, R13, 0xfffffff0, RZ, 0xc0, !PT ;  /* 0xfffffff00d0a7812 */ /* 0x000fc800078ec0ff */
[----:B------:R-:W-:Y:S02]  /*0cc0*/  @P2 IMAD R19, R227, 0x60, RZ ;  /* 0x00000060e3132824 */ /* 0x000fe400078e02ff */
[----:B------:R-:W-:Y:S01]  /*0cd0*/  IMAD.IADD R10, R136, 0x1, -R10 ;  /* 0x00000001880a7824 */ /* 0x000fe200078e0a0a */
[----:B---3--:R-:W-:Y:S02]  /*0ce0*/  LEA.HI R6, R13, R11, RZ, 0x1 ;  /* 0x0000000b0d067211 */ /* 0x008fe400078f08ff */
[C---:B------:R-:W-:Y:S02]  /*0cf0*/  @P3 IMAD R7, R227.reuse, 0x50, RZ ;  /* 0x00000050e3073824 */ /* 0x040fe400078e02ff */
[----:B------:R-:W-:Y:S02]  /*0d00*/  SHF.R.S32.HI R18, RZ, 0x1f, R10 ;  /* 0x0000001fff127819 */ /* 0x000fe4000001140a */
[----:B------:R-:W-:Y:S02]  /*0d10*/  LOP3.LUT R6, R6, 0xfffffffe, RZ, 0xc0, !PT ;  /* 0xfffffffe06067812 */ /* 0x000fe400078ec0ff */
[----:B------:R-:W-:Y:S01]  /*0d20*/  LEA.HI R18, R18, R10, RZ, 0x3 ;  /* 0x0000000a12127211 */ /* 0x000fe200078f18ff */
[----:B----4-:R-:W-:-:S02]  /*0d30*/  @P5 IMAD R0, R227, 0x30, RZ ;  /* 0x00000030e3005824 */ /* 0x010fc400078e02ff */
[----:B------:R-:W-:-:S04]  /*0d40*/  @P5 IMAD.WIDE.U32 R4, R226, 0x30, R2 ;  /* 0x00000030e2045825 */ /* 0x000fc800078e0002 */
[----:B------:R-:W-:Y:S01]  /*0d50*/  @P5 IMAD.IADD R0, R5, 0x1, R0 ;  /* 0x0000000105005824 */ /* 0x000fe200078e0200 */
[----:B------:R-:W-:Y:S01]  /*0d60*/  @P5 LEA R12, P1, R4, c[0x0][0x1c8], 0x1 ;  /* 0x00007200040c5a11 */ /* 0x000fe200078208ff */
[----:B------:R-:W-:Y:S01]  /*0d70*/  IMAD.IADD R20, R11, 0x1, -R6 ;  /* 0x000000010b147824 */ /* 0x000fe200078e0a06 */
[----:B------:R-:W-:Y:S01]  /*0d80*/  LOP3.LUT R11, R18, 0xfffffff8, RZ, 0xc0, !PT ;  /* 0xfffffff8120b7812 */ /* 0x000fe200078ec0ff */
[----:B------:R-:W-:Y:S01]  /*0d90*/  @P2 IMAD.MOV.U32 R5, RZ, RZ, R3 ;  /* 0x000000ffff052224 */ /* 0x000fe200078e0003 */
[----:B------:R-:W-:Y:S01]  /*0da0*/  @P5 LEA.HI.X R13, R4, c[0x0][0x1cc], R0, 0x1, P1 ;  /* 0x00007300040d5a11 */ /* 0x000fe200008f0c00 */
[----:B------:R-:W-:Y:S01]  /*0db0*/  @P2 IMAD.MOV.U32 R4, RZ, RZ, R2 ;  /* 0x000000ffff042224 */ /* 0x000fe200078e0002 */
[----:B------:R-:W-:Y:S01]  /*0dc0*/  @P4 LEA R0, P1, R226, R2, 0x6 ;  /* 0x00000002e2004211 */ /* 0x000fe200078230ff */
[----:B------:R-:W-:Y:S02]  /*0dd0*/  IMAD.IADD R11, R10, 0x1, -R11 ;  /* 0x000000010a0b7824 */ /* 0x000fe400078e0a0b */
[C---:B------:R-:W-:Y:S01]  /*0de0*/  @P2 IMAD.WIDE.U32 R4, R226.reuse, 0x60, R4 ;  /* 0x00000060e2042825 */ /* 0x040fe200078e0004 */
[----:B------:R-:W-:-:S02]  /*0df0*/  @P4 LEA.HI.X R6, R226, R3, R227, 0x6, P1 ;  /* 0x00000003e2064211 */ /* 0x000fc400008f34e3 */
[----:B------:R-:W-:Y:S01]  /*0e00*/  @P4 LEA R8, P1, R0, c[0x0][0x1c8], 0x1 ;  /* 0x0000720000084a11 */ /* 0x000fe200078208ff */
[----:B------:R-:W-:-:S03]  /*0e10*/  @P3 IMAD.WIDE.U32 R2, R226, 0x50, R2 ;  /* 0x00000050e2023825 */ /* 0x000fc600078e0002 */
[----:B------:R-:W-:Y:S01]  /*0e20*/  @P4 LEA.HI.X R9, R0, c[0x0][0x1cc], R6, 0x1, P1 ;  /* 0x0000730000094a11 */ /* 0x000fe200008f0c06 */
[----:B------:R-:W-:Y:S01]  /*0e30*/  IMAD.SHL.U32 R0, R72, 0x40, RZ ;  /* 0x0000004048007824 */ /* 0x000fe200078e00ff */
[----:B------:R-:W-:Y:S01]  /*0e40*/  @P3 LEA R6, P1, R2, c[0x0][0x1c8], 0x1 ;  /* 0x0000720002063a11 */ /* 0x000fe200078208ff */
[----:B------:R-:W-:-:S03]  /*0e50*/  @P3 IMAD.IADD R3, R3, 0x1, R7 ;  /* 0x0000000103033824 */ /* 0x000fc600078e0207 */
[----:B------:R-:W-:Y:S02]  /*0e60*/  LOP3.LUT R0, R0, 0x1c0, RZ, 0xc0, !PT ;  /* 0x000001c000007812 */ /* 0x000fe400078ec0ff */
[----:B------:R-:W-:Y:S02]  /*0e70*/  @P3 LEA.HI.X R7, R2, c[0x0][0x1cc], R3, 0x1, P1 ;  /* 0x0000730002073a11 */ /* 0x000fe400008f0c03 */
[----:B------:R-:W-:Y:S02]  /*0e80*/  LOP3.LUT R16, R0, 0x8, R16, 0xf8, !PT ;  /* 0x0000000800107812 */ /* 0x000fe400078ef810 */
[----:B------:R-:W-:Y:S01]  /*0e90*/  SHF.R.U32.HI R3, RZ, 0x3, R0 ;  /* 0x00000003ff037819 */ /* 0x000fe20000011600 */
[----:B------:R-:W-:Y:S01]  /*0ea0*/  @P2 IMAD.IADD R0, R5, 0x1, R19 ;  /* 0x0000000105002824 */ /* 0x000fe200078e0213 */
[----:B------:R-:W-:Y:S01]  /*0eb0*/  @P2 LEA R2, P1, R4, c[0x0][0x1c8], 0x1 ;  /* 0x0000720004022a11 */ /* 0x000fe200078208ff */
[----:B------:R-:W-:Y:S01]  /*0ec0*/  @P6 IMAD.SHL.U32 R5, R231, 0x2, RZ ;  /* 0x00000002e7056824 */ /* 0x000fe200078e00ff */
[----:B------:R-:W-:-:S02]  /*0ed0*/  LOP3.LUT R16, R16, R3, RZ, 0x3c, !PT ;  /* 0x0000000310107212 */ /* 0x000fc400078e3cff */
[----:B------:R-:W-:Y:S01]  /*0ee0*/  @P2 LEA.HI.X R3, R4, c[0x0][0x1cc], R0, 0x1, P1 ;  /* 0x0000730004032a11 */ /* 0x000fe200008f0c00 */
[C---:B------:R-:W-:Y:S01]  /*0ef0*/  @P5 IMAD.SHL.U32 R0, R231.reuse, 0x2, RZ ;  /* 0x00000002e7005824 */ /* 0x040fe200078e00ff */
[----:B------:R3:W-:Y:S01]  /*0f00*/  @P6 LDGSTS.E.BYPASS.LTC128B.128 [R5+0x4900], [R14.64], !P0 ;  /* 0x049000000e056fae */ /* 0x0007e2000c101d48 */
[----:B------:R-:W-:-:S03]  /*0f10*/  @P3 IMAD.SHL.U32 R4, R231, 0x2, RZ ;  /* 0x00000002e7043824 */ /* 0x000fc600078e00ff */
[----:B------:R4:W-:Y:S01]  /*0f20*/  @P5 LDGSTS.E.BYPASS.LTC128B.128 [R0+0x5100], [R12.64], !P0 ;  /* 0x051000000c005fae */ /* 0x0009e2000c101d48 */
[C---:B---3--:R-:W-:Y:S02]  /*0f30*/  @P4 IMAD.SHL.U32 R5, R231.reuse, 0x2, RZ ;  /* 0x00000002e7054824 */ /* 0x048fe400078e00ff */
[----:B----4-:R-:W-:-:S03]  /*0f40*/  @P2 IMAD.SHL.U32 R0, R231, 0x2, RZ ;  /* 0x00000002e7002824 */ /* 0x010fc600078e00ff */
[----:B------:R3:W-:Y:S04]  /*0f50*/  @P4 LDGSTS.E.BYPASS.LTC128B.128 [R5+0x5900], [R8.64], !P0 ;  /* 0x0590000008054fae */ /* 0x0007e8000c101d48 */
[----:B------:R4:W-:Y:S04]  /*0f60*/  @P3 LDGSTS.E.BYPASS.LTC128B.128 [R4+0x6100], [R6.64], !P0 ;  /* 0x0610000006043fae */ /* 0x0009e8000c101d48 */
[----:B------:R5:W-:Y:S01]  /*0f70*/  @P2 LDGSTS.E.BYPASS.LTC128B.128 [R0+0x6900], [R2.64], !P0 ;  /* 0x0690000002002fae */ /* 0x000be2000c101d48 */
[C---:B------:R-:W-:Y:S02]  /*0f80*/  R2P PR, R11.reuse, 0x6 ;  /* 0x000000060b007804 */ /* 0x040fe40000000000 */
[----:B------:R-:W-:Y:S01]  /*0f90*/  LOP3.LUT P3, RZ, R72, 0x2, RZ, 0xc0, !PT ;  /* 0x0000000248ff7812 */ /* 0x000fe2000786c0ff */
[----:B------:R-:W0:Y:S01]  /*0fa0*/  LDGDEPBAR ;  /* 0x00000000000079af */ /* 0x000e220000000000 */
[----:B----4-:R-:W-:Y:S01]  /*0fb0*/  IMAD.SHL.U32 R4, R18, 0x40, RZ ;  /* 0x0000004012047824 */ /* 0x010fe200078e00ff */
[----:B------:R-:W-:Y:S01]  /*0fc0*/  LEA.HI R6, R22, R136, RZ, 0x5 ;  /* 0x0000008816067211 */ /* 0x000fe200078f28ff */
[----:B-----5:R-:W-:-:S03]  /*0fd0*/  IMAD.SHL.U32 R2, R11, 0x40, RZ ;  /* 0x000000400b027824 */ /* 0x020fc600078e00ff */
[----:B---3--:R-:W-:Y:S01]  /*0fe0*/  SHF.R.S32.HI R5, RZ, 0x5, R6 ;  /* 0x00000005ff057819 */ /* 0x008fe20000011406 */
[----:B------:R-:W-:Y:S01]  /*0ff0*/  IMAD.SHL.U32 R3, R20, 0x8, RZ ;  /* 0x0000000814037824 */ /* 0x000fe200078e00ff */
[----:B------:R-:W-:Y:S01]  /*1000*/  LOP3.LUT R138, R4, 0xfffffe00, RZ, 0xc0, !PT ;  /* 0xfffffe00048a7812 */ /* 0x000fe200078ec0ff */
[----:B------:R-:W-:Y:S01]  /*1010*/  IMAD R0, R20, 0x200, R16 ;  /* 0x0000020014007824 */ /* 0x000fe200078e0210 */
[----:B------:R-:W-:Y:S01]  /*1020*/  LOP3.LUT R2, R2, 0x1c0, RZ, 0xc0, !PT ;  /* 0x000001c002027812 */ /* 0x000fe200078ec0ff */
[----:B------:R-:W-:Y:S01]  /*1030*/  IMAD R4, R21, c[0x0][0x208], RZ ;  /* 0x0000820015047a24 */ /* 0x000fe200078e02ff */
[----:B------:R-:W-:-:S04]  /*1040*/  DEPBAR.LE SB0, 0x1 ;  /* 0x000080400000791a */ /* 0x000fc80000000000 */
[----:B------:R-:W-:Y:S01]  /*1050*/  LOP3.LUT R3, R2, 0x8, R3, 0xf8, !PT ;  /* 0x0000000802037812 */ /* 0x000fe200078ef803 */
[----:B------:R-:W-:Y:S01]  /*1060*/  IMAD.SHL.U32 R139, R0, 0x2, RZ ;  /* 0x00000002008b7824 */ /* 0x000fe200078e00ff */
[----:B------:R-:W-:Y:S01]  /*1070*/  SHF.R.U32.HI R2, RZ, 0x3, R2 ;  /* 0x00000003ff027819 */ /* 0x000fe20000011602 */
[----:B------:R-:W-:-:S04]  /*1080*/  DEPBAR.LE SB0, 0x0 ;  /* 0x000080000000791a */ /* 0x000fc80000000000 */
[----:B------:R-:W-:Y:S01]  /*1090*/  LOP3.LUT R137, R3, R2, RZ, 0x3c, !PT ;  /* 0x0000000203897212 */ /* 0x000fe200078e3cff */
[----:B------:R-:W-:Y:S01]  /*10a0*/  IMAD R2, R5, 0x400, R138 ;  /* 0x0000040005027824 */ /* 0x000fe200078e028a */
[----:B------:R-:W-:Y:S01]  /*10b0*/  BAR.SYNC.DEFER_BLOCKING 0x0 ;  /* 0x0000000000007b1d */ /* 0x000fe20000010000 */
[----:B------:R-:W-:Y:S01]  /*10c0*/  IMAD.MOV.U32 R3, RZ, RZ, 0x10 ;  /* 0x00000010ff037424 */ /* 0x000fe200078e00ff */
[----:B------:R-:W-:Y:S01]  /*10d0*/  IADD3 R238, R139, 0x3920, RZ ;  /* 0x000039208bee7810 */ /* 0x000fe20007ffe0ff */
[----:B------:R-:W-:Y:S01]  /*10e0*/  IMAD.IADD R0, R137, 0x1, R2 ;  /* 0x0000000189007824 */ /* 0x000fe200078e0202 */
[----:B------:R-:W-:Y:S02]  /*10f0*/  IADD3 R2, R139, 0x3900, RZ ;  /* 0x000039008b027810 */ /* 0x000fe40007ffe0ff */
[----:B------:R-:W-:Y:S01]  /*1100*/  SEL R3, R3, 0xfffffff0, !P1 ;  /* 0xfffffff003037807 */ /* 0x000fe20004800000 */
[----:B------:R-:W-:Y:S01]  /*1110*/  IMAD.SHL.U32 R234, R0, 0x2, RZ ;  /* 0x0000000200ea7824 */ /* 0x000fe200078e00ff */
[----:B------:R-:W-:Y:S01]  /*1120*/  ISETP.GE.AND P1, PT, R230, 0x1, PT ;  /* 0x00000001e600780c */ /* 0x000fe20003f26270 */
[C---:B------:R-:W-:Y:S01]  /*1130*/  IMAD R0, R17.reuse, c[0x0][0x20c], R4 ;  /* 0x0000830011007a24 */ /* 0x040fe200078e0204 */
[----:B------:R-:W-:Y:S01]  /*1140*/  @P3 IADD3 R238, R2, -0x20, RZ ;  /* 0xffffffe002ee3810 */ /* 0x000fe20007ffe0ff */
[----:B------:R-:W-:Y:S01]  /*1150*/  IMAD.WIDE.U32 R4, R17, c[0x0][0x208], R32 ;  /* 0x0000820011047a25 */ /* 0x000fe200078e0020 */
[----:B------:R-:W-:-:S02]  /*1160*/  LOP3.LUT R2, R6, 0xffffffe0, RZ, 0xc0, !PT ;  /* 0xffffffe006027812 */ /* 0x000fc400078ec0ff */
[C---:B------:R-:W-:Y:S01]  /*1170*/  IADD3 R244, R238.reuse, 0x800, RZ ;  /* 0x00000800eef47810 */ /* 0x040fe20007ffe0ff */
[----:B------:R-:W-:Y:S01]  /*1180*/  IMAD.IADD R5, R5, 0x1, R0 ;  /* 0x0000000105057824 */ /* 0x000fe200078e0200 */
[C---:B------:R-:W-:Y:S01]  /*1190*/  IADD3 R243, R238.reuse, 0x1000, RZ ;  /* 0x00001000eef37810 */ /* 0x040fe20007ffe0ff */
[----:B------:R-:W-:Y:S01]  /*11a0*/  IMAD R0, R29, c[0x0][0x210], RZ ;  /* 0x000084001d007a24 */ /* 0x000fe200078e02ff */
[----:B------:R-:W-:Y:S01]  /*11b0*/  IADD3 R242, R238, 0x1800, RZ ;  /* 0x00001800eef27810 */ /* 0x000fe20007ffe0ff */
[----:B------:R-:W-:Y:S01]  /*11c0*/  IMAD.WIDE.U32 R4, R28, c[0x0][0x210], R4 ;  /* 0x000084001c047a25 */ /* 0x000fe200078e0004 */
[C---:B------:R-:W-:Y:S02]  /*11d0*/  IADD3 R241, R238.reuse, 0x2000, RZ ;  /* 0x00002000eef17810 */ /* 0x040fe40007ffe0ff */
[----:B------:R-:W-:Y:S01]  /*11e0*/  IADD3 R240, R238, 0x2800, RZ ;  /* 0x00002800eef07810 */ /* 0x000fe20007ffe0ff */
[----:B------:R-:W-:Y:S01]  /*11f0*/  IMAD R0, R28, c[0x0][0x214], R0 ;  /* 0x000085001c007a24 */ /* 0x000fe200078e0200 */
[----:B------:R1:W3:Y:S01]  /*1200*/  LDSM.16.M88.4 R12, [R234+0x7100] ;  /* 0x00710000ea0c783b */ /* 0x0002e20000000200 */
[----:B------:R-:W-:Y:S01]  /*1210*/  IMAD R237, R3, 0x2, R234 ;  /* 0x0000000203ed7824 */ /* 0x000fe200078e02ea */
[----:B------:R-:W-:Y:S01]  /*1220*/  IADD3 R239, R238, 0x3000, RZ ;  /* 0x00003000eeef7810 */ /* 0x000fe20007ffe0ff */
[----:B------:R-:W-:Y:S01]  /*1230*/  IMAD.IADD R5, R5, 0x1, R0 ;  /* 0x0000000105057824 */ /* 0x000fe200078e0200 */
[----:B------:R1:W4:Y:S01]  /*1240*/  LDSM.16.M88.4 R8, [R234+0x9100] ;  /* 0x00910000ea08783b */ /* 0x0003220000000200 */
[----:B------:R-:W-:-:S02]  /*1250*/  IMAD R0, R25, c[0x0][0x218], RZ ;  /* 0x0000860019007a24 */ /* 0x000fc400078e02ff */
[C---:B--2---:R-:W-:Y:S01]  /*1260*/  IMAD.WIDE.U32 R34, R24.reuse, c[0x0][0x218], R4 ;  /* 0x0000860018227a25 */ /* 0x044fe200078e0004 */
[----:B------:R1:W2:Y:S03]  /*1270*/  LDSM.16.M88.4 R60, [R139+0x3900] ;  /* 0x003900008b3c783b */ /* 0x0002a60000000200 */
[----:B------:R-:W-:Y:S01]  /*1280*/  IMAD R0, R24, c[0x0][0x21c], R0 ;  /* 0x0000870018007a24 */ /* 0x000fe200078e0200 */
[----:B------:R1:W-:Y:S01]  /*1290*/  STL.64 [R1+0x48], R34 ;  /* 0x0000482201007387 */ /* 0x0003e20000100a00 */
[----:B------:R-:W-:Y:S02]  /*12a0*/  IMAD.IADD R136, R136, 0x1, -R2 ;  /* 0x0000000188887824 */ /* 0x000fe400078e0a02 */
[----:B------:R-:W-:Y:S01]  /*12b0*/  IMAD.IADD R65, R35, 0x1, R0 ;  /* 0x0000000123417824 */ /* 0x000fe200078e0200 */
[----:B------:R1:W1:Y:S01]  /*12c0*/  LDSM.16.M88.4 R56, [R139+0x4100] ;  /* 0x004100008b38783b */ /* 0x0002620000000200 */
[----:B------:R-:W-:-:S03]  /*12d0*/  IMAD.MOV.U32 R2, RZ, RZ, 0x20 ;  /* 0x00000020ff027424 */ /* 0x000fc600078e00ff */
[----:B------:R1:W-:Y:S02]  /*12e0*/  STL [R1+0x44], R65 ;  /* 0x0000444101007387 */ /* 0x0003e40000100800 */
[----:B------:R-:W-:Y:S02]  /*12f0*/  SEL R4, R2, 0xffffffe0, !P2 ;  /* 0xffffffe002047807 */ /* 0x000fe40005000000 */
[----:B------:R1:W1:Y:S04]  /*1300*/  LDSM.16.M88.4 R52, [R139+0x4900] ;  /* 0x004900008b34783b */ /* 0x0002680000000200 */
[----:B------:R1:W1:Y:S04]  /*1310*/  LDSM.16.M88.4 R48, [R139+0x5100] ;  /* 0x005100008b30783b */ /* 0x0002680000000200 */
[----:B------:R1:W1:Y:S04]  /*1320*/  LDSM.16.M88.4 R44, [R139+0x5900] ;  /* 0x005900008b2c783b */ /* 0x0002680000000200 */
[----:B------:R1:W1:Y:S04]  /*1330*/  LDSM.16.M88.4 R40, [R139+0x6100] ;  /* 0x006100008b28783b */ /* 0x0002680000000200 */
[----:B------:R1:W1:Y:S04]  /*1340*/  LDSM.16.M88.4 R36, [R139+0x6900] ;  /* 0x006900008b24783b */ /* 0x0002680000000200 */
[----:B------:R1:W1:Y:S04]  /*1350*/  LDSM.16.M88.4 R20, [R237+0x7100] ;  /* 0x00710000ed14783b */ /* 0x0002680000000200 */
[----:B------:R1:W1:Y:S04]  /*1360*/  LDSM.16.M88.4 R16, [R237+0x9100] ;  /* 0x00910000ed10783b */ /* 0x0002680000000200 */
[----:B------:R1:W1:Y:S04]  /*1370*/  LDSM.16.M88.4 R112, [R238] ;  /* 0x00000000ee70783b */ /* 0x0002680000000200 */
[----:B------:R1:W1:Y:S04]  /*1380*/  LDSM.16.M88.4 R108, [R238+0x800] ;  /* 0x00080000ee6c783b */ /* 0x0002680000000200 */
[----:B------:R1:W1:Y:S04]  /*1390*/  LDSM.16.M88.4 R104, [R238+0x1000] ;  /* 0x00100000ee68783b */ /* 0x0002680000000200 */
[----:B------:R1:W1:Y:S04]  /*13a0*/  LDSM.16.M88.4 R100, [R238+0x1800] ;  /* 0x00180000ee64783b */ /* 0x0002680000000200 */
[----:B------:R1:W1:Y:S04]  /*13b0*/  LDSM.16.M88.4 R96, [R238+0x2000] ;  /* 0x00200000ee60783b */ /* 0x0002680000000200 */
[----:B------:R1:W1:Y:S04]  /*13c0*/  LDSM.16.M88.4 R92, [R238+0x2800] ;  /* 0x00280000ee5c783b */ /* 0x0002680000000200 */
[----:B------:R1:W1:Y:S01]  /*13d0*/  LDSM.16.M88.4 R88, [R238+0x3000] ;  /* 0x00300000ee58783b */ /* 0x0002620000000200 */
[----:B------:R-:W-:Y:S05]  /*13e0*/  @!P1 BRA `(.L_x_0) ;  /* 0x000002f000009947 */ /* 0x000fea0003800000 */
[----:B--234-:R-:W-:Y:S01]  /*13f0*/  IMAD R0, R27, c[0x0][0x208], RZ ;  /* 0x000082001b007a24 */ /* 0x01cfe200078e02ff */
[----:B------:R-:W-:Y:S01]  /*1400*/  ISETP.GE.AND P3, PT, R32, c[0x0][0x1d4], PT ;  /* 0x0000750020007a0c */ /* 0x000fe20003f66270 */
[----:B------:R-:W-:-:S03]  /*1410*/  IMAD.WIDE.U32 R6, R26, c[0x0][0x208], RZ ;  /* 0x000082001a067a25 */ /* 0x000fc600078e00ff */
[----:B------:R-:W-:Y:S01]  /*1420*/  ISETP.LT.OR P6, PT, R30, 0x1, P3 ;  /* 0x000000011e00780c */ /* 0x000fe20001fc1670 */
[----:B------:R-:W-:Y:S01]  /*1430*/  IMAD R0, R26, c[0x0][0x20c], R0 ;  /* 0x000083001a007a24 */ /* 0x000fe200078e0200 */
[C---:B------:R-:W-:Y:S01]  /*1440*/  ISETP.LT.OR P5, PT, R30.reuse, 0x11, P3 ;  /* 0x000000111e00780c */ /* 0x040fe20001fa1670 */
[----:B------:R-:W-:Y:S01]  /*1450*/  IMAD.MOV.U32 R24, RZ, RZ, R64 ;  /* 0x000000ffff187224 */ /* 0x000fe200078e0040 */
[----:B------:R-:W-:Y:S01]  /*1460*/  ISETP.LT.OR P4, PT, R30, 0x21, P3 ;  /* 0x000000211e00780c */ /* 0x000fe20001f81670 */
[----:B------:R-:W-:Y:S02]  /*1470*/  IMAD.MOV.U32 R25, RZ, RZ, R65 ;  /* 0x000000ffff197224 */ /* 0x000fe400078e0041 */
[----:B------:R-:W-:Y:S02]  /*1480*/  IMAD.IADD R0, R7, 0x1, R0 ;  /* 0x0000000107007824 */ /* 0x000fe400078e0200 */
[----:B------:R-:W-:Y:S02]  /*1490*/  IMAD.MOV.U32 R24, RZ, RZ, R34 ;  /* 0x000000ffff187224 */ /* 0x000fe400078e0022 */
[----:B------:R-:W-:-:S02]  /*14a0*/  IMAD R0, R0, 0x70, RZ ;  /* 0x0000007000007824 */ /* 0x000fc400078e02ff */
[----:B------:R-:W-:Y:S01]  /*14b0*/  IMAD.WIDE.U32 R6, R6, 0x70, R24 ;  /* 0x0000007006067825 */ /* 0x000fe200078e0018 */
[----:B------:R2:W-:Y:S03]  /*14c0*/  STL.64 [R1+0x40], R24 ;  /* 0x0000401801007387 */ /* 0x0005e60000100a00 */
[----:B------:R-:W-:Y:S01]  /*14d0*/  IMAD.WIDE.U32 R32, R2, c[0x0][0x208], RZ ;  /* 0x0000820002207a25 */ /* 0x000fe200078e00ff */
[----:B------:R-:W-:-:S03]  /*14e0*/  IADD3 R0, R7, R0, RZ ;  /* 0x0000000007007210 */ /* 0x000fc60007ffe0ff */
[----:B------:R-:W-:Y:S02]  /*14f0*/  IMAD R5, R2, c[0x0][0x20c], RZ ;  /* 0x0000830002057a24 */ /* 0x000fe400078e02ff */
[----:B------:R-:W-:Y:S01]  /*1500*/  IMAD.SHL.U32 R2, R231, 0x2, RZ ;  /* 0x00000002e7027824 */ /* 0x000fe200078e00ff */
[----:B--2---:R-:W-:-:S04]  /*1510*/  LEA R24, P1, R6, c[0x0][0x1f8], 0x1 ;  /* 0x00007e0006187a11 */ /* 0x004fc800078208ff */
[----:B------:R-:W-:Y:S01]  /*1520*/  LEA.HI.X R25, R6, c[0x0][0x1fc], R0, 0x1, P1 ;  /* 0x00007f0006197a11 */ /* 0x000fe200008f0c00 */
[----:B------:R-:W-:Y:S01]  /*1530*/  IMAD.IADD R0, R33, 0x1, R5 ;  /* 0x0000000121007824 */ /* 0x000fe200078e0205 */
[----:B------:R-:W-:-:S03]  /*1540*/  IADD3 R6, P2, R24, R32, RZ ;  /* 0x0000002018067210 */ /* 0x000fc60007f5e0ff */
[----:B------:R-:W-:Y:S01]  /*1550*/  @!PT LDS RZ, [RZ] ;  /* 0x00000000fffff984 */ /* 0x000fe20000000800 */
[----:B------:R-:W-:Y:S01]  /*1560*/  @!PT LDS RZ, [RZ] ;  /* 0x00000000fffff984 */ /* 0x000fe20000000800 */
[----:B------:R-:W-:Y:S01]  /*1570*/  @!PT LDS RZ, [RZ] ;  /* 0x00000000fffff984 */ /* 0x000fe20000000800 */
[----:B------:R2:W-:Y:S01]  /*1580*/  LDGSTS.E.BYPASS.LTC128B.128 [R2+0x100], [R24.64], !P6 ;  /* 0x0010000018027fae */ /* 0x0005e2000f101d48 */
[-C--:B------:R-:W-:Y:S01]  /*1590*/  IADD3 R28, P1, R6, R32.reuse, RZ ;  /* 0x00000020061c7210 */ /* 0x080fe20007f3e0ff */
[----:B------:R-:W-:Y:S01]  /*15a0*/  IMAD.X R7, R0, 0x1, R25, P2 ;  /* 0x0000000100077824 */ /* 0x000fe200010e0619 */
[----:B------:R-:W-:Y:S02]  /*15b0*/  ISETP.LT.OR P6, PT, R30, 0x31, P3 ;  /* 0x000000311e00780c */ /* 0x000fe40001fc1670 */
[----:B------:R-:W-:Y:S02]  /*15c0*/  IADD3 R26, P2, R28, R32, RZ ;  /* 0x000000201c1a7210 */ /* 0x000fe40007f5e0ff */
[----:B------:R-:W-:Y:S01]  /*15d0*/  IADD3.X R29, R7, R0, RZ, P1, !PT ;  /* 0x00000000071d7210 */ /* 0x000fe20000ffe4ff */
[----:B------:R3:W-:Y:S01]  /*15e0*/  LDGSTS.E.BYPASS.LTC128B.128 [R2+0x900], [R6.64], !P5 ;  /* 0x0090000006027fae */ /* 0x0007e2000e901d48 */
[----:B------:R-:W-:-:S03]  /*15f0*/  ISETP.LT.OR P5, PT, R30, 0x41, P3 ;  /* 0x000000411e00780c */ /* 0x000fc60001fa1670 */
[----:B------:R-:W-:Y:S01]  /*1600*/  IMAD.X R27, R29, 0x1, R0, P2 ;  /* 0x000000011d1b7824 */ /* 0x000fe200010e0600 */
[----:B------:R4:W-:Y:S01]  /*1610*/  LDGSTS.E.BYPASS.LTC128B.128 [R2+0x1100], [R28.64], !P4 ;  /* 0x011000001c027fae */ /* 0x0009e2000e101d48 */
[C---:B------:R-:W-:Y:S02]  /*1620*/  ISETP.LT.OR P4, PT, R30.reuse, 0x51, P3 ;  /* 0x000000511e00780c */ /* 0x040fe40001f81670 */
[----:B------:R-:W-:Y:S01]  /*1630*/  ISETP.LT.OR P3, PT, R30, 0x61, P3 ;  /* 0x000000611e00780c */ /* 0x000fe20001f61670 */
[----:B------:R1:W-:Y:S01]  /*1640*/  LDGSTS.E.BYPASS.LTC128B.128 [R2+0x1900], [R26.64], !P6 ;  /* 0x019000001a027fae */ /* 0x0003e2000f101d48 */
[----:B--2---:R-:W-:-:S05]  /*1650*/  IADD3 R24, P1, R26, R32, RZ ;  /* 0x000000201a187210 */ /* 0x004fca0007f3e0ff */
[----:B------:R-:W-:Y:S01]  /*1660*/  IMAD.X R25, R27, 0x1, R0, P1 ;  /* 0x000000011b197824 */ /* 0x000fe200008e0600 */
[----:B---3--:R-:W-:-:S04]  /*1670*/  IADD3 R6, P2, R24, R32, RZ ;  /* 0x0000002018067210 */ /* 0x008fc80007f5e0ff */
[----:B------:R1:W-:Y:S01]  /*1680*/  LDGSTS.E.BYPASS.LTC128B.128 [R2+0x2100], [R24.64], !P5 ;  /* 0x0210000018027fae */ /* 0x0003e2000e901d48 */
[----:B------:R-:W-:Y:S02]  /*1690*/  IADD3.X R7, R25, R0, RZ, P2, !PT ;  /* 0x0000000019077210 */ /* 0x000fe400017fe4ff */
[----:B----4-:R-:W-:-:S03]  /*16a0*/  IADD3 R28, P1, R6, R32, RZ ;  /* 0x00000020061c7210 */ /* 0x010fc60007f3e0ff */
[----:B------:R1:W-:Y:S02]  /*16b0*/  LDGSTS.E.BYPASS.LTC128B.128 [R2+0x2900], [R6.64], !P4 ;  /* 0x0290000006027fae */ /* 0x0003e4000e101d48 */
[----:B------:R-:W-:-:S05]  /*16c0*/  IMAD.X R29, R7, 0x1, R0, P1 ;  /* 0x00000001071d7824 */ /* 0x000fca00008e0600 */
[----:B------:R1:W-:Y:S03]  /*16d0*/  LDGSTS.E.BYPASS.LTC128B.128 [R2+0x3100], [R28.64], !P3 ;  /* 0x031000001c027fae */ /* 0x0003e6000d901d48 */
.L_x_0:
[C---:B-1234-:R-:W-:Y:S01]  /*16e0*/  HMMA.16816.F32.BF16 R32, R8.reuse, R60, RZ ;  /* 0x0000003c0820723c */ /* 0x05efe200000418ff */
[----:B------:R-:W-:Y:S01]  /*16f0*/  IMAD.MOV.U32 R0, RZ, RZ, 0x40 ;  /* 0x00000040ff007424 */ /* 0x000fe200078e00ff */
[----:B------:R-:W-:Y:S01]  /*1700*/  LOP3.LUT P1, RZ, R72, 0x4, RZ, 0xc0, !PT ;  /* 0x0000000448ff7812 */ /* 0x000fe2000782c0ff */
[----:B------:R-:W-:Y:S01]  /*1710*/  IMAD R235, R4, 0x2, R234 ;  /* 0x0000000204eb7824 */ /* 0x000fe200078e02ea */
[----:B------:R-:W0:Y:S02]  /*1720*/  LDGDEPBAR ;  /* 0x00000000000079af */ /* 0x000e240000000000 */
[----:B------:R-:W-:Y:S01]  /*1730*/  SEL R0, R0, 0xffffffc0, !P1 ;  /* 0xffffffc000007807 */ /* 0x000fe20004800000 */
[----:B------:R-:W-:Y:S01]  /*1740*/  IMAD R236, R3, 0x2, R235 ;  /* 0x0000000203ec7824 */ /* 0x000fe200078e02eb */
[----:B------:R-:W-:Y:S01]  /*1750*/  HMMA.16816.F32.BF16 R28, R8, R56, RZ ;  /* 0x00000038081c723c */ /* 0x000fe200000418ff */
[----:B------:R-:W-:Y:S02]  /*1760*/  ISETP.GE.AND P1, PT, R230, 0x71, PT ;  /* 0x00000071e600780c */ /* 0x000fe40003f26270 */
[----:B------:R-:W-:-:S02]  /*1770*/  IADD3 R233, R139, R0, RZ ;  /* 0x000000008be97210 */ /* 0x000fc40007ffe0ff */
[----:B------:R-:W-:Y:S01]  /*1780*/  IADD3 R232, R238, R0, RZ ;  /* 0x00000000eee87210 */ /* 0x000fe20007ffe0ff */
[----:B------:R-:W-:Y:S02]  /*1790*/  IMAD.IADD R0, R138, 0x1, R137 ;  /* 0x000000018a007824 */ /* 0x000fe400078e0289 */
[C---:B------:R-:W-:Y:S01]  /*17a0*/  HMMA.16816.F32.BF16 R24, R8.reuse, R52, RZ ;  /* 0x000000340818723c */ /* 0x040fe200000418ff */
[----:B------:R-:W-:Y:S07]  /*17b0*/  LDSM.16.M88.4 R72, [R233+0x4100] ;  /* 0x00410000e948783b */ /* 0x000fee0000000200 */
[C---:B------:R-:W-:Y:S08]  /*17c0*/  HMMA.16816.F32.BF16 R64, R8.reuse, R48, RZ ;  /* 0x000000300840723c */ /* 0x040ff000000418ff */
        /* <DEDUP_REMOVED lines=9> */
[----:B------:R-:W-:Y:S08]  /*1860*/  HMMA.16816.F32.BF16 R188, R8, R38, RZ ;  /* 0x0000002608bc723c */ /* 0x000ff000000418ff */
        /* <DEDUP_REMOVED lines=10> */
[C---:B------:R-:W-:Y:S01]  /*1910*/  HMMA.16816.F32.BF16 R152, R12.reuse, R62, RZ ;  /* 0x0000003e0c98723c */ /* 0x040fe200000418ff */
[----:B------:R-:W-:Y:S07]  /*1920*/  LDSM.16.M88.4 R60, [R233+0x5900] ;  /* 0x00590000e93c783b */ /* 0x000fee0000000200 */
[C---:B------:R-:W-:Y:S01]  /*1930*/  HMMA.16816.F32.BF16 R148, R12.reuse, R58, RZ ;  /* 0x0000003a0c94723c */ /* 0x040fe200000418ff */
[----:B------:R-:W-:Y:S07]  /*1940*/  LDSM.16.M88.4 R56, [R233+0x6100] ;  /* 0x00610000e938783b */ /* 0x000fee0000000200 */
[C---:B------:R-:W-:Y:S01]  /*1950*/  HMMA.16816.F32.BF16 R144, R12.reuse, R54, RZ ;  /* 0x000000360c90723c */ /* 0x040fe200000418ff */
[----:B------:R-:W-:Y:S07]  /*1960*/  LDSM.16.M88.4 R52, [R233+0x6900] ;  /* 0x00690000e934783b */ /* 0x000fee0000000200 */
[----:B------:R-:W-:Y:S08]  /*1970*/  HMMA.16816.F32.BF16 R48, R12, R38, RZ ;  /* 0x000000260c30723c */ /* 0x000ff000000418ff */
[C---:B------:R-:W-:Y:S08]  /*1980*/  HMMA.16816.F32.BF16 R44, R16.reuse, R112, R32 ;  /* 0x00000070102c723c */ /* 0x040ff00000041820 */
[C---:B------:R-:W-:Y:S08]  /*1990*/  HMMA.16816.F32.BF16 R40, R16.reuse, R108, R28 ;  /* 0x0000006c1028723c */ /* 0x040ff0000004181c */
[C---:B------:R-:W-:Y:S01]  /*19a0*/  HMMA.16816.F32.BF16 R28, R16.reuse, R104, R24 ;  /* 0x00000068101c723c */ /* 0x040fe20000041818 */
[----:B------:R-:W-:Y:S07]  /*19b0*/  LDSM.16.M88.4 R24, [R235+0x9100] ;  /* 0x00910000eb18783b */ /* 0x000fee0000000200 */
[C---:B------:R-:W-:Y:S01]  /*19c0*/  HMMA.16816.F32.BF16 R12, R16.reuse, R100, R64 ;  /* 0x00000064100c723c */ /* 0x040fe20000041840 */
[----:B------:R-:W-:Y:S07]  /*19d0*/  LDSM.16.M88.4 R64, [R233+0x5100] ;  /* 0x00510000e940783b */ /* 0x000fee0000000200 */
[C---:B------:R-:W-:Y:S01]  /*19e0*/  HMMA.16816.F32.BF16 R32, R16.reuse, R92, R76 ;  /* 0x0000005c1020723c */ /* 0x040fe2000004184c */
[----:B------:R-:W1:Y:S07]  /*19f0*/  LDSM.16.M88.4 R76, [R233+0x3900] ;  /* 0x00390000e94c783b */ /* 0x000e6e0000000200 */
[C---:B------:R-:W-:Y:S01]  /*1a00*/  HMMA.16816.F32.BF16 R8, R16.reuse, R96, R68 ;  /* 0x000000601008723c */ /* 0x040fe20000041844 */
[----:B------:R-:W2:Y:S07]  /*1a10*/  LDSM.16.M88.4 R68, [R233+0x4900] ;  /* 0x00490000e944783b */ /* 0x000eae0000000200 */
[C---:B------:R-:W-:Y:S08]  /*1a20*/  HMMA.16816.F32.BF16 R36, R16.reuse, R88, R80 ;  /* 0x000000581024723c */ /* 0x040ff00000041850 */
[C---:B------:R-:W-:Y:S08]  /*1a30*/  HMMA.16816.F32.BF16 R208, R16.reuse, R106, R84 ;  /* 0x0000006a10d0723c */ /* 0x040ff00000041854 */
[C---:B------:R-:W-:Y:S08]  /*1a40*/  HMMA.16816.F32.BF16 R80, R16.reuse, R114, R120 ;  /* 0x000000721050723c */ /* 0x040ff00000041878 */
[C---:B------:R-:W-:Y:S08]  /*1a50*/  HMMA.16816.F32.BF16 R196, R16.reuse, R110, R116 ;  /* 0x0000006e10c4723c */ /* 0x040ff00000041874 */
[C---:B------:R-:W-:Y:S08]  /*1a60*/  HMMA.16816.F32.BF16 R204, R16.reuse, R102, R124 ;  /* 0x0000006610cc723c */ /* 0x040ff0000004187c */
[C---:B------:R-:W-:Y:S08]  /*1a70*/  HMMA.16816.F32.BF16 R200, R16.reuse, R98, R176 ;  /* 0x0000006210c8723c */ /* 0x040ff000000418b0 */
[C---:B------:R-:W-:Y:S08]  /*1a80*/  HMMA.16816.F32.BF16 R192, R16.reuse, R94, R192 ;  /* 0x0000005e10c0723c */ /* 0x040ff000000418c0 */
[----:B------:R-:W-:Y:S01]  /*1a90*/  HMMA.16816.F32.BF16 R84, R16, R90, R188 ;  /* 0x0000005a1054723c */ /* 0x000fe200000418bc */
[----:B------:R-:W3:Y:S07]  /*1aa0*/  LDSM.16.M88.4 R16, [R235+0x7100] ;  /* 0x00710000eb10783b */ /* 0x000eee0000000200 */
[C---:B------:R-:W-:Y:S08]  /*1ab0*/  HMMA.16816.F32.BF16 R184, R20.reuse, R112, R184 ;  /* 0x0000007014b8723c */ /* 0x040ff000000418b8 */
        /* <DEDUP_REMOVED lines=13> */
[----:B------:R-:W-:Y:S04]  /*1b90*/  LDSM.16.M88.4 R48, [R232] ;  /* 0x00000000e830783b */ /* 0x000fe80000000200 */
[----:B------:R-:W-:Y:S03]  /*1ba0*/  LDSM.16.M88.4 R20, [R232+0x3000] ;  /* 0x00300000e814783b */ /* 0x000fe60000000200 */
[C---:B-1----:R-:W-:Y:S01]  /*1bb0*/  HMMA.16816.F32.BF16 R164, R24.reuse, R76, R44 ;  /* 0x0000004c18a4723c */ /* 0x042fe2000004182c */
[----:B------:R-:W-:Y:S07]  /*1bc0*/  LDSM.16.M88.4 R44, [R232+0x800] ;  /* 0x00080000e82c783b */ /* 0x000fee0000000200 */
[C---:B------:R-:W-:Y:S01]  /*1bd0*/  HMMA.16816.F32.BF16 R160, R24.reuse, R72, R40 ;  /* 0x0000004818a0723c */ /* 0x040fe20000041828 */
[----:B------:R-:W-:Y:S07]  /*1be0*/  LDSM.16.M88.4 R40, [R232+0x1000] ;  /* 0x00100000e828783b */ /* 0x000fee0000000200 */
[C---:B------:R-:W-:Y:S01]  /*1bf0*/  HMMA.16816.F32.BF16 R144, R24.reuse, R64, R12 ;  /* 0x000000401890723c */ /* 0x040fe2000004180c */
[----:B------:R-:W-:Y:S07]  /*1c00*/  LDSM.16.M88.4 R12, [R236+0x7100] ;  /* 0x00710000ec0c783b */ /* 0x000fee0000000200 */
[C---:B------:R-:W-:Y:S01]  /*1c10*/  HMMA.16816.F32.BF16 R128, R24.reuse, R60, R8 ;  /* 0x0000003c1880723c */ /* 0x040fe20000041808 */
[----:B------:R-:W1:Y:S07]  /*1c20*/  LDSM.16.M88.4 R8, [R236+0x9100] ;  /* 0x00910000ec08783b */ /* 0x000e6e0000000200 */
[C---:B------:R-:W-:Y:S01]  /*1c30*/  HMMA.16816.F32.BF16 R120, R24.reuse, R56, R32 ;  /* 0x000000381878723c */ /* 0x040fe20000041820 */
[----:B------:R-:W-:Y:S07]  /*1c40*/  LDSM.16.M88.4 R32, [R232+0x2000] ;  /* 0x00200000e820783b */ /* 0x000fee0000000200 */
[C---:B------:R-:W-:Y:S01]  /*1c50*/  HMMA.16816.F32.BF16 R88, R24.reuse, R52, R36 ;  /* 0x000000341858723c */ /* 0x040fe20000041824 */
[----:B------:R-:W4:Y:S07]  /*1c60*/  LDSM.16.M88.4 R36, [R232+0x1800] ;  /* 0x00180000e824783b */ /* 0x000f2e0000000200 */
[----:B--2---:R-:W-:Y:S01]  /*1c70*/  HMMA.16816.F32.BF16 R152, R24, R68, R28 ;  /* 0x000000441898723c */ /* 0x004fe2000004181c */
[----:B------:R-:W2:Y:S01]  /*1c80*/  LDSM.16.M88.4 R28, [R232+0x2800] ;  /* 0x00280000e81c783b */ /* 0x000ea20000000200 */
[----:B------:R-:W-:-:S06]  /*1c90*/  DEPBAR.LE SB0, 0x0 ;  /* 0x000080000000791a */ /* 0x000fcc0000000000 */
[----:B------:R-:W-:Y:S08]  /*1ca0*/  HMMA.16816.F32.BF16 R112, R24, R78, R80 ;  /* 0x0000004e1870723c */ /* 0x000ff00000041850 */
[C---:B---3--:R-:W-:Y:S08]  /*1cb0*/  HMMA.16816.F32.BF16 R80, R16.reuse, R76, R184 ;  /* 0x0000004c1050723c */ /* 0x048ff000000418b8 */
[----:B------:R-:W-:Y:S08]  /*1cc0*/  HMMA.16816.F32.BF16 R76, R16, R78, R116 ;  /* 0x0000004e104c723c */ /* 0x000ff00000041874 */
[C---:B------:R-:W-:Y:S08]  /*1cd0*/  HMMA.16816.F32.BF16 R108, R24.reuse, R74, R196 ;  /* 0x0000004a186c723c */ /* 0x040ff000000418c4 */
[C---:B------:R-:W-:Y:S08]  /*1ce0*/  HMMA.16816.F32.BF16 R104, R24.reuse, R70, R208 ;  /* 0x000000461868723c */ /* 0x040ff000000418d0 */
[C---:B------:R-:W-:Y:S08]  /*1cf0*/  HMMA.16816.F32.BF16 R100, R24.reuse, R66, R204 ;  /* 0x000000421864723c */ /* 0x040ff000000418cc */
[C---:B------:R-:W-:Y:S08]  /*1d00*/  HMMA.16816.F32.BF16 R96, R24.reuse, R62, R200 ;  /* 0x0000003e1860723c */ /* 0x040ff000000418c8 */
[C---:B------:R-:W-:Y:S08]  /*1d10*/  HMMA.16816.F32.BF16 R92, R24.reuse, R58, R192 ;  /* 0x0000003a185c723c */ /* 0x040ff000000418c0 */
[----:B------:R-:W-:Y:S08]  /*1d20*/  HMMA.16816.F32.BF16 R84, R24, R54, R84 ;  /* 0x000000361854723c */ /* 0x000ff00000041854 */
        /* <DEDUP_REMOVED lines=11> */
[----:B------:R-:W-:Y:S08]  /*1de0*/  HMMA.16816.F32.BF16 R60, R16, R54, R168 ;  /* 0x00000036103c723c */ /* 0x000ff000000418a8 */
[C---:B-1----:R-:W-:Y:S08]  /*1df0*/  HMMA.16816.F32.BF16 R164, R8.reuse, R48, R164 ;  /* 0x0000003008a4723c */ /* 0x042ff000000418a4 */
[C---:B------:R-:W-:Y:S08]  /*1e00*/  HMMA.16816.F32.BF16 R112, R8.reuse, R50, R112 ;  /* 0x000000320870723c */ /* 0x040ff00000041870 */
[C---:B------:R-:W-:Y:S08]  /*1e10*/  HMMA.16816.F32.BF16 R160, R8.reuse, R44, R160 ;  /* 0x0000002c08a0723c */ /* 0x040ff000000418a0 */
[C---:B------:R-:W-:Y:S08]  /*1e20*/  HMMA.16816.F32.BF16 R168, R8.reuse, R46, R108 ;  /* 0x0000002e08a8723c */ /* 0x040ff0000004186c */
[----:B------:R-:W-:Y:S08]  /*1e30*/  HMMA.16816.F32.BF16 R172, R8, R40, R152 ;  /* 0x0000002808ac723c */ /* 0x000ff00000041898 */
[C---:B------:R-:W-:Y:S08]  /*1e40*/  HMMA.16816.F32.BF16 R80, R12.reuse, R48, R80 ;  /* 0x000000300c50723c */ /* 0x040ff00000041850 */
[C---:B------:R-:W-:Y:S08]  /*1e50*/  HMMA.16816.F32.BF16 R76, R12.reuse, R50, R76 ;  /* 0x000000320c4c723c */ /* 0x040ff0000004184c */
[C---:B------:R-:W-:Y:S08]  /*1e60*/  HMMA.16816.F32.BF16 R52, R12.reuse, R44, R24 ;  /* 0x0000002c0c34723c */ /* 0x040ff00000041818 */
[----:B------:R-:W-:Y:S08]  /*1e70*/  HMMA.16816.F32.BF16 R72, R12, R46, R72 ;  /* 0x0000002e0c48723c */ /* 0x000ff00000041848 */
[----:B------:R-:W-:Y:S08]  /*1e80*/  HMMA.16816.F32.BF16 R152, R8, R42, R104 ;  /* 0x0000002a0898723c */ /* 0x000ff00000041868 */
[C---:B------:R-:W-:Y:S08]  /*1e90*/  HMMA.16816.F32.BF16 R48, R12.reuse, R40, R116 ;  /* 0x000000280c30723c */ /* 0x040ff00000041874 */
[----:B------:R-:W-:Y:S08]  /*1ea0*/  HMMA.16816.F32.BF16 R44, R12, R42, R68 ;  /* 0x0000002a0c2c723c */ /* 0x000ff00000041844 */
[C---:B----4-:R-:W-:Y:S08]  /*1eb0*/  HMMA.16816.F32.BF16 R144, R8.reuse, R36, R144 ;  /* 0x000000240890723c */ /* 0x050ff00000041890 */
[C---:B------:R-:W-:Y:S08]  /*1ec0*/  HMMA.16816.F32.BF16 R108, R8.reuse, R38, R100 ;  /* 0x00000026086c723c */ /* 0x040ff00000041864 */
[C---:B------:R-:W-:Y:S08]  /*1ed0*/  HMMA.16816.F32.BF16 R128, R8.reuse, R32, R128 ;  /* 0x000000200880723c */ /* 0x040ff00000041880 */
[C---:B------:R-:W-:Y:S08]  /*1ee0*/  HMMA.16816.F32.BF16 R104, R8.reuse, R34, R96 ;  /* 0x000000220868723c */ /* 0x040ff00000041860 */
[----:B------:R-:W-:Y:S08]  /*1ef0*/  HMMA.16816.F32.BF16 R180, R8, R22, R84 ;  /* 0x0000001608b4723c */ /* 0x000ff00000041854 */
[C---:B------:R-:W-:Y:S08]  /*1f00*/  HMMA.16816.F32.BF16 R40, R12.reuse, R36, R124 ;  /* 0x000000240c28723c */ /* 0x040ff0000004187c */
[----:B------:R-:W-:Y:S08]  /*1f10*/  HMMA.16816.F32.BF16 R24, R12, R32, R132 ;  /* 0x000000200c18723c */ /* 0x000ff00000041884 */
[C---:B--2---:R-:W-:Y:S08]  /*1f20*/  HMMA.16816.F32.BF16 R120, R8.reuse, R28, R120 ;  /* 0x0000001c0878723c */ /* 0x044ff00000041878 */
[C---:B------:R-:W-:Y:S08]  /*1f30*/  HMMA.16816.F32.BF16 R92, R8.reuse, R30, R92 ;  /* 0x0000001e085c723c */ /* 0x040ff0000004185c */
[----:B------:R-:W-:Y:S08]  /*1f40*/  HMMA.16816.F32.BF16 R176, R8, R20, R88 ;  /* 0x0000001408b0723c */ /* 0x000ff00000041858 */
[C---:B------:R-:W-:Y:S08]  /*1f50*/  HMMA.16816.F32.BF16 R36, R12.reuse, R38, R64 ;  /* 0x000000260c24723c */ /* 0x040ff00000041840 */
[C---:B------:R-:W-:Y:S08]  /*1f60*/  HMMA.16816.F32.BF16 R32, R12.reuse, R34, R140 ;  /* 0x000000220c20723c */ /* 0x040ff0000004188c */
[C---:B------:R-:W-:Y:S08]  /*1f70*/  HMMA.16816.F32.BF16 R16, R12.reuse, R28, R148 ;  /* 0x0000001c0c10723c */ /* 0x040ff00000041894 */
[C---:B------:R-:W-:Y:S08]  /*1f80*/  HMMA.16816.F32.BF16 R56, R12.reuse, R30, R56 ;  /* 0x0000001e0c38723c */ /* 0x040ff00000041838 */
[C---:B------:R-:W-:Y:S08]  /*1f90*/  HMMA.16816.F32.BF16 R84, R12.reuse, R20, R156 ;  /* 0x000000140c54723c */ /* 0x040ff0000004189c */
[----:B------:R-:W-:Y:S01]  /*1fa0*/  HMMA.16816.F32.BF16 R68, R12, R22, R60 ;  /* 0x000000160c44723c */ /* 0x000fe2000004183c */
[----:B------:R-:W-:Y:S06]  /*1fb0*/  BAR.SYNC.DEFER_BLOCKING 0x0 ;  /* 0x0000000000007b1d */ /* 0x000fec0000010000 */
[----:B------:R-:W-:Y:S05]  /*1fc0*/  @!P1 BRA `(.L_x_1) ;  /* 0x0000021000009947 */ /* 0x000fea0003800000 */
[----:B------:R-:W-:Y:S01]  /*1fd0*/  IADD3 R2, R245, -0x2, RZ ;  /* 0xfffffffef5027810 */ /* 0x000fe20007ffe0ff */
[----:B------:R-:W-:-:S03]  /*1fe0*/  IMAD.SHL.U32 R20, R226, 0x20, RZ ;  /* 0x00000020e2147824 */ /* 0x000fc600078e00ff */
[----:B------:R-:W-:Y:S01]  /*1ff0*/  SHF.R.S32.HI R6, RZ, 0x1f, R2 ;  /* 0x0000001fff067819 */ /* 0x000fe20000011402 */
[----:B------:R-:W-:Y:S02]  /*2000*/  IMAD R5, R225, R2, RZ ;  /* 0x00000002e1057224 */ /* 0x000fe400078e02ff */
[----:B------:R-:W-:-:S04]  /*2010*/  IMAD.WIDE.U32 R8, R2, R228, R246 ;  /* 0x000000e402087225 */ /* 0x000fc800078e00f6 */
[----:B------:R-:W-:Y:S01]  /*2020*/  IMAD R2, R6, R228, R5 ;  /* 0x000000e406027224 */ /* 0x000fe200078e0205 */
[----:B------:R-:W-:Y:S02]  /*2030*/  LEA R6, P2, R8, c[0x0][0x1c8], 0x1 ;  /* 0x0000720008067a11 */ /* 0x000fe400078408ff */
[----:B------:R-:W-:Y:S01]  /*2040*/  SHF.L.U64.HI R5, R226, 0x5, R227 ;  /* 0x00000005e2057819 */ /* 0x000fe200000102e3 */
[----:B------:R-:W-:Y:S01]  /*2050*/  IMAD.IADD R2, R9, 0x1, R2 ;  /* 0x0000000109027824 */ /* 0x000fe200078e0202 */
[----:B------:R-:W-:-:S04]  /*2060*/  IADD3 R14, P3, R20, R6, RZ ;  /* 0x00000006140e7210 */ /* 0x000fc80007f7e0ff */
[----:B------:R-:W-:Y:S01]  /*2070*/  LEA.HI.X R7, R8, c[0x0][0x1cc], R2, 0x1, P2 ;  /* 0x0000730008077a11 */ /* 0x000fe200010f0c02 */
[----:B------:R-:W-:Y:S01]  /*2080*/  IMAD.SHL.U32 R2, R231, 0x2, RZ ;  /* 0x00000002e7027824 */ /* 0x000fe200078e00ff */
[----:B------:R-:W-:-:S03]  /*2090*/  IADD3 R12, P2, R14, R20, RZ ;  /* 0x000000140e0c7210 */ /* 0x000fc60007f5e0ff */
[----:B------:R-:W-:Y:S01]  /*20a0*/  IMAD.X R15, R5, 0x1, R7, P3 ;  /* 0x00000001050f7824 */ /* 0x000fe200018e0607 */
[-C--:B------:R-:W-:Y:S01]  /*20b0*/  IADD3 R10, P3, R12, R20.reuse, RZ ;  /* 0x000000140c0a7210 */ /* 0x080fe20007f7e0ff */
[----:B------:R-:W-:Y:S01]  /*20c0*/  @!PT LDS RZ, [RZ] ;  /* 0x00000000fffff984 */ /* 0x000fe20000000800 */
[----:B------:R-:W-:Y:S01]  /*20d0*/  @!PT LDS RZ, [RZ] ;  /* 0x00000000fffff984 */ /* 0x000fe20000000800 */
[----:B------:R-:W-:Y:S01]  /*20e0*/  @!PT LDS RZ, [RZ] ;  /* 0x00000000fffff984 */ /* 0x000fe20000000800 */
[----:B------:R1:W-:Y:S03]  /*20f0*/  LDGSTS.E.BYPASS.LTC128B.128 [R2+0x3900], [R6.64], !P0 ;  /* 0x0390000006027fae */ /* 0x0003e6000c101d48 */
[----:B------:R-:W-:Y:S01]  /*2100*/  IADD3.X R13, R15, R5, RZ, P2, !PT ;  /* 0x000000050f0d7210 */ /* 0x000fe200017fe4ff */
[----:B------:R2:W-:Y:S01]  /*2110*/  LDGSTS.E.BYPASS.LTC128B.128 [R2+0x4100], [R14.64], !P0 ;  /* 0x041000000e027fae */ /* 0x0005e2000c101d48 */
[----:B------:R-:W-:-:S03]  /*2120*/  IADD3 R8, P2, R10, R20, RZ ;  /* 0x000000140a087210 */ /* 0x000fc60007f5e0ff */
[--C-:B------:R-:W-:Y:S01]  /*2130*/  IMAD.X R11, R13, 0x1, R5.reuse, P3 ;  /* 0x000000010d0b7824 */ /* 0x100fe200018e0605 */
[----:B------:R3:W-:Y:S03]  /*2140*/  LDGSTS.E.BYPASS.LTC128B.128 [R2+0x4900], [R12.64], !P0 ;  /* 0x049000000c027fae */ /* 0x0007e6000c101d48 */
[----:B------:R-:W-:Y:S01]  /*2150*/  IMAD.X R9, R11, 0x1, R5, P2 ;  /* 0x000000010b097824 */ /* 0x000fe200010e0605 */
[----:B------:R3:W-:Y:S04]  /*2160*/  LDGSTS.E.BYPASS.LTC128B.128 [R2+0x5100], [R10.64], !P0 ;  /* 0x051000000a027fae */ /* 0x0007e8000c101d48 */
[----:B------:R3:W-:Y:S01]  /*2170*/  LDGSTS.E.BYPASS.LTC128B.128 [R2+0x5900], [R8.64], !P0 ;  /* 0x0590000008027fae */ /* 0x0007e2000c101d48 */
[----:B-1----:R-:W-:-:S04]  /*2180*/  IADD3 R6, P3, R8, R20, RZ ;  /* 0x0000001408067210 */ /* 0x002fc80007f7e0ff */
[----:B--2---:R-:W-:Y:S02]  /*2190*/  IADD3 R14, P2, R6, R20, RZ ;  /* 0x00000014060e7210 */ /* 0x004fe40007f5e0ff */
[----:B------:R-:W-:-:S05]  /*21a0*/  IADD3.X R7, R9, R5, RZ, P3, !PT ;  /* 0x0000000509077210 */ /* 0x000fca0001ffe4ff */
[----:B------:R-:W-:Y:S01]  /*21b0*/  IMAD.X R15, R7, 0x1, R5, P2 ;  /* 0x00000001070f7824 */ /* 0x000fe200010e0605 */
[----:B------:R3:W-:Y:S04]  /*21c0*/  LDGSTS.E.BYPASS.LTC128B.128 [R2+0x6100], [R6.64], !P0 ;  /* 0x0610000006027fae */ /* 0x0007e8000c101d48 */
[----:B------:R3:W-:Y:S02]  /*21d0*/  LDGSTS.E.BYPASS.LTC128B.128 [R2+0x6900], [R14.64], !P0 ;  /* 0x069000000e027fae */ /* 0x0007e4000c101d48 */
.L_x_1:
[----:B------:R-:W-:Y:S01]  /*21e0*/  STL [R1+0x84], R242 ;  /* 0x000084f201007387 */ /* 0x000fe20000100800 */
[----:B---3--:R-:W-:Y:S01]  /*21f0*/  SHF.R.S32.HI R2, RZ, 0x1f, R136 ;  /* 0x0000001fff027819 */ /* 0x008fe20000011488 */
[----:B------:R-:W-:Y:S02]  /*2200*/  IMAD.SHL.U32 R228, R0, 0x2, RZ ;  /* 0x0000000200e47824 */ /* 0x000fe400078e00ff */
[----:B------:R-:W-:Y:S01]  /*2210*/  STL [R1+0x80], R241 ;  /* 0x000080f101007387 */ /* 0x000fe20000100800 */
[----:B------:R-:W-:Y:S01]  /*2220*/  LEA.HI R5, R2, R136, RZ, 0x2 ;  /* 0x0000008802057211 */ /* 0x000fe200078f10ff */
[----:B------:R-:W-:Y:S01]  /*2230*/  IMAD R231, R3, 0x2, R228 ;  /* 0x0000000203e77824 */ /* 0x000fe200078e02e4 */
[----:B------:R-:W-:Y:S01]  /*2240*/  LEA R229, R4, R228, 0x1 ;  /* 0x000000e404e57211 */ /* 0x000fe200078e08ff */
[----:B------:R-:W-:Y:S01]  /*2250*/  STL [R1+0x7c], R240 ;  /* 0x00007cf001007387 */ /* 0x000fe20000100800 */
[----:B------:R-:W-:-:S03]  /*2260*/  LOP3.LUT R2, R5, 0x7ffffffc, RZ, 0xc0, !PT ;  /* 0x7ffffffc05027812 */ /* 0x000fc600078ec0ff */
[----:B------:R-:W-:Y:S01]  /*2270*/  STL [R1+0x78], R239 ;  /* 0x000078ef01007387 */ /* 0x000fe20000100800 */
[----:B------:R-:W-:Y:S02]  /*2280*/  IMAD R230, R3, 0x2, R229 ;  /* 0x0000000203e67824 */ /* 0x000fe400078e02e5 */
[----:B------:R-:W-:Y:S01]  /*2290*/  IMAD.IADD R2, R136, 0x1, -R2 ;  /* 0x0000000188027824 */ /* 0x000fe200078e0a02 */
[----:B------:R-:W-:Y:S04]  /*22a0*/  STL [R1+0x74], R238 ;  /* 0x000074ee01007387 */ /* 0x000fe80000100800 */
[----:B------:R-:W-:Y:S04]  /*22b0*/  STL [R1+0x70], R237 ;  /* 0x000070ed01007387 */ /* 0x000fe80000100800 */
[----:B------:R-:W-:Y:S04]  /*22c0*/  STL [R1+0x6c], R236 ;  /* 0x00006cec01007387 */ /* 0x000fe80000100800 */
[----:B------:R-:W-:Y:S04]  /*22d0*/  STL [R1+0x68], R235 ;  /* 0x000068eb01007387 */ /* 0x000fe80000100800 */
[----:B------:R-:W-:Y:S04]  /*22e0*/  STL [R1+0x64], R234 ;  /* 0x000064ea01007387 */ /* 0x000fe80000100800 */
[----:B------:R-:W-:Y:S04]  /*22f0*/  STL [R1+0x60], R233 ;  /* 0x000060e901007387 */ /* 0x000fe80000100800 */
[----:B------:R-:W-:Y:S04]  /*2300*/  STL [R1+0x5c], R232 ;  /* 0x00005ce801007387 */ /* 0x000fe80000100800 */
[----:B------:R-:W-:Y:S04]  /*2310*/  STL [R1+0x58], R139 ;  /* 0x0000588b01007387 */ /* 0x000fe80000100800 */
[----:B------:R1:W-:Y:S04]  /*2320*/  STL [R1+0x54], R5 ;  /* 0x0000540501007387 */ /* 0x0003e80000100800 */
[----:B------:R-:W0:Y:S01]  /*2330*/  LDGDEPBAR ;  /* 0x00000000000079af */ /* 0x000e220000000000 */
[----:B-1----:R-:W-:-:S05]  /*2340*/  IADD3 R5, R224, c[0x0][0x1d0], RZ ;  /* 0x00007400e0057a10 */ /* 0x002fca0007ffe0ff */
[----:B------:R-:W-:-:S05]  /*2350*/  IMAD R2, R2, -0x2, R5 ;  /* 0xfffffffe02027824 */ /* 0x000fca00078e0205 */
[C---:B------:R-:W-:Y:S02]  /*2360*/  ISETP.GT.AND P5, PT, R2.reuse, RZ, PT ;  /* 0x000000ff0200720c */ /* 0x040fe40003fa4270 */
[C---:B------:R-:W-:Y:S02]  /*2370*/  ISETP.GT.AND P4, PT, R2.reuse, 0x1, PT ;  /* 0x000000010200780c */ /* 0x040fe40003f84270 */
[----:B------:R-:W-:Y:S02]  /*2380*/  ISETP.GT.AND P3, PT, R2, 0x8, PT ;  /* 0x000000080200780c */ /* 0x000fe40003f64270 */
[----:B------:R-:W-:Y:S02]  /*2390*/  FSEL R10, R80, -INF , P5 ;  /* 0xff800000500a7808 */ /* 0x000fe40002800000 */
[----:B------:R-:W-:Y:S02]  /*23a0*/  FSEL R12, R81, -INF , P4 ;  /* 0xff800000510c7808 */ /* 0x000fe40002000000 */
[----:B------:R-:W-:-:S02]  /*23b0*/  ISETP.GT.AND P2, PT, R2, 0x9, PT ;  /* 0x000000090200780c */ /* 0x000fc40003f44270 */
[----:B------:R-:W-:Y:S02]  /*23c0*/  FSEL R30, R76, -INF , P3 ;  /* 0xff8000004c1e7808 */ /* 0x000fe40001800000 */
[----:B------:R-:W-:Y:S02]  /*23d0*/  FMNMX.FTZ R5, R10, R12, !PT ;  /* 0x0000000c0a057209 */ /* 0x000fe40007810000 */
[----:B------:R-:W-:Y:S02]  /*23e0*/  FSEL R21, R166, -INF , P5 ;  /* 0xff800000a6157808 */ /* 0x000fe40002800000 */
        /* <DEDUP_REMOVED lines=17> */
[----:B------:R-:W-:Y:S02]  /*2500*/  FMNMX.FTZ R6, R13, R14, !PT ;  /* 0x0000000e0d067209 */ /* 0x000fe40007810000 */
[----:B------:R-:W-:Y:S02]  /*2510*/  FSEL R28, R115, -INF , P2 ;  /* 0xff800000731c7808 */ /* 0x000fe40001000000 */
[----:B------:R-:W-:Y:S02]  /*2520*/  FSEL R20, R113, -INF , P2 ;  /* 0xff80000071147808 */ /* 0x000fe40001000000 */
[----:B------:R-:W-:-:S02]  /*2530*/  FSEL R64, R79, -INF , P2 ;  /* 0xff8000004f407808 */ /* 0x000fc40001000000 */
[----:B------:R-:W-:Y:S02]  /*2540*/  ISETP.GT.AND P2, PT, R2, 0x19, PT ;  /* 0x000000190200780c */ /* 0x000fe40003f44270 */
[----:B------:R-:W-:Y:S02]  /*2550*/  FSEL R101, R72, -INF , P3 ;  /* 0xff80000048657808 */ /* 0x000fe40001800000 */
[----:B------:R-:W-:Y:S02]  /*2560*/  FMNMX.FTZ R5, R100, R5, !PT ;  /* 0x0000000564057209 */ /* 0x000fe40007810000 */
[----:B------:R-:W-:Y:S02]  /*2570*/  FMNMX.FTZ R6, R15, R6, !PT ;  /* 0x000000060f067209 */ /* 0x000fe40007810000 */
[----:B------:R-:W-:Y:S02]  /*2580*/  FSEL R90, R162, -INF , P5 ;  /* 0xff800000a25a7808 */ /* 0x000fe40002800000 */
[----:B------:R-:W-:-:S02]  /*2590*/  FSEL R65, R160, -INF , P5 ;  /* 0xff800000a0417808 */ /* 0x000fc40002800000 */
[----:B------:R-:W-:Y:S02]  /*25a0*/  FSEL R116, R54, -INF , P5 ;  /* 0xff80000036747808 */ /* 0x000fe40002800000 */
[----:B------:R-:W-:Y:S02]  /*25b0*/  FSEL R91, R163, -INF , P4 ;  /* 0xff800000a35b7808 */ /* 0x000fe40002000000 */
[----:B------:R-:W-:Y:S02]  /*25c0*/  FSEL R66, R161, -INF , P4 ;  /* 0xff800000a1427808 */ /* 0x000fe40002000000 */
[----:B------:R-:W-:Y:S02]  /*25d0*/  FSEL R117, R55, -INF , P4 ;  /* 0xff80000037757808 */ /* 0x000fe40002000000 */
[----:B------:R-:W-:Y:S02]  /*25e0*/  ISETP.GT.AND P5, PT, R2, 0x20, PT ;  /* 0x000000200200780c */ /* 0x000fe40003fa4270 */
[----:B------:R-:W-:-:S02]  /*25f0*/  FSEL R102, R73, -INF , P2 ;  /* 0xff80000049667808 */ /* 0x000fc40001000000 */
[----:B------:R-:W-:Y:S02]  /*2600*/  FMNMX.FTZ R5, R101, R5, !PT ;  /* 0x0000000565057209 */ /* 0x000fe40007810000 */
[----:B------:R-:W-:Y:S02]  /*2610*/  ISETP.GT.AND P4, PT, R2, 0x21, PT ;  /* 0x000000210200780c */ /* 0x000fe40003f84270 */
[----:B------:R-:W-:Y:S02]  /*2620*/  FMNMX.FTZ R6, R20, R6, !PT ;  /* 0x0000000614067209 */ /* 0x000fe40007810000 */
[----:B------:R-:W-:Y:S02]  /*2630*/  FSEL R96, R170, -INF , P3 ;  /* 0xff800000aa607808 */ /* 0x000fe40001800000 */
[----:B------:R-:W-:Y:S02]  /*2640*/  FSEL R88, R168, -INF , P3 ;  /* 0xff800000a8587808 */ /* 0x000fe40001800000 */
[----:B------:R-:W-:-:S02]  /*2650*/  FSEL R97, R171, -INF , P2 ;  /* 0xff800000ab617808 */ /* 0x000fc40001000000 */
[----:B------:R-:W-:Y:S02]  /*2660*/  FSEL R89, R169, -INF , P2 ;  /* 0xff800000a9597808 */ /* 0x000fe40001000000 */
[----:B------:R-:W-:Y:S02]  /*2670*/  FSEL R118, R74, -INF , P3 ;  /* 0xff8000004a767808 */ /* 0x000fe40001800000 */
[----:B------:R-:W-:Y:S02]  /*2680*/  FSEL R124, R75, -INF , P2 ;  /* 0xff8000004b7c7808 */ /* 0x000fe40001000000 */
[C---:B------:R-:W-:Y:S02]  /*2690*/  ISETP.GT.AND P3, PT, R2.reuse, 0x28, PT ;  /* 0x000000280200780c */ /* 0x040fe40003f64270 */
[----:B------:R-:W-:Y:S02]  /*26a0*/  ISETP.GT.AND P2, PT, R2, 0x29, PT ;  /* 0x000000290200780c */ /* 0x000fe40003f44270 */
[----:B------:R-:W-:-:S02]  /*26b0*/  FSEL R138, R174, -INF , P5 ;  /* 0xff800000ae8a7808 */ /* 0x000fc40002800000 */
[----:B------:R-:W-:Y:S02]  /*26c0*/  FSEL R127, R172, -INF , P5 ;  /* 0xff800000ac7f7808 */ /* 0x000fe40002800000 */
[----:B------:R-:W-:Y:S02]  /*26d0*/  FSEL R149, R50, -INF , P5 ;  /* 0xff80000032957808 */ /* 0x000fe40002800000 */
[----:B------:R-:W-:Y:S02]  /*26e0*/  FSEL R103, R48, -INF , P5 ;  /* 0xff80000030677808 */ /* 0x000fe40002800000 */
[----:B------:R-:W-:Y:S02]  /*26f0*/  FMNMX.FTZ R5, R102, R5, !PT ;  /* 0x0000000566057209 */ /* 0x000fe40007810000 */
[----:B------:R-:W-:Y:S02]  /*2700*/  FSEL R140, R175, -INF , P4 ;  /* 0xff800000af8c7808 */ /* 0x000fe40002000000 */
[----:B------:R-:W-:-:S02]  /*2710*/  FSEL R133, R173, -INF , P4 ;  /* 0xff800000ad857808 */ /* 0x000fc40002000000 */
[----:B------:R-:W-:Y:S02]  /*2720*/  FSEL R148, R51, -INF , P4 ;  /* 0xff80000033947808 */ /* 0x000fe40002000000 */
[----:B------:R-:W-:Y:S02]  /*2730*/  FSEL R119, R49, -INF , P4 ;  /* 0xff80000031777808 */ /* 0x000fe40002000000 */
[C---:B------:R-:W-:Y:S02]  /*2740*/  ISETP.GT.AND P5, PT, R2.reuse, 0x30, PT ;  /* 0x000000300200780c */ /* 0x040fe40003fa4270 */
[----:B------:R-:W-:Y:S02]  /*2750*/  FMNMX.FTZ R6, R65, R6, !PT ;  /* 0x0000000641067209 */ /* 0x000fe40007810000 */
[----:B------:R-:W-:Y:S02]  /*2760*/  ISETP.GT.AND P4, PT, R2, 0x31, PT ;  /* 0x000000310200780c */ /* 0x000fe40003f84270 */
[----:B------:R-:W-:-:S02]  /*2770*/  FSEL R141, R154, -INF , P3 ;  /* 0xff8000009a8d7808 */ /* 0x000fc40001800000 */
[----:B------:R-:W-:Y:S02]  /*2780*/  FSEL R136, R152, -INF , P3 ;  /* 0xff80000098887808 */ /* 0x000fe40001800000 */
[----:B------:R-:W-:Y:S02]  /*2790*/  FSEL R142, R155, -INF , P2 ;  /* 0xff8000009b8e7808 */ /* 0x000fe40001000000 */
[----:B------:R-:W-:Y:S02]  /*27a0*/  FSEL R137, R153, -INF , P2 ;  /* 0xff80000099897808 */ /* 0x000fe40001000000 */
[----:B------:R-:W-:Y:S02]  /*27b0*/  FSEL R143, R46, -INF , P3 ;  /* 0xff8000002e8f7808 */ /* 0x000fe40001800000 */
[----:B------:R-:W-:Y:S02]  /*27c0*/  FSEL R125, R44, -INF , P3 ;  /* 0xff8000002c7d7808 */ /* 0x000fe40001800000 */
[----:B------:R-:W-:-:S02]  /*27d0*/  FSEL R150, R47, -INF , P2 ;  /* 0xff8000002f967808 */ /* 0x000fc40001000000 */
[----:B------:R-:W-:Y:S02]  /*27e0*/  FSEL R126, R45, -INF , P2 ;  /* 0xff8000002d7e7808 */ /* 0x000fe40001000000 */
[C---:B------:R-:W-:Y:S02]  /*27f0*/  ISETP.GT.AND P3, PT, R2.reuse, 0x38, PT ;  /* 0x000000380200780c */ /* 0x040fe40003f64270 */
[----:B------:R-:W-:Y:S02]  /*2800*/  ISETP.GT.AND P2, PT, R2, 0x39, PT ;  /* 0x000000390200780c */ /* 0x000fe40003f44270 */
[----:B------:R-:W-:Y:S02]  /*2810*/  FMNMX.FTZ R5, R103, R5, !PT ;  /* 0x0000000567057209 */ /* 0x000fe40007810000 */
[----:B------:R-:W-:Y:S02]  /*2820*/  FSEL R151, R146, -INF , P5 ;  /* 0xff80000092977808 */ /* 0x000fe40002800000 */
[----:B------:R-:W-:-:S02]  /*2830*/  FMNMX.FTZ R6, R66, R6, !PT ;  /* 0x0000000642067209 */ /* 0x000fc40007810000 */
[----:B------:R-:W-:Y:S02]  /*2840*/  FSEL R153, R147, -INF , P4 ;  /* 0xff80000093997808 */ /* 0x000fe40002000000 */
[----:B------:R-:W-:Y:S02]  /*2850*/  FSEL R146, R145, -INF , P4 ;  /* 0xff80000091927808 */ /* 0x000fe40002000000 */
[----:B------:R-:W-:Y:S02]  /*2860*/  FSEL R161, R43, -INF , P4 ;  /* 0xff8000002ba17808 */ /* 0x000fe40002000000 */
[----:B------:R-:W-:Y:S02]  /*2870*/  FSEL R155, R41, -INF , P4 ;  /* 0xff800000299b7808 */ /* 0x000fe40002000000 */
        /* <DEDUP_REMOVED lines=9> */
[----:B------:R-:W-:Y:S01]  /*2910*/  FMNMX.FTZ R5, R119, R5, !PT ;  /* 0x0000000577057209 */ /* 0x000fe20007810000 */
[----:B------:R-:W-:Y:S01]  /*2920*/  LDSM.16.MT88.4 R36, [R230+0x900] ;  /* 0x00090000e624783b */ /* 0x000fe20000004200 */
[C---:B------:R-:W-:Y:S02]  /*2930*/  ISETP.GT.AND P3, PT, R2.reuse, 0x48, PT ;  /* 0x000000480200780c */ /* 0x040fe40003f64270 */
[----:B------:R-:W-:Y:S02]  /*2940*/  ISETP.GT.AND P2, PT, R2, 0x49, PT ;  /* 0x000000490200780c */ /* 0x000fe40003f44270 */
[----:B------:R-:W-:Y:S02]  /*2950*/  FMNMX.FTZ R7, R21, R22, !PT ;  /* 0x0000001615077209 */ /* 0x000fe40007810000 */
[----:B------:R-:W-:-:S02]  /*2960*/  FMNMX.FTZ R6, R88, R6, !PT ;  /* 0x0000000658067209 */ /* 0x000fc40007810000 */
[----:B------:R-:W-:Y:S02]  /*2970*/  FSEL R144, R144, -INF , P5 ;  /* 0xff80000090907808 */ /* 0x000fe40002800000 */
[----:B------:R-:W-:Y:S02]  /*2980*/  FSEL R159, R42, -INF , P5 ;  /* 0xff8000002a9f7808 */ /* 0x000fe40002800000 */
[----:B------:R-:W-:Y:S02]  /*2990*/  FSEL R156, R40, -INF , P5 ;  /* 0xff800000289c7808 */ /* 0x000fe40002800000 */
[----:B------:R-:W-:Y:S01]  /*29a0*/  FSEL R166, R131, -INF , P4 ;  /* 0xff80000083a67808 */ /* 0x000fe20002000000 */
[----:B------:R-:W-:Y:S01]  /*29b0*/  LDSM.16.MT88.4 R40, [R230+0x100] ;  /* 0x00010000e628783b */ /* 0x000fe20000004200 */
[----:B------:R-:W-:Y:S02]  /*29c0*/  ISETP.GT.AND P5, PT, R2, 0x40, PT ;  /* 0x000000400200780c */ /* 0x000fe40003fa4270 */
[----:B------:R-:W-:-:S02]  /*29d0*/  FSEL R131, R129, -INF , P4 ;  /* 0xff80000081837808 */ /* 0x000fc40002000000 */
[----:B------:R-:W-:Y:S02]  /*29e0*/  FMNMX.FTZ R5, R125, R5, !PT ;  /* 0x000000057d057209 */ /* 0x000fe40007810000 */
[----:B------:R-:W-:Y:S02]  /*29f0*/  FSEL R187, R27, -INF , P4 ;  /* 0xff8000001bbb7808 */ /* 0x000fe40002000000 */
[----:B------:R-:W-:Y:S02]  /*2a00*/  FSEL R169, R25, -INF , P4 ;  /* 0xff80000019a97808 */ /* 0x000fe40002000000 */
[----:B------:R-:W-:Y:S02]  /*2a10*/  FSEL R165, R106, -INF , P3 ;  /* 0xff8000006aa57808 */ /* 0x000fe40001800000 */
[----:B------:R-:W-:Y:S02]  /*2a20*/  FSEL R129, R104, -INF , P3 ;  /* 0xff80000068817808 */ /* 0x000fe40001800000 */
[----:B------:R-:W-:-:S02]  /*2a30*/  FSEL R167, R107, -INF , P2 ;  /* 0xff8000006ba77808 */ /* 0x000fc40001000000 */
[----:B------:R-:W-:Y:S02]  /*2a40*/  FSEL R163, R105, -INF , P2 ;  /* 0xff80000069a37808 */ /* 0x000fe40001000000 */
[----:B------:R-:W-:Y:S02]  /*2a50*/  FSEL R186, R34, -INF , P3 ;  /* 0xff80000022ba7808 */ /* 0x000fe40001800000 */
[----:B------:R-:W-:Y:S02]  /*2a60*/  FSEL R168, R32, -INF , P3 ;  /* 0xff80000020a87808 */ /* 0x000fe40001800000 */
[----:B------:R-:W-:Y:S02]  /*2a70*/  FSEL R221, R35, -INF , P2 ;  /* 0xff80000023dd7808 */ /* 0x000fe40001000000 */
[----:B------:R-:W-:Y:S02]  /*2a80*/  FSEL R173, R33, -INF , P2 ;  /* 0xff80000021ad7808 */ /* 0x000fe40001000000 */
[----:B------:R-:W-:Y:S01]  /*2a90*/  FMNMX.FTZ R7, R23, R7, !PT ;  /* 0x0000000717077209 */ /* 0x000fe20007810000 */
[----:B------:R-:W-:Y:S01]  /*2aa0*/  LDSM.16.MT88.4 R32, [R229+0x100] ;  /* 0x00010000e520783b */ /* 0x000fe20000004200 */
[----:B------:R-:W-:-:S02]  /*2ab0*/  FMNMX.FTZ R6, R89, R6, !PT ;  /* 0x0000000659067209 */ /* 0x000fc40007810000 */
[C---:B------:R-:W-:Y:S02]  /*2ac0*/  ISETP.GT.AND P4, PT, R2.reuse, 0x50, PT ;  /* 0x000000500200780c */ /* 0x040fe40003f84270 */
[C---:B------:R-:W-:Y:S02]  /*2ad0*/  ISETP.GT.AND P2, PT, R2.reuse, 0x51, PT ;  /* 0x000000510200780c */ /* 0x040fe40003f44270 */
[----:B------:R-:W-:Y:S02]  /*2ae0*/  ISETP.GT.AND P3, PT, R2, 0x58, PT ;  /* 0x000000580200780c */ /* 0x000fe40003f64270 */
[----:B------:R-:W-:Y:S02]  /*2af0*/  FSEL R164, R130, -INF , P5 ;  /* 0xff80000082a47808 */ /* 0x000fe40002800000 */
[----:B------:R-:W-:Y:S02]  /*2b00*/  FMNMX.FTZ R5, R126, R5, !PT ;  /* 0x000000057e057209 */ /* 0x000fe40007810000 */
[----:B------:R-:W-:-:S02]  /*2b10*/  FSEL R130, R128, -INF , P5 ;  /* 0xff80000080827808 */ /* 0x000fc40002800000 */
[----:B------:R-:W-:Y:S02]  /*2b20*/  FMNMX.FTZ R7, R28, R7, !PT ;  /* 0x000000071c077209 */ /* 0x000fe40007810000 */
[----:B------:R-:W-:Y:S02]  /*2b30*/  FMNMX.FTZ R6, R127, R6, !PT ;  /* 0x000000067f067209 */ /* 0x000fe40007810000 */
[----:B------:R-:W-:Y:S02]  /*2b40*/  FSEL R184, R26, -INF , P5 ;  /* 0xff8000001ab87808 */ /* 0x000fe40002800000 */
[----:B------:R-:W-:Y:S02]  /*2b50*/  FSEL R128, R24, -INF , P5 ;  /* 0xff80000018807808 */ /* 0x000fe40002800000 */
[----:B------:R-:W-:Y:S01]  /*2b60*/  FSEL R188, R122, -INF , P4 ;  /* 0xff8000007abc7808 */ /* 0x000fe20002000000 */
[----:B------:R-:W-:Y:S01]  /*2b70*/  LDSM.16.MT88.4 R24, [R229+0x900] ;  /* 0x00090000e518783b */ /* 0x000fe20000004200 */
[----:B------:R-:W-:-:S02]  /*2b80*/  FSEL R245, R120, -INF , P4 ;  /* 0xff80000078f57808 */ /* 0x000fc40002000000 */
[----:B------:R-:W-:Y:S02]  /*2b90*/  FSEL R192, R123, -INF , P2 ;  /* 0xff8000007bc07808 */ /* 0x000fe40001000000 */
[----:B------:R-:W-:Y:S02]  /*2ba0*/  FSEL R246, R121, -INF , P2 ;  /* 0xff80000079f67808 */ /* 0x000fe40001000000 */
[----:B------:R-:W-:Y:S02]  /*2bb0*/  FSEL R202, R18, -INF , P4 ;  /* 0xff80000012ca7808 */ /* 0x000fe40002000000 */
[----:B------:R-:W-:Y:S02]  /*2bc0*/  FSEL R171, R16, -INF , P4 ;  /* 0xff80000010ab7808 */ /* 0x000fe40002000000 */
[----:B------:R-:W-:Y:S02]  /*2bd0*/  FSEL R198, R19, -INF , P2 ;  /* 0xff80000013c67808 */ /* 0x000fe40001000000 */
[----:B------:R-:W-:-:S02]  /*2be0*/  FSEL R185, R17, -INF , P2 ;  /* 0xff80000011b97808 */ /* 0x000fc40001000000 */
[----:B------:R-:W-:Y:S01]  /*2bf0*/  FSEL R252, R94, -INF , P3 ;  /* 0xff8000005efc7808 */ /* 0x000fe20001800000 */
[----:B------:R-:W-:Y:S01]  /*2c00*/  LDSM.16.MT88.4 R16, [R228+0x100] ;  /* 0x00010000e410783b */ /* 0x000fe20000004200 */
[----:B------:R-:W-:Y:S02]  /*2c10*/  FSEL R227, R92, -INF , P3 ;  /* 0xff8000005ce37808 */ /* 0x000fe40001800000 */
[----:B------:R-:W-:Y:S02]  /*2c20*/  FSEL R203, R58, -INF , P3 ;  /* 0xff8000003acb7808 */ /* 0x000fe40001800000 */
[----:B------:R-:W-:Y:S02]  /*2c30*/  FSEL R175, R56, -INF , P3 ;  /* 0xff80000038af7808 */ /* 0x000fe40001800000 */
[C---:B------:R-:W-:Y:S02]  /*2c40*/  ISETP.GT.AND P2, PT, R2.reuse, 0x59, PT ;  /* 0x000000590200780c */ /* 0x040fe40003f44270 */
[----:B------:R-:W-:-:S02]  /*2c50*/  ISETP.GT.AND P6, PT, R2, 0x60, PT ;  /* 0x000000600200780c */ /* 0x000fc40003fc4270 */
[C---:B------:R-:W-:Y:S02]  /*2c60*/  ISETP.GT.AND P5, PT, R2.reuse, 0x61, PT ;  /* 0x000000610200780c */ /* 0x040fe40003fa4270 */
[C---:B------:R-:W-:Y:S02]  /*2c70*/  ISETP.GT.AND P4, PT, R2.reuse, 0x68, PT ;  /* 0x000000680200780c */ /* 0x040fe40003f84270 */
[----:B------:R-:W-:Y:S02]  /*2c80*/  ISETP.GT.AND P3, PT, R2, 0x69, PT ;  /* 0x000000690200780c */ /* 0x000fe40003f64270 */
[----:B------:R-:W-:Y:S02]  /*2c90*/  FMNMX.FTZ R2, R156, R5, !PT ;  /* 0x000000059c027209 */ /* 0x000fe40007810000 */
[----:B------:R-:W-:Y:S02]  /*2ca0*/  FMNMX.FTZ R7, R90, R7, !PT ;  /* 0x000000075a077209 */ /* 0x000fe40007810000 */
[----:B------:R-:W-:-:S02]  /*2cb0*/  FMNMX.FTZ R5, R133, R6, !PT ;  /* 0x0000000685057209 */ /* 0x000fc40007810000 */
[----:B------:R-:W-:Y:S02]  /*2cc0*/  FMNMX.FTZ R2, R155, R2, !PT ;  /* 0x000000029b027209 */ /* 0x000fe40007810000 */
[----:B------:R-:W-:Y:S02]  /*2cd0*/  FMNMX.FTZ R6, R91, R7, !PT ;  /* 0x000000075b067209 */ /* 0x000fe40007810000 */
[----:B------:R-:W-:Y:S02]  /*2ce0*/  FMNMX.FTZ R5, R136, R5, !PT ;  /* 0x0000000588057209 */ /* 0x000fe40007810000 */
        /* <DEDUP_REMOVED lines=25> */
[----:B------:R-:W-:Y:S02]  /*2e80*/  FSEL R174, R57, -INF , P2 ;  /* 0xff80000039ae7808 */ /* 0x000fe40001000000 */
[----:B------:R-:W-:-:S02]  /*2e90*/  FMNMX.FTZ R2, R175, R2, !PT ;  /* 0x00000002af027209 */ /* 0x000fc40007810000 */
[----:B------:R-:W-:Y:S02]  /*2ea0*/  FMNMX.FTZ R6, R152, R6, !PT ;  /* 0x0000000698067209 */ /* 0x000fe40007810000 */
[----:B------:R-:W-:Y:S02]  /*2eb0*/  FMNMX.FTZ R5, R163, R5, !PT ;  /* 0x00000005a3057209 */ /* 0x000fe40007810000 */
[----:B------:R-:W-:Y:S02]  /*2ec0*/  FMNMX.FTZ R7, R62, R7, !PT ;  /* 0x000000073e077209 */ /* 0x000fe40007810000 */
[----:B------:R-:W-:Y:S02]  /*2ed0*/  FSEL R216, R84, -INF , P6 ;  /* 0xff80000054d87808 */ /* 0x000fe40003000000 */
[----:B------:R-:W-:Y:S02]  /*2ee0*/  FMNMX.FTZ R2, R174, R2, !PT ;  /* 0x00000002ae027209 */ /* 0x000fe40007810000 */
[----:B------:R-:W-:Y:S01]  /*2ef0*/  FMNMX.FTZ R6, R154, R6, !PT ;  /* 0x000000069a067209 */ /* 0x000fe20007810000 */
[----:B------:R-:W-:Y:S01]  /*2f00*/  IMAD.MOV.U32 R4, RZ, RZ, R216 ;  /* 0x000000ffff047224 */ /* 0x000fe200078e00d8 */
[----:B------:R-:W-:-:S02]  /*2f10*/  FMNMX.FTZ R5, R245, R5, !PT ;  /* 0x00000005f5057209 */ /* 0x000fc40007810000 */
[----:B------:R-:W-:Y:S02]  /*2f20*/  FMNMX.FTZ R7, R64, R7, !PT ;  /* 0x0000000740077209 */ /* 0x000fe40007810000 */
[----:B------:R-:W-:Y:S02]  /*2f30*/  FSEL R210, R85, -INF , P5 ;  /* 0xff80000055d27808 */ /* 0x000fe40002800000 */
[----:B------:R-:W-:Y:S02]  /*2f40*/  FMNMX.FTZ R2, R216, R2, !PT ;  /* 0x00000002d8027209 */ /* 0x000fe40007810000 */
[----:B------:R-:W-:Y:S02]  /*2f50*/  FMNMX.FTZ R6, R164, R6, !PT ;  /* 0x00000006a4067209 */ /* 0x000fe40007810000 */
[----:B------:R-:W-:Y:S02]  /*2f60*/  FMNMX.FTZ R5, R246, R5, !PT ;  /* 0x00000005f6057209 */ /* 0x000fe40007810000 */
[----:B------:R-:W-:-:S02]  /*2f70*/  FMNMX.FTZ R7, R116, R7, !PT ;  /* 0x0000000774077209 */ /* 0x000fc40007810000 */
[----:B------:R-:W-:Y:S02]  /*2f80*/  FSEL R211, R68, -INF , P4 ;  /* 0xff80000044d37808 */ /* 0x000fe40002000000 */
[----:B------:R-:W-:Y:S02]  /*2f90*/  FMNMX.FTZ R2, R210, R2, !PT ;  /* 0x00000002d2027209 */ /* 0x000fe40007810000 */
[----:B------:R-:W-:Y:S02]  /*2fa0*/  FSEL R224, R93, -INF , P2 ;  /* 0xff8000005de07808 */ /* 0x000fe40001000000 */
        /* <DEDUP_REMOVED lines=9> */
[----:B------:R-:W-:Y:S02]  /*3040*/  FMNMX.FTZ R8, R212, R2, !PT ;  /* 0x00000002d4087209 */ /* 0x000fe40007810000 */
[----:B------:R-:W-:Y:S02]  /*3050*/  FSEL R196, R177, -INF , P5 ;  /* 0xff800000b1c47808 */ /* 0x000fe40002800000 */
[----:B------:R-:W-:Y:S01]  /*3060*/  FMNMX.FTZ R6, R167, R6, !PT ;  /* 0x00000006a7067209 */ /* 0x000fe20007810000 */
[----:B------:R-:W1:Y:S01]  /*3070*/  SHFL.BFLY PT, R135, R8, 0x2, 0x1f ;  /* 0x0c401f0008877f89 */ /* 0x000e6200000e0000 */
[----:B------:R-:W-:Y:S02]  /*3080*/  FMNMX.FTZ R2, R209, R5, !PT ;  /* 0x00000005d1027209 */ /* 0x000fe40007810000 */
[----:B------:R-:W-:Y:S02]  /*3090*/  FMNMX.FTZ R7, R124, R7, !PT ;  /* 0x000000077c077209 */ /* 0x000fe40007810000 */
[----:B------:R-:W-:-:S02]  /*30a0*/  FSEL R193, R180, -INF , P4 ;  /* 0xff800000b4c17808 */ /* 0x000fc40002000000 */
[----:B------:R-:W-:Y:S02]  /*30b0*/  FMNMX.FTZ R5, R188, R6, !PT ;  /* 0x00000006bc057209 */ /* 0x000fe40007810000 */
[----:B------:R-:W-:Y:S02]  /*30c0*/  FMNMX.FTZ R2, R196, R2, !PT ;  /* 0x00000002c4027209 */ /* 0x000fe40007810000 */
[----:B------:R-:W-:Y:S02]  /*30d0*/  FMNMX.FTZ R7, R149, R7, !PT ;  /* 0x0000000795077209 */ /* 0x000fe40007810000 */
[----:B------:R-:W-:Y:S02]  /*30e0*/  FSEL R239, R181, -INF , P3 ;  /* 0xff800000b5ef7808 */ /* 0x000fe40001800000 */
[----:B------:R-:W-:Y:S02]  /*30f0*/  FMNMX.FTZ R5, R192, R5, !PT ;  /* 0x00000005c0057209 */ /* 0x000fe40007810000 */
[----:B------:R-:W-:-:S02]  /*3100*/  FMNMX.FTZ R2, R193, R2, !PT ;  /* 0x00000002c1027209 */ /* 0x000fc40007810000 */
[----:B------:R-:W-:Y:S02]  /*3110*/  FMNMX.FTZ R6, R148, R7, !PT ;  /* 0x0000000794067209 */ /* 0x000fe40007810000 */
[----:B------:R-:W-:Y:S02]  /*3120*/  FSEL R170, R95, -INF , P2 ;  /* 0xff8000005faa7808 */ /* 0x000fe40001000000 */
[----:B------:R-:W-:Y:S02]  /*3130*/  FMNMX.FTZ R5, R252, R5, !PT ;  /* 0x00000005fc057209 */ /* 0x000fe40007810000 */
[----:B------:R-:W-:Y:S02]  /*3140*/  FMNMX.FTZ R2, R239, R2, !PT ;  /* 0x00000002ef027209 */ /* 0x000fe40007810000 */
[----:B------:R-:W-:Y:S02]  /*3150*/  FMNMX.FTZ R6, R143, R6, !PT ;  /* 0x000000068f067209 */ /* 0x000fe40007810000 */
[----:B------:R-:W-:Y:S01]  /*3160*/  FSEL R201, R178, -INF , P6 ;  /* 0xff800000b2c97808 */ /* 0x000fe20003000000 */
[----:B------:R-:W2:Y:S01]  /*3170*/  SHFL.BFLY PT, R132, R2, 0x2, 0x1f ;  /* 0x0c401f0002847f89 */ /* 0x000ea200000e0000 */
[----:B------:R-:W-:-:S02]  /*3180*/  FMNMX.FTZ R5, R170, R5, !PT ;  /* 0x00000005aa057209 */ /* 0x000fc40007810000 */
[----:B------:R-:W-:Y:S02]  /*3190*/  FMNMX.FTZ R6, R150, R6, !PT ;  /* 0x0000000696067209 */ /* 0x000fe40007810000 */
[----:B------:R-:W-:Y:S02]  /*31a0*/  FSEL R238, R179, -INF , P5 ;  /* 0xff800000b3ee7808 */ /* 0x000fe40002800000 */
[----:B------:R-:W-:Y:S02]  /*31b0*/  FMNMX.FTZ R5, R201, R5, !PT ;  /* 0x00000005c9057209 */ /* 0x000fe40007810000 */
[----:B------:R-:W-:Y:S02]  /*31c0*/  FMNMX.FTZ R6, R159, R6, !PT ;  /* 0x000000069f067209 */ /* 0x000fe40007810000 */
[----:B------:R-:W-:Y:S02]  /*31d0*/  FSEL R241, R182, -INF , P4 ;  /* 0xff800000b6f17808 */ /* 0x000fe40002000000 */
[----:B------:R-:W-:-:S02]  /*31e0*/  FMNMX.FTZ R5, R238, R5, !PT ;  /* 0x00000005ee057209 */ /* 0x000fc40007810000 */
[----:B------:R-:W-:Y:S02]  /*31f0*/  FMNMX.FTZ R6, R161, R6, !PT ;  /* 0x00000006a1067209 */ /* 0x000fe40007810000 */
[----:B------:R-:W-:Y:S02]  /*3200*/  FSEL R242, R183, -INF , P3 ;  /* 0xff800000b7f27808 */ /* 0x000fe40001800000 */
[----:B------:R-:W-:Y:S02]  /*3210*/  FMNMX.FTZ R5, R241, R5, !PT ;  /* 0x00000005f1057209 */ /* 0x000fe40007810000 */
[----:B------:R-:W-:Y:S02]  /*3220*/  FMNMX.FTZ R6, R160, R6, !PT ;  /* 0x00000006a0067209 */ /* 0x000fe40007810000 */
[----:B------:R-:W-:Y:S02]  /*3230*/  FMNMX.FTZ R5, R242, R5, !PT ;  /* 0x00000005f2057209 */ /* 0x000fe40007810000 */
[----:B------:R-:W-:-:S02]  /*3240*/  FMNMX.FTZ R6, R162, R6, !PT ;  /* 0x00000006a2067209 */ /* 0x000fc40007810000 */
[----:B-1----:R-:W-:Y:S02]  /*3250*/  FMNMX.FTZ R135, R8, R135, !PT ;  /* 0x0000008708877209 */ /* 0x002fe40007810000 */
[----:B------:R-:W1:Y:S01]  /*3260*/  SHFL.BFLY PT, R8, R5, 0x2, 0x1f ;  /* 0x0c401f0005087f89 */ /* 0x000e6200000e0000 */
[----:B------:R-:W-:Y:S02]  /*3270*/  FMNMX.FTZ R6, R184, R6, !PT ;  /* 0x00000006b8067209 */ /* 0x000fe40007810000 */
[----:B--2---:R-:W-:Y:S01]  /*3280*/  FMNMX.FTZ R132, R2, R132, !PT ;  /* 0x0000008402847209 */ /* 0x004fe20007810000 */
[----:B------:R-:W2:Y:S01]  /*3290*/  SHFL.BFLY PT, R7, R135, 0x1, 0x1f ;  /* 0x0c201f0087077f89 */ /* 0x000ea200000e0000 */
[----:B------:R-:W-:Y:S02]  /*32a0*/  FMNMX.FTZ R2, R187, R6, !PT ;  /* 0x00000006bb027209 */ /* 0x000fe40007810000 */
[----:B------:R-:W-:Y:S01]  /*32b0*/  FSEL R172, R59, -INF , P2 ;  /* 0xff8000003bac7808 */ /* 0x000fe20001000000 */
[----:B------:R-:W3:Y:S01]  /*32c0*/  SHFL.BFLY PT, R9, R132, 0x1, 0x1f ;  /* 0x0c201f0084097f89 */ /* 0x000ee200000e0000 */
[----:B------:R-:W-:-:S02]  /*32d0*/  FMNMX.FTZ R2, R186, R2, !PT ;  /* 0x00000002ba027209 */ /* 0x000fc40007810000 */
[----:B------:R-:W-:Y:S02]  /*32e0*/  FSEL R213, R86, -INF , P6 ;  /* 0xff80000056d57808 */ /* 0x000fe40003000000 */
[----:B------:R-:W-:Y:S02]  /*32f0*/  FMNMX.FTZ R2, R221, R2, !PT ;  /* 0x00000002dd027209 */ /* 0x000fe40007810000 */
[----:B------:R-:W-:Y:S02]  /*3300*/  FSEL R237, R87, -INF , P5 ;  /* 0xff80000057ed7808 */ /* 0x000fe40002800000 */
[----:B------:R-:W-:Y:S02]  /*3310*/  FMNMX.FTZ R2, R202, R2, !PT ;  /* 0x00000002ca027209 */ /* 0x000fe40007810000 */
[----:B------:R-:W-:Y:S02]  /*3320*/  FSEL R215, R70, -INF , P4 ;  /* 0xff80000046d77808 */ /* 0x000fe40002000000 */
[----:B------:R-:W-:-:S02]  /*3330*/  FMNMX.FTZ R6, R198, R2, !PT ;  /* 0x00000002c6067209 */ /* 0x000fc40007810000 */
[----:B------:R-:W-:Y:S02]  /*3340*/  FSEL R236, R71, -INF , P3 ;  /* 0xff80000047ec7808 */ /* 0x000fe40001800000 */
[----:B-1----:R-:W-:Y:S02]  /*3350*/  FMNMX.FTZ R2, R5, R8, !PT ;  /* 0x0000000805027209 */ /* 0x002fe40007810000 */
[----:B------:R-:W-:Y:S02]  /*3360*/  FMNMX.FTZ R5, R203, R6, !PT ;  /* 0x00000006cb057209 */ /* 0x000fe40007810000 */
[----:B--2---:R-:W-:Y:S01]  /*3370*/  FMNMX.FTZ R135, R135, R7, !PT ;  /* 0x0000000787877209 */ /* 0x004fe20007810000 */
[----:B------:R-:W1:Y:S01]  /*3380*/  SHFL.BFLY PT, R11, R2, 0x1, 0x1f ;  /* 0x0c201f00020b7f89 */ /* 0x000e6200000e0000 */
[----:B------:R-:W-:Y:S02]  /*3390*/  FMNMX.FTZ R5, R172, R5, !PT ;  /* 0x00000005ac057209 */ /* 0x000fe40007810000 */
[C---:B------:R-:W-:Y:S01]  /*33a0*/  FSETP.NEU.FTZ.AND P2, PT, R135.reuse, -INF , PT ;  /* 0xff8000008700780b */ /* 0x040fe20003f5d000 */
[----:B------:R-:W-:Y:S01]  /*33b0*/  FMUL.FTZ R7, R135, c[0x0][0x2d0] ;  /* 0x0000b40087077a20 */ /* 0x000fe20000410000 */
[----:B------:R-:W-:-:S02]  /*33c0*/  FMNMX.FTZ R5, R213, R5, !PT ;  /* 0x00000005d5057209 */ /* 0x000fc40007810000 */
[----:B---3--:R-:W-:Y:S02]  /*33d0*/  FMNMX.FTZ R132, R132, R9, !PT ;  /* 0x0000000984847209 */ /* 0x008fe40007810000 */
[----:B------:R-:W-:Y:S02]  /*33e0*/  FMNMX.FTZ R5, R237, R5, !PT ;  /* 0x00000005ed057209 */ /* 0x000fe40007810000 */
[----:B------:R-:W-:Y:S01]  /*33f0*/  FSEL R7, R7, RZ, P2 ;  /* 0x000000ff07077208 */ /* 0x000fe20001000000 */
[C---:B------:R-:W-:Y:S01]  /*3400*/  FMUL.FTZ R9, R132.reuse, c[0x0][0x2d0] ;  /* 0x0000b40084097a20 */ /* 0x040fe20000410000 */
[----:B------:R-:W-:Y:S02]  /*3410*/  FMNMX.FTZ R8, R215, R5, !PT ;  /* 0x00000005d7087209 */ /* 0x000fe40007810000 */
[----:B------:R-:W-:Y:S01]  /*3420*/  FSETP.NEU.FTZ.AND P2, PT, R132, -INF , PT ;  /* 0xff8000008400780b */ /* 0x000fe20003f5d000 */
[--C-:B------:R-:W-:Y:S01]  /*3430*/  FFMA.FTZ R6, R10, c[0x0][0x2d0], -R7.reuse ;  /* 0x0000b4000a067a23 */ /* 0x100fe20000010807 */
[----:B------:R-:W-:Y:S01]  /*3440*/  FMNMX.FTZ R8, R236, R8, !PT ;  /* 0x00000008ec087209 */ /* 0x000fe20007810000 */
[----:B------:R-:W-:-:S02]  /*3450*/  FFMA.FTZ R5, R12, c[0x0][0x2d0], -R7 ;  /* 0x0000b4000c057a23 */ /* 0x000fc40000010807 */
[----:B------:R2:W-:Y:S02]  /*3460*/  MUFU.EX2 R214, R6 ;  /* 0x0000000600d67308 */ /* 0x0005e40000000800 */
[----:B------:R-:W3:Y:S01]  /*3470*/  SHFL.BFLY PT, R10, R8, 0x2, 0x1f ;  /* 0x0c401f00080a7f89 */ /* 0x000ee200000e0000 */
[----:B-1----:R-:W-:-:S05]  /*3480*/  FMNMX.FTZ R2, R2, R11, !PT ;  /* 0x0000000b02027209 */ /* 0x002fca0007810000 */
[----:B------:R1:W4:Y:S01]  /*3490*/  MUFU.EX2 R194, R5 ;  /* 0x0000000500c27308 */ /* 0x0003220000000800 */
[----:B--2---:R-:W-:Y:S02]  /*34a0*/  FSEL R6, R9, RZ, P2 ;  /* 0x000000ff09067208 */ /* 0x004fe40001000000 */
[----:B------:R-:W-:-:S03]  /*34b0*/  FSETP.NEU.FTZ.AND P2, PT, R2, -INF , PT ;  /* 0xff8000000200780b */ /* 0x000fc60003f5d000 */
[--C-:B------:R-:W-:Y:S02]  /*34c0*/  FFMA.FTZ R9, R15, c[0x0][0x2d0], -R6.reuse ;  /* 0x0000b4000f097a23 */ /* 0x100fe40000010806 */
[----:B-1----:R-:W-:Y:S02]  /*34d0*/  FFMA.FTZ R5, R13, c[0x0][0x2d0], -R6 ;  /* 0x0000b4000d057a23 */ /* 0x002fe40000010806 */
[----:B------:R1:W-:Y:S01]  /*34e0*/  MUFU.EX2 R189, R9 ;  /* 0x0000000900bd7308 */ /* 0x0003e20000000800 */
[----:B---3--:R-:W-:Y:S02]  /*34f0*/  FMNMX.FTZ R8, R8, R10, !PT ;  /* 0x0000000a08087209 */ /* 0x008fe40007810000 */
[----:B----4-:R-:W-:-:S05]  /*3500*/  F2FP.BF16.PACK_AB R12, R194, R214 ;  /* 0x000000d6c20c723e */ /* 0x010fca00000010ff */
[----:B------:R2:W-:Y:S01]  /*3510*/  MUFU.EX2 R183, R5 ;  /* 0x0000000500b77308 */ /* 0x0005e20000000800 */
[----:B-1----:R-:W-:-:S07]  /*3520*/  FFMA.FTZ R9, R20, c[0x0][0x2d0], -R6 ;  /* 0x0000b40014097a23 */ /* 0x002fce0000010806 */
[----:B------:R-:W1:Y:S01]  /*3530*/  MUFU.EX2 R197, R9 ;  /* 0x0000000900c57308 */ /* 0x000e620000000800 */
[----:B--2---:R-:W-:-:S07]  /*3540*/  FFMA.FTZ R5, R14, c[0x0][0x2d0], -R6 ;  /* 0x0000b4000e057a23 */ /* 0x004fce0000010806 */
[----:B------:R2:W3:Y:S01]  /*3550*/  MUFU.EX2 R182, R5 ;  /* 0x0000000500b67308 */ /* 0x0004e20000000800 */
[----:B-1----:R-:W-:Y:S01]  /*3560*/  F2FP.BF16.PACK_AB R10, R197, R189 ;  /* 0x000000bdc50a723e */ /* 0x002fe200000010ff */
[----:B--2---:R-:W-:-:S05]  /*3570*/  FMUL.FTZ R5, R2, c[0x0][0x2d0] ;  /* 0x0000b40002057a20 */ /* 0x004fca0000410000 */
[----:B------:R-:W-:-:S05]  /*3580*/  FSEL R5, R5, RZ, P2 ;  /* 0x000000ff05057208 */ /* 0x000fca0001000000 */
[--C-:B------:R-:W-:Y:S02]  /*3590*/  FFMA.FTZ R9, R21, c[0x0][0x2d0], -R5.reuse ;  /* 0x0000b40015097a23 */ /* 0x100fe40000010805 */
[--C-:B------:R-:W-:Y:S02]  /*35a0*/  FFMA.FTZ R0, R22, c[0x0][0x2d0], -R5.reuse ;  /* 0x0000b40016007a23 */ /* 0x100fe40000010805 */
[----:B------:R1:W-:Y:S08]  /*35b0*/  MUFU.EX2 R179, R9 ;  /* 0x0000000900b37308 */ /* 0x0003f00000000800 */
[----:B------:R2:W4:Y:S01]  /*35c0*/  MUFU.EX2 R178, R0 ;  /* 0x0000000000b27308 */ /* 0x0005220000000800 */
[----:B-1----:R-:W1:Y:S01]  /*35d0*/  SHFL.BFLY PT, R9, R8, 0x1, 0x1f ;  /* 0x0c201f0008097f89 */ /* 0x002e6200000e0000 */
[----:B--2---:R-:W-:-:S03]  /*35e0*/  FFMA.FTZ R0, R23, c[0x0][0x2d0], -R5 ;  /* 0x0000b40017007a23 */ /* 0x004fc60000010805 */
[----:B------:R-:W2:Y:S03]  /*35f0*/  LDSM.16.MT88.4 R20, [R231+0x100] ;  /* 0x00010000e714783b */ /* 0x000ea60000004200 */
[----:B------:R4:W-:Y:S01]  /*3600*/  MUFU.EX2 R206, R0 ;  /* 0x0000000000ce7308 */ /* 0x0009e20000000800 */
[----:B-1----:R-:W-:Y:S02]  /*3610*/  FMNMX.FTZ R134, R8, R9, !PT ;  /* 0x0000000908867209 */ /* 0x002fe40007810000 */
[----:B---3--:R-:W-:Y:S01]  /*3620*/  F2FP.BF16.PACK_AB R8, R182, R183 ;  /* 0x000000b7b608723e */ /* 0x008fe200000010ff */
[----:B----4-:R-:W-:Y:S01]  /*3630*/  FFMA.FTZ R0, R28, c[0x0][0x2d0], -R5 ;  /* 0x0000b4001c007a23 */ /* 0x010fe20000010805 */
[C---:B------:R-:W-:Y:S01]  /*3640*/  FSETP.NEU.FTZ.AND P2, PT, R134.reuse, -INF , PT ;  /* 0xff8000008600780b */ /* 0x040fe20003f5d000 */
[----:B------:R-:W-:Y:S01]  /*3650*/  FMUL.FTZ R3, R134, c[0x0][0x2d0] ;  /* 0x0000b40086037a20 */ /* 0x000fe20000410000 */
[----:B------:R-:W-:Y:S01]  /*3660*/  F2FP.BF16.PACK_AB R9, R178, R179 ;  /* 0x000000b3b209723e */ /* 0x000fe200000010ff */
[----:B------:R1:W3:Y:S02]  /*3670*/  MUFU.EX2 R195, R0 ;  /* 0x0000000000c37308 */ /* 0x0002e40000000800 */
[----:B-1----:R-:W-:Y:S01]  /*3680*/  FFMA.FTZ R0, R30, c[0x0][0x2d0], -R7 ;  /* 0x0000b4001e007a23 */ /* 0x002fe20000010807 */
[----:B---3--:R-:W-:-:S05]  /*3690*/  F2FP.BF16.PACK_AB R11, R195, R206 ;  /* 0x000000cec30b723e */ /* 0x008fca00000010ff */
[----:B------:R1:W-:Y:S02]  /*36a0*/  MUFU.EX2 R232, R0 ;  /* 0x0000000000e87308 */ /* 0x0003e40000000800 */
[C---:B------:R-:W-:Y:S08]  /*36b0*/  HMMA.16816.F32.BF16 R84, R8.reuse, R16, RZ ;  /* 0x000000100854723c */ /* 0x040ff000000418ff */
[----:B------:R-:W-:Y:S01]  /*36c0*/  HMMA.16816.F32.BF16 R80, R8, R18, RZ ;  /* 0x000000120850723c */ /* 0x000fe200000418ff */
[----:B-1----:R-:W-:-:S04]  /*36d0*/  FFMA.FTZ R0, R29, c[0x0][0x2d0], -R7 ;  /* 0x0000b4001d007a23 */ /* 0x002fc80000010807 */
[----:B------:R1:W3:Y:S03]  /*36e0*/  MUFU.EX2 R200, R0 ;  /* 0x0000000000c87308 */ /* 0x0002e60000000800 */
[C---:B--2---:R-:W-:Y:S08]  /*36f0*/  HMMA.16816.F32.BF16 R76, R8.reuse, R20, RZ ;  /* 0x00000014084c723c */ /* 0x044ff000000418ff */
[C---:B------:R-:W-:Y:S01]  /*3700*/  HMMA.16816.F32.BF16 R72, R8.reuse, R22, RZ ;  /* 0x000000160848723c */ /* 0x040fe200000418ff */
[----:B-1----:R-:W-:Y:S01]  /*3710*/  FSEL R0, R3, RZ, P2 ;  /* 0x000000ff03007208 */ /* 0x002fe20001000000 */
[----:B------:R-:W-:Y:S01]  /*3720*/  FFMA.FTZ R3, R31, c[0x0][0x2d0], -R7 ;  /* 0x0000b4001f037a23 */ /* 0x000fe20000010807 */
[----:B---3--:R-:W-:Y:S01]  /*3730*/  F2FP.BF16.PACK_AB R14, R200, R232 ;  /* 0x000000e8c80e723e */ /* 0x008fe200000010ff */
[----:B------:R-:W1:Y:S04]  /*3740*/  LDSM.16.MT88.4 R28, [R228+0x900] ;  /* 0x00090000e41c783b */ /* 0x000e680000004200 */
[C---:B------:R-:W-:Y:S01]  /*3750*/  HMMA.16816.F32.BF16 R68, R8.reuse, R32, RZ ;  /* 0x000000200844723c */ /* 0x040fe200000418ff */
[----:B------:R2:W-:Y:S07]  /*3760*/  MUFU.EX2 R219, R3 ;  /* 0x0000000300db7308 */ /* 0x0005ee0000000800 */
[----:B------:R-:W-:Y:S01]  /*3770*/  HMMA.16816.F32.BF16 R52, R8, R42, RZ ;  /* 0x0000002a0834723c */ /* 0x000fe200000418ff */
[----:B--2---:R-:W-:-:S04]  /*3780*/  FFMA.FTZ R3, R60, c[0x0][0x2d0], -R0 ;  /* 0x0000b4003c037a23 */ /* 0x004fc80000010800 */
[----:B------:R2:W-:Y:S02]  /*3790*/  MUFU.EX2 R177, R3 ;  /* 0x0000000300b17308 */ /* 0x0005e40000000800 */
[----:B--2---:R-:W-:-:S06]  /*37a0*/  FFMA.FTZ R3, R61, c[0x0][0x2d0], -R0 ;  /* 0x0000b4003d037a23 */ /* 0x004fcc0000010800 */
[----:B------:R2:W3:Y:S02]  /*37b0*/  MUFU.EX2 R176, R3 ;  /* 0x0000000300b07308 */ /* 0x0004e40000000800 */
[--C-:B--2---:R-:W-:Y:S01]  /*37c0*/  FFMA.FTZ R3, R62, c[0x0][0x2d0], -R0.reuse ;  /* 0x0000b4003e037a23 */ /* 0x104fe20000010800 */
[----:B---3--:R-:W-:Y:S01]  /*37d0*/  F2FP.BF16.PACK_AB R13, R176, R177 ;  /* 0x000000b1b00d723e */ /* 0x008fe200000010ff */
[----:B------:R-:W-:Y:S04]  /*37e0*/  HMMA.16816.F32.BF16 R60, R8, R40, RZ ;  /* 0x00000028083c723c */ /* 0x000fe800000418ff */
[----:B------:R2:W-:Y:S02]  /*37f0*/  MUFU.EX2 R208, R3 ;  /* 0x0000000300d07308 */ /* 0x0005e40000000800 */
[----:B--2---:R-:W-:-:S06]  /*3800*/  FFMA.FTZ R3, R64, c[0x0][0x2d0], -R0 ;  /* 0x0000b40040037a23 */ /* 0x004fcc0000010800 */
[----:B------:R2:W3:Y:S02]  /*3810*/  MUFU.EX2 R205, R3 ;  /* 0x0000000300cd7308 */ /* 0x0004e40000000800 */
[----:B--2---:R-:W-:Y:S01]  /*3820*/  FFMA.FTZ R3, R65, c[0x0][0x2d0], -R6 ;  /* 0x0000b40041037a23 */ /* 0x004fe20000010806 */
[----:B---3--:R-:W-:-:S05]  /*3830*/  F2FP.BF16.PACK_AB R15, R205, R208 ;  /* 0x000000d0cd0f723e */ /* 0x008fca00000010ff */
[----:B------:R2:W-:Y:S02]  /*3840*/  MUFU.EX2 R139, R3 ;  /* 0x00000003008b7308 */ /* 0x0005e40000000800 */
[C---:B------:R-:W-:Y:S08]  /*3850*/  HMMA.16816.F32.BF16 R56, R12.reuse, R16, RZ ;  /* 0x000000100c38723c */ /* 0x040ff000000418ff */
[----:B------:R-:W-:Y:S01]  /*3860*/  HMMA.16816.F32.BF16 R92, R12, R18, RZ ;  /* 0x000000120c5c723c */ /* 0x000fe200000418ff */
[----:B------:R-:W3:Y:S01]  /*3870*/  LDSM.16.MT88.4 R16, [R231+0x900] ;  /* 0x00090000e710783b */ /* 0x000ee20000004200 */
[----:B--2---:R-:W-:-:S04]  /*3880*/  FFMA.FTZ R3, R66, c[0x0][0x2d0], -R6 ;  /* 0x0000b40042037a23 */ /* 0x004fc80000010806 */
[----:B------:R2:W4:Y:S02]  /*3890*/  MUFU.EX2 R217, R3 ;  /* 0x0000000300d97308 */ /* 0x0005240000000800 */
[----:B------:R-:W-:Y:S08]  /*38a0*/  HMMA.16816.F32.BF16 R64, R8, R34, RZ ;  /* 0x000000220840723c */ /* 0x000ff000000418ff */
[----:B------:R-:W-:Y:S01]  /*38b0*/  HMMA.16816.F32.BF16 R48, R12, R20, RZ ;  /* 0x000000140c30723c */ /* 0x000fe200000418ff */
[----:B--2---:R-:W-:-:S07]  /*38c0*/  FFMA.FTZ R3, R88, c[0x0][0x2d0], -R6 ;  /* 0x0000b40058037a23 */ /* 0x004fce0000010806 */
[----:B------:R-:W-:Y:S01]  /*38d0*/  HMMA.16816.F32.BF16 R44, R12, R32, RZ ;  /* 0x000000200c2c723c */ /* 0x000fe200000418ff */
[----:B----4-:R-:W-:Y:S01]  /*38e0*/  F2FP.BF16.PACK_AB R8, R217, R139 ;  /* 0x0000008bd908723e */ /* 0x010fe200000010ff */
[----:B------:R2:W-:Y:S02]  /*38f0*/  MUFU.EX2 R199, R3 ;  /* 0x0000000300c77308 */ /* 0x0005e40000000800 */
[----:B--2---:R-:W-:-:S06]  /*3900*/  FFMA.FTZ R3, R89, c[0x0][0x2d0], -R6 ;  /* 0x0000b40059037a23 */ /* 0x004fcc0000010806 */
[----:B------:R2:W4:Y:S02]  /*3910*/  MUFU.EX2 R234, R3 ;  /* 0x0000000300ea7308 */ /* 0x0005240000000800 */
[----:B--2---:R-:W-:Y:S01]  /*3920*/  FFMA.FTZ R3, R90, c[0x0][0x2d0], -R5 ;  /* 0x0000b4005a037a23 */ /* 0x004fe20000010805 */
[----:B----4-:R-:W-:-:S05]  /*3930*/  F2FP.BF16.PACK_AB R10, R234, R199 ;  /* 0x000000c7ea0a723e */ /* 0x010fca00000010ff */
[----:B------:R2:W-:Y:S02]  /*3940*/  MUFU.EX2 R191, R3 ;  /* 0x0000000300bf7308 */ /* 0x0005e40000000800 */
[--C-:B--2---:R-:W-:Y:S02]  /*3950*/  FFMA.FTZ R3, R91, c[0x0][0x2d0], -R5.reuse ;  /* 0x0000b4005b037a23 */ /* 0x104fe40000010805 */
[C---:B------:R-:W-:Y:S04]  /*3960*/  HMMA.16816.F32.BF16 R88, R12.reuse, R22, RZ ;  /* 0x000000160c58723c */ /* 0x040fe800000418ff */
[----:B------:R2:W4:Y:S04]  /*3970*/  MUFU.EX2 R218, R3 ;  /* 0x0000000300da7308 */ /* 0x0005280000000800 */
[----:B------:R-:W-:Y:S01]  /*3980*/  HMMA.16816.F32.BF16 R20, R12, R40, RZ ;  /* 0x000000280c14723c */ /* 0x000fe200000418ff */
[----:B--2---:R-:W-:Y:S01]  /*3990*/  FFMA.FTZ R3, R96, c[0x0][0x2d0], -R5 ;  /* 0x0000b40060037a23 */ /* 0x004fe20000010805 */
[----:B----4-:R-:W-:-:S03]  /*39a0*/  F2FP.BF16.PACK_AB R9, R218, R191 ;  /* 0x000000bfda09723e */ /* 0x010fc600000010ff */
[----:B------:R2:W-:Y:S02]  /*39b0*/  MUFU.EX2 R233, R3 ;  /* 0x0000000300e97308 */ /* 0x0005e40000000800 */
[----:B--2---:R-:W-:Y:S02]  /*39c0*/  FFMA.FTZ R3, R97, c[0x0][0x2d0], -R5 ;  /* 0x0000b40061037a23 */ /* 0x004fe40000010805 */
[C---:B------:R-:W-:Y:S04]  /*39d0*/  HMMA.16816.F32.BF16 R96, R12.reuse, R34, RZ ;  /* 0x000000220c60723c */ /* 0x040fe800000418ff */
[----:B------:R2:W4:Y:S04]  /*39e0*/  MUFU.EX2 R240, R3 ;  /* 0x0000000300f07308 */ /* 0x0005280000000800 */
[----:B------:R-:W-:Y:S01]  /*39f0*/  HMMA.16816.F32.BF16 R12, R12, R42, RZ ;  /* 0x0000002a0c0c723c */ /* 0x000fe200000418ff */
[----:B--2---:R-:W-:Y:S01]  /*3a00*/  FFMA.FTZ R3, R100, c[0x0][0x2d0], -R7 ;  /* 0x0000b40064037a23 */ /* 0x004fe20000010807 */
[----:B----4-:R-:W-:-:S03]  /*3a10*/  F2FP.BF16.PACK_AB R11, R240, R233 ;  /* 0x000000e9f00b723e */ /* 0x010fc600000010ff */
[----:B------:R2:W-:Y:S04]  /*3a20*/  MUFU.EX2 R190, R3 ;  /* 0x0000000300be7308 */ /* 0x0005e80000000800 */
[C---:B-1----:R-:W-:Y:S08]  /*3a30*/  HMMA.16816.F32.BF16 R112, R8.reuse, R28, R84 ;  /* 0x0000001c0870723c */ /* 0x042ff00000041854 */
[----:B------:R-:W-:Y:S01]  /*3a40*/  HMMA.16816.F32.BF16 R84, R8, R30, R80 ;  /* 0x0000001e0854723c */ /* 0x000fe20000041850 */
[----:B--2---:R-:W-:-:S04]  /*3a50*/  FFMA.FTZ R3, R101, c[0x0][0x2d0], -R7 ;  /* 0x0000b40065037a23 */ /* 0x004fc80000010807 */
[----:B------:R1:W-:Y:S03]  /*3a60*/  MUFU.EX2 R207, R3 ;  /* 0x0000000300cf7308 */ /* 0x0003e60000000800 */
[C---:B---3--:R-:W-:Y:S08]  /*3a70*/  HMMA.16816.F32.BF16 R108, R8.reuse, R16, R76 ;  /* 0x00000010086c723c */ /* 0x048ff0000004184c */
[----:B------:R-:W-:Y:S01]  /*3a80*/  HMMA.16816.F32.BF16 R80, R8, R18, R72 ;  /* 0x000000120850723c */ /* 0x000fe20000041848 */
[----:B-1----:R-:W-:-:S07]  /*3a90*/  FFMA.FTZ R3, R102, c[0x0][0x2d0], -R7 ;  /* 0x0000b40066037a23 */ /* 0x002fce0000010807 */
[C---:B------:R-:W-:Y:S01]  /*3aa0*/  HMMA.16816.F32.BF16 R104, R8.reuse, R24, R68 ;  /* 0x000000180868723c */ /* 0x040fe20000041844 */
[----:B------:R1:W2:Y:S07]  /*3ab0*/  MUFU.EX2 R204, R3 ;  /* 0x0000000300cc7308 */ /* 0x0002ae0000000800 */
[C---:B------:R-:W-:Y:S08]  /*3ac0*/  HMMA.16816.F32.BF16 R76, R8.reuse, R26, R64 ;  /* 0x0000001a084c723c */ /* 0x040ff00000041840 */
[----:B------:R-:W-:Y:S01]  /*3ad0*/  HMMA.16816.F32.BF16 R72, R8, R38, R52 ;  /* 0x000000260848723c */ /* 0x000fe20000041834 */
[----:B-1----:R-:W-:-:S04]  /*3ae0*/  FFMA.FTZ R3, R103, c[0x0][0x2d0], -R7 ;  /* 0x0000b40067037a23 */ /* 0x002fc80000010807 */
[----:B------:R1:W-:Y:S03]  /*3af0*/  MUFU.EX2 R235, R3 ;  /* 0x0000000300eb7308 */ /* 0x0003e60000000800 */
[----:B------:R-:W-:Y:S07]  /*3b00*/  HMMA.16816.F32.BF16 R100, R8, R36, R60 ;  /* 0x000000240864723c */ /* 0x000fee000004183c */
[----:B--2---:R-:W-:Y:S01]  /*3b10*/  F2FP.BF16.PACK_AB R10, R204, R207 ;  /* 0x000000cfcc0a723e */ /* 0x004fe200000010ff */
[----:B-1----:R-:W-:-:S04]  /*3b20*/  FFMA.FTZ R3, R116, c[0x0][0x2d0], -R0 ;  /* 0x0000b40074037a23 */ /* 0x002fc80000010800 */
[----:B------:R1:W-:Y:S02]  /*3b30*/  MUFU.EX2 R180, R3 ;  /* 0x0000000300b47308 */ /* 0x0003e40000000800 */
[----:B-1----:R-:W-:-:S06]  /*3b40*/  FFMA.FTZ R3, R117, c[0x0][0x2d0], -R0 ;  /* 0x0000b40075037a23 */ /* 0x002fcc0000010800 */
[----:B------:R1:W2:Y:S02]  /*3b50*/  MUFU.EX2 R181, R3 ;  /* 0x0000000300b57308 */ /* 0x0002a40000000800 */
[----:B-1----:R-:W-:Y:S01]  /*3b60*/  FFMA.FTZ R3, R118, c[0x0][0x2d0], -R0 ;  /* 0x0000b40076037a23 */ /* 0x002fe20000010800 */
[----:B--2---:R-:W-:-:S05]  /*3b70*/  F2FP.BF16.PACK_AB R9, R181, R180 ;  /* 0x000000b4b509723e */ /* 0x004fca00000010ff */
[----:B------:R1:W-:Y:S02]  /*3b80*/  MUFU.EX2 R250, R3 ;  /* 0x0000000300fa7308 */ /* 0x0003e40000000800 */
[----:B-1----:R-:W-:Y:S02]  /*3b90*/  FFMA.FTZ R3, R124, c[0x0][0x2d0], -R0 ;  /* 0x0000b4007c037a23 */ /* 0x002fe40000010800 */
[----:B------:R-:W-:-:S04]  /*3ba0*/  IMAD.MOV.U32 R124, RZ, RZ, R219 ;  /* 0x000000ffff7c7224 */ /* 0x000fc800078e00db */
[----:B------:R1:W2:Y:S01]  /*3bb0*/  MUFU.EX2 R248, R3 ;  /* 0x0000000300f87308 */ /* 0x0002a20000000800 */
[----:B------:R-:W-:Y:S01]  /*3bc0*/  F2FP.BF16.PACK_AB R8, R190, R124 ;  /* 0x0000007cbe08723e */ /* 0x000fe200000010ff */
[----:B-1----:R-:W-:Y:S01]  /*3bd0*/  FFMA.FTZ R3, R119, c[0x0][0x2d0], -R7 ;  /* 0x0000b40077037a23 */ /* 0x002fe20000010807 */
[----:B--2---:R-:W-:-:S05]  /*3be0*/  F2FP.BF16.PACK_AB R11, R248, R250 ;  /* 0x000000faf80b723e */ /* 0x004fca00000010ff */
[----:B------:R1:W-:Y:S02]  /*3bf0*/  MUFU.EX2 R251, R3 ;  /* 0x0000000300fb7308 */ /* 0x0003e40000000800 */
[C---:B------:R-:W-:Y:S08]  /*3c00*/  HMMA.16816.F32.BF16 R68, R8.reuse, R28, R56 ;  /* 0x0000001c0844723c */ /* 0x040ff00000041838 */
[----:B------:R-:W-:Y:S01]  /*3c10*/  HMMA.16816.F32.BF16 R32, R8, R30, R92 ;  /* 0x0000001e0820723c */ /* 0x000fe2000004185c */
[----:B-1----:R-:W-:-:S02]  /*3c20*/  FFMA.FTZ R3, R125, c[0x0][0x2d0], -R7 ;  /* 0x0000b4007d037a23 */ /* 0x002fc40000010807 */
[----:B------:R-:W-:Y:S02]  /*3c30*/  IMAD.MOV.U32 R125, RZ, RZ, R215 ;  /* 0x000000ffff7d7224 */ /* 0x000fe400078e00d7 */
[----:B------:R1:W-:Y:S03]  /*3c40*/  MUFU.EX2 R247, R3 ;  /* 0x0000000300f77308 */ /* 0x0003e60000000800 */
[----:B------:R-:W-:Y:S01]  /*3c50*/  HMMA.16816.F32.BF16 R64, R8, R16, R48 ;  /* 0x000000100840723c */ /* 0x000fe20000041830 */
[----:B------:R-:W-:Y:S02]  /*3c60*/  IMAD.MOV.U32 R95, RZ, RZ, R211 ;  /* 0x000000ffff5f7224 */ /* 0x000fe400078e00d3 */
[----:B------:R-:W-:-:S05]  /*3c70*/  IMAD.MOV.U32 R94, RZ, RZ, R210 ;  /* 0x000000ffff5e7224 */ /* 0x000fca00078e00d2 */
[----:B------:R-:W-:Y:S01]  /*3c80*/  HMMA.16816.F32.BF16 R120, R8, R36, R20 ;  /* 0x000000240878723c */ /* 0x000fe20000041814 */
[----:B------:R-:W2:Y:S01]  /*3c90*/  LDSM.16.MT88.4 R20, [R228+0x1100] ;  /* 0x00110000e414783b */ /* 0x000ea20000004200 */
[----:B-1----:R-:W-:-:S06]  /*3ca0*/  FFMA.FTZ R3, R126, c[0x0][0x2d0], -R7 ;  /* 0x0000b4007e037a23 */ /* 0x002fcc0000010807 */
[C---:B------:R-:W-:Y:S01]  /*3cb0*/  HMMA.16816.F32.BF16 R28, R8.reuse, R18, R88 ;  /* 0x00000012081c723c */ /* 0x040fe20000041858 */
[----:B------:R-:W-:Y:S01]  /*3cc0*/  IMAD.MOV.U32 R126, RZ, RZ, R218 ;  /* 0x000000ffff7e7224 */ /* 0x000fe200078e00da */
[----:B------:R-:W1:Y:S01]  /*3cd0*/  LDSM.16.MT88.4 R16, [R231+0x1100] ;  /* 0x00110000e710783b */ /* 0x000e620000004200 */
[----:B------:R3:W-:Y:S04]  /*3ce0*/  MUFU.EX2 R249, R3 ;  /* 0x0000000300f97308 */ /* 0x0007e80000000800 */
[----:B------:R-:W-:Y:S01]  /*3cf0*/  IMAD.MOV.U32 R91, RZ, RZ, R204 ;  /* 0x000000ffff5b7224 */ /* 0x000fe200078e00cc */
[----:B------:R-:W-:Y:S01]  /*3d00*/  HMMA.16816.F32.BF16 R52, R8, R24, R44 ;  /* 0x000000180834723c */ /* 0x000fe2000004182c */
[----:B------:R-:W-:-:S07]  /*3d10*/  IMAD.MOV.U32 R90, RZ, RZ, R203 ;  /* 0x000000ffff5a7224 */ /* 0x000fce00078e00cb */
[----:B------:R-:W-:Y:S01]  /*3d20*/  HMMA.16816.F32.BF16 R40, R8, R26, R96 ;  /* 0x0000001a0828723c */ /* 0x000fe20000041860 */
[----:B------:R-:W-:Y:S01]  /*3d30*/  LDSM.16.MT88.4 R24, [R230+0x1100] ;  /* 0x00110000e618783b */ /* 0x000fe20000004200 */
[----:B---3--:R-:W-:Y:S01]  /*3d40*/  FFMA.FTZ R3, R127, c[0x0][0x2d0], -R6 ;  /* 0x0000b4007f037a23 */ /* 0x008fe20000010806 */
[----:B------:R-:W-:-:S03]  /*3d50*/  MOV R127, R217 ;  /* 0x000000d9007f7202 */ /* 0x000fc60000000f00 */
[----:B------:R3:W-:Y:S02]  /*3d60*/  MUFU.EX2 R226, R3 ;  /* 0x0000000300e27308 */ /* 0x0007e40000000800 */
[----:B------:R-:W-:Y:S01]  /*3d70*/  HMMA.16816.F32.BF16 R36, R8, R38, R12 ;  /* 0x000000260824723c */ /* 0x000fe2000004180c */
[----:B------:R-:W4:Y:S01]  /*3d80*/  LDSM.16.MT88.4 R12, [R229+0x1100] ;  /* 0x00110000e50c783b */ /* 0x000f220000004200 */
[----:B---3--:R-:W-:Y:S02]  /*3d90*/  FFMA.FTZ R3, R133, c[0x0][0x2d0], -R6 ;  /* 0x0000b40085037a23 */ /* 0x008fe40000010806 */
[----:B------:R-:W-:Y:S02]  /*3da0*/  IMAD.MOV.U32 R133, RZ, RZ, R214 ;  /* 0x000000ffff857224 */ /* 0x000fe400078e00d6 */
[----:B------:R3:W1:Y:S02]  /*3db0*/  MUFU.EX2 R225, R3 ;  /* 0x0000000300e17308 */ /* 0x0006640000000800 */
[----:B---3--:R-:W-:Y:S01]  /*3dc0*/  FFMA.FTZ R3, R136, c[0x0][0x2d0], -R6 ;  /* 0x0000b40088037a23 */ /* 0x008fe20000010806 */
[----:B------:R-:W-:-:S02]  /*3dd0*/  MOV R136, R213 ;  /* 0x000000d500887202 */ /* 0x000fc40000000f00 */
[----:B-1----:R-:W-:-:S03]  /*3de0*/  F2FP.BF16.PACK_AB R8, R225, R226 ;  /* 0x000000e2e108723e */ /* 0x002fc600000010ff */
[----:B------:R1:W-:Y:S02]  /*3df0*/  MUFU.EX2 R223, R3 ;  /* 0x0000000300df7308 */ /* 0x0003e40000000800 */
[----:B-1----:R-:W-:Y:S02]  /*3e00*/  FFMA.FTZ R3, R137, c[0x0][0x2d0], -R6 ;  /* 0x0000b40089037a23 */ /* 0x002fe40000010806 */
[----:B------:R-:W-:-:S04]  /*3e10*/  IMAD.MOV.U32 R137, RZ, RZ, R212 ;  /* 0x000000ffff897224 */ /* 0x000fc800078e00d4 */
[----:B------:R1:W3:Y:S02]  /*3e20*/  MUFU.EX2 R222, R3 ;  /* 0x0000000300de7308 */ /* 0x0002e40000000800 */
[----:B-1----:R-:W-:Y:S01]  /*3e30*/  FFMA.FTZ R3, R138, c[0x0][0x2d0], -R5 ;  /* 0x0000b4008a037a23 */ /* 0x002fe20000010805 */
[----:B---3--:R-:W-:Y:S01]  /*3e40*/  F2FP.BF16.PACK_AB R10, R222, R223 ;  /* 0x000000dfde0a723e */ /* 0x008fe200000010ff */
[----:B------:R-:W-:-:S04]  /*3e50*/  IMAD.MOV.U32 R138, RZ, RZ, R208 ;  /* 0x000000ffff8a7224 */ /* 0x000fc800078e00d0 */
[----:B------:R1:W-:Y:S02]  /*3e60*/  MUFU.EX2 R220, R3 ;  /* 0x0000000300dc7308 */ /* 0x0003e40000000800 */
[----:B-1----:R-:W-:Y:S02]  /*3e70*/  FFMA.FTZ R3, R140, c[0x0][0x2d0], -R5 ;  /* 0x0000b4008c037a23 */ /* 0x002fe40000010805 */
[----:B------:R-:W-:-:S04]  /*3e80*/  IMAD.MOV.U32 R140, RZ, RZ, R199 ;  /* 0x000000ffff8c7224 */ /* 0x000fc800078e00c7 */
[----:B------:R1:W3:Y:S02]  /*3e90*/  MUFU.EX2 R219, R3 ;  /* 0x0000000300db7308 */ /* 0x0002e40000000800 */
[----:B-1----:R-:W-:Y:S01]  /*3ea0*/  FFMA.FTZ R3, R141, c[0x0][0x2d0], -R5 ;  /* 0x0000b4008d037a23 */ /* 0x002fe20000010805 */
[----:B---3--:R-:W-:Y:S02]  /*3eb0*/  F2FP.BF16.PACK_AB R9, R219, R220 ;  /* 0x000000dcdb09723e */ /* 0x008fe400000010ff */
[----:B------:R-:W-:-:S03]  /*3ec0*/  MOV R141, R201 ;  /* 0x000000c9008d7202 */ /* 0x000fc60000000f00 */
[----:B------:R1:W-:Y:S02]  /*3ed0*/  MUFU.EX2 R218, R3 ;  /* 0x0000000300da7308 */ /* 0x0003e40000000800 */
[----:B-1----:R-:W-:-:S06]  /*3ee0*/  FFMA.FTZ R3, R142, c[0x0][0x2d0], -R5 ;  /* 0x0000b4008e037a23 */ /* 0x002fcc0000010805 */
[----:B------:R1:W3:Y:S02]  /*3ef0*/  MUFU.EX2 R217, R3 ;  /* 0x0000000300d97308 */ /* 0x0002e40000000800 */
[----:B-1----:R-:W-:Y:S01]  /*3f00*/  FFMA.FTZ R3, R149, c[0x0][0x2d0], -R0 ;  /* 0x0000b40095037a23 */ /* 0x002fe20000010800 */
[----:B---3--:R-:W-:Y:S01]  /*3f10*/  F2FP.BF16.PACK_AB R11, R217, R218 ;  /* 0x000000dad90b723e */ /* 0x008fe200000010ff */
[----:B------:R-:W-:-:S04]  /*3f20*/  IMAD.MOV.U32 R149, RZ, RZ, R91 ;  /* 0x000000ffff957224 */ /* 0x000fc800078e005b */
[----:B------:R1:W-:Y:S02]  /*3f30*/  MUFU.EX2 R215, R3 ;  /* 0x0000000300d77308 */ /* 0x0003e40000000800 */
[C---:B--2---:R-:W-:Y:S08]  /*3f40*/  HMMA.16816.F32.BF16 R48, R8.reuse, R20, R112 ;  /* 0x000000140830723c */ /* 0x044ff00000041870 */
[----:B------:R-:W-:Y:S01]  /*3f50*/  HMMA.16816.F32.BF16 R56, R8, R18, R80 ;  /* 0x000000120838723c */ /* 0x000fe20000041850 */
[----:B-1----:R-:W-:Y:S01]  /*3f60*/  FFMA.FTZ R3, R148, c[0x0][0x2d0], -R0 ;  /* 0x0000b40094037a23 */ /* 0x002fe20000010800 */
[----:B------:R-:W-:-:S03]  /*3f70*/  MOV R148, R197 ;  /* 0x000000c500947202 */ /* 0x000fc60000000f00 */
[----:B------:R1:W2:Y:S03]  /*3f80*/  MUFU.EX2 R216, R3 ;  /* 0x0000000300d87308 */ /* 0x0002a60000000800 */
[C---:B------:R-:W-:Y:S08]  /*3f90*/  HMMA.16816.F32.BF16 R60, R8.reuse, R16, R108 ;  /* 0x00000010083c723c */ /* 0x040ff0000004186c */
[----:B----4-:R-:W-:Y:S01]  /*3fa0*/  HMMA.16816.F32.BF16 R112, R8, R12, R104 ;  /* 0x0000000c0870723c */ /* 0x010fe20000041868 */
[----:B-1----:R-:W-:-:S07]  /*3fb0*/  FFMA.FTZ R3, R143, c[0x0][0x2d0], -R0 ;  /* 0x0000b4008f037a23 */ /* 0x002fce0000010800 */
[C---:B------:R-:W-:Y:S01]  /*3fc0*/  HMMA.16816.F32.BF16 R116, R8.reuse, R24, R100 ;  /* 0x000000180874723c */ /* 0x040fe20000041864 */
[----:B------:R-:W-:Y:S01]  /*3fd0*/  IMAD.MOV.U32 R143, RZ, RZ, R207 ;  /* 0x000000ffff8f7224 */ /* 0x000fe200078e00cf */
[----:B------:R1:W-:Y:S06]  /*3fe0*/  MUFU.EX2 R214, R3 ;  /* 0x0000000300d67308 */ /* 0x0003ec0000000800 */
[C---:B------:R-:W-:Y:S08]  /*3ff0*/  HMMA.16816.F32.BF16 R44, R8.reuse, R22, R84 ;  /* 0x00000016082c723c */ /* 0x040ff00000041854 */
[----:B------:R-:W-:Y:S01]  /*4000*/  HMMA.16816.F32.BF16 R76, R8, R14, R76 ;  /* 0x0000000e084c723c */ /* 0x000fe2000004184c */
[----:B-1----:R-:W-:Y:S01]  /*4010*/  FFMA.FTZ R3, R150, c[0x0][0x2d0], -R0 ;  /* 0x0000b40096037a23 */ /* 0x002fe20000010800 */
[----:B------:R-:W-:-:S03]  /*4020*/  MOV R150, R206 ;  /* 0x000000ce00967202 */ /* 0x000fc60000000f00 */
[----:B------:R1:W3:Y:S03]  /*4030*/  MUFU.EX2 R213, R3 ;  /* 0x0000000300d57308 */ /* 0x0002e60000000800 */
[----:B------:R-:W-:Y:S07]  /*4040*/  HMMA.16816.F32.BF16 R80, R8, R26, R72 ;  /* 0x0000001a0850723c */ /* 0x000fee0000041848 */
[----:B------:R-:W-:-:S02]  /*4050*/  F2FP.BF16.PACK_AB R8, R251, R235 ;  /* 0x000000ebfb08723e */ /* 0x000fc400000010ff */
[----:B--2---:R-:W-:Y:S02]  /*4060*/  F2FP.BF16.PACK_AB R9, R216, R215 ;  /* 0x000000d7d809723e */ /* 0x004fe400000010ff */
[----:B------:R-:W-:Y:S01]  /*4070*/  F2FP.BF16.PACK_AB R10, R249, R247 ;  /* 0x000000f7f90a723e */ /* 0x000fe200000010ff */
[----:B-1----:R-:W-:Y:S01]  /*4080*/  FFMA.FTZ R3, R144, c[0x0][0x2d0], -R6 ;  /* 0x0000b40090037a23 */ /* 0x002fe20000010806 */
[----:B---3--:R-:W-:Y:S01]  /*4090*/  F2FP.BF16.PACK_AB R11, R213, R214 ;  /* 0x000000d6d50b723e */ /* 0x008fe200000010ff */
[----:B------:R-:W-:Y:S01]  /*40a0*/  IMAD.MOV.U32 R144, RZ, RZ, R136 ;  /* 0x000000ffff907224 */ /* 0x000fe200078e0088 */
[----:B------:R-:W-:Y:S01]  /*40b0*/  MOV R136, R125 ;  /* 0x0000007d00887202 */ /* 0x000fe20000000f00 */
[----:B------:R1:W-:Y:S01]  /*40c0*/  MUFU.EX2 R212, R3 ;  /* 0x0000000300d47308 */ /* 0x0003e20000000800 */
[----:B------:R-:W-:-:S03]  /*40d0*/  IMAD.MOV.U32 R125, RZ, RZ, R205 ;  /* 0x000000ffff7d7224 */ /* 0x000fc600078e00cd */
[----:B------:R-:W-:Y:S01]  /*40e0*/  HMMA.16816.F32.BF16 R84, R8, R22, R32 ;  /* 0x000000160854723c */ /* 0x000fe20000041820 */
[----:B------:R-:W-:Y:S02]  /*40f0*/  IMAD.MOV.U32 R142, RZ, RZ, R125 ;  /* 0x000000ffff8e7224 */ /* 0x000fe400078e007d */
[----:B------:R-:W-:-:S05]  /*4100*/  IMAD.MOV.U32 R125, RZ, RZ, R200 ;  /* 0x000000ffff7d7224 */ /* 0x000fca00078e00c8 */
[C---:B------:R-:W-:Y:S01]  /*4110*/  HMMA.16816.F32.BF16 R32, R8.reuse, R16, R64 ;  /* 0x000000100820723c */ /* 0x040fe20000041840 */
[--C-:B-1----:R-:W-:Y:S02]  /*4120*/  FFMA.FTZ R3, R146, c[0x0][0x2d0], -R6.reuse ;  /* 0x0000b40092037a23 */ /* 0x102fe40000010806 */
[----:B------:R-:W-:Y:S02]  /*4130*/  IMAD.MOV.U32 R146, RZ, RZ, R137 ;  /* 0x000000ffff927224 */ /* 0x000fe400078e0089 */
[----:B------:R1:W2:Y:S01]  /*4140*/  MUFU.EX2 R211, R3 ;  /* 0x0000000300d37308 */ /* 0x0002a20000000800 */
[----:B------:R-:W-:Y:S02]  /*4150*/  IMAD.MOV.U32 R137, RZ, RZ, R209 ;  /* 0x000000ffff897224 */ /* 0x000fe400078e00d1 */
[C---:B------:R-:W-:Y:S01]  /*4160*/  HMMA.16816.F32.BF16 R28, R8.reuse, R18, R28 ;  /* 0x00000012081c723c */ /* 0x040fe2000004181c */
[----:B------:R-:W3:Y:S07]  /*4170*/  LDSM.16.MT88.4 R16, [R228+0x1900] ;  /* 0x00190000e410783b */ /* 0x000eee0000004200 */
[----:B------:R-:W-:Y:S01]  /*4180*/  HMMA.16816.F32.BF16 R96, R8, R24, R120 ;  /* 0x000000180860723c */ /* 0x000fe20000041878 */
[----:B-1----:R-:W-:-:S06]  /*4190*/  FFMA.FTZ R3, R145, c[0x0][0x2d0], -R6 ;  /* 0x0000b40091037a23 */ /* 0x002fcc0000010806 */
[----:B------:R-:W-:Y:S01]  /*41a0*/  MOV R123, R138 ;  /* 0x0000008a007b7202 */ /* 0x000fe20000000f00 */
[----:B------:R-:W-:Y:S01]  /*41b0*/  IMAD.MOV.U32 R145, RZ, RZ, R95 ;  /* 0x000000ffff917224 */ /* 0x000fe200078e005f */
[C---:B------:R-:W-:Y:S01]  /*41c0*/  HMMA.16816.F32.BF16 R100, R8.reuse, R20, R68 ;  /* 0x000000140864723c */ /* 0x040fe20000041844 */
[----:B------:R1:W-:Y:S01]  /*41d0*/  MUFU.EX2 R210, R3 ;  /* 0x0000000300d27308 */ /* 0x0003e20000000800 */
[----:B------:R-:W-:Y:S01]  /*41e0*/  IMAD.MOV.U32 R121, RZ, RZ, R150 ;  /* 0x000000ffff797224 */ /* 0x000fe200078e0096 */
[----:B------:R-:W-:Y:S01]  /*41f0*/  LDSM.16.MT88.4 R20, [R229+0x1900] ;  /* 0x00190000e514783b */ /* 0x000fe20000004200 */
[----:B------:R-:W-:Y:S02]  /*4200*/  IMAD.MOV.U32 R150, RZ, RZ, R194 ;  /* 0x000000ffff967224 */ /* 0x000fe400078e00c2 */
[----:B------:R-:W-:Y:S01]  /*4210*/  IMAD.MOV.U32 R122, RZ, RZ, R143 ;  /* 0x000000ffff7a7224 */ /* 0x000fe200078e008f */
[----:B------:R-:W-:Y:S01]  /*4220*/  MOV R143, R193 ;  /* 0x000000c1008f7202 */ /* 0x000fe20000000f00 */
[----:B------:R-:W-:Y:S01]  /*4230*/  HMMA.16816.F32.BF16 R68, R8, R12, R52 ;  /* 0x0000000c0844723c */ /* 0x000fe20000041834 */
[----:B------:R-:W-:-:S07]  /*4240*/  IMAD.MOV.U32 R120, RZ, RZ, R137 ;  /* 0x000000ffff787224 */ /* 0x000fce00078e0089 */
[C---:B------:R-:W-:Y:S01]  /*4250*/  HMMA.16816.F32.BF16 R72, R8.reuse, R14, R40 ;  /* 0x0000000e0848723c */ /* 0x040fe20000041828 */
[----:B-1----:R-:W-:Y:S01]  /*4260*/  FFMA.FTZ R3, R147, c[0x0][0x2d0], -R6 ;  /* 0x0000b40093037a23 */ /* 0x002fe20000010806 */
[----:B------:R-:W-:Y:S01]  /*4270*/  MOV R147, R94 ;  /* 0x0000005e00937202 */ /* 0x000fe20000000f00 */
[----:B------:R-:W-:Y:S02]  /*4280*/  LDSM.16.MT88.4 R12, [R231+0x1900] ;  /* 0x00190000e70c783b */ /* 0x000fe40000004200 */
[----:B------:R1:W4:Y:S03]  /*4290*/  MUFU.EX2 R209, R3 ;  /* 0x0000000300d17308 */ /* 0x0003260000000800 */
[----:B------:R-:W-:Y:S01]  /*42a0*/  HMMA.16816.F32.BF16 R92, R8, R26, R36 ;  /* 0x0000001a085c723c */ /* 0x000fe20000041824 */
[----:B------:R-:W3:Y:S06]  /*42b0*/  LDSM.16.MT88.4 R24, [R230+0x1900] ;  /* 0x00190000e618783b */ /* 0x000eec0000004200 */
[----:B--2---:R-:W-:Y:S01]  /*42c0*/  F2FP.BF16.PACK_AB R8, R211, R212 ;  /* 0x000000d4d308723e */ /* 0x004fe200000010ff */
[----:B-1----:R-:W-:Y:S01]  /*42d0*/  FFMA.FTZ R3, R151, c[0x0][0x2d0], -R5 ;  /* 0x0000b40097037a23 */ /* 0x002fe20000010805 */
[----:B------:R-:W-:-:S02]  /*42e0*/  MOV R151, R202 ;  /* 0x000000ca00977202 */ /* 0x000fc40000000f00 */
[----:B----4-:R-:W-:Y:S01]  /*42f0*/  F2FP.BF16.PACK_AB R10, R209, R210 ;  /* 0x000000d2d10a723e */ /* 0x010fe200000010ff */
[----:B------:R1:W-:Y:S02]  /*4300*/  MUFU.EX2 R208, R3 ;  /* 0x0000000300d07308 */ /* 0x0003e40000000800 */
[----:B-1----:R-:W-:Y:S01]  /*4310*/  FFMA.FTZ R3, R153, c[0x0][0x2d0], -R5 ;  /* 0x0000b40099037a23 */ /* 0x002fe20000010805 */
[----:B------:R-:W-:-:S05]  /*4320*/  MOV R153, R196 ;  /* 0x000000c400997202 */ /* 0x000fca0000000f00 */
[----:B------:R1:W2:Y:S02]  /*4330*/  MUFU.EX2 R207, R3 ;  /* 0x0000000300cf7308 */ /* 0x0002a40000000800 */
[----:B-1----:R-:W-:Y:S01]  /*4340*/  FFMA.FTZ R3, R152, c[0x0][0x2d0], -R5 ;  /* 0x0000b40098037a23 */ /* 0x002fe20000010805 */
[----:B--2---:R-:W-:Y:S01]  /*4350*/  F2FP.BF16.PACK_AB R9, R207, R208 ;  /* 0x000000d0cf09723e */ /* 0x004fe200000010ff */
[----:B------:R-:W-:-:S04]  /*4360*/  IMAD.MOV.U32 R152, RZ, RZ, R133 ;  /* 0x000000ffff987224 */ /* 0x000fc800078e0085 */
[----:B------:R1:W-:Y:S02]  /*4370*/  MUFU.EX2 R205, R3 ;  /* 0x0000000300cd7308 */ /* 0x0003e40000000800 */
[----:B-1----:R-:W-:Y:S02]  /*4380*/  FFMA.FTZ R3, R154, c[0x0][0x2d0], -R5 ;  /* 0x0000b4009a037a23 */ /* 0x002fe40000010805 */
[----:B------:R-:W-:-:S04]  /*4390*/  IMAD.MOV.U32 R154, RZ, RZ, R136 ;  /* 0x000000ffff9a7224 */ /* 0x000fc800078e0088 */
[----:B------:R1:W2:Y:S02]  /*43a0*/  MUFU.EX2 R206, R3 ;  /* 0x0000000300ce7308 */ /* 0x0002a40000000800 */
[----:B-1----:R-:W-:Y:S01]  /*43b0*/  FFMA.FTZ R3, R156, c[0x0][0x2d0], -R7 ;  /* 0x0000b4009c037a23 */ /* 0x002fe20000010807 */
[----:B--2---:R-:W-:Y:S01]  /*43c0*/  F2FP.BF16.PACK_AB R11, R206, R205 ;  /* 0x000000cdce0b723e */ /* 0x004fe200000010ff */
[----:B------:R-:W-:-:S04]  /*43d0*/  IMAD.MOV.U32 R156, RZ, RZ, R189 ;  /* 0x000000ffff9c7224 */ /* 0x000fc800078e00bd */
[----:B------:R1:W-:Y:S02]  /*43e0*/  MUFU.EX2 R204, R3 ;  /* 0x0000000300cc7308 */ /* 0x0003e40000000800 */
[C---:B---3--:R-:W-:Y:S08]  /*43f0*/  HMMA.16816.F32.BF16 R108, R8.reuse, R16, R48 ;  /* 0x00000010086c723c */ /* 0x048ff00000041830 */
[----:B------:R-:W-:Y:S01]  /*4400*/  HMMA.16816.F32.BF16 R48, R8, R24, R116 ;  /* 0x000000180830723c */ /* 0x000fe20000041874 */
[----:B-1----:R-:W-:Y:S01]  /*4410*/  FFMA.FTZ R3, R155, c[0x0][0x2d0], -R7 ;  /* 0x0000b4009b037a23 */ /* 0x002fe20000010807 */
[----:B------:R-:W-:-:S05]  /*4420*/  MOV R155, R190 ;  /* 0x000000be009b7202 */ /* 0x000fca0000000f00 */
[----:B------:R-:W-:Y:S01]  /*4430*/  IMAD.MOV.U32 R119, RZ, RZ, R151 ;  /* 0x000000ffff777224 */ /* 0x000fe200078e0097 */
[----:B------:R1:W2:Y:S01]  /*4440*/  MUFU.EX2 R203, R3 ;  /* 0x0000000300cb7308 */ /* 0x0002a20000000800 */
[----:B------:R-:W-:Y:S01]  /*4450*/  IMAD.MOV.U32 R151, RZ, RZ, R195 ;  /* 0x000000ffff977224 */ /* 0x000fe200078e00c3 */
[----:B------:R-:W-:Y:S01]  /*4460*/  HMMA.16816.F32.BF16 R64, R8, R14, R56 ;  /* 0x0000000e0840723c */ /* 0x000fe20000041838 */
[----:B------:R-:W-:Y:S02]  /*4470*/  IMAD.MOV.U32 R118, RZ, RZ, R192 ;  /* 0x000000ffff767224 */ /* 0x000fe400078e00c0 */
[----:B------:R-:W-:-:S05]  /*4480*/  IMAD.MOV.U32 R117, RZ, RZ, R188 ;  /* 0x000000ffff757224 */ /* 0x000fca00078e00bc */
[----:B------:R-:W-:Y:S01]  /*4490*/  HMMA.16816.F32.BF16 R56, R8, R20, R112 ;  /* 0x000000140838723c */ /* 0x000fe20000041870 */
[----:B-1----:R-:W-:Y:S02]  /*44a0*/  FFMA.FTZ R3, R157, c[0x0][0x2d0], -R7 ;  /* 0x0000b4009d037a23 */ /* 0x002fe40000010807 */
[----:B------:R-:W-:-:S05]  /*44b0*/  IMAD.MOV.U32 R157, RZ, RZ, R191 ;  /* 0x000000ffff9d7224 */ /* 0x000fca00078e00bf */
[C---:B------:R-:W-:Y:S01]  /*44c0*/  HMMA.16816.F32.BF16 R104, R8.reuse, R18, R44 ;  /* 0x000000120868723c */ /* 0x040fe2000004182c */
[----:B------:R1:W-:Y:S07]  /*44d0*/  MUFU.EX2 R202, R3 ;  /* 0x0000000300ca7308 */ /* 0x0003ee0000000800 */
[C---:B------:R-:W-:Y:S08]  /*44e0*/  HMMA.16816.F32.BF16 R52, R8.reuse, R22, R76 ;  /* 0x000000160834723c */ /* 0x040ff0000004184c */
[----:B------:R-:W-:Y:S01]  /*44f0*/  HMMA.16816.F32.BF16 R40, R8, R26, R80 ;  /* 0x0000001a0828723c */ /* 0x000fe20000041850 */
[----:B-1----:R-:W-:-:S02]  /*4500*/  FFMA.FTZ R3, R158, c[0x0][0x2d0], -R7 ;  /* 0x0000b4009e037a23 */ /* 0x002fc40000010807 */
[----:B------:R-:W-:Y:S02]  /*4510*/  IMAD.MOV.U32 R158, RZ, RZ, R90 ;  /* 0x000000ffff9e7224 */ /* 0x000fe400078e005a */
[----:B------:R1:W3:Y:S03]  /*4520*/  MUFU.EX2 R201, R3 ;  /* 0x0000000300c97308 */ /* 0x0002e60000000800 */
[----:B------:R-:W-:Y:S07]  /*4530*/  HMMA.16816.F32.BF16 R88, R8, R12, R60 ;  /* 0x0000000c0858723c */ /* 0x000fee000004183c */
[----:B--2---:R-:W-:Y:S01]  /*4540*/  F2FP.BF16.PACK_AB R8, R203, R204 ;  /* 0x000000cccb08723e */ /* 0x004fe200000010ff */
[----:B-1----:R-:W-:Y:S01]  /*4550*/  FFMA.FTZ R3, R159, c[0x0][0x2d0], -R0 ;  /* 0x0000b4009f037a23 */ /* 0x002fe20000010800 */
[----:B---3--:R-:W-:Y:S01]  /*4560*/  F2FP.BF16.PACK_AB R10, R201, R202 ;  /* 0x000000cac90a723e */ /* 0x008fe200000010ff */
[----:B------:R-:W-:-:S02]  /*4570*/  IMAD.MOV.U32 R159, RZ, RZ, R198 ;  /* 0x000000ffff9f7224 */ /* 0x000fc400078e00c6 */
[----:B------:R1:W-:Y:S02]  /*4580*/  MUFU.EX2 R200, R3 ;  /* 0x0000000300c87308 */ /* 0x0003e40000000800 */
[----:B-1----:R-:W-:-:S06]  /*4590*/  FFMA.FTZ R3, R161, c[0x0][0x2d0], -R0 ;  /* 0x0000b400a1037a23 */ /* 0x002fcc0000010800 */
[----:B------:R1:W2:Y:S02]  /*45a0*/  MUFU.EX2 R199, R3 ;  /* 0x0000000300c77308 */ /* 0x0002a40000000800 */
[----:B-1----:R-:W-:Y:S01]  /*45b0*/  FFMA.FTZ R3, R160, c[0x0][0x2d0], -R0 ;  /* 0x0000b400a0037a23 */ /* 0x002fe20000010800 */
[----:B--2---:R-:W-:-:S05]  /*45c0*/  F2FP.BF16.PACK_AB R9, R199, R200 ;  /* 0x000000c8c709723e */ /* 0x004fca00000010ff */
[----:B------:R1:W-:Y:S02]  /*45d0*/  MUFU.EX2 R198, R3 ;  /* 0x0000000300c67308 */ /* 0x0003e40000000800 */
[----:B-1----:R-:W-:-:S06]  /*45e0*/  FFMA.FTZ R3, R162, c[0x0][0x2d0], -R0 ;  /* 0x0000b400a2037a23 */ /* 0x002fcc0000010800 */
[----:B------:R1:W2:Y:S02]  /*45f0*/  MUFU.EX2 R197, R3 ;  /* 0x0000000300c57308 */ /* 0x0002a40000000800 */
[----:B-1----:R-:W-:Y:S01]  /*4600*/  FFMA.FTZ R3, R128, c[0x0][0x2d0], -R7 ;  /* 0x0000b40080037a23 */ /* 0x002fe20000010807 */
[----:B--2---:R-:W-:-:S05]  /*4610*/  F2FP.BF16.PACK_AB R11, R197, R198 ;  /* 0x000000c6c50b723e */ /* 0x004fca00000010ff */
[----:B------:R1:W-:Y:S02]  /*4620*/  MUFU.EX2 R195, R3 ;  /* 0x0000000300c37308 */ /* 0x0003e40000000800 */
[C---:B------:R-:W-:Y:S08]  /*4630*/  HMMA.16816.F32.BF16 R32, R8.reuse, R12, R32 ;  /* 0x0000000c0820723c */ /* 0x040ff00000041820 */
[----:B------:R-:W-:Y:S01]  /*4640*/  HMMA.16816.F32.BF16 R60, R8, R14, R28 ;  /* 0x0000000e083c723c */ /* 0x000fe2000004181c */
[----:B------:R-:W2:Y:S01]  /*4650*/  LDSM.16.MT88.4 R12, [R231+0x2100] ;  /* 0x00210000e70c783b */ /* 0x000ea20000004200 */
[----:B-1----:R-:W-:-:S03]  /*4660*/  FFMA.FTZ R3, R130, c[0x0][0x2d0], -R6 ;  /* 0x0000b40082037a23 */ /* 0x002fc60000010806 */
[----:B------:R-:W-:Y:S01]  /*4670*/  LDSM.16.MT88.4 R28, [R230+0x2100] ;  /* 0x00210000e61c783b */ /* 0x000fe20000004200 */
[----:B------:R1:W-:Y:S02]  /*4680*/  MUFU.EX2 R196, R3 ;  /* 0x0000000300c47308 */ /* 0x0003e40000000800 */
[C---:B------:R-:W-:Y:S08]  /*4690*/  HMMA.16816.F32.BF16 R44, R8.reuse, R16, R100 ;  /* 0x00000010082c723c */ /* 0x040ff00000041864 */
[----:B------:R-:W-:Y:S01]  /*46a0*/  HMMA.16816.F32.BF16 R36, R8, R18, R84 ;  /* 0x000000120824723c */ /* 0x000fe20000041854 */
[----:B------:R-:W3:Y:S01]  /*46b0*/  LDSM.16.MT88.4 R16, [R228+0x2100] ;  /* 0x00210000e410783b */ /* 0x000ee20000004200 */
[----:B-1----:R-:W-:-:S06]  /*46c0*/  FFMA.FTZ R3, R131, c[0x0][0x2d0], -R6 ;  /* 0x0000b40083037a23 */ /* 0x002fcc0000010806 */
[C---:B------:R-:W-:Y:S01]  /*46d0*/  HMMA.16816.F32.BF16 R68, R8.reuse, R20, R68 ;  /* 0x000000140844723c */ /* 0x040fe20000041844 */
[----:B------:R1:W4:Y:S07]  /*46e0*/  MUFU.EX2 R194, R3 ;  /* 0x0000000300c27308 */ /* 0x00032e0000000800 */
[C---:B------:R-:W-:Y:S01]  /*46f0*/  HMMA.16816.F32.BF16 R72, R8.reuse, R22, R72 ;  /* 0x000000160848723c */ /* 0x040fe20000041848 */
[----:B------:R-:W2:Y:S07]  /*4700*/  LDSM.16.MT88.4 R20, [R229+0x2100] ;  /* 0x00210000e514783b */ /* 0x000eae0000004200 */
[----:B------:R-:W-:Y:S01]  /*4710*/  HMMA.16816.F32.BF16 R76, R8, R24, R96 ;  /* 0x00000018084c723c */ /* 0x000fe20000041860 */
[----:B-1----:R-:W-:-:S04]  /*4720*/  FFMA.FTZ R3, R129, c[0x0][0x2d0], -R6 ;  /* 0x0000b40081037a23 */ /* 0x002fc80000010806 */
[----:B------:R1:W-:Y:S03]  /*4730*/  MUFU.EX2 R193, R3 ;  /* 0x0000000300c17308 */ /* 0x0003e60000000800 */
[----:B------:R-:W-:Y:S01]  /*4740*/  HMMA.16816.F32.BF16 R80, R8, R26, R92 ;  /* 0x0000001a0850723c */ /* 0x000fe2000004185c */
[----:B------:R-:W-:Y:S06]  /*4750*/  LDSM.16.MT88.4 R24, [R228+0x2900] ;  /* 0x00290000e418783b */ /* 0x000fec0000004200 */
[----:B----4-:R-:W-:Y:S01]  /*4760*/  F2FP.BF16.PACK_AB R8, R194, R196 ;  /* 0x000000c4c208723e */ /* 0x010fe200000010ff */
[----:B-1----:R-:W-:-:S04]  /*4770*/  FFMA.FTZ R3, R163, c[0x0][0x2d0], -R6 ;  /* 0x0000b400a3037a23 */ /* 0x002fc80000010806 */
[----:B------:R1:W4:Y:S02]  /*4780*/  MUFU.EX2 R192, R3 ;  /* 0x0000000300c07308 */ /* 0x0003240000000800 */
[----:B-1----:R-:W-:Y:S01]  /*4790*/  FFMA.FTZ R3, R164, c[0x0][0x2d0], -R5 ;  /* 0x0000b400a4037a23 */ /* 0x002fe20000010805 */
[----:B----4-:R-:W-:-:S05]  /*47a0*/  F2FP.BF16.PACK_AB R10, R192, R193 ;  /* 0x000000c1c00a723e */ /* 0x010fca00000010ff */
[----:B------:R1:W-:Y:S02]  /*47b0*/  MUFU.EX2 R191, R3 ;  /* 0x0000000300bf7308 */ /* 0x0003e40000000800 */
[----:B-1----:R-:W-:-:S06]  /*47c0*/  FFMA.FTZ R3, R166, c[0x0][0x2d0], -R5 ;  /* 0x0000b400a6037a23 */ /* 0x002fcc0000010805 */
        /* <DEDUP_REMOVED lines=8> */
[----:B------:R1:W4:Y:S02]  /*4850*/  MUFU.EX2 R138, R3 ;  /* 0x00000003008a7308 */ /* 0x0003240000000800 */
[C---:B--2---:R-:W-:Y:S08]  /*4860*/  HMMA.16816.F32.BF16 R160, R8.reuse, R12, R88 ;  /* 0x0000000c08a0723c */ /* 0x044ff00000041858 */
[----:B------:R-:W-:Y:S01]  /*4870*/  HMMA.16816.F32.BF16 R164, R8, R14, R64 ;  /* 0x0000000e08a4723c */ /* 0x000fe20000041840 */
[----:B-1----:R-:W-:-:S04]  /*4880*/  FFMA.FTZ R3, R168, c[0x0][0x2d0], -R7 ;  /* 0x0000b400a8037a23 */ /* 0x002fc80000010807 */
        /* <DEDUP_REMOVED lines=11> */
[----:B----4-:R-:W-:-:S02]  /*4940*/  F2FP.BF16.PACK_AB R8, R138, R195 ;  /* 0x000000c38a08723e */ /* 0x010fc400000010ff */
        /* <DEDUP_REMOVED lines=15> */
[----:B-1----:R-:W-:-:S04]  /*4a40*/  FFMA.FTZ R3, R175, c[0x0][0x2d0], -R7 ;  /* 0x0000b400af037a23 */ /* 0x002fc80000010807 */
[----:B------:R1:W-:Y:S03]  /*4a50*/  MUFU.EX2 R101, R3 ;  /* 0x0000000300657308 */ /* 0x0003e60000000800 */
[C---:B------:R-:W-:Y:S08]  /*4a60*/  HMMA.16816.F32.BF16 R32, R8.reuse, R20, R68 ;  /* 0x000000140820723c */ /* 0x040ff00000041844 */
[----:B------:R-:W-:Y:S01]  /*4a70*/  HMMA.16816.F32.BF16 R52, R8, R18, R36 ;  /* 0x000000120834723c */ /* 0x000fe20000041824 */
[----:B------:R-:W-:Y:S01]  /*4a80*/  LDSM.16.MT88.4 R16, [R229+0x2900] ;  /* 0x00290000e510783b */ /* 0x000fe20000004200 */
[----:B-1----:R-:W-:-:S06]  /*4a90*/  FFMA.FTZ R3, R174, c[0x0][0x2d0], -R7 ;  /* 0x0000b400ae037a23 */ /* 0x002fcc0000010807 */
[----:B------:R-:W-:Y:S01]  /*4aa0*/  HMMA.16816.F32.BF16 R40, R8, R14, R60 ;  /* 0x0000000e0828723c */ /* 0x000fe2000004183c */
[----:B------:R-:W-:Y:S01]  /*4ab0*/  LDSM.16.MT88.4 R12, [R230+0x2900] ;  /* 0x00290000e60c783b */ /* 0x000fe20000004200 */
[----:B------:R1:W-:Y:S02]  /*4ac0*/  MUFU.EX2 R103, R3 ;  /* 0x0000000300677308 */ /* 0x0003e40000000800 */
[----:B-1----:R-:W-:-:S06]  /*4ad0*/  FFMA.FTZ R3, R245, c[0x0][0x2d0], -R6 ;  /* 0x0000b400f5037a23 */ /* 0x002fcc0000010806 */
[----:B------:R1:W-:Y:S02]  /*4ae0*/  MUFU.EX2 R100, R3 ;  /* 0x0000000300647308 */ /* 0x0003e40000000800 */
[----:B-1----:R-:W-:-:S06]  /*4af0*/  FFMA.FTZ R3, R246, c[0x0][0x2d0], -R6 ;  /* 0x0000b400f6037a23 */ /* 0x002fcc0000010806 */
[----:B------:R1:W2:Y:S02]  /*4b00*/  MUFU.EX2 R99, R3 ;  /* 0x0000000300637308 */ /* 0x0002a40000000800 */
[----:B-1----:R-:W-:-:S06]  /*4b10*/  FFMA.FTZ R3, R227, c[0x0][0x2d0], -R6 ;  /* 0x0000b400e3037a23 */ /* 0x002fcc0000010806 */
[----:B------:R1:W-:Y:S02]  /*4b20*/  MUFU.EX2 R98, R3 ;  /* 0x0000000300627308 */ /* 0x0003e40000000800 */
[----:B-1----:R-:W-:-:S06]  /*4b30*/  FFMA.FTZ R3, R224, c[0x0][0x2d0], -R6 ;  /* 0x0000b400e0037a23 */ /* 0x002fcc0000010806 */
[----:B------:R1:W-:Y:S01]  /*4b40*/  MUFU.EX2 R97, R3 ;  /* 0x0000000300617308 */ /* 0x0003e20000000800 */
[----:B------:R-:W-:Y:S01]  /*4b50*/  HMMA.16816.F32.BF16 R36, R8, R22, R72 ;  /* 0x000000160824723c */ /* 0x000fe20000041848 */
[----:B------:R-:W3:Y:S01]  /*4b60*/  LDSM.16.MT88.4 R20, [R231+0x2900] ;  /* 0x00290000e714783b */ /* 0x000ee20000004200 */
[----:B-1----:R-:W-:Y:S01]  /*4b70*/  FFMA.FTZ R3, R117, c[0x0][0x2d0], -R5 ;  /* 0x0000b40075037a23 */ /* 0x002fe20000010805 */
[----:B------:R-:W-:Y:S01]  /*4b80*/  MOV R117, R118 ;  /* 0x0000007600757202 */ /* 0x000fe20000000f00 */
[----:B------:R-:W-:-:S03]  /*4b90*/  IMAD.MOV.U32 R118, RZ, RZ, R119 ;  /* 0x000000ffff767224 */ /* 0x000fc600078e0077 */
[----:B------:R1:W-:Y:S01]  /*4ba0*/  MUFU.EX2 R96, R3 ;  /* 0x0000000300607308 */ /* 0x0003e20000000800 */
[----:B------:R-:W-:Y:S01]  /*4bb0*/  IMAD.MOV.U32 R119, RZ, RZ, R159 ;  /* 0x000000ffff777224 */ /* 0x000fe200078e009f */
[----:B------:R-:W-:Y:S01]  /*4bc0*/  MOV R159, R158 ;  /* 0x0000009e009f7202 */ /* 0x000fe20000000f00 */
[----:B------:R-:W-:Y:S01]  /*4bd0*/  IMAD.MOV.U32 R158, RZ, RZ, R242 ;  /* 0x000000ffff9e7224 */ /* 0x000fe200078e00f2 */
[----:B------:R-:W-:Y:S01]  /*4be0*/  HMMA.16816.F32.BF16 R48, R8, R28, R76 ;  /* 0x0000001c0830723c */ /* 0x000fe2000004184c */
[----:B------:R-:W-:Y:S01]  /*4bf0*/  IMAD.MOV.U32 R131, RZ, RZ, R141 ;  /* 0x000000ffff837224 */ /* 0x000fe200078e008d */
[----:B------:R-:W-:Y:S01]  /*4c00*/  MOV R130, R238 ;  /* 0x000000ee00827202 */ /* 0x000fe20000000f00 */
[----:B------:R-:W-:Y:S01]  /*4c10*/  FFMA.FTZ R4, R4, c[0x0][0x2d0], -R7 ;  /* 0x0000b40004047a23 */ /* 0x000fe20000010807 */
[----:B------:R4:W5:Y:S01]  /*4c20*/  LDL.LU R242, [R1+0x84] ;  /* 0x0000840001f27983 */ /* 0x0009620000300800 */
[----:B-1----:R-:W-:Y:S02]  /*4c30*/  FFMA.FTZ R3, R117, c[0x0][0x2d0], -R5 ;  /* 0x0000b40075037a23 */ /* 0x002fe40000010805 */
[----:B------:R-:W-:Y:S01]  /*4c40*/  IMAD.MOV.U32 R117, RZ, RZ, R118 ;  /* 0x000000ffff757224 */ /* 0x000fe200078e0076 */
[----:B------:R-:W-:Y:S01]  /*4c50*/  MOV R118, R119 ;  /* 0x0000007700767202 */ /* 0x000fe20000000f00 */
[----:B------:R1:W1:Y:S01]  /*4c60*/  MUFU.EX2 R71, R3 ;  /* 0x0000000300477308 */ /* 0x0002620000000800 */
[----:B------:R-:W-:-:S02]  /*4c70*/  IMAD.MOV.U32 R119, RZ, RZ, R159 ;  /* 0x000000ffff777224 */ /* 0x000fc400078e009f */
[----:B------:R-:W-:Y:S01]  /*4c80*/  IMAD.MOV.U32 R159, RZ, RZ, R158 ;  /* 0x000000ffff9f7224 */ /* 0x000fe200078e009e */
[----:B------:R-:W-:Y:S01]  /*4c90*/  MOV R158, R157 ;  /* 0x0000009d009e7202 */ /* 0x000fe20000000f00 */
[----:B------:R-:W-:Y:S02]  /*4ca0*/  IMAD.MOV.U32 R157, RZ, RZ, R155 ;  /* 0x000000ffff9d7224 */ /* 0x000fe400078e009b */
[----:B------:R-:W-:Y:S01]  /*4cb0*/  IMAD.MOV.U32 R155, RZ, RZ, R156 ;  /* 0x000000ffff9b7224 */ /* 0x000fe200078e009c */
[----:B------:R-:W-:Y:S01]  /*4cc0*/  MOV R156, R241 ;  /* 0x000000f1009c7202 */ /* 0x000fe20000000f00 */
[----:B------:R-:W-:Y:S01]  /*4cd0*/  HMMA.16816.F32.BF16 R28, R8, R30, R80 ;  /* 0x0000001e081c723c */ /* 0x000fe20000041850 */
[----:B------:R-:W-:Y:S01]  /*4ce0*/  IMAD.MOV.U32 R171, RZ, RZ, R131 ;  /* 0x000000ffffab7224 */ /* 0x000fe200078e0083 */
[----:B------:R4:W5:Y:S01]  /*4cf0*/  LDL.LU R241, [R1+0x80] ;  /* 0x0000800001f17983 */ /* 0x0009620000300800 */
[----:B-1----:R-:W-:-:S04]  /*4d00*/  FFMA.FTZ R3, R252, c[0x0][0x2d0], -R5 ;  /* 0x0000b400fc037a23 */ /* 0x002fc80000010805 */
[----:B------:R1:W-:Y:S02]  /*4d10*/  MUFU.EX2 R70, R3 ;  /* 0x0000000300467308 */ /* 0x0003e40000000800 */
[----:B-1----:R-:W-:-:S06]  /*4d20*/  FFMA.FTZ R3, R170, c[0x0][0x2d0], -R5 ;  /* 0x0000b400aa037a23 */ /* 0x002fcc0000010805 */
[----:B------:R1:W1:Y:S02]  /*4d30*/  MUFU.EX2 R69, R3 ;  /* 0x0000000300457308 */ /* 0x0002640000000800 */
[----:B-1----:R-:W-:Y:S02]  /*4d40*/  FFMA.FTZ R3, R117, c[0x0][0x2d0], -R0 ;  /* 0x0000b40075037a23 */ /* 0x002fe40000010800 */
[----:B------:R-:W-:Y:S02]  /*4d50*/  IMAD.MOV.U32 R117, RZ, RZ, R118 ;  /* 0x000000ffff757224 */ /* 0x000fe400078e0076 */
[----:B------:R-:W-:Y:S01]  /*4d60*/  IMAD.MOV.U32 R118, RZ, RZ, R119 ;  /* 0x000000ffff767224 */ /* 0x000fe200078e0077 */
[----:B------:R-:W-:Y:S01]  /*4d70*/  MOV R119, R159 ;  /* 0x0000009f00777202 */ /* 0x000fe20000000f00 */
[----:B------:R-:W-:Y:S01]  /*4d80*/  IMAD.MOV.U32 R159, RZ, RZ, R158 ;  /* 0x000000ffff9f7224 */ /* 0x000fe200078e009e */
[----:B------:R1:W-:Y:S01]  /*4d90*/  MUFU.EX2 R61, R3 ;  /* 0x00000003003d7308 */ /* 0x0003e20000000800 */
[----:B------:R-:W-:Y:S01]  /*4da0*/  IMAD.MOV.U32 R158, RZ, RZ, R157 ;  /* 0x000000ffff9e7224 */ /* 0x000fe200078e009d */
[----:B------:R-:W-:Y:S01]  /*4db0*/  MOV R157, R155 ;  /* 0x0000009b009d7202 */ /* 0x000fe20000000f00 */
[----:B------:R-:W-:-:S02]  /*4dc0*/  IMAD.MOV.U32 R155, RZ, RZ, R156 ;  /* 0x000000ffff9b7224 */ /* 0x000fc400078e009c */
[----:B------:R-:W-:Y:S01]  /*4dd0*/  IMAD.MOV.U32 R156, RZ, RZ, R120 ;  /* 0x000000ffff9c7224 */ /* 0x000fe200078e0078 */
[----:B------:R-:W-:Y:S01]  /*4de0*/  MOV R120, R154 ;  /* 0x0000009a00787202 */ /* 0x000fe20000000f00 */
[----:B------:R-:W-:Y:S02]  /*4df0*/  IMAD.MOV.U32 R154, RZ, RZ, R152 ;  /* 0x000000ffff9a7224 */ /* 0x000fe400078e0098 */
[----:B------:R-:W-:Y:S01]  /*4e00*/  IMAD.MOV.U32 R152, RZ, RZ, R153 ;  /* 0x000000ffff987224 */ /* 0x000fe200078e0099 */
[----:B------:R-:W-:Y:S01]  /*4e10*/  MOV R153, R151 ;  /* 0x0000009700997202 */ /* 0x000fe20000000f00 */
[----:B------:R-:W-:Y:S02]  /*4e20*/  IMAD.MOV.U32 R151, RZ, RZ, R150 ;  /* 0x000000ffff977224 */ /* 0x000fe400078e0096 */
[----:B------:R-:W-:Y:S01]  /*4e30*/  IMAD.MOV.U32 R150, RZ, RZ, R143 ;  /* 0x000000ffff967224 */ /* 0x000fe200078e008f */
[----:B------:R-:W-:Y:S01]  /*4e40*/  MOV R143, R240 ;  /* 0x000000f0008f7202 */ /* 0x000fe20000000f00 */
[----:B-1----:R-:W-:Y:S01]  /*4e50*/  FFMA.FTZ R3, R117, c[0x0][0x2d0], -R0 ;  /* 0x0000b40075037a23 */ /* 0x002fe20000010800 */
[----:B--2---:R-:W-:Y:S01]  /*4e60*/  F2FP.BF16.PACK_AB R8, R99, R100 ;  /* 0x000000646308723e */ /* 0x004fe200000010ff */
[----:B------:R-:W-:Y:S01]  /*4e70*/  IMAD.MOV.U32 R117, RZ, RZ, R118 ;  /* 0x000000ffff757224 */ /* 0x000fe200078e0076 */
[----:B------:R-:W-:Y:S01]  /*4e80*/  F2FP.BF16.PACK_AB R9, R71, R96 ;  /* 0x000000604709723e */ /* 0x000fe200000010ff */
[----:B------:R-:W-:Y:S01]  /*4e90*/  IMAD.MOV.U32 R118, RZ, RZ, R119 ;  /* 0x000000ffff767224 */ /* 0x000fe200078e0077 */
[----:B------:R-:W-:Y:S01]  /*4ea0*/  MOV R119, R159 ;  /* 0x0000009f00777202 */ /* 0x000fe20000000f00 */
[----:B------:R-:W-:Y:S01]  /*4eb0*/  IMAD.MOV.U32 R159, RZ, RZ, R158 ;  /* 0x000000ffff9f7224 */ /* 0x000fe200078e009e */
[----:B------:R1:W2:Y:S01]  /*4ec0*/  MUFU.EX2 R68, R3 ;  /* 0x0000000300447308 */ /* 0x0002a20000000800 */
[----:B------:R-:W-:Y:S01]  /*4ed0*/  IMAD.MOV.U32 R158, RZ, RZ, R157 ;  /* 0x000000ffff9e7224 */ /* 0x000fe200078e009d */
[----:B------:R-:W-:Y:S01]  /*4ee0*/  MOV R157, R155 ;  /* 0x0000009b009d7202 */ /* 0x000fe20000000f00 */
[----:B------:R-:W-:Y:S01]  /*4ef0*/  IMAD.MOV.U32 R155, RZ, RZ, R156 ;  /* 0x000000ffff9b7224 */ /* 0x000fe200078e009c */
[----:B------:R-:W-:Y:S01]  /*4f00*/  F2FP.BF16.PACK_AB R10, R97, R98 ;  /* 0x00000062610a723e */ /* 0x000fe200000010ff */
[----:B------:R-:W-:Y:S01]  /*4f10*/  IMAD.MOV.U32 R156, RZ, RZ, R120 ;  /* 0x000000ffff9c7224 */ /* 0x000fe200078e0078 */
[----:B------:R-:W-:Y:S01]  /*4f20*/  MOV R120, R154 ;  /* 0x0000009a00787202 */ /* 0x000fe20000000f00 */
[----:B------:R-:W-:Y:S01]  /*4f30*/  IMAD.MOV.U32 R154, RZ, RZ, R152 ;  /* 0x000000ffff9a7224 */ /* 0x000fe200078e0098 */
[----:B------:R-:W-:Y:S01]  /*4f40*/  F2FP.BF16.PACK_AB R11, R69, R70 ;  /* 0x00000046450b723e */ /* 0x000fe200000010ff */
[----:B------:R-:W-:Y:S01]  /*4f50*/  IMAD.MOV.U32 R152, RZ, RZ, R153 ;  /* 0x000000ffff987224 */ /* 0x000fe200078e0099 */
[----:B------:R-:W-:Y:S01]  /*4f60*/  MOV R131, R145 ;  /* 0x0000009100837202 */ /* 0x000fe20000000f00 */
[----:B------:R-:W-:Y:S01]  /*4f70*/  IMAD.MOV.U32 R76, RZ, RZ, R124 ;  /* 0x000000ffff4c7224 */ /* 0x000fe200078e007c */
[----:B------:R4:W5:Y:S01]  /*4f80*/  LDL.LU R240, [R1+0x7c] ;  /* 0x00007c0001f07983 */ /* 0x0009620000300800 */
[----:B------:R-:W-:Y:S01]  /*4f90*/  MOV R153, R151 ;  /* 0x0000009700997202 */ /* 0x000fe20000000f00 */
[----:B------:R-:W-:-:S02]  /*4fa0*/  IMAD.MOV.U32 R151, RZ, RZ, R150 ;  /* 0x000000ffff977224 */ /* 0x000fc400078e0096 */
[----:B-1----:R-:W-:Y:S02]  /*4fb0*/  FFMA.FTZ R3, R117, c[0x0][0x2d0], -R0 ;  /* 0x0000b40075037a23 */ /* 0x002fe40000010800 */
[----:B------:R-:W-:Y:S01]  /*4fc0*/  IMAD.MOV.U32 R150, RZ, RZ, R143 ;  /* 0x000000ffff967224 */ /* 0x000fe200078e008f */
[----:B------:R-:W-:Y:S01]  /*4fd0*/  MOV R143, R148 ;  /* 0x00000094008f7202 */ /* 0x000fe20000000f00 */
[----:B------:R1:W-:Y:S01]  /*4fe0*/  MUFU.EX2 R63, R3 ;  /* 0x00000003003f7308 */ /* 0x0003e20000000800 */
[----:B------:R-:W-:Y:S02]  /*4ff0*/  IMAD.MOV.U32 R148, RZ, RZ, R239 ;  /* 0x000000ffff947224 */ /* 0x000fe400078e00ef */
[----:B------:R-:W-:Y:S02]  /*5000*/  IMAD.MOV.U32 R173, RZ, RZ, R155 ;  /* 0x000000ffffad7224 */ /* 0x000fe400078e009b */
[----:B------:R-:W-:Y:S02]  /*5010*/  IMAD.MOV.U32 R168, RZ, RZ, R154 ;  /* 0x000000ffffa87224 */ /* 0x000fe400078e009a */
[----:B------:R-:W-:Y:S01]  /*5020*/  IMAD.MOV.U32 R169, RZ, RZ, R151 ;  /* 0x000000ffffa97224 */ /* 0x000fe200078e0097 */
[----:B------:R-:W-:Y:S01]  /*5030*/  MOV R117, R119 ;  /* 0x0000007700757202 */ /* 0x000fe20000000f00 */
[----:B-1----:R-:W-:Y:S01]  /*5040*/  FFMA.FTZ R3, R172, c[0x0][0x2d0], -R0 ;  /* 0x0000b400ac037a23 */ /* 0x002fe20000010800 */
[----:B------:R-:W-:Y:S01]  /*5050*/  MOV R128, R157 ;  /* 0x0000009d00807202 */ /* 0x000fe20000000f00 */
[----:B------:R-:W-:Y:S01]  /*5060*/  IMAD.MOV.U32 R116, RZ, RZ, R118 ;  /* 0x000000ffff747224 */ /* 0x000fe200078e0076 */
[----:B---3--:R-:W-:Y:S01]  /*5070*/  HMMA.16816.F32.BF16 R160, R8, R20, R160 ;  /* 0x0000001408a0723c */ /* 0x008fe200000418a0 */
[----:B------:R1:W3:Y:S01]  /*5080*/  MUFU.EX2 R62, R3 ;  /* 0x00000003003e7308 */ /* 0x0002e20000000800 */
[----:B------:R-:W-:Y:S01]  /*5090*/  IMAD.MOV.U32 R129, RZ, RZ, R148 ;  /* 0x000000ffff817224 */ /* 0x000fe200078e0094 */
[----:B------:R4:W5:Y:S01]  /*50a0*/  LDL.LU R239, [R1+0x78] ;  /* 0x0000780001ef7983 */ /* 0x0009620000300800 */
[----:B------:R-:W-:Y:S01]  /*50b0*/  IMAD.MOV.U32 R186, RZ, RZ, R168 ;  /* 0x000000ffffba7224 */ /* 0x000fe200078e00a8 */
[----:B------:R-:W-:Y:S01]  /*50c0*/  MOV R157, R153 ;  /* 0x00000099009d7202 */ /* 0x000fe20000000f00 */
        /* <DEDUP_REMOVED lines=8> */
[----:B------:R-:W-:-:S02]  /*5150*/  IMAD.MOV.U32 R156, RZ, RZ, R152 ;  /* 0x000000ffff9c7224 */ /* 0x000fc400078e0098 */
[----:B-1----:R-:W-:Y:S01]  /*5160*/  FFMA.FTZ R3, R173, c[0x0][0x2d0], -R6 ;  /* 0x0000b400ad037a23 */ /* 0x002fe20000010806 */
[----:B------:R-:W-:Y:S01]  /*5170*/  MOV R168, R128 ;  /* 0x0000008000a87202 */ /* 0x000fe20000000f00 */
[----:B------:R-:W-:Y:S01]  /*5180*/  IMAD.MOV.U32 R120, RZ, RZ, R150 ;  /* 0x000000ffff787224 */ /* 0x000fe200078e0096 */
[C---:B------:R-:W-:Y:S01]  /*5190*/  HMMA.16816.F32.BF16 R164, R8.reuse, R22, R164 ;  /* 0x0000001608a4723c */ /* 0x040fe200000418a4 */
[----:B------:R1:W-:Y:S01]  /*51a0*/  MUFU.EX2 R60, R3 ;  /* 0x00000003003c7308 */ /* 0x0003e20000000800 */
[----:B------:R-:W-:Y:S01]  /*51b0*/  IMAD.MOV.U32 R152, RZ, RZ, R149 ;  /* 0x000000ffff987224 */ /* 0x000fe200078e0095 */
[----:B------:R4:W5:Y:S01]  /*51c0*/  LDL.LU R238, [R1+0x74] ;  /* 0x0000740001ee7983 */ /* 0x0009620000300800 */
[----:B------:R-:W-:Y:S02]  /*51d0*/  IMAD.MOV.U32 R153, RZ, RZ, R140 ;  /* 0x000000ffff997224 */ /* 0x000fe400078e008c */
[----:B------:R-:W-:Y:S02]  /*51e0*/  IMAD.MOV.U32 R173, RZ, RZ, R130 ;  /* 0x000000ffffad7224 */ /* 0x000fe400078e0082 */
[----:B------:R-:W-:Y:S01]  /*51f0*/  HMMA.16816.F32.BF16 R140, R8, R24, R108 ;  /* 0x00000018088c723c */ /* 0x000fe2000004186c */
[----:B------:R-:W-:-:S02]  /*5200*/  IMAD.MOV.U32 R169, RZ, RZ, R116 ;  /* 0x000000ffffa97224 */ /* 0x000fc400078e0074 */
[----:B------:R-:W-:Y:S02]  /*5210*/  IMAD.MOV.U32 R129, RZ, RZ, R147 ;  /* 0x000000ffff817224 */ /* 0x000fe400078e0093 */
[----:B------:R-:W-:-:S03]  /*5220*/  IMAD.MOV.U32 R130, RZ, RZ, R146 ;  /* 0x000000ffff827224 */ /* 0x000fc600078e0092 */
[C---:B------:R-:W-:Y:S01]  /*5230*/  HMMA.16816.F32.BF16 R148, R8.reuse, R26, R104 ;  /* 0x0000001a0894723c */ /* 0x040fe20000041868 */
[----:B-1----:R-:W-:Y:S02]  /*5240*/  FFMA.FTZ R3, R186, c[0x0][0x2d0], -R6 ;  /* 0x0000b400ba037a23 */ /* 0x002fe40000010806 */
[----:B------:R-:W-:Y:S02]  /*5250*/  IMAD.MOV.U32 R186, RZ, RZ, R187 ;  /* 0x000000ffffba7224 */ /* 0x000fe400078e00bb */
[----:B------:R-:W-:Y:S01]  /*5260*/  IMAD.MOV.U32 R187, RZ, RZ, R184 ;  /* 0x000000ffffbb7224 */ /* 0x000fe200078e00b8 */
[----:B------:R-:W-:Y:S02]  /*5270*/  MOV R184, R171 ;  /* 0x000000ab00b87202 */ /* 0x000fe40000000f00 */
[----:B------:R-:W-:Y:S01]  /*5280*/  HMMA.16816.F32.BF16 R92, R8, R16, R92 ;  /* 0x00000010085c723c */ /* 0x000fe2000004185c */
[----:B------:R-:W-:Y:S01]  /*5290*/  IMAD.MOV.U32 R171, RZ, RZ, R173 ;  /* 0x000000ffffab7224 */ /* 0x000fe200078e00ad */
[----:B------:R-:W-:Y:S01]  /*52a0*/  MOV R116, R237 ;  /* 0x000000ed00747202 */ /* 0x000fe20000000f00 */
[----:B------:R-:W-:-:S05]  /*52b0*/  IMAD.MOV.U32 R173, RZ, RZ, R168 ;  /* 0x000000ffffad7224 */ /* 0x000fca00078e00a8 */
[----:B------:R-:W-:Y:S01]  /*52c0*/  HMMA.16816.F32.BF16 R88, R8, R18, R88 ;  /* 0x000000120858723c */ /* 0x000fe20000041858 */
[----:B------:R-:W-:Y:S01]  /*52d0*/  IMAD.MOV.U32 R128, RZ, RZ, R144 ;  /* 0x000000ffff807224 */ /* 0x000fe200078e0090 */
[----:B------:R-:W-:-:S06]  /*52e0*/  MOV R168, R169 ;  /* 0x000000a900a87202 */ /* 0x000fcc0000000f00 */
[----:B------:R-:W-:Y:S01]  /*52f0*/  HMMA.16816.F32.BF16 R84, R8, R12, R84 ;  /* 0x0000000c0854723c */ /* 0x000fe20000041854 */
[----:B------:R-:W-:-:S07]  /*5300*/  IMAD.MOV.U32 R169, RZ, RZ, R129 ;  /* 0x000000ffffa97224 */ /* 0x000fce00078e0081 */
[----:B------:R-:W-:Y:S01]  /*5310*/  HMMA.16816.F32.BF16 R64, R8, R14, R64 ;  /* 0x0000000e0840723c */ /* 0x000fe20000041840 */
[----:B------:R-:W-:Y:S01]  /*5320*/  IMAD.MOV.U32 R129, RZ, RZ, R131 ;  /* 0x000000ffff817224 */ /* 0x000fe200078e0083 */
[----:B------:R-:W-:Y:S01]  /*5330*/  MOV R174, R187 ;  /* 0x000000bb00ae7202 */ /* 0x000fe20000000f00 */
[----:B------:R-:W-:Y:S01]  /*5340*/  IMAD.MOV.U32 R175, RZ, RZ, R184 ;  /* 0x000000ffffaf7224 */ /* 0x000fe200078e00b8 */
[----:B------:R4:W5:Y:S03]  /*5350*/  LDL.LU R237, [R1+0x70] ;  /* 0x0000700001ed7983 */ /* 0x0009660000300800 */
[----:B------:R-:W-:Y:S02]  /*5360*/  F2FP.BF16.PACK_AB R8, R114, R133 ;  /* 0x000000857208723e */ /* 0x000fe400000010ff */
[----:B--2---:R-:W-:Y:S02]  /*5370*/  F2FP.BF16.PACK_AB R9, R68, R61 ;  /* 0x0000003d4409723e */ /* 0x004fe400000010ff */
[----:B------:R-:W-:-:S02]  /*5380*/  F2FP.BF16.PACK_AB R10, R103, R101 ;  /* 0x00000065670a723e */ /* 0x000fc400000010ff */
[----:B---3--:R-:W-:Y:S02]  /*5390*/  F2FP.BF16.PACK_AB R11, R62, R63 ;  /* 0x0000003f3e0b723e */ /* 0x008fe400000010ff */
[----:B------:R-:W-:Y:S01]  /*53a0*/  MOV R131, R130 ;  /* 0x0000008200837202 */ /* 0x000fe20000000f00 */
[----:B------:R-:W-:Y:S02]  /*53b0*/  IMAD.MOV.U32 R130, RZ, RZ, R128 ;  /* 0x000000ffff827224 */ /* 0x000fe400078e0080 */
[----:B------:R-:W-:Y:S02]  /*53c0*/  IMAD.MOV.U32 R128, RZ, RZ, R116 ;  /* 0x000000ffff807224 */ /* 0x000fe400078e0074 */
[----:B------:R-:W-:Y:S01]  /*53d0*/  HMMA.16816.F32.BF16 R144, R8, R24, R56 ;  /* 0x000000180890723c */ /* 0x000fe20000041838 */
[----:B------:R1:W-:Y:S01]  /*53e0*/  MUFU.EX2 R57, R3 ;  /* 0x0000000300397308 */ /* 0x0003e20000000800 */
[----:B------:R-:W-:Y:S01]  /*53f0*/  MOV R116, R159 ;  /* 0x0000009f00747202 */ /* 0x000fe20000000f00 */
[----:B------:R-:W-:Y:S01]  /*5400*/  IMAD.MOV.U32 R159, RZ, RZ, R158 ;  /* 0x000000ffff9f7224 */ /* 0x000fe200078e009e */
[----:B------:R-:W-:Y:S01]  /*5410*/  MOV R221, R173 ;  /* 0x000000ad00dd7202 */ /* 0x000fe20000000f00 */
[----:B------:R-:W-:-:S02]  /*5420*/  IMAD.MOV.U32 R158, RZ, RZ, R236 ;  /* 0x000000ffff9e7224 */ /* 0x000fc400078e00ec */
[----:B------:R-:W-:Y:S01]  /*5430*/  IMAD.MOV.U32 R185, RZ, RZ, R171 ;  /* 0x000000ffffb97224 */ /* 0x000fe200078e00ab */
[----:B------:R-:W-:Y:S01]  /*5440*/  MOV R184, R129 ;  /* 0x0000008100b87202 */ /* 0x000fe20000000f00 */
[----:B------:R-:W-:Y:S01]  /*5450*/  IMAD.MOV.U32 R187, RZ, RZ, R169 ;  /* 0x000000ffffbb7224 */ /* 0x000fe200078e00a9 */
[----:B------:R-:W-:Y:S01]  /*5460*/  HMMA.16816.F32.BF16 R52, R8, R26, R52 ;  /* 0x0000001a0834723c */ /* 0x000fe20000041834 */
[----:B-1----:R-:W-:-:S07]  /*5470*/  FFMA.FTZ R3, R186, c[0x0][0x2d0], -R6 ;  /* 0x0000b400ba037a23 */ /* 0x002fce0000010806 */
[----:B------:R-:W-:Y:S01]  /*5480*/  HMMA.16816.F32.BF16 R48, R8, R12, R48 ;  /* 0x0000000c0830723c */ /* 0x000fe20000041830 */
[----:B------:R-:W-:Y:S01]  /*5490*/  IMAD.MOV.U32 R186, RZ, RZ, R168 ;  /* 0x000000ffffba7224 */ /* 0x000fe200078e00a8 */
[----:B------:R-:W1:Y:S01]  /*54a0*/  MUFU.EX2 R24, R4 ;  /* 0x0000000400187308 */ /* 0x000e620000000800 */
[----:B------:R-:W-:Y:S01]  /*54b0*/  IMAD.MOV.U32 R171, RZ, RZ, R131 ;  /* 0x000000ffffab7224 */ /* 0x000fe200078e0083 */
[----:B------:R-:W-:Y:S01]  /*54c0*/  MOV R168, R128 ;  /* 0x0000008000a87202 */ /* 0x000fe20000000f00 */
[----:B------:R-:W-:Y:S01]  /*54d0*/  IMAD.MOV.U32 R173, RZ, RZ, R130 ;  /* 0x000000ffffad7224 */ /* 0x000fe200078e0082 */
[----:B------:R-:W-:Y:S01]  /*54e0*/  MOV R131, R158 ;  /* 0x0000009e00837202 */ /* 0x000fe20000000f00 */
[----:B------:R4:W5:Y:S03]  /*54f0*/  LDL.LU R236, [R1+0x6c] ;  /* 0x00006c0001ec7983 */ /* 0x0009660000300800 */
[----:B------:R2:W-:Y:S01]  /*5500*/  MUFU.EX2 R56, R3 ;  /* 0x0000000300387308 */ /* 0x0005e20000000800 */
[----:B------:R-:W-:-:S02]  /*5510*/  IMAD.MOV.U32 R129, RZ, RZ, R159 ;  /* 0x000000ffff817224 */ /* 0x000fc400078e009f */
[----:B------:R-:W-:Y:S02]  /*5520*/  IMAD.MOV.U32 R130, RZ, RZ, R157 ;  /* 0x000000ffff827224 */ /* 0x000fe400078e009d */
[----:B------:R-:W-:Y:S02]  /*5530*/  IMAD.MOV.U32 R128, RZ, RZ, R156 ;  /* 0x000000ffff807224 */ /* 0x000fe400078e009c */
[----:B------:R-:W-:Y:S01]  /*5540*/  HMMA.16816.F32.BF16 R156, R8, R20, R44 ;  /* 0x00000014089c723c */ /* 0x000fe2000004182c */
[----:B------:R-:W-:Y:S02]  /*5550*/  IMAD.MOV.U32 R169, RZ, RZ, R116 ;  /* 0x000000ffffa97224 */ /* 0x000fe400078e0074 */
[----:B--2---:R-:W-:Y:S02]  /*5560*/  FFMA.FTZ R3, R174, c[0x0][0x2d0], -R6 ;  /* 0x0000b400ae037a23 */ /* 0x004fe40000010806 */
        /* <DEDUP_REMOVED lines=10> */
[----:B------:R-:W-:Y:S01]  /*5610*/  IMAD.MOV.U32 R168, RZ, RZ, R169 ;  /* 0x000000ffffa87224 */ /* 0x000fe200078e00a9 */
[----:B------:R-:W-:Y:S01]  /*5620*/  MOV R116, R235 ;  /* 0x000000eb00747202 */ /* 0x000fe20000000f00 */
[----:B------:R-:W-:Y:S01]  /*5630*/  IMAD.MOV.U32 R169, RZ, RZ, R129 ;  /* 0x000000ffffa97224 */ /* 0x000fe200078e0081 */
[----:B------:R-:W-:Y:S01]  /*5640*/  MOV R129, R131 ;  /* 0x0000008300817202 */ /* 0x000fe20000000f00 */
[----:B--2---:R-:W-:Y:S01]  /*5650*/  FFMA.FTZ R3, R174, c[0x0][0x2d0], -R5 ;  /* 0x0000b400ae037a23 */ /* 0x004fe20000010805 */
[----:B------:R-:W-:Y:S01]  /*5660*/  HMMA.16816.F32.BF16 R40, R8, R22, R40 ;  /* 0x000000160828723c */ /* 0x000fe20000041828 */
[----:B------:R-:W-:Y:S01]  /*5670*/  IMAD.MOV.U32 R174, RZ, RZ, R175 ;  /* 0x000000ffffae7224 */ /* 0x000fe200078e00af */
[----:B------:R4:W5:Y:S01]  /*5680*/  LDL.LU R235, [R1+0x68] ;  /* 0x0000680001eb7983 */ /* 0x0009620000300800 */
[----:B------:R-:W-:Y:S01]  /*5690*/  IMAD.MOV.U32 R175, RZ, RZ, R185 ;  /* 0x000000ffffaf7224 */ /* 0x000fe200078e00b9 */
[----:B------:R-:W-:Y:S01]  /*56a0*/  MOV R185, R221 ;  /* 0x000000dd00b97202 */ /* 0x000fe20000000f00 */
[----:B------:R-:W-:-:S02]  /*56b0*/  IMAD.MOV.U32 R221, RZ, RZ, R186 ;  /* 0x000000ffffdd7224 */ /* 0x000fc400078e00ba */
[----:B------:R-:W-:Y:S01]  /*56c0*/  IMAD.MOV.U32 R186, RZ, RZ, R187 ;  /* 0x000000ffffba7224 */ /* 0x000fe200078e00bb */
[----:B------:R-:W-:Y:S01]  /*56d0*/  MOV R187, R184 ;  /* 0x000000b800bb7202 */ /* 0x000fe20000000f00 */
[----:B------:R-:W-:Y:S02]  /*56e0*/  IMAD.MOV.U32 R131, RZ, RZ, R130 ;  /* 0x000000ffff837224 */ /* 0x000fe400078e0082 */
[----:B------:R-:W-:Y:S02]  /*56f0*/  IMAD.MOV.U32 R184, RZ, RZ, R171 ;  /* 0x000000ffffb87224 */ /* 0x000fe400078e00ab */
[----:B------:R-:W-:Y:S01]  /*5700*/  IMAD.MOV.U32 R130, RZ, RZ, R128 ;  /* 0x000000ffff827224 */ /* 0x000fe200078e0080 */
[----:B------:R-:W-:Y:S01]  /*5710*/  MOV R128, R116 ;  /* 0x0000007400807202 */ /* 0x000fe20000000f00 */
[----:B------:R-:W-:Y:S01]  /*5720*/  IMAD.MOV.U32 R171, RZ, RZ, R173 ;  /* 0x000000ffffab7224 */ /* 0x000fe200078e00ad */
[----:B------:R-:W-:Y:S01]  /*5730*/  MOV R173, R168 ;  /* 0x000000a800ad7202 */ /* 0x000fe20000000f00 */
[----:B------:R-:W-:-:S02]  /*5740*/  IMAD.MOV.U32 R116, RZ, RZ, R155 ;  /* 0x000000ffff747224 */ /* 0x000fc400078e009b */
[----:B------:R-:W-:Y:S02]  /*5750*/  IMAD.MOV.U32 R168, RZ, RZ, R169 ;  /* 0x000000ffffa87224 */ /* 0x000fe400078e00a9 */
[----:B------:R-:W-:Y:S01]  /*5760*/  IMAD.MOV.U32 R155, RZ, RZ, R120 ;  /* 0x000000ffff9b7224 */ /* 0x000fe200078e0078 */
[----:B------:R-:W-:Y:S01]  /*5770*/  MOV R120, R234 ;  /* 0x000000ea00787202 */ /* 0x000fe20000000f00 */
[----:B------:R-:W-:Y:S01]  /*5780*/  IMAD.MOV.U32 R169, RZ, RZ, R129 ;  /* 0x000000ffffa97224 */ /* 0x000fe200078e0081 */
[----:B------:R-:W-:Y:S01]  /*5790*/  MOV R129, R131 ;  /* 0x0000008300817202 */ /* 0x000fe20000000f00 */
[----:B------:R-:W-:Y:S01]  /*57a0*/  IMAD.MOV.U32 R131, RZ, RZ, R130 ;  /* 0x000000ffff837224 */ /* 0x000fe200078e0082 */
[----:B------:R2:W-:Y:S01]  /*57b0*/  MUFU.EX2 R44, R3 ;  /* 0x00000003002c7308 */ /* 0x0005e20000000800 */
        /* <DEDUP_REMOVED lines=9> */
[----:B------:R-:W-:Y:S01]  /*5850*/  HMMA.16816.F32.BF16 R28, R8, R14, R28 ;  /* 0x0000000e081c723c */ /* 0x000fe2000004181c */
[----:B------:R-:W-:Y:S01]  /*5860*/  IMAD.MOV.U32 R186, RZ, RZ, R168 ;  /* 0x000000ffffba7224 */ /* 0x000fe200078e00a8 */
[----:B------:R4:W5:Y:S01]  /*5870*/  LDL.LU R234, [R1+0x64] ;  /* 0x0000640001ea7983 */ /* 0x0009620000300800 */
[----:B------:R-:W-:-:S02]  /*5880*/  IMAD.MOV.U32 R227, RZ, RZ, R185 ;  /* 0x000000ffffe37224 */ /* 0x000fc400078e00b9 */
[----:B--2---:R-:W-:Y:S02]  /*5890*/  FFMA.FTZ R3, R174, c[0x0][0x2d0], -R5 ;  /* 0x0000b400ae037a23 */ /* 0x004fe40000010805 */
[----:B------:R-:W-:Y:S01]  /*58a0*/  IMAD.MOV.U32 R168, RZ, RZ, R128 ;  /* 0x000000ffffa87224 */ /* 0x000fe200078e0080 */
[----:B------:R-:W-:Y:S01]  /*58b0*/  MOV R128, R152 ;  /* 0x0000009800807202 */ /* 0x000fe20000000f00 */
        /* <DEDUP_REMOVED lines=11> */
[----:B------:R-:W-:Y:S01]  /*5970*/  HMMA.16816.F32.BF16 R32, R8, R16, R32 ;  /* 0x000000100820723c */ /* 0x000fe20000041820 */
[----:B------:R-:W-:Y:S01]  /*5980*/  IMAD.MOV.U32 R77, RZ, RZ, R227 ;  /* 0x000000ffff4d7224 */ /* 0x000fe200078e00e3 */
[----:B------:R-:W-:Y:S01]  /*5990*/  MOV R74, R185 ;  /* 0x000000b9004a7202 */ /* 0x000fe20000000f00 */
[----:B------:R-:W-:Y:S01]  /*59a0*/  IMAD.MOV.U32 R131, RZ, RZ, R120 ;  /* 0x000000ffff837224 */ /* 0x000fe200078e0078 */
[----:B------:R4:W5:Y:S01]  /*59b0*/  LDL.LU R233, [R1+0x60] ;  /* 0x0000600001e97983 */ /* 0x0009620000300800 */
[----:B------:R-:W-:-:S02]  /*59c0*/  IMAD.MOV.U32 R72, RZ, RZ, R174 ;  /* 0x000000ffff487224 */ /* 0x000fc400078e00ae */
[----:B------:R-:W-:Y:S02]  /*59d0*/  IMAD.MOV.U32 R169, RZ, RZ, R116 ;  /* 0x000000ffffa97224 */ /* 0x000fe400078e0074 */
[----:B--2---:R-:W-:Y:S01]  /*59e0*/  FFMA.FTZ R3, R224, c[0x0][0x2d0], -R5 ;  /* 0x0000b400e0037a23 */ /* 0x004fe20000010805 */
[----:B------:R-:W-:Y:S01]  /*59f0*/  MOV R224, R187 ;  /* 0x000000bb00e07202 */ /* 0x000fe20000000f00 */
[----:B------:R-:W-:Y:S02]  /*5a00*/  IMAD.MOV.U32 R120, RZ, RZ, R125 ;  /* 0x000000ffff787224 */ /* 0x000fe400078e007d */
[----:B------:R-:W-:Y:S01]  /*5a10*/  IMAD.MOV.U32 R174, RZ, RZ, R128 ;  /* 0x000000ffffae7224 */ /* 0x000fe200078e0080 */
[----:B------:R2:W-:Y:S01]  /*5a20*/  MUFU.EX2 R26, R3 ;  /* 0x00000003001a7308 */ /* 0x0005e20000000800 */
[----:B------:R-:W-:Y:S02]  /*5a30*/  IMAD.MOV.U32 R116, RZ, RZ, R153 ;  /* 0x000000ffff747224 */ /* 0x000fe400078e0099 */
[----:B------:R-:W-:-:S02]  /*5a40*/  IMAD.MOV.U32 R78, RZ, RZ, R246 ;  /* 0x000000ffff4e7224 */ /* 0x000fc400078e00f6 */
[----:B------:R-:W-:Y:S02]  /*5a50*/  IMAD.MOV.U32 R73, RZ, RZ, R175 ;  /* 0x000000ffff497224 */ /* 0x000fe400078e00af */
[----:B------:R-:W-:Y:S02]  /*5a60*/  IMAD.MOV.U32 R75, RZ, RZ, R186 ;  /* 0x000000ffff4b7224 */ /* 0x000fe400078e00ba */
[----:B------:R-:W-:Y:S02]  /*5a70*/  IMAD.MOV.U32 R128, RZ, RZ, R123 ;  /* 0x000000ffff807224 */ /* 0x000fe400078e007b */
[----:B------:R-:W-:Y:S02]  /*5a80*/  IMAD.MOV.U32 R246, RZ, RZ, R221 ;  /* 0x000000fffff67224 */ /* 0x000fe400078e00dd */
[----:B------:R-:W-:Y:S01]  /*5a90*/  IMAD.MOV.U32 R227, RZ, RZ, R184 ;  /* 0x000000ffffe37224 */ /* 0x000fe200078e00b8 */
[----:B------:R-:W-:Y:S01]  /*5aa0*/  MOV R185, R131 ;  /* 0x0000008300b97202 */ /* 0x000fe20000000f00 */
[----:B------:R-:W-:-:S02]  /*5ab0*/  IMAD.MOV.U32 R221, RZ, RZ, R129 ;  /* 0x000000ffffdd7224 */ /* 0x000fc400078e0081 */
[----:B--2---:R-:W-:Y:S01]  /*5ac0*/  FFMA.FTZ R3, R77, c[0x0][0x2d0], -R5 ;  /* 0x0000b4004d037a23 */ /* 0x004fe20000010805 */
[----:B------:R-:W-:Y:S01]  /*5ad0*/  MOV R125, R232 ;  /* 0x000000e8007d7202 */ /* 0x000fe20000000f00 */
[----:B------:R-:W-:Y:S01]  /*5ae0*/  IMAD.MOV.U32 R129, RZ, RZ, R120 ;  /* 0x000000ffff817224 */ /* 0x000fe200078e0078 */
[----:B------:R-:W-:Y:S01]  /*5af0*/  MOV R245, R116 ;  /* 0x0000007400f57202 */ /* 0x000fe20000000f00 */
[----:B------:R-:W-:Y:S01]  /*5b00*/  IMAD.MOV.U32 R131, RZ, RZ, R121 ;  /* 0x000000ffff837224 */ /* 0x000fe200078e0079 */
[----:B------:R2:W-:Y:S01]  /*5b10*/  MUFU.EX2 R25, R3 ;  /* 0x0000000300197308 */ /* 0x0005e20000000800 */
[----:B------:R-:W-:Y:S01]  /*5b20*/  FFMA.FTZ R5, R79, c[0x0][0x2d0], -R7 ;  /* 0x0000b4004f057a23 */ /* 0x000fe20000010807 */
[----:B------:R-:W-:Y:S01]  /*5b30*/  MOV R77, R128 ;  /* 0x00000080004d7202 */ /* 0x000fe20000000f00 */
[--C-:B------:R-:W-:Y:S02]  /*5b40*/  FFMA.FTZ R6, R73, c[0x0][0x2d0], -R0.reuse ;  /* 0x0000b40049067a23 */ /* 0x100fe40000010800 */
[--C-:B------:R-:W-:Y:S01]  /*5b50*/  FFMA.FTZ R12, R74, c[0x0][0x2d0], -R0.reuse ;  /* 0x0000b4004a0c7a23 */ /* 0x100fe20000010800 */
[----:B------:R-:W-:Y:S01]  /*5b60*/  MOV R171, R130 ;  /* 0x0000008200ab7202 */ /* 0x000fe20000000f00 */
[----:B------:R-:W-:-:S02]  /*5b70*/  FFMA.FTZ R4, R75, c[0x0][0x2d0], -R0 ;  /* 0x0000b4004b047a23 */ /* 0x000fc40000010800 */
[----:B------:R-:W-:Y:S01]  /*5b80*/  FADD.FTZ R20, R177, R176 ;  /* 0x000000b0b1147221 */ /* 0x000fe20000010000 */
[----:B------:R-:W-:Y:S01]  /*5b90*/  HMMA.16816.F32.BF16 R36, R8, R18, R36 ;  /* 0x000000120824723c */ /* 0x000fe20000041824 */
[----:B------:R-:W-:Y:S02]  /*5ba0*/  FFMA.FTZ R13, R224, c[0x0][0x2d0], -R0 ;  /* 0x0000b400e00d7a23 */ /* 0x000fe40000010800 */
[----:B------:R-:W-:Y:S02]  /*5bb0*/  FADD.FTZ R21, R183, R182 ;  /* 0x000000b6b7157221 */ /* 0x000fe40000010000 */
[----:B------:R-:W-:Y:S01]  /*5bc0*/  FADD.FTZ R22, R179, R178 ;  /* 0x000000b2b3167221 */ /* 0x000fe20000010000 */
[----:B------:R-:W-:Y:S01]  /*5bd0*/  MOV R187, R168 ;  /* 0x000000a800bb7202 */ /* 0x000fe20000000f00 */
[----:B------:R-:W-:Y:S01]  /*5be0*/  FADD.FTZ R0, R246, R227 ;  /* 0x000000e3f6007221 */ /* 0x000fe20000010000 */
[----:B------:R4:W5:Y:S01]  /*5bf0*/  LDL.LU R232, [R1+0x5c] ;  /* 0x00005c0001e87983 */ /* 0x0009620000300800 */
[----:B------:R-:W-:-:S02]  /*5c00*/  IMAD.MOV.U32 R116, RZ, RZ, R139 ;  /* 0x000000ffff747224 */ /* 0x000fc400078e008b */
[----:B--2---:R-:W-:Y:S01]  /*5c10*/  FFMA.FTZ R3, R78, c[0x0][0x2d0], -R7 ;  /* 0x0000b4004e037a23 */ /* 0x004fe20000010807 */
[----:B------:R-:W-:Y:S01]  /*5c20*/  MOV R246, R129 ;  /* 0x0000008100f67202 */ /* 0x000fe20000000f00 */
[----:B------:R-:W-:Y:S01]  /*5c30*/  IMAD.MOV.U32 R130, RZ, RZ, R154 ;  /* 0x000000ffff827224 */ /* 0x000fe200078e009a */
[----:B------:R2:W-:Y:S01]  /*5c40*/  MUFU.EX2 R15, R5 ;  /* 0x00000005000f7308 */ /* 0x0005e20000000800 */
[----:B------:R-:W-:Y:S02]  /*5c50*/  IMAD.MOV.U32 R73, RZ, RZ, R119 ;  /* 0x000000ffff497224 */ /* 0x000fe400078e0077 */
[----:B------:R-:W-:Y:S01]  /*5c60*/  IMAD.MOV.U32 R79, RZ, RZ, R117 ;  /* 0x000000ffff4f7224 */ /* 0x000fe200078e0075 */
[----:B------:R-:W-:Y:S01]  /*5c70*/  MOV R75, R126 ;  /* 0x0000007e004b7202 */ /* 0x000fe20000000f00 */
[----:B------:R-:W-:Y:S01]  /*5c80*/  IMAD.MOV.U32 R227, RZ, RZ, R131 ;  /* 0x000000ffffe37224 */ /* 0x000fe200078e0083 */
[----:B------:R-:W3:Y:S01]  /*5c90*/  LDSM.16.MT88.4 R152, [R228+0x3100] ;  /* 0x00310000e498783b */ /* 0x000ee20000004200 */
[----:B------:R-:W-:Y:S01]  /*5ca0*/  IMAD.MOV.U32 R78, RZ, RZ, R116 ;  /* 0x000000ffff4e7224 */ /* 0x000fe200078e0074 */
[----:B------:R1:W-:Y:S01]  /*5cb0*/  MUFU.EX2 R11, R4 ;  /* 0x00000004000b7308 */ /* 0x0003e20000000800 */
[----:B------:R-:W-:Y:S01]  /*5cc0*/  IMAD.MOV.U32 R175, RZ, RZ, R130 ;  /* 0x000000ffffaf7224 */ /* 0x000fe200078e0082 */
[----:B------:R-:W-:Y:S01]  /*5cd0*/  MOV R130, R122 ;  /* 0x0000007a00827202 */ /* 0x000fe20000000f00 */
[----:B------:R-:W-:Y:S01]  /*5ce0*/  FFMA.FTZ R7, R72, c[0x0][0x2d0], -R7 ;  /* 0x0000b40048077a23 */ /* 0x000fe20000010807 */
[----:B------:R-:W-:Y:S01]  /*5cf0*/  MOV R72, R118 ;  /* 0x0000007600487202 */ /* 0x000fe20000000f00 */
[----:B------:R-:W-:Y:S01]  /*5d00*/  IMAD.MOV.U32 R74, RZ, RZ, R127 ;  /* 0x000000ffff4a7224 */ /* 0x000fe200078e007f */
[----:B------:R-:W-:Y:S01]  /*5d10*/  LDSM.16.MT88.4 R120, [R229+0x3100] ;  /* 0x00310000e578783b */ /* 0x000fe20000004200 */
[----:B--2---:R-:W-:Y:S01]  /*5d20*/  FADD.FTZ R5, R125, R0 ;  /* 0x000000007d057221 */ /* 0x004fe20000010000 */
[----:B------:R2:W-:Y:S01]  /*5d30*/  MUFU.EX2 R23, R3 ;  /* 0x0000000300177308 */ /* 0x0005e20000000800 */
[----:B------:R-:W-:Y:S01]  /*5d40*/  FADD.FTZ R0, R227, R22 ;  /* 0x00000016e3007221 */ /* 0x000fe20000010000 */
[----:B------:R-:W-:Y:S01]  /*5d50*/  LDSM.16.MT88.4 R16, [R230+0x3100] ;  /* 0x00310000e610783b */ /* 0x000fe20000004200 */
[----:B------:R-:W-:-:S02]  /*5d60*/  FADD.FTZ R5, R246, R5 ;  /* 0x00000005f6057221 */ /* 0x000fc40000010000 */
[----:B------:R-:W-:Y:S01]  /*5d70*/  IMAD.MOV.U32 R186, RZ, RZ, R169 ;  /* 0x000000ffffba7224 */ /* 0x000fe200078e00a9 */
[----:B------:R4:W5:Y:S01]  /*5d80*/  LDL.LU R139, [R1+0x58] ;  /* 0x00005800018b7983 */ /* 0x0009620000300800 */
[----:B-1----:R-:W-:Y:S01]  /*5d90*/  FADD.FTZ R4, R77, R20 ;  /* 0x000000144d047221 */ /* 0x002fe20000010000 */
[----:B------:R1:W1:Y:S01]  /*5da0*/  MUFU.EX2 R9, R6 ;  /* 0x0000000600097308 */ /* 0x0002620000000800 */
[----:B------:R-:W-:Y:S01]  /*5db0*/  IMAD.MOV.U32 R77, RZ, RZ, R78 ;  /* 0x000000ffff4d7224 */ /* 0x000fe200078e004e */
[----:B------:R-:W-:Y:S01]  /*5dc0*/  MOV R78, R79 ;  /* 0x0000004f004e7202 */ /* 0x000fe20000000f00 */
[----:B------:R-:W-:Y:S02]  /*5dd0*/  FADD.FTZ R4, R185, R4 ;  /* 0x00000004b9047221 */ /* 0x000fe40000010000 */
[----:B--2---:R-:W-:Y:S02]  /*5de0*/  FADD.FTZ R3, R73, R21 ;  /* 0x0000001549037221 */ /* 0x004fe40000010000 */
[----:B------:R-:W-:-:S02]  /*5df0*/  IMAD.MOV.U32 R224, RZ, RZ, R130 ;  /* 0x000000ffffe07224 */ /* 0x000fc400078e0082 */
[----:B------:R-:W-:Y:S02]  /*5e00*/  IMAD.MOV.U32 R79, RZ, RZ, R72 ;  /* 0x000000ffff4f7224 */ /* 0x000fe400078e0048 */
[----:B-1----:R-:W-:Y:S02]  /*5e10*/  FADD.FTZ R6, R187, R3 ;  /* 0x00000003bb067221 */ /* 0x002fe40000010000 */
[----:B------:R-:W-:Y:S02]  /*5e20*/  FADD.FTZ R3, R173, R0 ;  /* 0x00000000ad037221 */ /* 0x000fe40000010000 */
[----:B------:R-:W-:Y:S01]  /*5e30*/  FADD.FTZ R0, R76, R5 ;  /* 0x000000054c007221 */ /* 0x000fe20000010000 */
[----:B------:R-:W-:Y:S01]  /*5e40*/  MOV R73, R75 ;  /* 0x0000004b00497202 */ /* 0x000fe20000000f00 */
[----:B------:R-:W-:Y:S02]  /*5e50*/  FADD.FTZ R5, R180, R4 ;  /* 0x00000004b4057221 */ /* 0x000fe40000010000 */
[----:B------:R-:W-:-:S02]  /*5e60*/  IMAD.MOV.U32 R72, RZ, RZ, R74 ;  /* 0x000000ffff487224 */ /* 0x000fc400078e004a */
[----:B------:R-:W-:Y:S02]  /*5e70*/  FADD.FTZ R4, R77, R6 ;  /* 0x000000064d047221 */ /* 0x000fe40000010000 */
[----:B------:R-:W-:Y:S01]  /*5e80*/  FADD.FTZ R3, R78, R3 ;  /* 0x000000034e037221 */ /* 0x000fe20000010000 */
[----:B------:R1:W-:Y:S01]  /*5e90*/  MUFU.EX2 R14, R7 ;  /* 0x00000007000e7308 */ /* 0x0003e20000000800 */
[----:B------:R-:W-:Y:S02]  /*5ea0*/  IMAD.MOV.U32 R74, RZ, RZ, R224 ;  /* 0x000000ffff4a7224 */ /* 0x000fe400078e00e0 */
[----:B------:R-:W-:Y:S01]  /*5eb0*/  FADD.FTZ R0, R79, R0 ;  /* 0x000000004f007221 */ /* 0x000fe20000010000 */
[----:B------:R-:W-:Y:S01]  /*5ec0*/  MOV R224, R174 ;  /* 0x000000ae00e07202 */ /* 0x000fe20000000f00 */
[----:B------:R-:W-:Y:S02]  /*5ed0*/  FADD.FTZ R8, R181, R5 ;  /* 0x00000005b5087221 */ /* 0x000fe40000010000 */
[----:B------:R-:W-:-:S02]  /*5ee0*/  IMAD.MOV.U32 R75, RZ, RZ, R245 ;  /* 0x000000ffff4b7224 */ /* 0x000fc400078e00f5 */
[----:B------:R-:W-:Y:S02]  /*5ef0*/  FADD.FTZ R6, R73, R3 ;  /* 0x0000000349067221 */ /* 0x000fe40000010000 */
[----:B------:R-:W-:Y:S02]  /*5f00*/  IMAD.MOV.U32 R184, RZ, RZ, R171 ;  /* 0x000000ffffb87224 */ /* 0x000fe400078e00ab */
[----:B------:R-:W-:Y:S02]  /*5f10*/  IMAD.MOV.U32 R227, RZ, RZ, R175 ;  /* 0x000000ffffe37224 */ /* 0x000fe400078e00af */
[----:B-1----:R-:W-:Y:S02]  /*5f20*/  FADD.FTZ R7, R72, R4 ;  /* 0x0000000448077221 */ /* 0x002fe40000010000 */
[----:B------:R-:W-:Y:S01]  /*5f30*/  FADD.FTZ R5, R74, R0 ;  /* 0x000000004a057221 */ /* 0x000fe20000010000 */
[----:B------:R-:W-:Y:S01]  /*5f40*/  MOV R245, R186 ;  /* 0x000000ba00f57202 */ /* 0x000fe20000000f00 */
[----:B------:R-:W-:Y:S01]  /*5f50*/  FADD.FTZ R4, R250, R8 ;  /* 0x00000008fa047221 */ /* 0x000fe20000010000 */
[----:B------:R-:W1:Y:S01]  /*5f60*/  MUFU.EX2 R10, R12 ;  /* 0x0000000c000a7308 */ /* 0x000e620000000800 */
[----:B------:R-:W-:Y:S01]  /*5f70*/  IMAD.MOV.U32 R246, RZ, RZ, R221 ;  /* 0x000000fffff67224 */ /* 0x000fe200078e00dd */
[----:B------:R-:W2:Y:S01]  /*5f80*/  LDSM.16.MT88.4 R168, [R231+0x3100] ;  /* 0x00310000e7a8783b */ /* 0x000ea20000004200 */
[----:B------:R-:W-:-:S02]  /*5f90*/  FADD.FTZ R3, R75, R7 ;  /* 0x000000074b037221 */ /* 0x000fc40000010000 */
[----:B------:R-:W-:Y:S02]  /*5fa0*/  FADD.FTZ R0, R224, R6 ;  /* 0x00000006e0007221 */ /* 0x000fe40000010000 */
[----:B------:R-:W-:Y:S02]  /*5fb0*/  IMAD.MOV.U32 R221, RZ, RZ, R184 ;  /* 0x000000ffffdd7224 */ /* 0x000fe400078e00b8 */
[----:B------:R-:W-:Y:S02]  /*5fc0*/  FADD.FTZ R6, R227, R5 ;  /* 0x00000005e3067221 */ /* 0x000fe40000010000 */
[----:B------:R-:W-:Y:S02]  /*5fd0*/  FADD.FTZ R4, R248, R4 ;  /* 0x00000004f8047221 */ /* 0x000fe40000010000 */
[----:B------:R-:W-:Y:S02]  /*5fe0*/  FADD.FTZ R5, R246, R3 ;  /* 0x00000003f6057221 */ /* 0x000fe40000010000 */
[----:B------:R-:W-:-:S02]  /*5ff0*/  FADD.FTZ R3, R245, R0 ;  /* 0x00000000f5037221 */ /* 0x000fc40000010000 */
[----:B------:R-:W-:Y:S02]  /*6000*/  FADD.FTZ R0, R221, R6 ;  /* 0x00000006dd007221 */ /* 0x000fe40000010000 */
[----:B------:R-:W-:Y:S02]  /*6010*/  FADD.FTZ R4, R215, R4 ;  /* 0x00000004d7047221 */ /* 0x000fe40000010000 */
        /* <DEDUP_REMOVED lines=57> */
[----:B------:R-:W-:Y:S01]  /*63b0*/  FADD.FTZ R6, R70, R6 ;  /* 0x0000000646067221 */ /* 0x000fe20000010000 */
[----:B------:R-:W1:Y:S01]  /*63c0*/  MUFU.EX2 R13, R13 ;  /* 0x0000000d000d7308 */ /* 0x000e620000000800 */
        /* <DEDUP_REMOVED lines=9> */
[----:B-1----:R-:W-:Y:S02]  /*6460*/  FADD.FTZ R0, R10, R4 ;  /* 0x000000040a007221 */ /* 0x002fe40000010000 */
        /* <DEDUP_REMOVED lines=9> */
[----:B------:R-:W-:Y:S01]  /*6500*/  FADD.FTZ R0, R25, R5 ;  /* 0x0000000519007221 */ /* 0x000fe20000010000 */
[----:B------:R4:W-:Y:S04]  /*6510*/  STL [R1+0x4], R6 ;  /* 0x0000040601007387 */ /* 0x0009e80000100800 */
[----:B------:R4:W-:Y:S04]  /*6520*/  STL [R1], R4 ;  /* 0x0000000401007387 */ /* 0x0009e80000100800 */
[----:B------:R4:W-:Y:S04]  /*6530*/  STL [R1+0xc], R0 ;  /* 0x00000c0001007387 */ /* 0x0009e80000100800 */
[----:B------:R4:W-:Y:S01]  /*6540*/  STL [R1+0x8], R3 ;  /* 0x0000080301007387 */ /* 0x0009e20000100800 */
[----:B------:R-:W-:-:S02]  /*6550*/  F2FP.BF16.PACK_AB R128, R57, R60 ;  /* 0x0000003c3980723e */ /* 0x000fc400000010ff */
[----:B------:R-:W-:Y:S02]  /*6560*/  F2FP.BF16.PACK_AB R129, R27, R44 ;  /* 0x0000002c1b81723e */ /* 0x000fe400000010ff */
[----:B------:R-:W-:Y:S02]  /*6570*/  F2FP.BF16.PACK_AB R130, R45, R56 ;  /* 0x000000382d82723e */ /* 0x000fe400000010ff */
[----:B------:R-:W-:Y:S02]  /*6580*/  F2FP.BF16.PACK_AB R131, R25, R26 ;  /* 0x0000001a1983723e */ /* 0x000fe400000010ff */
[----:B------:R-:W-:Y:S02]  /*6590*/  F2FP.BF16.PACK_AB R184, R23, R24 ;  /* 0x0000001817b8723e */ /* 0x000fe400000010ff */
[----:B------:R-:W-:Y:S02]  /*65a0*/  F2FP.BF16.PACK_AB R185, R10, R9 ;  /* 0x000000090ab9723e */ /* 0x000fe400000010ff */
[----:B------:R-:W-:-:S02]  /*65b0*/  F2FP.BF16.PACK_AB R186, R14, R15 ;  /* 0x0000000f0eba723e */ /* 0x000fc400000010ff */
[----:B------:R-:W-:Y:S01]  /*65c0*/  F2FP.BF16.PACK_AB R187, R13, R11 ;  /* 0x0000000b0dbb723e */ /* 0x000fe200000010ff */
[C---:B---3--:R-:W-:Y:S08]  /*65d0*/  HMMA.16816.F32.BF16 R140, R128.reuse, R152, R140 ;  /* 0x00000098808c723c */ /* 0x048ff0000004188c */
[C---:B------:R-:W-:Y:S08]  /*65e0*/  HMMA.16816.F32.BF16 R148, R128.reuse, R154, R148 ;  /* 0x0000009a8094723c */ /* 0x040ff00000041894 */
[C---:B--2---:R-:W-:Y:S08]  /*65f0*/  HMMA.16816.F32.BF16 R160, R128.reuse, R168, R160 ;  /* 0x000000a880a0723c */ /* 0x044ff000000418a0 */
[C---:B------:R-:W-:Y:S08]  /*6600*/  HMMA.16816.F32.BF16 R164, R128.reuse, R170, R164 ;  /* 0x000000aa80a4723c */ /* 0x040ff000000418a4 */
[C---:B------:R-:W-:Y:S08]  /*6610*/  HMMA.16816.F32.BF16 R176, R128.reuse, R120, R92 ;  /* 0x0000007880b0723c */ /* 0x040ff0000004185c */
[----:B------:R-:W-:Y:S08]  /*6620*/  HMMA.16816.F32.BF16 R116, R128, R122, R88 ;  /* 0x0000007a8074723c */ /* 0x000ff00000041858 */
[C---:B------:R-:W-:Y:S08]  /*6630*/  HMMA.16816.F32.BF16 R144, R184.reuse, R152, R144 ;  /* 0x00000098b890723c */ /* 0x040ff00000041890 */
[C---:B------:R-:W-:Y:S08]  /*6640*/  HMMA.16816.F32.BF16 R156, R184.reuse, R168, R156 ;  /* 0x000000a8b89c723c */ /* 0x040ff0000004189c */
[----:B------:R-:W-:Y:S08]  /*6650*/  HMMA.16816.F32.BF16 R172, R184, R120, R32 ;  /* 0x00000078b8ac723c */ /* 0x000ff00000041820 */
[----:B------:R-:W-:Y:S08]  /*6660*/  HMMA.16816.F32.BF16 R124, R128, R16, R84 ;  /* 0x00000010807c723c */ /* 0x000ff00000041854 */
[C---:B------:R-:W-:Y:S08]  /*6670*/  HMMA.16816.F32.BF16 R152, R184.reuse, R154, R52 ;  /* 0x0000009ab898723c */ /* 0x040ff00000041834 */
[C---:B------:R-:W-:Y:S08]  /*6680*/  HMMA.16816.F32.BF16 R168, R184.reuse, R170, R40 ;  /* 0x000000aab8a8723c */ /* 0x040ff00000041828 */
[C---:B------:R-:W-:Y:S08]  /*6690*/  HMMA.16816.F32.BF16 R120, R184.reuse, R122, R36 ;  /* 0x0000007ab878723c */ /* 0x040ff00000041824 */
[----:B------:R-:W-:Y:S08]  /*66a0*/  HMMA.16816.F32.BF16 R180, R184, R16, R48 ;  /* 0x00000010b8b4723c */ /* 0x000ff00000041830 */
[-C--:B------:R-:W-:Y:S08]  /*66b0*/  HMMA.16816.F32.BF16 R128, R128, R18.reuse, R64 ;  /* 0x000000128080723c */ /* 0x080ff00000041840 */
[----:B------:R-:W-:Y:S01]  /*66c0*/  HMMA.16816.F32.BF16 R184, R184, R18, R28 ;  /* 0x00000012b8b8723c */ /* 0x000fe2000004181c */
[----:B------:R-:W-:Y:S07]  /*66d0*/  @!P1 BRA `(.L_x_2) ;  /* 0x00003f7000009947 */ /* 0x000fee0003800000 */
[----:B----4-:R-:W2:Y:S01]  /*66e0*/  LDL.LU R221, [R1+0x38] ;  /* 0x0000380001dd7983 */ /* 0x010ea20000300800 */
[----:B------:R-:W-:Y:S01]  /*66f0*/  UMOV UR6, 0x5 ;  /* 0x0000000500067882 */ /* 0x000fe20000000000 */
[----:B------:R-:W-:Y:S01]  /*6700*/  IMAD.MOV.U32 R3, RZ, RZ, R134 ;  /* 0x000000ffff037224 */ /* 0x000fe200078e0086 */
[----:B------:R-:W-:Y:S01]  /*6710*/  ULDC.64 UR4, c[0x0][0x208] ;  /* 0x0000820000047ab9 */ /* 0x000fe20000000a00 */
[----:B------:R-:W-:Y:S01]  /*6720*/  IMAD.MOV.U32 R0, RZ, RZ, R135 ;  /* 0x000000ffff007224 */ /* 0x000fe200078e0087 */
[----:B------:R-:W-:Y:S01]  /*6730*/  MOV R138, R2 ;  /* 0x00000002008a7202 */ /* 0x000fe20000000f00 */
[----:B------:R-:W-:Y:S01]  /*6740*/  USHF.L.U64.HI UR5, UR4, UR6, UR5 ;  /* 0x0000000604057299 */ /* 0x000fe20008010205 */
[----:B------:R-:W-:Y:S01]  /*6750*/  MOV R133, R132 ;  /* 0x0000008400857202 */ /* 0x000fe20000000f00 */
[----:B------:R-:W-:Y:S01]  /*6760*/  USHF.L.U32 UR4, UR4, 0x5, URZ ;  /* 0x0000000504047899 */ /* 0x000fe2000800063f */
[----:B--2---:R-:W-:-:S07]  /*6770*/  IADD3 R246, R221, -0x2, RZ ;  /* 0xfffffffeddf67810 */ /* 0x004fce0007ffe0ff */
[----:B------:R-:W2:Y:S04]  /*6780*/  LDL.LU.64 R72, [R1+0x40] ;  /* 0x0000400001487983 */ /* 0x000ea80000300a00 */
[----:B------:R-:W3:Y:S04]  /*6790*/  LDL.LU.64 R74, [R1+0x48] ;  /* 0x00004800014a7983 */ /* 0x000ee80000300a00 */
[----:B------:R-:W4:Y:S01]  /*67a0*/  LDL R221, [R1+0x10] ;  /* 0x0000100001dd7983 */ /* 0x000f220000100800 */
[----:B--2---:R-:W-:-:S02]  /*67b0*/  MOV R5, R73 ;  /* 0x0000004900057202 */ /* 0x004fc40000000f00 */
[----:B---3--:R-:W-:Y:S02]  /*67c0*/  MOV R4, R74 ;  /* 0x0000004a00047202 */ /* 0x008fe40000000f00 */
[----:B----4-:R-:W-:-:S03]  /*67d0*/  SHF.L.U32 R245, R221, 0x1, RZ ;  /* 0x00000001ddf57819 */ /* 0x010fc600000006ff */
[----:B------:R1:W-:Y:S04]  /*67e0*/  STL.64 [R1+0x20], R4 ;  /* 0x0000200401007387 */ /* 0x0003e80000100a00 */
.L_x_3:
[----:B------:R-:W2:Y:S01]  /*67f0*/  LDL.64 R72, [R1+0x20] ;  /* 0x0000200001487983 */ /* 0x000ea20000100a00 */
[----:B------:R-:W-:Y:S04]  /*6800*/  DEPBAR.LE SB0, 0x0 ;  /* 0x000080000000791a */ /* 0x000fe80000000000 */
[----:B------:R-:W-:Y:S01]  /*6810*/  SHF.R.S32.HI R2, RZ, 0x1f, R246 ;  /* 0x0000001fff027819 */ /* 0x000fe200000114f6 */
[----:B------:R-:W-:Y:S01]  /*6820*/  BAR.SYNC.DEFER_BLOCKING 0x0 ;  /* 0x0000000000007b1d */ /* 0x000fe20000010000 */
[----:B------:R-:W-:Y:S01]  /*6830*/  IMAD.WIDE.U32 R84, R246, c[0x0][0x208], RZ ;  /* 0x00008200f6547a25 */ /* 0x000fe200078e00ff */
[----:B------:R-:W-:Y:S03]  /*6840*/  MOV R247, c[0x0][0x1e0] ;  /* 0x0000780000f77a02 */ /* 0x000fe60000000f00 */
[----:B------:R-:W-:Y:S04]  /*6850*/  IMAD R2, R2, c[0x0][0x208], RZ ;  /* 0x0000820002027a24 */ /* 0x000fe800078e02ff */
[----:B------:R-:W-:Y:S05]  /*6860*/  IMAD R2, R246, c[0x0][0x20c], R2 ;  /* 0x00008300f6027a24 */ /* 0x000fea00078e0202 */
[----:B------:R-:W-:Y:S05]  /*6870*/  IADD3 R2, R85, R2, RZ ;  /* 0x0000000255027210 */ /* 0x000fea0007ffe0ff */
[----:B------:R-:W-:Y:S01]  /*6880*/  IMAD R2, R2, 0x70, RZ ;  /* 0x0000007002027824 */ /* 0x000fe200078e02ff */
[----:B-----5:R-:W-:Y:S08]  /*6890*/  LDSM.16.M88.4 R112, [R234+0x7100] ;  /* 0x00710000ea70783b */ /* 0x020ff00000000200 */
[----:B------:R-:W3:Y:S08]  /*68a0*/  LDSM.16.M88.4 R16, [R139+0x3900] ;  /* 0x003900008b10783b */ /* 0x000ef00000000200 */
[----:B------:R-:W4:Y:S08]  /*68b0*/  LDSM.16.M88.4 R108, [R234+0x9100] ;  /* 0x00910000ea6c783b */ /* 0x000f300000000200 */
[----:B------:R-:W1:Y:S08]  /*68c0*/  LDSM.16.M88.4 R32, [R139+0x4100] ;  /* 0x004100008b20783b */ /* 0x000e700000000200 */
[----:B------:R-:W1:Y:S08]  /*68d0*/  LDSM.16.M88.4 R48, [R139+0x4900] ;  /* 0x004900008b30783b */ /* 0x000e700000000200 */
[----:B------:R-:W1:Y:S02]  /*68e0*/  LDSM.16.M88.4 R64, [R139+0x5100] ;  /* 0x005100008b40783b */ /* 0x000e640000000200 */
[-C--:B-1-3--:R-:W-:Y:S06]  /*68f0*/  HMMA.16816.F32.BF16 R4, R112, R16.reuse, RZ ;  /* 0x000000107004723c */ /* 0x08afec00000418ff */
[----:B------:R-:W1:Y:S02]  /*6900*/  LDSM.16.M88.4 R80, [R139+0x5900] ;  /* 0x005900008b50783b */ /* 0x000e640000000200 */
[C---:B----4-:R-:W-:Y:S06]  /*6910*/  HMMA.16816.F32.BF16 R8, R108.reuse, R16, RZ ;  /* 0x000000106c08723c */ /* 0x050fec00000418ff */
[----:B------:R-:W3:Y:S02]  /*6920*/  LDSM.16.M88.4 R96, [R139+0x6100] ;  /* 0x006100008b60783b */ /* 0x000ee40000000200 */
[-C--:B------:R-:W-:Y:S06]  /*6930*/  HMMA.16816.F32.BF16 R12, R108, R18.reuse, RZ ;  /* 0x000000126c0c723c */ /* 0x080fec00000418ff */
[----:B------:R-:W4:Y:S02]  /*6940*/  LDSM.16.M88.4 R188, [R139+0x6900] ;  /* 0x006900008bbc783b */ /* 0x000f240000000200 */
[C---:B------:R-:W-:Y:S06]  /*6950*/  HMMA.16816.F32.BF16 R16, R112.reuse, R18, RZ ;  /* 0x000000127010723c */ /* 0x040fec00000418ff */
[----:B------:R-:W-:Y:S02]  /*6960*/  LDSM.16.M88.4 R192, [R237+0x7100] ;  /* 0x00710000edc0783b */ /* 0x000fe40000000200 */
[-C--:B------:R-:W-:Y:S06]  /*6970*/  HMMA.16816.F32.BF16 R20, R112, R32.reuse, RZ ;  /* 0x000000207014723c */ /* 0x080fec00000418ff */
[----:B------:R-:W1:Y:S02]  /*6980*/  LDSM.16.M88.4 R196, [R238] ;  /* 0x00000000eec4783b */ /* 0x000e640000000200 */
[C---:B------:R-:W-:Y:S06]  /*6990*/  HMMA.16816.F32.BF16 R24, R108.reuse, R32, RZ ;  /* 0x000000206c18723c */ /* 0x040fec00000418ff */
[----:B------:R-:W1:Y:S02]  /*69a0*/  LDSM.16.M88.4 R200, [R237+0x9100] ;  /* 0x00910000edc8783b */ /* 0x000e640000000200 */
[-C--:B------:R-:W-:Y:S06]  /*69b0*/  HMMA.16816.F32.BF16 R28, R108, R34.reuse, RZ ;  /* 0x000000226c1c723c */ /* 0x080fec00000418ff */
[----:B------:R-:W1:Y:S02]  /*69c0*/  LDSM.16.M88.4 R204, [R244] ;  /* 0x00000000f4cc783b */ /* 0x000e640000000200 */
[C---:B------:R-:W-:Y:S06]  /*69d0*/  HMMA.16816.F32.BF16 R32, R112.reuse, R34, RZ ;  /* 0x000000227020723c */ /* 0x040fec00000418ff */
[----:B------:R-:W1:Y:S02]  /*69e0*/  LDSM.16.M88.4 R208, [R243] ;  /* 0x00000000f3d0783b */ /* 0x000e640000000200 */
[-C--:B------:R-:W-:Y:S06]  /*69f0*/  HMMA.16816.F32.BF16 R36, R112, R48.reuse, RZ ;  /* 0x000000307024723c */ /* 0x080fec00000418ff */
[----:B------:R-:W1:Y:S02]  /*6a00*/  LDSM.16.M88.4 R212, [R242] ;  /* 0x00000000f2d4783b */ /* 0x000e640000000200 */
[C---:B------:R-:W-:Y:S06]  /*6a10*/  HMMA.16816.F32.BF16 R40, R108.reuse, R48, RZ ;  /* 0x000000306c28723c */ /* 0x040fec00000418ff */
[----:B------:R-:W1:Y:S02]  /*6a20*/  LDSM.16.M88.4 R216, [R241] ;  /* 0x00000000f1d8783b */ /* 0x000e640000000200 */
[-C--:B------:R-:W-:Y:S06]  /*6a30*/  HMMA.16816.F32.BF16 R44, R108, R50.reuse, RZ ;  /* 0x000000326c2c723c */ /* 0x080fec00000418ff */
[----:B------:R-:W1:Y:S02]  /*6a40*/  LDSM.16.M88.4 R220, [R240] ;  /* 0x00000000f0dc783b */ /* 0x000e640000000200 */
[C---:B------:R-:W-:Y:S06]  /*6a50*/  HMMA.16816.F32.BF16 R48, R112.reuse, R50, RZ ;  /* 0x000000327030723c */ /* 0x040fec00000418ff */
[----:B------:R-:W2:Y:S02]  /*6a60*/  LDSM.16.M88.4 R224, [R239] ;  /* 0x00000000efe0783b */ /* 0x000ea40000000200 */
[-C--:B------:R-:W-:Y:S06]  /*6a70*/  HMMA.16816.F32.BF16 R52, R112, R64.reuse, RZ ;  /* 0x000000407034723c */ /* 0x080fec00000418ff */
[----:B------:R-:W4:Y:S06]  /*6a80*/  LDL.64 R250, [R1+0x28] ;  /* 0x0000280001fa7983 */ /* 0x000f2c0000100a00 */
[----:B------:R-:W4:Y:S01]  /*6a90*/  LDL.64 R248, [R1+0x30] ;  /* 0x0000300001f87983 */ /* 0x000f220000100a00 */
[C---:B------:R-:W-:Y:S08]  /*6aa0*/  HMMA.16816.F32.BF16 R56, R108.reuse, R64, RZ ;  /* 0x000000406c38723c */ /* 0x040ff000000418ff */
[-C--:B------:R-:W-:Y:S08]  /*6ab0*/  HMMA.16816.F32.BF16 R60, R108, R66.reuse, RZ ;  /* 0x000000426c3c723c */ /* 0x080ff000000418ff */
[C---:B------:R-:W-:Y:S08]  /*6ac0*/  HMMA.16816.F32.BF16 R64, R112.reuse, R66, RZ ;  /* 0x000000427040723c */ /* 0x040ff000000418ff */
[-C--:B-1----:R-:W-:Y:S01]  /*6ad0*/  HMMA.16816.F32.BF16 R68, R112, R80.reuse, RZ ;  /* 0x000000507044723c */ /* 0x082fe200000418ff */
[----:B--2---:R-:W-:Y:S07]  /*6ae0*/  IMAD.WIDE.U32 R84, R84, 0x70, R72 ;  /* 0x0000007054547825 */ /* 0x004fee00078e0048 */
[C---:B------:R-:W-:Y:S04]  /*6af0*/  HMMA.16816.F32.BF16 R72, R108.reuse, R80, RZ ;  /* 0x000000506c48723c */ /* 0x040fe800000418ff */
[C---:B------:R-:W-:Y:S02]  /*6b00*/  LEA R90, P1, R84.reuse, c[0x0][0x1f8], 0x1 ;  /* 0x00007e00545a7a11 */ /* 0x040fe400078208ff */
[----:B------:R-:W-:Y:S02]  /*6b10*/  IADD3 R2, R85, R2, RZ ;  /* 0x0000000255027210 */ /* 0x000fe40007ffe0ff */
[-C--:B------:R-:W-:Y:S04]  /*6b20*/  HMMA.16816.F32.BF16 R76, R108, R82.reuse, RZ ;  /* 0x000000526c4c723c */ /* 0x080fe800000418ff */
[----:B------:R-:W-:Y:S02]  /*6b30*/  LEA.HI.X R91, R84, c[0x0][0x1fc], R2, 0x1, P1 ;  /* 0x00007f00545b7a11 */ /* 0x000fe400008f0c02 */
[----:B------:R-:W-:Y:S03]  /*6b40*/  IADD3 R88, P1, R90, UR4, RZ ;  /* 0x000000045a587c10 */ /* 0x000fe6000ff3e0ff */
[----:B------:R-:W-:Y:S01]  /*6b50*/  @!PT LDS RZ, [RZ] ;  /* 0x00000000fffff984 */ /* 0x000fe20000000800 */
[----:B------:R-:W-:Y:S01]  /*6b60*/  @!PT LDS RZ, [RZ] ;  /* 0x00000000fffff984 */ /* 0x000fe20000000800 */
[----:B------:R-:W-:Y:S01]  /*6b70*/  @!PT LDS RZ, [RZ] ;  /* 0x00000000fffff984 */ /* 0x000fe20000000800 */
[----:B------:R1:W-:Y:S01]  /*6b80*/  LDGSTS.E.BYPASS.LTC128B.128 [R245+0x100], [R90.64], !P0 ;  /* 0x001000005af57fae */ /* 0x0003e2000c101d48 */
[C---:B------:R-:W-:Y:S02]  /*6b90*/  HMMA.16816.F32.BF16 R80, R112.reuse, R82, RZ ;  /* 0x000000527050723c */ /* 0x040fe400000418ff */
[----:B------:R-:W-:Y:S02]  /*6ba0*/  IADD3.X R89, R91, UR5, RZ, P1, !PT ;  /* 0x000000055b597c10 */ /* 0x000fe40008ffe4ff */
[----:B------:R-:W-:Y:S04]  /*6bb0*/  IADD3 R94, P2, R88, UR4, RZ ;  /* 0x00000004585e7c10 */ /* 0x000fe8000ff5e0ff */
[-C--:B---3--:R-:W-:Y:S01]  /*6bc0*/  HMMA.16816.F32.BF16 R84, R112, R96.reuse, RZ ;  /* 0x000000607054723c */ /* 0x088fe200000418ff */
[----:B------:R1:W-:Y:S03]  /*6bd0*/  LDGSTS.E.BYPASS.LTC128B.128 [R245+0x900], [R88.64], !P0 ;  /* 0x0090000058f57fae */ /* 0x0003e6000c101d48 */
[----:B------:R-:W-:Y:S02]  /*6be0*/  IADD3.X R95, R89, UR5, RZ, P2, !PT ;  /* 0x00000005595f7c10 */ /* 0x000fe400097fe4ff */
[----:B------:R-:W-:Y:S03]  /*6bf0*/  IADD3 R92, P1, R94, UR4, RZ ;  /* 0x000000045e5c7c10 */ /* 0x000fe6000ff3e0ff */
[----:B------:R2:W-:Y:S03]  /*6c00*/  LDGSTS.E.BYPASS.LTC128B.128 [R245+0x1100], [R94.64], !P0 ;  /* 0x011000005ef57fae */ /* 0x0005e6000c101d48 */
[----:B------:R-:W-:Y:S02]  /*6c10*/  IADD3.X R93, R95, UR5, RZ, P1, !PT ;  /* 0x000000055f5d7c10 */ /* 0x000fe40008ffe4ff */
[----:B------:R-:W-:Y:S03]  /*6c20*/  IADD3 R100, P2, R92, UR4, RZ ;  /* 0x000000045c647c10 */ /* 0x000fe6000ff5e0ff */
[----:B------:R2:W-:Y:S01]  /*6c30*/  LDGSTS.E.BYPASS.LTC128B.128 [R245+0x1900], [R92.64], !P0 ;  /* 0x019000005cf57fae */ /* 0x0005e2000c101d48 */
[----:B------:R-:W-:Y:S02]  /*6c40*/  IADD3.X R101, R93, UR5, RZ, P2, !PT ;  /* 0x000000055d657c10 */ /* 0x000fe400097fe4ff */
[----:B------:R-:W-:Y:S04]  /*6c50*/  IADD3 R102, P1, R100, UR4, RZ ;  /* 0x0000000464667c10 */ /* 0x000fe8000ff3e0ff */
[----:B------:R-:W-:Y:S01]  /*6c60*/  IADD3.X R103, R101, UR5, RZ, P1, !PT ;  /* 0x0000000565677c10 */ /* 0x000fe20008ffe4ff */
[----:B------:R3:W-:Y:S01]  /*6c70*/  LDGSTS.E.BYPASS.LTC128B.128 [R245+0x2100], [R100.64], !P0 ;  /* 0x0210000064f57fae */ /* 0x0007e2000c101d48 */
[C---:B-1----:R-:W-:Y:S07]  /*6c80*/  HMMA.16816.F32.BF16 R88, R108.reuse, R96, RZ ;  /* 0x000000606c58723c */ /* 0x042fee00000418ff */
[----:B------:R4:W-:Y:S01]  /*6c90*/  LDGSTS.E.BYPASS.LTC128B.128 [R245+0x2900], [R102.64], !P0 ;  /* 0x0290000066f57fae */ /* 0x0009e2000c101d48 */
[-C--:B--2---:R-:W-:Y:S08]  /*6ca0*/  HMMA.16816.F32.BF16 R92, R108, R98.reuse, RZ ;  /* 0x000000626c5c723c */ /* 0x084ff000000418ff */
[C---:B------:R-:W-:Y:S04]  /*6cb0*/  HMMA.16816.F32.BF16 R96, R112.reuse, R98, RZ ;  /* 0x000000627060723c */ /* 0x040fe800000418ff */
[----:B---3--:R-:W-:Y:S04]  /*6cc0*/  IADD3 R100, P1, R102, UR4, RZ ;  /* 0x0000000466647c10 */ /* 0x008fe8000ff3e0ff */
[----:B------:R-:W-:Y:S02]  /*6cd0*/  IADD3.X R101, R103, UR5, RZ, P1, !PT ;  /* 0x0000000567657c10 */ /* 0x000fe40008ffe4ff */
[C---:B------:R-:W-:Y:S02]  /*6ce0*/  ISETP.GT.AND P1, PT, R246.reuse, RZ, PT ;  /* 0x000000fff600720c */ /* 0x040fe40003f24270 */
[----:B------:R-:W-:Y:S01]  /*6cf0*/  IADD3 R246, R246, -0x1, RZ ;  /* 0xfffffffff6f67810 */ /* 0x000fe20007ffe0ff */
[----:B------:R4:W-:Y:S08]  /*6d00*/  LDGSTS.E.BYPASS.LTC128B.128 [R245+0x3100], [R100.64], !P0 ;  /* 0x0310000064f57fae */ /* 0x0009f0000c101d48 */
[----:B------:R-:W0:Y:S01]  /*6d10*/  LDGDEPBAR ;  /* 0x00000000000079af */ /* 0x000e220000000000 */
[-C--:B----4-:R-:W-:Y:S08]  /*6d20*/  HMMA.16816.F32.BF16 R100, R112, R188.reuse, RZ ;  /* 0x000000bc7064723c */ /* 0x090ff000000418ff */
[C---:B------:R-:W-:Y:S08]  /*6d30*/  HMMA.16816.F32.BF16 R104, R108.reuse, R188, RZ ;  /* 0x000000bc6c68723c */ /* 0x040ff000000418ff */
[-C--:B------:R-:W-:Y:S08]  /*6d40*/  HMMA.16816.F32.BF16 R108, R108, R190.reuse, RZ ;  /* 0x000000be6c6c723c */ /* 0x080ff000000418ff */
[----:B------:R-:W-:Y:S01]  /*6d50*/  HMMA.16816.F32.BF16 R112, R112, R190, RZ ;  /* 0x000000be7070723c */ /* 0x000fe200000418ff */
[----:B------:R-:W-:Y:S07]  /*6d60*/  LDSM.16.M88.4 R188, [R235+0x7100] ;  /* 0x00710000ebbc783b */ /* 0x000fee0000000200 */
[-C--:B------:R-:W-:Y:S08]  /*6d70*/  HMMA.16816.F32.BF16 R4, R192, R196.reuse, R4 ;  /* 0x000000c4c004723c */ /* 0x080ff00000041804 */
[C---:B------:R-:W-:Y:S08]  /*6d80*/  HMMA.16816.F32.BF16 R8, R200.reuse, R196, R8 ;  /* 0x000000c4c808723c */ /* 0x040ff00000041808 */
[-C--:B------:R-:W-:Y:S08]  /*6d90*/  HMMA.16816.F32.BF16 R12, R200, R198.reuse, R12 ;  /* 0x000000c6c80c723c */ /* 0x080ff0000004180c */
[C---:B------:R-:W-:Y:S01]  /*6da0*/  HMMA.16816.F32.BF16 R16, R192.reuse, R198, R16 ;  /* 0x000000c6c010723c */ /* 0x040fe20000041810 */
[----:B------:R-:W1:Y:S07]  /*6db0*/  LDSM.16.M88.4 R196, [R233+0x3900] ;  /* 0x00390000e9c4783b */ /* 0x000e6e0000000200 */
[-C--:B------:R-:W-:Y:S08]  /*6dc0*/  HMMA.16816.F32.BF16 R20, R192, R204.reuse, R20 ;  /* 0x000000ccc014723c */ /* 0x080ff00000041814 */
[C---:B------:R-:W-:Y:S08]  /*6dd0*/  HMMA.16816.F32.BF16 R24, R200.reuse, R204, R24 ;  /* 0x000000ccc818723c */ /* 0x040ff00000041818 */
[-C--:B------:R-:W-:Y:S08]  /*6de0*/  HMMA.16816.F32.BF16 R28, R200, R206.reuse, R28 ;  /* 0x000000cec81c723c */ /* 0x080ff0000004181c */
[C---:B------:R-:W-:Y:S01]  /*6df0*/  HMMA.16816.F32.BF16 R32, R192.reuse, R206, R32 ;  /* 0x000000cec020723c */ /* 0x040fe20000041820 */
[----:B------:R-:W2:Y:S07]  /*6e00*/  LDSM.16.M88.4 R204, [R235+0x9100] ;  /* 0x00910000ebcc783b */ /* 0x000eae0000000200 */
[-C--:B------:R-:W-:Y:S08]  /*6e10*/  HMMA.16816.F32.BF16 R36, R192, R208.reuse, R36 ;  /* 0x000000d0c024723c */ /* 0x080ff00000041824 */
[C---:B------:R-:W-:Y:S08]  /*6e20*/  HMMA.16816.F32.BF16 R40, R200.reuse, R208, R40 ;  /* 0x000000d0c828723c */ /* 0x040ff00000041828 */
[-C--:B------:R-:W-:Y:S08]  /*6e30*/  HMMA.16816.F32.BF16 R44, R200, R210.reuse, R44 ;  /* 0x000000d2c82c723c */ /* 0x080ff0000004182c */
[C---:B------:R-:W-:Y:S01]  /*6e40*/  HMMA.16816.F32.BF16 R48, R192.reuse, R210, R48 ;  /* 0x000000d2c030723c */ /* 0x040fe20000041830 */
[----:B------:R-:W3:Y:S07]  /*6e50*/  LDSM.16.M88.4 R208, [R233+0x4100] ;  /* 0x00410000e9d0783b */ /* 0x000eee0000000200 */
[-C--:B------:R-:W-:Y:S08]  /*6e60*/  HMMA.16816.F32.BF16 R52, R192, R212.reuse, R52 ;  /* 0x000000d4c034723c */ /* 0x080ff00000041834 */
[C---:B------:R-:W-:Y:S08]  /*6e70*/  HMMA.16816.F32.BF16 R56, R200.reuse, R212, R56 ;  /* 0x000000d4c838723c */ /* 0x040ff00000041838 */
[-C--:B------:R-:W-:Y:S08]  /*6e80*/  HMMA.16816.F32.BF16 R60, R200, R214.reuse, R60 ;  /* 0x000000d6c83c723c */ /* 0x080ff0000004183c */
[C---:B------:R-:W-:Y:S01]  /*6e90*/  HMMA.16816.F32.BF16 R64, R192.reuse, R214, R64 ;  /* 0x000000d6c040723c */ /* 0x040fe20000041840 */
[----:B------:R-:W4:Y:S07]  /*6ea0*/  LDSM.16.M88.4 R212, [R233+0x4900] ;  /* 0x00490000e9d4783b */ /* 0x000f2e0000000200 */
[-C--:B------:R-:W-:Y:S08]  /*6eb0*/  HMMA.16816.F32.BF16 R68, R192, R216.reuse, R68 ;  /* 0x000000d8c044723c */ /* 0x080ff00000041844 */
[C---:B------:R-:W-:Y:S08]  /*6ec0*/  HMMA.16816.F32.BF16 R72, R200.reuse, R216, R72 ;  /* 0x000000d8c848723c */ /* 0x040ff00000041848 */
[-C--:B------:R-:W-:Y:S08]  /*6ed0*/  HMMA.16816.F32.BF16 R76, R200, R218.reuse, R76 ;  /* 0x000000dac84c723c */ /* 0x080ff0000004184c */
[C---:B------:R-:W-:Y:S01]  /*6ee0*/  HMMA.16816.F32.BF16 R80, R192.reuse, R218, R80 ;  /* 0x000000dac050723c */ /* 0x040fe20000041850 */
[----:B------:R-:W-:Y:S07]  /*6ef0*/  LDSM.16.M88.4 R216, [R233+0x5900] ;  /* 0x00590000e9d8783b */ /* 0x000fee0000000200 */
[-C--:B------:R-:W-:Y:S08]  /*6f00*/  HMMA.16816.F32.BF16 R84, R192, R220.reuse, R84 ;  /* 0x000000dcc054723c */ /* 0x080ff00000041854 */
[C---:B------:R-:W-:Y:S08]  /*6f10*/  HMMA.16816.F32.BF16 R88, R200.reuse, R220, R88 ;  /* 0x000000dcc858723c */ /* 0x040ff00000041858 */
[-C--:B------:R-:W-:Y:S08]  /*6f20*/  HMMA.16816.F32.BF16 R92, R200, R222.reuse, R92 ;  /* 0x000000dec85c723c */ /* 0x080ff0000004185c */
[C---:B------:R-:W-:Y:S01]  /*6f30*/  HMMA.16816.F32.BF16 R96, R192.reuse, R222, R96 ;  /* 0x000000dec060723c */ /* 0x040fe20000041860 */
[----:B------:R-:W-:Y:S07]  /*6f40*/  LDSM.16.M88.4 R220, [R233+0x6900] ;  /* 0x00690000e9dc783b */ /* 0x000fee0000000200 */
[-C--:B------:R-:W-:Y:S08]  /*6f50*/  HMMA.16816.F32.BF16 R100, R192, R224.reuse, R100 ;  /* 0x000000e0c064723c */ /* 0x080ff00000041864 */
[C---:B------:R-:W-:Y:S08]  /*6f60*/  HMMA.16816.F32.BF16 R104, R200.reuse, R224, R104 ;  /* 0x000000e0c868723c */ /* 0x040ff00000041868 */
[-C--:B------:R-:W-:Y:S01]  /*6f70*/  HMMA.16816.F32.BF16 R108, R200, R226.reuse, R108 ;  /* 0x000000e2c86c723c */ /* 0x080fe2000004186c */
[----:B------:R-:W3:Y:S07]  /*6f80*/  LDSM.16.M88.4 R200, [R233+0x5100] ;  /* 0x00510000e9c8783b */ /* 0x000eee0000000200 */
[----:B------:R-:W-:Y:S01]  /*6f90*/  HMMA.16816.F32.BF16 R112, R192, R226, R112 ;  /* 0x000000e2c070723c */ /* 0x000fe20000041870 */
[----:B------:R-:W4:Y:S07]  /*6fa0*/  LDSM.16.M88.4 R192, [R233+0x6100] ;  /* 0x00610000e9c0783b */ /* 0x000f2e0000000200 */
[-C--:B-1----:R-:W-:Y:S08]  /*6fb0*/  HMMA.16816.F32.BF16 R4, R188, R196.reuse, R4 ;  /* 0x000000c4bc04723c */ /* 0x082ff00000041804 */
[C---:B--2---:R-:W-:Y:S08]  /*6fc0*/  HMMA.16816.F32.BF16 R8, R204.reuse, R196, R8 ;  /* 0x000000c4cc08723c */ /* 0x044ff00000041808 */
[-C--:B------:R-:W-:Y:S08]  /*6fd0*/  HMMA.16816.F32.BF16 R12, R204, R198.reuse, R12 ;  /* 0x000000c6cc0c723c */ /* 0x080ff0000004180c */
[C---:B------:R-:W-:Y:S01]  /*6fe0*/  HMMA.16816.F32.BF16 R16, R188.reuse, R198, R16 ;  /* 0x000000c6bc10723c */ /* 0x040fe20000041810 */
[----:B------:R-:W-:Y:S07]  /*6ff0*/  LDSM.16.M88.4 R196, [R232] ;  /* 0x00000000e8c4783b */ /* 0x000fee0000000200 */
[-C--:B---3--:R-:W-:Y:S08]  /*7000*/  HMMA.16816.F32.BF16 R20, R188, R208.reuse, R20 ;  /* 0x000000d0bc14723c */ /* 0x088ff00000041814 */
[C---:B------:R-:W-:Y:S08]  /*7010*/  HMMA.16816.F32.BF16 R24, R204.reuse, R208, R24 ;  /* 0x000000d0cc18723c */ /* 0x040ff00000041818 */
[-C--:B------:R-:W-:Y:S08]  /*7020*/  HMMA.16816.F32.BF16 R28, R204, R210.reuse, R28 ;  /* 0x000000d2cc1c723c */ /* 0x080ff0000004181c */
[C---:B------:R-:W-:Y:S01]  /*7030*/  HMMA.16816.F32.BF16 R32, R188.reuse, R210, R32 ;  /* 0x000000d2bc20723c */ /* 0x040fe20000041820 */
[----:B------:R-:W-:Y:S07]  /*7040*/  LDSM.16.M88.4 R208, [R232+0x800] ;  /* 0x00080000e8d0783b */ /* 0x000fee0000000200 */
[-C--:B----4-:R-:W-:Y:S08]  /*7050*/  HMMA.16816.F32.BF16 R36, R188, R212.reuse, R36 ;  /* 0x000000d4bc24723c */ /* 0x090ff00000041824 */
        /* <DEDUP_REMOVED lines=21> */
[-C--:B------:R-:W-:Y:S01]  /*71b0*/  HMMA.16816.F32.BF16 R108, R204, R222.reuse, R108 ;  /* 0x000000decc6c723c */ /* 0x080fe2000004186c */
[----:B------:R-:W2:Y:S07]  /*71c0*/  LDSM.16.M88.4 R204, [R232+0x2000] ;  /* 0x00200000e8cc783b */ /* 0x000eae0000000200 */
[----:B------:R-:W-:Y:S01]  /*71d0*/  HMMA.16816.F32.BF16 R112, R188, R222, R112 ;  /* 0x000000debc70723c */ /* 0x000fe20000041870 */
[----:B------:R-:W3:Y:S07]  /*71e0*/  LDSM.16.M88.4 R188, [R232+0x2800] ;  /* 0x00280000e8bc783b */ /* 0x000eee0000000200 */
[-C--:B-1----:R-:W-:Y:S08]  /*71f0*/  HMMA.16816.F32.BF16 R4, R192, R196.reuse, R4 ;  /* 0x000000c4c004723c */ /* 0x082ff00000041804 */
[C---:B------:R-:W-:Y:S08]  /*7200*/  HMMA.16816.F32.BF16 R8, R200.reuse, R196, R8 ;  /* 0x000000c4c808723c */ /* 0x040ff00000041808 */
[-C--:B------:R-:W-:Y:S08]  /*7210*/  HMMA.16816.F32.BF16 R12, R200, R198.reuse, R12 ;  /* 0x000000c6c80c723c */ /* 0x080ff0000004180c */
[C---:B------:R-:W-:Y:S01]  /*7220*/  HMMA.16816.F32.BF16 R16, R192.reuse, R198, R16 ;  /* 0x000000c6c010723c */ /* 0x040fe20000041810 */
[----:B------:R-:W1:Y:S01]  /*7230*/  LDSM.16.M88.4 R196, [R232+0x3000] ;  /* 0x00300000e8c4783b */ /* 0x000e620000000200 */
[----:B------:R-:W-:Y:S04]  /*7240*/  DEPBAR.LE SB0, 0x0 ;  /* 0x000080000000791a */ /* 0x000fe80000000000 */
[----:B------:R-:W-:Y:S02]  /*7250*/  FMNMX.FTZ R2, R4, R0, !PT ;  /* 0x0000000004027209 */ /* 0x000fe40007810000 */
[-C--:B------:R-:W-:Y:S01]  /*7260*/  HMMA.16816.F32.BF16 R20, R192, R208.reuse, R20 ;  /* 0x000000d0c014723c */ /* 0x080fe20000041814 */
[----:B------:R-:W-:Y:S04]  /*7270*/  BAR.SYNC.DEFER_BLOCKING 0x0 ;  /* 0x0000000000007b1d */ /* 0x000fe80000010000 */
[----:B------:R-:W-:Y:S02]  /*7280*/  FMNMX.FTZ R2, R5, R2, !PT ;  /* 0x0000000205027209 */ /* 0x000fe40007810000 */
[----:B------:R-:W-:Y:S01]  /*7290*/  FMNMX.FTZ R132, R6, R3, !PT ;  /* 0x0000000306847209 */ /* 0x000fe20007810000 */
[C---:B------:R-:W-:Y:S04]  /*72a0*/  HMMA.16816.F32.BF16 R24, R200.reuse, R208, R24 ;  /* 0x000000d0c818723c */ /* 0x040fe80000041818 */
[----:B------:R-:W-:Y:S02]  /*72b0*/  FMNMX.FTZ R132, R7, R132, !PT ;  /* 0x0000008407847209 */ /* 0x000fe40007810000 */
[----:B------:R-:W-:Y:S02]  /*72c0*/  FMNMX.FTZ R134, R8, R133, !PT ;  /* 0x0000008508867209 */ /* 0x000fe40007810000 */
[-C--:B------:R-:W-:Y:S04]  /*72d0*/  HMMA.16816.F32.BF16 R28, R200, R210.reuse, R28 ;  /* 0x000000d2c81c723c */ /* 0x080fe8000004181c */
[----:B------:R-:W-:Y:S02]  /*72e0*/  FMNMX.FTZ R2, R16, R2, !PT ;  /* 0x0000000210027209 */ /* 0x000fe40007810000 */
[----:B------:R-:W-:Y:S02]  /*72f0*/  FMNMX.FTZ R132, R18, R132, !PT ;  /* 0x0000008412847209 */ /* 0x000fe40007810000 */
        /* <DEDUP_REMOVED lines=27> */
[-C--:B--2---:R-:W-:Y:S04]  /*74b0*/  HMMA.16816.F32.BF16 R68, R192, R204.reuse, R68 ;  /* 0x000000ccc044723c */ /* 0x084fe80000041844 */
        /* <DEDUP_REMOVED lines=11> */
[-C--:B---3--:R-:W-:Y:S04]  /*7570*/  HMMA.16816.F32.BF16 R84, R192, R188.reuse, R84 ;  /* 0x000000bcc054723c */ /* 0x088fe80000041854 */
        /* <DEDUP_REMOVED lines=11> */
[-C--:B-1----:R-:W-:Y:S04]  /*7630*/  HMMA.16816.F32.BF16 R100, R192, R196.reuse, R100 ;  /* 0x000000c4c064723c */ /* 0x082fe80000041864 */
[----:B------:R-:W-:Y:S02]  /*7640*/  FMNMX.FTZ R2, R68, R2, !PT ;  /* 0x0000000244027209 */ /* 0x000fe40007810000 */
[----:B------:R-:W-:Y:S02]  /*7650*/  FMNMX.FTZ R132, R66, R132, !PT ;  /* 0x0000008442847209 */ /* 0x000fe40007810000 */
[C---:B------:R-:W-:Y:S04]  /*7660*/  HMMA.16816.F32.BF16 R104, R200.reuse, R196, R104 ;  /* 0x000000c4c868723c */ /* 0x040fe80000041868 */
[----:B------:R-:W-:Y:S02]  /*7670*/  FMNMX.FTZ R134, R45, R134, !PT ;  /* 0x000000862d867209 */ /* 0x000fe40007810000 */
[----:B------:R-:W-:Y:S02]  /*7680*/  FMNMX.FTZ R135, R69, R2, !PT ;  /* 0x0000000245877209 */ /* 0x000fe40007810000 */
[----:B------:R-:W-:Y:S01]  /*7690*/  FMNMX.FTZ R136, R56, R134, !PT ;  /* 0x0000008638887209 */ /* 0x000fe20007810000 */
[-C--:B------:R-:W-:Y:S03]  /*76a0*/  HMMA.16816.F32.BF16 R108, R200, R198.reuse, R108 ;  /* 0x000000c6c86c723c */ /* 0x080fe6000004186c */
[----:B------:R-:W-:Y:S02]  /*76b0*/  FMNMX.FTZ R134, R67, R132, !PT ;  /* 0x0000008443867209 */ /* 0x000fe40007810000 */
[----:B------:R-:W-:Y:S02]  /*76c0*/  FMNMX.FTZ R135, R80, R135, !PT ;  /* 0x0000008750877209 */ /* 0x000fe40007810000 */
[----:B------:R-:W-:Y:S01]  /*76d0*/  FMNMX.FTZ R2, R70, R134, !PT ;  /* 0x0000008646027209 */ /* 0x000fe20007810000 */
[----:B------:R-:W-:Y:S04]  /*76e0*/  HMMA.16816.F32.BF16 R112, R192, R198, R112 ;  /* 0x000000c6c070723c */ /* 0x000fe80000041870 */
[----:B------:R-:W-:Y:S02]  /*76f0*/  FMNMX.FTZ R135, R81, R135, !PT ;  /* 0x0000008751877209 */ /* 0x000fe40007810000 */
[----:B------:R-:W-:Y:S02]  /*7700*/  FMNMX.FTZ R2, R71, R2, !PT ;  /* 0x0000000247027209 */ /* 0x000fe40007810000 */
[----:B------:R-:W-:Y:S04]  /*7710*/  FMNMX.FTZ R134, R10, R138, !PT ;  /* 0x0000008a0a867209 */ /* 0x000fe80007810000 */
[----:B------:R-:W-:Y:S02]  /*7720*/  FMNMX.FTZ R135, R84, R135, !PT ;  /* 0x0000008754877209 */ /* 0x000fe40007810000 */
        /* <DEDUP_REMOVED lines=27> */
[----:B------:R-:W-:Y:S01]  /*78e0*/  FMNMX.FTZ R132, R76, R132, !PT ;  /* 0x000000844c847209 */ /* 0x000fe20007810000 */
[----:B------:R-:W1:Y:S01]  /*78f0*/  SHFL.BFLY PT, R188, R135, 0x2, 0x1f ;  /* 0x0c401f0087bc7f89 */ /* 0x000e6200000e0000 */
[----:B------:R-:W-:Y:S02]  /*7900*/  FMNMX.FTZ R134, R42, R134, !PT ;  /* 0x000000862a867209 */ /* 0x000fe40007810000 */
[----:B------:R-:W-:Y:S02]  /*7910*/  FMNMX.FTZ R2, R114, R2, !PT ;  /* 0x0000000272027209 */ /* 0x000fe40007810000 */
[----:B------:R-:W-:Y:S02]  /*7920*/  FMNMX.FTZ R132, R77, R132, !PT ;  /* 0x000000844d847209 */ /* 0x000fe40007810000 */
[----:B------:R-:W-:Y:S02]  /*7930*/  FMNMX.FTZ R134, R43, R134, !PT ;  /* 0x000000862b867209 */ /* 0x000fe40007810000 */
[----:B------:R-:W-:Y:S02]  /*7940*/  FMNMX.FTZ R2, R115, R2, !PT ;  /* 0x0000000273027209 */ /* 0x000fe40007810000 */
[----:B------:R-:W-:Y:S02]  /*7950*/  FMNMX.FTZ R132, R88, R132, !PT ;  /* 0x0000008458847209 */ /* 0x000fe40007810000 */
[----:B------:R-:W-:Y:S01]  /*7960*/  FMNMX.FTZ R134, R46, R134, !PT ;  /* 0x000000862e867209 */ /* 0x000fe20007810000 */
[----:B------:R-:W2:Y:S01]  /*7970*/  SHFL.BFLY PT, R137, R2, 0x2, 0x1f ;  /* 0x0c401f0002897f89 */ /* 0x000ea200000e0000 */
        /* <DEDUP_REMOVED lines=8> */
[----:B-1----:R-:W-:Y:S02]  /*7a00*/  FMNMX.FTZ R135, R135, R188, !PT ;  /* 0x000000bc87877209 */ /* 0x002fe40007810000 */
[----:B------:R-:W-:Y:S02]  /*7a10*/  FMNMX.FTZ R132, R105, R132, !PT ;  /* 0x0000008469847209 */ /* 0x000fe40007810000 */
[----:B------:R-:W-:Y:S01]  /*7a20*/  FMNMX.FTZ R134, R63, R134, !PT ;  /* 0x000000863f867209 */ /* 0x000fe20007810000 */
[----:B------:R-:W1:Y:S01]  /*7a30*/  SHFL.BFLY PT, R188, R135, 0x1, 0x1f ;  /* 0x0c201f0087bc7f89 */ /* 0x000e6200000e0000 */
[----:B------:R-:W-:Y:S02]  /*7a40*/  FMNMX.FTZ R132, R108, R132, !PT ;  /* 0x000000846c847209 */ /* 0x000fe40007810000 */
[----:B------:R-:W-:Y:S02]  /*7a50*/  FMNMX.FTZ R134, R74, R134, !PT ;  /* 0x000000864a867209 */ /* 0x000fe40007810000 */
[----:B------:R-:W-:Y:S02]  /*7a60*/  FMNMX.FTZ R132, R109, R132, !PT ;  /* 0x000000846d847209 */ /* 0x000fe40007810000 */
[----:B--2---:R-:W-:Y:S02]  /*7a70*/  FMNMX.FTZ R2, R2, R137, !PT ;  /* 0x0000008902027209 */ /* 0x004fe40007810000 */
[----:B------:R-:W-:Y:S01]  /*7a80*/  FMNMX.FTZ R134, R75, R134, !PT ;  /* 0x000000864b867209 */ /* 0x000fe20007810000 */
[----:B------:R-:W2:Y:S03]  /*7a90*/  SHFL.BFLY PT, R136, R132, 0x2, 0x1f ;  /* 0x0c401f0084887f89 */ /* 0x000ea600000e0000 */
[----:B------:R-:W-:Y:S04]  /*7aa0*/  FMNMX.FTZ R134, R78, R134, !PT ;  /* 0x000000864e867209 */ /* 0x000fe80007810000 */
[----:B------:R-:W-:Y:S01]  /*7ab0*/  FMNMX.FTZ R134, R79, R134, !PT ;  /* 0x000000864f867209 */ /* 0x000fe20007810000 */
[----:B------:R-:W3:Y:S03]  /*7ac0*/  SHFL.BFLY PT, R137, R2, 0x1, 0x1f ;  /* 0x0c201f0002897f89 */ /* 0x000ee600000e0000 */
[----:B------:R-:W-:Y:S02]  /*7ad0*/  FMNMX.FTZ R134, R90, R134, !PT ;  /* 0x000000865a867209 */ /* 0x000fe40007810000 */
[----:B-1----:R-:W-:Y:S02]  /*7ae0*/  FMNMX.FTZ R135, R135, R188, !PT ;  /* 0x000000bc87877209 */ /* 0x002fe40007810000 */
[----:B------:R-:W-:Y:S03]  /*7af0*/  FMNMX.FTZ R134, R91, R134, !PT ;  /* 0x000000865b867209 */ /* 0x000fe60007810000 */
[C---:B------:R-:W-:Y:S01]  /*7b00*/  FADD.FTZ R0, -R135.reuse, R0 ;  /* 0x0000000087007221 */ /* 0x040fe20000010100 */
[----:B------:R-:W-:Y:S01]  /*7b10*/  FMNMX.FTZ R134, R94, R134, !PT ;  /* 0x000000865e867209 */ /* 0x000fe20007810000 */
[----:B------:R-:W-:Y:S03]  /*7b20*/  FMUL.FTZ R192, R135, c[0x0][0x2d0] ;  /* 0x0000b40087c07a20 */ /* 0x000fe60000410000 */
[----:B------:R-:W-:Y:S01]  /*7b30*/  FMNMX.FTZ R134, R95, R134, !PT ;  /* 0x000000865f867209 */ /* 0x000fe20007810000 */
[--C-:B------:R-:W-:Y:S01]  /*7b40*/  FFMA.FTZ R20, R20, c[0x0][0x2d0], -R192.reuse ;  /* 0x0000b40014147a23 */ /* 0x100fe200000108c0 */
[----:B--2---:R-:W-:Y:S01]  /*7b50*/  FMNMX.FTZ R132, R132, R136, !PT ;  /* 0x0000008884847209 */ /* 0x004fe20007810000 */
[--C-:B------:R-:W-:Y:S01]  /*7b60*/  FFMA.FTZ R21, R21, c[0x0][0x2d0], -R192.reuse ;  /* 0x0000b40015157a23 */ /* 0x100fe200000108c0 */
[----:B------:R-:W-:Y:S01]  /*7b70*/  FMNMX.FTZ R136, R106, R134, !PT ;  /* 0x000000866a887209 */ /* 0x000fe20007810000 */
[----:B------:R-:W-:Y:S01]  /*7b80*/  MUFU.EX2 R215, R20 ;  /* 0x0000001400d77308 */ /* 0x000fe20000000800 */
[--C-:B------:R-:W-:Y:S01]  /*7b90*/  FFMA.FTZ R52, R52, c[0x0][0x2d0], -R192.reuse ;  /* 0x0000b40034347a23 */ /* 0x100fe200000108c0 */
[----:B------:R-:W1:Y:S01]  /*7ba0*/  SHFL.BFLY PT, R189, R132, 0x1, 0x1f ;  /* 0x0c201f0084bd7f89 */ /* 0x000e6200000e0000 */
[----:B---3--:R-:W-:Y:S01]  /*7bb0*/  FMNMX.FTZ R134, R2, R137, !PT ;  /* 0x0000008902867209 */ /* 0x008fe20007810000 */
[----:B------:R-:W-:Y:S01]  /*7bc0*/  FMUL.FTZ R2, R0, c[0x0][0x2d0] ;  /* 0x0000b40000027a20 */ /* 0x000fe20000410000 */
[----:B------:R-:W-:Y:S01]  /*7bd0*/  FMNMX.FTZ R0, R107, R136, !PT ;  /* 0x000000886b007209 */ /* 0x000fe20007810000 */
[--C-:B------:R-:W-:Y:S02]  /*7be0*/  FFMA.FTZ R53, R53, c[0x0][0x2d0], -R192.reuse ;  /* 0x0000b40035357a23 */ /* 0x100fe400000108c0 */
[--C-:B------:R-:W-:Y:S01]  /*7bf0*/  FFMA.FTZ R64, R64, c[0x0][0x2d0], -R192.reuse ;  /* 0x0000b40040407a23 */ /* 0x100fe200000108c0 */
[----:B------:R-:W-:Y:S01]  /*7c00*/  FMNMX.FTZ R0, R110, R0, !PT ;  /* 0x000000006e007209 */ /* 0x000fe20007810000 */
[----:B------:R2:W3:Y:S01]  /*7c10*/  MUFU.EX2 R137, R2 ;  /* 0x0000000200897308 */ /* 0x0004e20000000800 */
[--C-:B------:R-:W-:Y:S02]  /*7c20*/  FFMA.FTZ R65, R65, c[0x0][0x2d0], -R192.reuse ;  /* 0x0000b40041417a23 */ /* 0x100fe400000108c0 */
[----:B------:R-:W-:Y:S01]  /*7c30*/  FMNMX.FTZ R0, R111, R0, !PT ;  /* 0x000000006f007209 */ /* 0x000fe20007810000 */
[--C-:B------:R-:W-:Y:S02]  /*7c40*/  FFMA.FTZ R68, R68, c[0x0][0x2d0], -R192.reuse ;  /* 0x0000b40044447a23 */ /* 0x100fe400000108c0 */
[--C-:B------:R-:W-:Y:S02]  /*7c50*/  FFMA.FTZ R69, R69, c[0x0][0x2d0], -R192.reuse ;  /* 0x0000b40045457a23 */ /* 0x100fe400000108c0 */
[----:B------:R-:W-:Y:S02]  /*7c60*/  FMUL.FTZ R193, R134, c[0x0][0x2d0] ;  /* 0x0000b40086c17a20 */ /* 0x000fe40000410000 */
[----:B------:R-:W-:Y:S01]  /*7c70*/  MUFU.EX2 R213, R21 ;  /* 0x0000001500d57308 */ /* 0x000fe20000000800 */
[--C-:B------:R-:W-:Y:S02]  /*7c80*/  FFMA.FTZ R4, R4, c[0x0][0x2d0], -R192.reuse ;  /* 0x0000b40004047a23 */ /* 0x100fe400000108c0 */
[--C-:B------:R-:W-:Y:S02]  /*7c90*/  FFMA.FTZ R22, R22, c[0x0][0x2d0], -R193.reuse ;  /* 0x0000b40016167a23 */ /* 0x100fe400000108c1 */
[--C-:B------:R-:W-:Y:S01]  /*7ca0*/  FFMA.FTZ R23, R23, c[0x0][0x2d0], -R193.reuse ;  /* 0x0000b40017177a23 */ /* 0x100fe200000108c1 */
[----:B-1----:R-:W-:Y:S01]  /*7cb0*/  FMNMX.FTZ R132, R132, R189, !PT ;  /* 0x000000bd84847209 */ /* 0x002fe20007810000 */
[--C-:B------:R-:W-:Y:S02]  /*7cc0*/  FFMA.FTZ R54, R54, c[0x0][0x2d0], -R193.reuse ;  /* 0x0000b40036367a23 */ /* 0x100fe400000108c1 */
[--C-:B------:R-:W-:Y:S01]  /*7cd0*/  FFMA.FTZ R55, R55, c[0x0][0x2d0], -R193.reuse ;  /* 0x0000b40037377a23 */ /* 0x100fe200000108c1 */
[----:B------:R1:W-:Y:S01]  /*7ce0*/  MUFU.EX2 R220, R4 ;  /* 0x0000000400dc7308 */ /* 0x0003e20000000800 */
[--C-:B------:R-:W-:Y:S02]  /*7cf0*/  FFMA.FTZ R6, R6, c[0x0][0x2d0], -R193.reuse ;  /* 0x0000b40006067a23 */ /* 0x100fe400000108c1 */
[----:B------:R-:W-:Y:S02]  /*7d00*/  FFMA.FTZ R66, R66, c[0x0][0x2d0], -R193 ;  /* 0x0000b40042427a23 */ /* 0x000fe400000108c1 */
[----:B--2---:R-:W-:Y:S02]  /*7d10*/  FADD.FTZ R2, -R134, R3 ;  /* 0x0000000386027221 */ /* 0x004fe40000010100 */
[----:B------:R-:W2:Y:S01]  /*7d20*/  SHFL.BFLY PT, R3, R0, 0x2, 0x1f ;  /* 0x0c401f0000037f89 */ /* 0x000ea200000e0000 */
[--C-:B------:R-:W-:Y:S02]  /*7d30*/  FFMA.FTZ R67, R67, c[0x0][0x2d0], -R193.reuse ;  /* 0x0000b40043437a23 */ /* 0x100fe400000108c1 */
[----:B------:R4:W-:Y:S01]  /*7d40*/  MUFU.EX2 R219, R6 ;  /* 0x0000000600db7308 */ /* 0x0009e20000000800 */
[----:B------:R-:W-:Y:S02]  /*7d50*/  FMUL.FTZ R2, R2, c[0x0][0x2d0] ;  /* 0x0000b40002027a20 */ /* 0x000fe40000410000 */
[--C-:B------:R-:W-:Y:S02]  /*7d60*/  FFMA.FTZ R70, R70, c[0x0][0x2d0], -R193.reuse ;  /* 0x0000b40046467a23 */ /* 0x100fe400000108c1 */
[--C-:B------:R-:W-:Y:S02]  /*7d70*/  FFMA.FTZ R71, R71, c[0x0][0x2d0], -R193.reuse ;  /* 0x0000b40047477a23 */ /* 0x100fe400000108c1 */
[--C-:B------:R-:W-:Y:S02]  /*7d80*/  FFMA.FTZ R7, R7, c[0x0][0x2d0], -R193.reuse ;  /* 0x0000b40007077a23 */ /* 0x100fe400000108c1 */
[--C-:B------:R-:W-:Y:S01]  /*7d90*/  FFMA.FTZ R16, R16, c[0x0][0x2d0], -R192.reuse ;  /* 0x0000b40010107a23 */ /* 0x100fe200000108c0 */
[----:B------:R4:W4:Y:S01]  /*7da0*/  MUFU.EX2 R136, R2 ;  /* 0x0000000200887308 */ /* 0x0009220000000800 */
[--C-:B------:R-:W-:Y:S02]  /*7db0*/  FFMA.FTZ R5, R5, c[0x0][0x2d0], -R192.reuse ;  /* 0x0000b40005057a23 */ /* 0x100fe400000108c0 */
[----:B------:R-:W-:Y:S01]  /*7dc0*/  FFMA.FTZ R17, R17, c[0x0][0x2d0], -R192 ;  /* 0x0000b40011117a23 */ /* 0x000fe200000108c0 */
[----:B-1----:R-:W-:Y:S01]  /*7dd0*/  @P1 SHF.R.S32.HI R4, RZ, 0x1f, R246 ;  /* 0x0000001fff041819 */ /* 0x002fe200000114f6 */
[--C-:B------:R-:W-:Y:S02]  /*7de0*/  FFMA.FTZ R18, R18, c[0x0][0x2d0], -R193.reuse ;  /* 0x0000b40012127a23 */ /* 0x100fe400000108c1 */
[--C-:B------:R-:W-:Y:S02]  /*7df0*/  FFMA.FTZ R19, R19, c[0x0][0x2d0], -R193.reuse ;  /* 0x0000b40013137a23 */ /* 0x100fe400000108c1 */
[C---:B---3--:R-:W-:Y:S01]  /*7e00*/  FMUL.FTZ R120, R137.reuse, R120 ;  /* 0x0000007889787220 */ /* 0x048fe20000410000 */
[----:B------:R-:W-:Y:S01]  /*7e10*/  MUFU.EX2 R221, R7 ;  /* 0x0000000700dd7308 */ /* 0x000fe20000000800 */
[----:B--2---:R-:W-:Y:S01]  /*7e20*/  FMNMX.FTZ R0, R0, R3, !PT ;  /* 0x0000000300007209 */ /* 0x004fe20007810000 */
[----:B------:R-:W-:Y:S02]  /*7e30*/  FMUL.FTZ R121, R137, R121 ;  /* 0x0000007989797220 */ /* 0x000fe40000410000 */
[----:B------:R-:W-:Y:S02]  /*7e40*/  FFMA.FTZ R80, R80, c[0x0][0x2d0], -R192 ;  /* 0x0000b40050507a23 */ /* 0x000fe400000108c0 */
[--C-:B------:R-:W-:Y:S02]  /*7e50*/  FFMA.FTZ R83, R83, c[0x0][0x2d0], -R193.reuse ;  /* 0x0000b40053537a23 */ /* 0x100fe400000108c1 */
[--C-:B------:R-:W-:Y:S02]  /*7e60*/  FFMA.FTZ R34, R34, c[0x0][0x2d0], -R193.reuse ;  /* 0x0000b40022227a23 */ /* 0x100fe400000108c1 */
[----:B------:R1:W-:Y:S01]  /*7e70*/  MUFU.EX2 R223, R5 ;  /* 0x0000000500df7308 */ /* 0x0003e20000000800 */
[----:B----4-:R-:W-:Y:S02]  /*7e80*/  @P1 IMAD R6, R4, c[0x0][0x1e0], RZ ;  /* 0x0000780004061a24 */ /* 0x010fe400078e02ff */
[----:B------:R-:W-:Y:S02]  /*7e90*/  FFMA.FTZ R35, R35, c[0x0][0x2d0], -R193 ;  /* 0x0000b40023237a23 */ /* 0x000fe400000108c1 */
[----:B------:R-:W-:Y:S02]  /*7ea0*/  FADD.FTZ R2, -R132, R133 ;  /* 0x0000008584027221 */ /* 0x000fe40000010100 */
[----:B------:R-:W-:Y:S02]  /*7eb0*/  @P1 IMAD R6, R246, c[0x0][0x1e4], R6 ;  /* 0x00007900f6061a24 */ /* 0x000fe400078e0206 */
[----:B------:R-:W-:Y:S01]  /*7ec0*/  FMUL.FTZ R2, R2, c[0x0][0x2d0] ;  /* 0x0000b40002027a20 */ /* 0x000fe20000410000 */
[----:B------:R-:W-:Y:S01]  /*7ed0*/  MUFU.EX2 R209, R22 ;  /* 0x0000001600d17308 */ /* 0x000fe20000000800 */
[C---:B------:R-:W-:Y:S02]  /*7ee0*/  FMUL.FTZ R122, R136.reuse, R122 ;  /* 0x0000007a887a7220 */ /* 0x040fe40000410000 */
[----:B------:R-:W-:Y:S02]  /*7ef0*/  FMUL.FTZ R123, R136, R123 ;  /* 0x0000007b887b7220 */ /* 0x000fe40000410000 */
[--C-:B------:R-:W-:Y:S02]  /*7f00*/  FFMA.FTZ R36, R36, c[0x0][0x2d0], -R192.reuse ;  /* 0x0000b40024247a23 */ /* 0x100fe400000108c0 */
[--C-:B------:R-:W-:Y:S02]  /*7f10*/  FFMA.FTZ R37, R37, c[0x0][0x2d0], -R192.reuse ;  /* 0x0000b40025257a23 */ /* 0x100fe400000108c0 */
[--C-:B------:R-:W-:Y:S01]  /*7f20*/  FFMA.FTZ R38, R38, c[0x0][0x2d0], -R193.reuse ;  /* 0x0000b40026267a23 */ /* 0x100fe200000108c1 */
[----:B------:R2:W3:Y:S01]  /*7f30*/  MUFU.EX2 R133, R2 ;  /* 0x0000000200857308 */ /* 0x0004e20000000800 */
[--C-:B------:R-:W-:Y:S02]  /*7f40*/  FFMA.FTZ R39, R39, c[0x0][0x2d0], -R193.reuse ;  /* 0x0000b40027277a23 */ /* 0x100fe400000108c1 */
[--C-:B------:R-:W-:Y:S02]  /*7f50*/  FFMA.FTZ R48, R48, c[0x0][0x2d0], -R192.reuse ;  /* 0x0000b40030307a23 */ /* 0x100fe400000108c0 */
[----:B-1----:R-:W-:Y:S04]  /*7f60*/  @P1 IMAD.WIDE.U32 R4, R246, c[0x0][0x1e0], RZ ;  /* 0x00007800f6041a25 */ /* 0x002fe800078e00ff */
[--C-:B------:R-:W-:Y:S01]  /*7f70*/  FFMA.FTZ R49, R49, c[0x0][0x2d0], -R192.reuse ;  /* 0x0000b40031317a23 */ /* 0x100fe200000108c0 */
[----:B------:R-:W-:Y:S01]  /*7f80*/  MUFU.EX2 R212, R23 ;  /* 0x0000001700d47308 */ /* 0x000fe20000000800 */
[----:B------:R-:W-:Y:S01]  /*7f90*/  @P1 IADD3 R6, R5, R6, RZ ;  /* 0x0000000605061210 */ /* 0x000fe20007ffe0ff */
[--C-:B------:R-:W-:Y:S02]  /*7fa0*/  FFMA.FTZ R50, R50, c[0x0][0x2d0], -R193.reuse ;  /* 0x0000b40032327a23 */ /* 0x100fe400000108c1 */
[--C-:B------:R-:W-:Y:S02]  /*7fb0*/  FFMA.FTZ R51, R51, c[0x0][0x2d0], -R193.reuse ;  /* 0x0000b40033337a23 */ /* 0x100fe400000108c1 */
[--C-:B------:R-:W-:Y:S02]  /*7fc0*/  FFMA.FTZ R81, R81, c[0x0][0x2d0], -R192.reuse ;  /* 0x0000b40051517a23 */ /* 0x100fe400000108c0 */
[--C-:B------:R-:W-:Y:S02]  /*7fd0*/  FFMA.FTZ R113, R113, c[0x0][0x2d0], -R192.reuse ;  /* 0x0000b40071717a23 */ /* 0x100fe400000108c0 */
[----:B------:R1:W-:Y:S01]  /*7fe0*/  MUFU.EX2 R224, R16 ;  /* 0x0000001000e07308 */ /* 0x0003e20000000800 */
[--C-:B------:R-:W-:Y:S02]  /*7ff0*/  FFMA.FTZ R32, R32, c[0x0][0x2d0], -R192.reuse ;  /* 0x0000b40020207a23 */ /* 0x100fe400000108c0 */
[--C-:B------:R-:W-:Y:S01]  /*8000*/  FFMA.FTZ R33, R33, c[0x0][0x2d0], -R192.reuse ;  /* 0x0000b40021217a23 */ /* 0x100fe200000108c0 */
[----:B--2---:R-:W2:Y:S01]  /*8010*/  SHFL.BFLY PT, R2, R0, 0x1, 0x1f ;  /* 0x0c201f0000027f89 */ /* 0x004ea200000e0000 */
[C---:B---3--:R-:W-:Y:S02]  /*8020*/  FMUL.FTZ R116, R133.reuse, R116 ;  /* 0x0000007485747220 */ /* 0x048fe40000410000 */
[C---:B------:R-:W-:Y:S02]  /*8030*/  FMUL.FTZ R117, R133.reuse, R117 ;  /* 0x0000007585757220 */ /* 0x040fe40000410000 */
[C---:B------:R-:W-:Y:S01]  /*8040*/  FMUL.FTZ R124, R133.reuse, R124 ;  /* 0x0000007c857c7220 */ /* 0x040fe20000410000 */
[----:B------:R3:W-:Y:S01]  /*8050*/  MUFU.EX2 R210, R17 ;  /* 0x0000001100d27308 */ /* 0x0007e20000000800 */
[C---:B------:R-:W-:Y:S02]  /*8060*/  FMUL.FTZ R125, R133.reuse, R125 ;  /* 0x0000007d857d7220 */ /* 0x040fe40000410000 */
[C---:B------:R-:W-:Y:S02]  /*8070*/  FMUL.FTZ R128, R133.reuse, R128 ;  /* 0x0000008085807220 */ /* 0x040fe40000410000 */
[----:B------:R-:W-:Y:S02]  /*8080*/  FMUL.FTZ R129, R133, R129 ;  /* 0x0000008185817220 */ /* 0x000fe40000410000 */
[--C-:B------:R-:W-:Y:S02]  /*8090*/  FFMA.FTZ R82, R82, c[0x0][0x2d0], -R193.reuse ;  /* 0x0000b40052527a23 */ /* 0x100fe400000108c1 */
[--C-:B------:R-:W-:Y:S01]  /*80a0*/  FFMA.FTZ R86, R86, c[0x0][0x2d0], -R193.reuse ;  /* 0x0000b40056567a23 */ /* 0x100fe200000108c1 */
[----:B------:R4:W-:Y:S01]  /*80b0*/  MUFU.EX2 R225, R18 ;  /* 0x0000001200e17308 */ /* 0x0009e20000000800 */
[--C-:B------:R-:W-:Y:S02]  /*80c0*/  FFMA.FTZ R87, R87, c[0x0][0x2d0], -R193.reuse ;  /* 0x0000b40057577a23 */ /* 0x100fe400000108c1 */
[--C-:B------:R-:W-:Y:S02]  /*80d0*/  FFMA.FTZ R98, R98, c[0x0][0x2d0], -R193.reuse ;  /* 0x0000b40062627a23 */ /* 0x100fe400000108c1 */
[----:B-1----:R-:W-:Y:S02]  /*80e0*/  FMUL.FTZ R16, R137, R152 ;  /* 0x0000009889107220 */ /* 0x002fe40000410000 */
[--C-:B------:R-:W-:Y:S01]  /*80f0*/  FFMA.FTZ R99, R99, c[0x0][0x2d0], -R193.reuse ;  /* 0x0000b40063637a23 */ /* 0x100fe200000108c1 */
[----:B--2---:R-:W-:Y:S01]  /*8100*/  FMNMX.FTZ R2, R0, R2, !PT ;  /* 0x0000000200027209 */ /* 0x004fe20007810000 */
[----:B------:R-:W-:Y:S01]  /*8110*/  FFMA.FTZ R112, R112, c[0x0][0x2d0], -R192 ;  /* 0x0000b40070707a23 */ /* 0x000fe200000108c0 */
[----:B------:R1:W-:Y:S01]  /*8120*/  MUFU.EX2 R211, R19 ;  /* 0x0000001300d37308 */ /* 0x0003e20000000800 */
[----:B------:R-:W-:Y:S02]  /*8130*/  FFMA.FTZ R102, R102, c[0x0][0x2d0], -R193 ;  /* 0x0000b40066667a23 */ /* 0x000fe400000108c1 */
[----:B------:R-:W-:Y:S02]  /*8140*/  FADD.FTZ R0, -R2, R138 ;  /* 0x0000008a02007221 */ /* 0x000fe40000010100 */
[----:B------:R-:W-:Y:S02]  /*8150*/  FMUL.FTZ R138, R132, c[0x0][0x2d0] ;  /* 0x0000b400848a7a20 */ /* 0x000fe40000410000 */
[----:B------:R-:W-:Y:S02]  /*8160*/  FMUL.FTZ R3, R2, c[0x0][0x2d0] ;  /* 0x0000b40002037a20 */ /* 0x000fe40000410000 */
[--C-:B------:R-:W-:Y:S01]  /*8170*/  FFMA.FTZ R8, R8, c[0x0][0x2d0], -R138.reuse ;  /* 0x0000b40008087a23 */ /* 0x100fe2000001088a */
[----:B------:R-:W-:Y:S01]  /*8180*/  MUFU.EX2 R226, R32 ;  /* 0x0000002000e27308 */ /* 0x000fe20000000800 */
[--C-:B------:R-:W-:Y:S02]  /*8190*/  FFMA.FTZ R9, R9, c[0x0][0x2d0], -R138.reuse ;  /* 0x0000b40009097a23 */ /* 0x100fe4000001088a */
[----:B---3--:R-:W-:Y:S02]  /*81a0*/  FMUL.FTZ R17, R137, R153 ;  /* 0x0000009989117220 */ /* 0x008fe40000410000 */
[----:B----4-:R-:W-:Y:S02]  /*81b0*/  FMUL.FTZ R18, R136, R154 ;  /* 0x0000009a88127220 */ /* 0x010fe40000410000 */
[--C-:B------:R-:W-:Y:S02]  /*81c0*/  FFMA.FTZ R60, R60, c[0x0][0x2d0], -R138.reuse ;  /* 0x0000b4003c3c7a23 */ /* 0x100fe4000001088a */
[--C-:B------:R-:W-:Y:S01]  /*81d0*/  FFMA.FTZ R61, R61, c[0x0][0x2d0], -R138.reuse ;  /* 0x0000b4003d3d7a23 */ /* 0x100fe2000001088a */
[----:B------:R2:W-:Y:S01]  /*81e0*/  MUFU.EX2 R214, R8 ;  /* 0x0000000800d67308 */ /* 0x0005e20000000800 */
[--C-:B------:R-:W-:Y:S02]  /*81f0*/  FFMA.FTZ R62, R62, c[0x0][0x2d0], -R3.reuse ;  /* 0x0000b4003e3e7a23 */ /* 0x100fe40000010803 */
[--C-:B------:R-:W-:Y:S02]  /*8200*/  FFMA.FTZ R63, R63, c[0x0][0x2d0], -R3.reuse ;  /* 0x0000b4003f3f7a23 */ /* 0x100fe40000010803 */
[----:B-1----:R-:W-:Y:S02]  /*8210*/  FMUL.FTZ R19, R136, R155 ;  /* 0x0000009b88137220 */ /* 0x002fe40000410000 */
[--C-:B------:R-:W-:Y:S02]  /*8220*/  FFMA.FTZ R72, R72, c[0x0][0x2d0], -R138.reuse ;  /* 0x0000b40048487a23 */ /* 0x100fe4000001088a */
[--C-:B------:R-:W-:Y:S01]  /*8230*/  FFMA.FTZ R73, R73, c[0x0][0x2d0], -R138.reuse ;  /* 0x0000b40049497a23 */ /* 0x100fe2000001088a */
[----:B------:R1:W-:Y:S01]  /*8240*/  MUFU.EX2 R217, R9 ;  /* 0x0000000900d97308 */ /* 0x0003e20000000800 */
[--C-:B------:R-:W-:Y:S02]  /*8250*/  FFMA.FTZ R13, R13, c[0x0][0x2d0], -R138.reuse ;  /* 0x0000b4000d0d7a23 */ /* 0x100fe4000001088a */
[--C-:B------:R-:W-:Y:S02]  /*8260*/  FFMA.FTZ R74, R74, c[0x0][0x2d0], -R3.reuse ;  /* 0x0000b4004a4a7a23 */ /* 0x100fe40000010803 */
[--C-:B------:R-:W-:Y:S02]  /*8270*/  FFMA.FTZ R75, R75, c[0x0][0x2d0], -R3.reuse ;  /* 0x0000b4004b4b7a23 */ /* 0x100fe40000010803 */
[--C-:B------:R-:W-:Y:S02]  /*8280*/  FFMA.FTZ R10, R10, c[0x0][0x2d0], -R3.reuse ;  /* 0x0000b4000a0a7a23 */ /* 0x100fe40000010803 */
[--C-:B------:R-:W-:Y:S01]  /*8290*/  FFMA.FTZ R14, R14, c[0x0][0x2d0], -R3.reuse ;  /* 0x0000b4000e0e7a23 */ /* 0x100fe20000010803 */
[----:B------:R3:W-:Y:S01]  /*82a0*/  MUFU.EX2 R208, R13 ;  /* 0x0000000d00d07308 */ /* 0x0007e20000000800 */
[--C-:B------:R-:W-:Y:S02]  /*82b0*/  FFMA.FTZ R12, R12, c[0x0][0x2d0], -R138.reuse ;  /* 0x0000b4000c0c7a23 */ /* 0x100fe4000001088a */
[--C-:B------:R-:W-:Y:S01]  /*82c0*/  FFMA.FTZ R15, R15, c[0x0][0x2d0], -R3.reuse ;  /* 0x0000b4000f0f7a23 */ /* 0x100fe20000010803 */
[----:B--2---:R-:W-:Y:S01]  /*82d0*/  @P1 MOV R8, R248 ;  /* 0x000000f800081202 */ /* 0x004fe20000000f00 */
[--C-:B------:R-:W-:Y:S01]  /*82e0*/  FFMA.FTZ R11, R11, c[0x0][0x2d0], -R3.reuse ;  /* 0x0000b4000b0b7a23 */ /* 0x100fe20000010803 */
[----:B------:R-:W-:Y:S01]  /*82f0*/  MOV R248, c[0x0][0x1e4] ;  /* 0x0000790000f87a02 */ /* 0x000fe20000000f00 */
[--C-:B------:R-:W-:Y:S02]  /*8300*/  FFMA.FTZ R77, R77, c[0x0][0x2d0], -R138.reuse ;  /* 0x0000b4004d4d7a23 */ /* 0x100fe4000001088a */
[----:B------:R-:W-:Y:S01]  /*8310*/  FMUL.FTZ R0, R0, c[0x0][0x2d0] ;  /* 0x0000b40000007a20 */ /* 0x000fe20000410000 */
[----:B------:R2:W-:Y:S01]  /*8320*/  MUFU.EX2 R222, R12 ;  /* 0x0000000c00de7308 */ /* 0x0005e20000000800 */
[--C-:B------:R-:W-:Y:S02]  /*8330*/  FFMA.FTZ R24, R24, c[0x0][0x2d0], -R138.reuse ;  /* 0x0000b40018187a23 */ /* 0x100fe4000001088a */
[--C-:B------:R-:W-:Y:S01]  /*8340*/  FFMA.FTZ R40, R40, c[0x0][0x2d0], -R138.reuse ;  /* 0x0000b40028287a23 */ /* 0x100fe2000001088a */
[----:B-1----:R-:W-:Y:S01]  /*8350*/  @P1 MOV R9, R251 ;  /* 0x000000fb00091202 */ /* 0x002fe20000000f00 */
[----:B------:R-:W-:Y:S02]  /*8360*/  FFMA.FTZ R41, R41, c[0x0][0x2d0], -R138 ;  /* 0x0000b40029297a23 */ /* 0x000fe4000001088a */
[----:B------:R-:W-:Y:S02]  /*8370*/  FFMA.FTZ R42, R42, c[0x0][0x2d0], -R3 ;  /* 0x0000b4002a2a7a23 */ /* 0x000fe40000010803 */
[----:B------:R-:W-:Y:S01]  /*8380*/  @P1 IMAD.WIDE.U32 R8, R4, 0x70, R8 ;  /* 0x0000007004081825 */ /* 0x000fe200078e0008 */
[----:B------:R-:W1:Y:S03]  /*8390*/  MUFU.EX2 R0, R0 ;  /* 0x0000000000007308 */ /* 0x000e660000000800 */
[----:B------:R-:W-:Y:S01]  /*83a0*/  @P1 IMAD R4, R6, 0x70, RZ ;  /* 0x0000007006041824 */ /* 0x000fe200078e02ff */
[----:B------:R-:W-:Y:S01]  /*83b0*/  @P1 LEA R6, P3, R8, c[0x0][0x1c8], 0x1 ;  /* 0x0000720008061a11 */ /* 0x000fe200078608ff */
[--C-:B------:R-:W-:Y:S01]  /*83c0*/  FFMA.FTZ R45, R45, c[0x0][0x2d0], -R138.reuse ;  /* 0x0000b4002d2d7a23 */ /* 0x100fe2000001088a */
[----:B---3--:R-:W-:Y:S01]  /*83d0*/  @P1 SHF.L.U32 R13, R247, 0x5, RZ ;  /* 0x00000005f70d1819 */ /* 0x008fe200000006ff */
[--C-:B------:R-:W-:Y:S01]  /*83e0*/  FFMA.FTZ R46, R46, c[0x0][0x2d0], -R3.reuse ;  /* 0x0000b4002e2e7a23 */ /* 0x100fe20000010803 */
[----:B------:R-:W-:Y:S01]  /*83f0*/  @P1 IADD3 R5, R9, R4, RZ ;  /* 0x0000000409051210 */ /* 0x000fe20007ffe0ff */
[----:B------:R-:W-:Y:S01]  /*8400*/  FFMA.FTZ R47, R47, c[0x0][0x2d0], -R3 ;  /* 0x0000b4002f2f7a23 */ /* 0x000fe20000010803 */
[----:B------:R3:W-:Y:S01]  /*8410*/  MUFU.EX2 R194, R10 ;  /* 0x0000000a00c27308 */ /* 0x0007e20000000800 */
[----:B------:R-:W-:Y:S01]  /*8420*/  @P1 IADD3 R4, P2, R6, R13, RZ ;  /* 0x0000000d06041210 */ /* 0x000fe20007f5e0ff */
[--C-:B------:R-:W-:Y:S01]  /*8430*/  FFMA.FTZ R56, R56, c[0x0][0x2d0], -R138.reuse ;  /* 0x0000b40038387a23 */ /* 0x100fe2000001088a */
[----:B------:R-:W-:Y:S01]  /*8440*/  @P1 LEA.HI.X R7, R8, c[0x0][0x1cc], R5, 0x1, P3 ;  /* 0x0000730008071a11 */ /* 0x000fe200018f0c05 */
[----:B------:R-:W-:Y:S01]  /*8450*/  FFMA.FTZ R57, R57, c[0x0][0x2d0], -R138 ;  /* 0x0000b40039397a23 */ /* 0x000fe2000001088a */
[----:B--2---:R-:W-:Y:S01]  /*8460*/  @P1 SHF.L.U64.HI R12, R247, 0x5, R248 ;  /* 0x00000005f70c1819 */ /* 0x004fe200000102f8 */
[--C-:B------:R-:W-:Y:S02]  /*8470*/  FFMA.FTZ R58, R58, c[0x0][0x2d0], -R3.reuse ;  /* 0x0000b4003a3a7a23 */ /* 0x100fe40000010803 */
[----:B------:R2:W-:Y:S01]  /*8480*/  @P1 LDGSTS.E.BYPASS.LTC128B.128 [R245+0x3900], [R6.64], !P0 ;  /* 0x0390000006f51fae */ /* 0x0005e2000c101d48 */
[----:B------:R-:W-:Y:S01]  /*8490*/  @P1 IADD3.X R5, R7, R12, RZ, P2, !PT ;  /* 0x0000000c07051210 */ /* 0x000fe200017fe4ff */
[----:B------:R4:W-:Y:S01]  /*84a0*/  MUFU.EX2 R200, R14 ;  /* 0x0000000e00c87308 */ /* 0x0009e20000000800 */
[--C-:B------:R-:W-:Y:S02]  /*84b0*/  FFMA.FTZ R59, R59, c[0x0][0x2d0], -R3.reuse ;  /* 0x0000b4003b3b7a23 */ /* 0x100fe40000010803 */
[--C-:B------:R-:W-:Y:S02]  /*84c0*/  FFMA.FTZ R92, R92, c[0x0][0x2d0], -R138.reuse ;  /* 0x0000b4005c5c7a23 */ /* 0x100fe4000001088a */
[C---:B-1----:R-:W-:Y:S01]  /*84d0*/  FMUL.FTZ R118, R0.reuse, R118 ;  /* 0x0000007600767220 */ /* 0x042fe20000410000 */
[----:B------:R1:W-:Y:S01]  /*84e0*/  @P1 LDGSTS.E.BYPASS.LTC128B.128 [R245+0x4100], [R4.64], !P0 ;  /* 0x0410000004f51fae */ /* 0x0003e2000c101d48 */
[C---:B------:R-:W-:Y:S02]  /*84f0*/  FMUL.FTZ R119, R0.reuse, R119 ;  /* 0x0000007700777220 */ /* 0x040fe40000410000 */
[C---:B------:R-:W-:Y:S01]  /*8500*/  FMUL.FTZ R126, R0.reuse, R126 ;  /* 0x0000007e007e7220 */ /* 0x040fe20000410000 */
[----:B------:R1:W1:Y:S01]  /*8510*/  MUFU.EX2 R195, R11 ;  /* 0x0000000b00c37308 */ /* 0x0002620000000800 */
[C---:B------:R-:W-:Y:S02]  /*8520*/  FMUL.FTZ R127, R0.reuse, R127 ;  /* 0x0000007f007f7220 */ /* 0x040fe40000410000 */
[----:B------:R-:W-:Y:S01]  /*8530*/  FMUL.FTZ R130, R0, R130 ;  /* 0x0000008200827220 */ /* 0x000fe20000410000 */
[----:B---3--:R-:W-:Y:S01]  /*8540*/  @P1 IADD3 R10, P4, R4, R13, RZ ;  /* 0x0000000d040a1210 */ /* 0x008fe20007f9e0ff */
[----:B------:R-:W-:Y:S02]  /*8550*/  FMUL.FTZ R131, R0, R131 ;  /* 0x0000008300837220 */ /* 0x000fe40000410000 */
[--C-:B------:R-:W-:Y:S01]  /*8560*/  FFMA.FTZ R93, R93, c[0x0][0x2d0], -R138.reuse ;  /* 0x0000b4005d5d7a23 */ /* 0x100fe2000001088a */
[-C--:B------:R-:W-:Y:S01]  /*8570*/  @P1 IADD3 R8, P3, R10, R13.reuse, RZ ;  /* 0x0000000d0a081210 */ /* 0x080fe20007f7e0ff */
[--C-:B------:R-:W-:Y:S01]  /*8580*/  FFMA.FTZ R90, R90, c[0x0][0x2d0], -R3.reuse ;  /* 0x0000b4005a5a7a23 */ /* 0x100fe20000010803 */
[----:B------:R3:W3:Y:S01]  /*8590*/  MUFU.EX2 R201, R15 ;  /* 0x0000000f00c97308 */ /* 0x0006e20000000800 */
[--C-:B------:R-:W-:Y:S02]  /*85a0*/  FFMA.FTZ R25, R25, c[0x0][0x2d0], -R138.reuse ;  /* 0x0000b40019197a23 */ /* 0x100fe4000001088a */
[--C-:B------:R-:W-:Y:S01]  /*85b0*/  FFMA.FTZ R26, R26, c[0x0][0x2d0], -R3.reuse ;  /* 0x0000b4001a1a7a23 */ /* 0x100fe20000010803 */
[-C--:B--2---:R-:W-:Y:S01]  /*85c0*/  @P1 IADD3 R6, P2, R8, R13.reuse, RZ ;  /* 0x0000000d08061210 */ /* 0x084fe20007f5e0ff */
[----:B----4-:R-:W-:Y:S02]  /*85d0*/  FMUL.FTZ R14, R0, R150 ;  /* 0x00000096000e7220 */ /* 0x010fe40000410000 */
[--C-:B------:R-:W-:Y:S03]  /*85e0*/  FFMA.FTZ R27, R27, c[0x0][0x2d0], -R3.reuse ;  /* 0x0000b4001b1b7a23 */ /* 0x100fe60000010803 */
[----:B------:R2:W-:Y:S01]  /*85f0*/  MUFU.EX2 R202, R24 ;  /* 0x0000001800ca7308 */ /* 0x0005e20000000800 */
[--C-:B------:R-:W-:Y:S02]  /*8600*/  FFMA.FTZ R91, R91, c[0x0][0x2d0], -R3.reuse ;  /* 0x0000b4005b5b7a23 */ /* 0x100fe40000010803 */
[--C-:B------:R-:W-:Y:S01]  /*8610*/  FFMA.FTZ R94, R94, c[0x0][0x2d0], -R3.reuse ;  /* 0x0000b4005e5e7a23 */ /* 0x100fe20000010803 */
[-C--:B-1----:R-:W-:Y:S01]  /*8620*/  @P1 IADD3.X R11, R5, R12.reuse, RZ, P4, !PT ;  /* 0x0000000c050b1210 */ /* 0x082fe200027fe4ff */
[--C-:B------:R-:W-:Y:S02]  /*8630*/  FFMA.FTZ R95, R95, c[0x0][0x2d0], -R3.reuse ;  /* 0x0000b4005f5f7a23 */ /* 0x100fe40000010803 */
[--C-:B------:R-:W-:Y:S01]  /*8640*/  FFMA.FTZ R31, R31, c[0x0][0x2d0], -R3.reuse ;  /* 0x0000b4001f1f7a23 */ /* 0x100fe20000010803 */
[-C--:B------:R-:W-:Y:S01]  /*8650*/  @P1 IADD3.X R9, R11, R12.reuse, RZ, P3, !PT ;  /* 0x0000000c0b091210 */ /* 0x080fe20001ffe4ff */
[----:B------:R1:W-:Y:S01]  /*8660*/  @P1 LDGSTS.E.BYPASS.LTC128B.128 [R245+0x4900], [R10.64], !P0 ;  /* 0x049000000af51fae */ /* 0x0003e2000c101d48 */
[----:B------:R4:W-:Y:S01]  /*8670*/  MUFU.EX2 R203, R25 ;  /* 0x0000001900cb7308 */ /* 0x0009e20000000800 */
[----:B------:R-:W-:Y:S01]  /*8680*/  @P1 IADD3 R4, P3, R6, R13, RZ ;  /* 0x0000000d06041210 */ /* 0x000fe20007f7e0ff */
[--C-:B------:R-:W-:Y:S01]  /*8690*/  FFMA.FTZ R28, R28, c[0x0][0x2d0], -R138.reuse ;  /* 0x0000b4001c1c7a23 */ /* 0x100fe2000001088a */
[-C--:B------:R-:W-:Y:S01]  /*86a0*/  @P1 IADD3.X R7, R9, R12.reuse, RZ, P2, !PT ;  /* 0x0000000c09071210 */ /* 0x080fe200017fe4ff */
[----:B---3--:R-:W-:Y:S02]  /*86b0*/  FMUL.FTZ R15, R0, R151 ;  /* 0x00000097000f7220 */ /* 0x008fe40000410000 */
[--C-:B------:R-:W-:Y:S01]  /*86c0*/  FFMA.FTZ R29, R29, c[0x0][0x2d0], -R138.reuse ;  /* 0x0000b4001d1d7a23 */ /* 0x100fe2000001088a */
[----:B------:R3:W-:Y:S01]  /*86d0*/  @P1 LDGSTS.E.BYPASS.LTC128B.128 [R245+0x5100], [R8.64], !P0 ;  /* 0x0510000008f51fae */ /* 0x0007e2000c101d48 */
[----:B------:R-:W-:Y:S01]  /*86e0*/  @P1 IADD3.X R5, R7, R12, RZ, P3, !PT ;  /* 0x0000000c07051210 */ /* 0x000fe20001ffe4ff */
[--C-:B------:R-:W-:Y:S01]  /*86f0*/  FFMA.FTZ R30, R30, c[0x0][0x2d0], -R3.reuse ;  /* 0x0000b4001e1e7a23 */ /* 0x100fe20000010803 */
[----:B------:R3:W-:Y:S01]  /*8700*/  MUFU.EX2 R197, R26 ;  /* 0x0000001a00c57308 */ /* 0x0007e20000000800 */
[--C-:B------:R-:W-:Y:S02]  /*8710*/  FFMA.FTZ R44, R44, c[0x0][0x2d0], -R138.reuse ;  /* 0x0000b4002c2c7a23 */ /* 0x100fe4000001088a */
[--C-:B------:R-:W-:Y:S02]  /*8720*/  FFMA.FTZ R78, R78, c[0x0][0x2d0], -R3.reuse ;  /* 0x0000b4004e4e7a23 */ /* 0x100fe40000010803 */
[----:B------:R3:W-:Y:S01]  /*8730*/  @P1 LDGSTS.E.BYPASS.LTC128B.128 [R245+0x5900], [R6.64], !P0 ;  /* 0x0590000006f51fae */ /* 0x0007e2000c101d48 */
[----:B--2---:R-:W-:Y:S02]  /*8740*/  FMUL.FTZ R24, R133, R160 ;  /* 0x000000a085187220 */ /* 0x004fe40000410000 */
[----:B------:R-:W-:Y:S02]  /*8750*/  FFMA.FTZ R79, R79, c[0x0][0x2d0], -R3 ;  /* 0x0000b4004f4f7a23 */ /* 0x000fe40000010803 */
[----:B------:R2:W-:Y:S01]  /*8760*/  MUFU.EX2 R196, R27 ;  /* 0x0000001b00c47308 */ /* 0x0005e20000000800 */
[--C-:B------:R-:W-:Y:S02]  /*8770*/  FFMA.FTZ R76, R76, c[0x0][0x2d0], -R138.reuse ;  /* 0x0000b4004c4c7a23 */ /* 0x100fe4000001088a */
[----:B------:R2:W-:Y:S01]  /*8780*/  @P1 LDGSTS.E.BYPASS.LTC128B.128 [R245+0x6100], [R4.64], !P0 ;  /* 0x0610000004f51fae */ /* 0x0005e2000c101d48 */
[C---:B----4-:R-:W-:Y:S01]  /*8790*/  FMUL.FTZ R25, R133.reuse, R161 ;  /* 0x000000a185197220 */ /* 0x050fe20000410000 */
[----:B-1----:R-:W-:Y:S01]  /*87a0*/  @P1 IADD3 R10, P2, R4, R13, RZ ;  /* 0x0000000d040a1210 */ /* 0x002fe20007f5e0ff */
[----:B------:R-:W-:Y:S02]  /*87b0*/  FMUL.FTZ R13, R133, R149 ;  /* 0x00000095850d7220 */ /* 0x000fe40000410000 */
[--C-:B------:R-:W-:Y:S01]  /*87c0*/  FFMA.FTZ R88, R88, c[0x0][0x2d0], -R138.reuse ;  /* 0x0000b40058587a23 */ /* 0x100fe2000001088a */
[----:B------:R-:W-:Y:S01]  /*87d0*/  @P1 IADD3.X R11, R5, R12, RZ, P2, !PT ;  /* 0x0000000c050b1210 */ /* 0x000fe200017fe4ff */
[----:B------:R-:W-:Y:S01]  /*87e0*/  FMUL.FTZ R12, R133, R148 ;  /* 0x00000094850c7220 */ /* 0x000fe20000410000 */
[----:B------:R1:W-:Y:S01]  /*87f0*/  MUFU.EX2 R199, R31 ;  /* 0x0000001f00c77308 */ /* 0x0003e20000000800 */
[--C-:B------:R-:W-:Y:S02]  /*8800*/  FFMA.FTZ R89, R89, c[0x0][0x2d0], -R138.reuse ;  /* 0x0000b40059597a23 */ /* 0x100fe4000001088a */
[----:B------:R4:W-:Y:S01]  /*8810*/  @P1 LDGSTS.E.BYPASS.LTC128B.128 [R245+0x6900], [R10.64], !P0 ;  /* 0x069000000af51fae */ /* 0x0009e2000c101d48 */
[----:B---3--:R-:W-:Y:S01]  /*8820*/  FMUL.FTZ R8, R133, R140 ;  /* 0x0000008c85087220 */ /* 0x008fe20000410000 */
[----:B------:R-:W-:Y:S01]  /*8830*/  F2FP.BF16.PACK_AB R140, R217, R214 ;  /* 0x000000d6d98c723e */ /* 0x000fe200000010ff */
[----:B------:R-:W-:Y:S01]  /*8840*/  FMUL.FTZ R9, R133, R141 ;  /* 0x0000008d85097220 */ /* 0x000fe20000410000 */
[----:B------:R-:W-:Y:S01]  /*8850*/  F2FP.BF16.PACK_AB R141, R195, R194 ;  /* 0x000000c2c38d723e */ /* 0x000fe200000010ff */
[----:B------:R-:W-:Y:S02]  /*8860*/  FMUL.FTZ R26, R0, R162 ;  /* 0x000000a2001a7220 */ /* 0x000fe40000410000 */
[----:B------:R-:W-:Y:S01]  /*8870*/  FMUL.FTZ R6, R136, R146 ;  /* 0x0000009288067220 */ /* 0x000fe20000410000 */
[----:B------:R-:W3:Y:S01]  /*8880*/  LDSM.16.MT88.4 R20, [R228+0x100] ;  /* 0x00010000e414783b */ /* 0x000ee20000004200 */
[----:B------:R-:W-:Y:S01]  /*8890*/  F2FP.BF16.PACK_AB R146, R210, R224 ;  /* 0x000000e0d292723e */ /* 0x000fe200000010ff */
[----:B------:R-:W-:Y:S01]  /*88a0*/  FMUL.FTZ R7, R136, R147 ;  /* 0x0000009388077220 */ /* 0x000fe20000410000 */
[----:B------:R-:W-:Y:S01]  /*88b0*/  F2FP.BF16.PACK_AB R147, R211, R225 ;  /* 0x000000e1d393723e */ /* 0x000fe200000010ff */
[----:B------:R-:W4:Y:S01]  /*88c0*/  MUFU.EX2 R218, R33 ;  /* 0x0000002100da7308 */ /* 0x000f220000000800 */
[C---:B--2---:R-:W-:Y:S02]  /*88d0*/  FMUL.FTZ R27, R0.reuse, R163 ;  /* 0x000000a3001b7220 */ /* 0x044fe40000410000 */
[----:B------:R-:W-:Y:S01]  /*88e0*/  FMUL.FTZ R4, R137, R144 ;  /* 0x0000009089047220 */ /* 0x000fe20000410000 */
[----:B------:R-:W-:Y:S01]  /*88f0*/  F2FP.BF16.PACK_AB R144, R223, R220 ;  /* 0x000000dcdf90723e */ /* 0x000fe200000010ff */
[----:B------:R-:W-:Y:S01]  /*8900*/  FMUL.FTZ R5, R137, R145 ;  /* 0x0000009189057220 */ /* 0x000fe20000410000 */
[----:B------:R-:W-:Y:S01]  /*8910*/  F2FP.BF16.PACK_AB R145, R221, R219 ;  /* 0x000000dbdd91723e */ /* 0x000fe200000010ff */
[----:B------:R-:W2:Y:S01]  /*8920*/  LDSM.16.MT88.4 R188, [R231+0x100] ;  /* 0x00010000e7bc783b */ /* 0x000ea20000004200 */
[--C-:B------:R-:W-:Y:S02]  /*8930*/  FFMA.FTZ R103, R103, c[0x0][0x2d0], -R193.reuse ;  /* 0x0000b40067677a23 */ /* 0x100fe400000108c1 */
[----:B------:R-:W-:Y:S01]  /*8940*/  MUFU.EX2 R207, R67 ;  /* 0x0000004300cf7308 */ /* 0x000fe20000000800 */
[----:B-1----:R-:W-:Y:S01]  /*8950*/  FMUL.FTZ R31, R0, R167 ;  /* 0x000000a7001f7220 */ /* 0x002fe20000410000 */
[----:B------:R-:W-:Y:S01]  /*8960*/  MOV R167, R226 ;  /* 0x000000e200a77202 */ /* 0x000fe20000000f00 */
[--C-:B------:R-:W-:Y:S02]  /*8970*/  FFMA.FTZ R114, R114, c[0x0][0x2d0], -R193.reuse ;  /* 0x0000b40072727a23 */ /* 0x100fe400000108c1 */
[----:B------:R-:W1:Y:S01]  /*8980*/  LDSM.16.MT88.4 R148, [R229+0x100] ;  /* 0x00010000e594783b */ /* 0x000e620000004200 */
[----:B----4-:R-:W-:Y:S01]  /*8990*/  FMUL.FTZ R10, R0, R142 ;  /* 0x0000008e000a7220 */ /* 0x010fe20000410000 */
[----:B------:R-:W-:Y:S01]  /*89a0*/  F2FP.BF16.PACK_AB R142, R208, R222 ;  /* 0x000000ded08e723e */ /* 0x000fe200000010ff */
[----:B------:R-:W-:Y:S01]  /*89b0*/  FMUL.FTZ R11, R0, R143 ;  /* 0x0000008f000b7220 */ /* 0x000fe20000410000 */
[----:B------:R-:W-:Y:S01]  /*89c0*/  F2FP.BF16.PACK_AB R143, R201, R200 ;  /* 0x000000c8c98f723e */ /* 0x000fe200000010ff */
[----:B------:R-:W-:Y:S01]  /*89d0*/  MUFU.EX2 R206, R60 ;  /* 0x0000003c00ce7308 */ /* 0x000fe20000000800 */
[----:B------:R-:W-:Y:S02]  /*89e0*/  FFMA.FTZ R193, R115, c[0x0][0x2d0], -R193 ;  /* 0x0000b40073c17a23 */ /* 0x000fe400000108c1 */
[----:B------:R-:W4:Y:S01]  /*89f0*/  LDSM.16.MT88.4 R152, [R230+0x100] ;  /* 0x00010000e698783b */ /* 0x000f220000004200 */
[----:B------:R-:W-:Y:S01]  /*8a00*/  MOV R161, R218 ;  /* 0x000000da00a17202 */ /* 0x000fe20000000f00 */
[--C-:B------:R-:W-:Y:S02]  /*8a10*/  FFMA.FTZ R104, R104, c[0x0][0x2d0], -R138.reuse ;  /* 0x0000b40068687a23 */ /* 0x100fe4000001088a */
[--C-:B------:R-:W-:Y:S02]  /*8a20*/  FFMA.FTZ R105, R105, c[0x0][0x2d0], -R138.reuse ;  /* 0x0000b40069697a23 */ /* 0x100fe4000001088a */
[--C-:B------:R-:W-:Y:S01]  /*8a30*/  FFMA.FTZ R108, R108, c[0x0][0x2d0], -R138.reuse ;  /* 0x0000b4006c6c7a23 */ /* 0x100fe2000001088a */
[----:B------:R-:W-:Y:S01]  /*8a40*/  MUFU.EX2 R204, R69 ;  /* 0x0000004500cc7308 */ /* 0x000fe20000000800 */
[----:B------:R-:W0:Y:S01]  /*8a50*/  LDGDEPBAR ;  /* 0x00000000000079af */ /* 0x000e220000000000 */
[----:B------:R-:W-:Y:S02]  /*8a60*/  FFMA.FTZ R138, R109, c[0x0][0x2d0], -R138 ;  /* 0x0000b4006d8a7a23 */ /* 0x000fe4000001088a */
[--C-:B------:R-:W-:Y:S01]  /*8a70*/  FFMA.FTZ R106, R106, c[0x0][0x2d0], -R3.reuse ;  /* 0x0000b4006a6a7a23 */ /* 0x100fe20000010803 */
[-C--:B---3--:R-:W-:Y:S05]  /*8a80*/  HMMA.16816.F32.BF16 R4, R144, R20.reuse, R4 ;  /* 0x000000149004723c */ /* 0x088fea0000041804 */
[----:B------:R3:W1:Y:S01]  /*8a90*/  MUFU.EX2 R205, R35 ;  /* 0x0000002300cd7308 */ /* 0x0006620000000800 */
[--C-:B------:R-:W-:Y:S02]  /*8aa0*/  FFMA.FTZ R107, R107, c[0x0][0x2d0], -R3.reuse ;  /* 0x0000b4006b6b7a23 */ /* 0x100fe40000010803 */
[--C-:B------:R-:W-:Y:S01]  /*8ab0*/  FFMA.FTZ R110, R110, c[0x0][0x2d0], -R3.reuse ;  /* 0x0000b4006e6e7a23 */ /* 0x100fe20000010803 */
[C---:B------:R-:W-:Y:S04]  /*8ac0*/  HMMA.16816.F32.BF16 R8, R140.reuse, R20, R8 ;  /* 0x000000148c08723c */ /* 0x040fe80000041808 */
[--C-:B------:R-:W-:Y:S02]  /*8ad0*/  FFMA.FTZ R84, R84, c[0x0][0x2d0], -R192.reuse ;  /* 0x0000b40054547a23 */ /* 0x100fe400000108c0 */
[----:B------:R2:W-:Y:S01]  /*8ae0*/  MUFU.EX2 R252, R37 ;  /* 0x0000002500fc7308 */ /* 0x0005e20000000800 */
[C---:B------:R-:W-:Y:S01]  /*8af0*/  FMUL.FTZ R20, R137.reuse, R156 ;  /* 0x0000009c89147220 */ /* 0x040fe20000410000 */
[-C--:B------:R-:W-:Y:S04]  /*8b00*/  HMMA.16816.F32.BF16 R12, R140, R22.reuse, R12 ;  /* 0x000000168c0c723c */ /* 0x080fe8000004180c */
[----:B------:R-:W-:Y:S02]  /*8b10*/  FMUL.FTZ R21, R137, R157 ;  /* 0x0000009d89157220 */ /* 0x000fe40000410000 */
[--C-:B------:R-:W-:Y:S02]  /*8b20*/  FFMA.FTZ R85, R85, c[0x0][0x2d0], -R192.reuse ;  /* 0x0000b40055557a23 */ /* 0x100fe400000108c0 */
[C---:B------:R-:W-:Y:S01]  /*8b30*/  HMMA.16816.F32.BF16 R16, R144.reuse, R22, R16 ;  /* 0x000000169010723c */ /* 0x040fe20000041810 */
[----:B------:R-:W4:Y:S03]  /*8b40*/  MUFU.EX2 R32, R28 ;  /* 0x0000001c00207308 */ /* 0x000f260000000800 */
[----:B---3--:R-:W-:Y:S01]  /*8b50*/  FMUL.FTZ R35, R136, R171 ;  /* 0x000000ab88237220 */ /* 0x008fe20000410000 */
[----:B------:R-:W-:Y:S01]  /*8b60*/  MOV R171, R215 ;  /* 0x000000d700ab7202 */ /* 0x000fe20000000f00 */
[--C-:B------:R-:W-:Y:S01]  /*8b70*/  FFMA.FTZ R96, R96, c[0x0][0x2d0], -R192.reuse ;  /* 0x0000b40060607a23 */ /* 0x100fe200000108c0 */
[----:B-1----:R-:W-:Y:S01]  /*8b80*/  MOV R160, R205 ;  /* 0x000000cd00a07202 */ /* 0x002fe20000000f00 */
[C---:B------:R-:W-:Y:S03]  /*8b90*/  FMUL.FTZ R22, R136.reuse, R158 ;  /* 0x0000009e88167220 */ /* 0x040fe60000410000 */
[----:B------:R1:W3:Y:S01]  /*8ba0*/  MUFU.EX2 R33, R29 ;  /* 0x0000001d00217308 */ /* 0x0002e20000000800 */
[----:B------:R-:W-:Y:S02]  /*8bb0*/  FMUL.FTZ R23, R136, R159 ;  /* 0x0000009f88177220 */ /* 0x000fe40000410000 */
[----:B------:R-:W-:Y:S01]  /*8bc0*/  LDSM.16.MT88.4 R156, [R229+0x900] ;  /* 0x00090000e59c783b */ /* 0x000fe20000004200 */
[----:B--2---:R-:W-:Y:S02]  /*8bd0*/  FMUL.FTZ R37, R137, R173 ;  /* 0x000000ad89257220 */ /* 0x004fe40000410000 */
[--C-:B------:R-:W-:Y:S02]  /*8be0*/  FFMA.FTZ R97, R97, c[0x0][0x2d0], -R192.reuse ;  /* 0x0000b40061617a23 */ /* 0x100fe400000108c0 */
[-C--:B------:R-:W-:Y:S02]  /*8bf0*/  HMMA.16816.F32.BF16 R20, R144, R188.reuse, R20 ;  /* 0x000000bc9014723c */ /* 0x080fe40000041814 */
[----:B------:R2:W-:Y:S01]  /*8c00*/  MUFU.EX2 R198, R30 ;  /* 0x0000001e00c67308 */ /* 0x0005e20000000800 */
[--C-:B------:R-:W-:Y:S02]  /*8c10*/  FFMA.FTZ R100, R100, c[0x0][0x2d0], -R192.reuse ;  /* 0x0000b40064647a23 */ /* 0x100fe400000108c0 */
[----:B------:R-:W-:Y:S01]  /*8c20*/  FFMA.FTZ R101, R101, c[0x0][0x2d0], -R192 ;  /* 0x0000b40065657a23 */ /* 0x000fe200000108c0 */
[----:B----4-:R-:W-:Y:S01]  /*8c30*/  MOV R162, R32 ;  /* 0x0000002000a27202 */ /* 0x010fe20000000f00 */
[----:B------:R-:W-:Y:S01]  /*8c40*/  FMUL.FTZ R32, R137, R168 ;  /* 0x000000a889207220 */ /* 0x000fe20000410000 */
[C---:B------:R-:W-:Y:S04]  /*8c50*/  HMMA.16816.F32.BF16 R24, R140.reuse, R188, R24 ;  /* 0x000000bc8c18723c */ /* 0x040fe80000041818 */
[----:B------:R4:W4:Y:S01]  /*8c60*/  MUFU.EX2 R216, R34 ;  /* 0x0000002200d87308 */ /* 0x0009220000000800 */
[C---:B------:R-:W-:Y:S01]  /*8c70*/  FMUL.FTZ R28, R133.reuse, R164 ;  /* 0x000000a4851c7220 */ /* 0x040fe20000410000 */
[----:B------:R-:W-:Y:S01]  /*8c80*/  MOV R168, R210 ;  /* 0x000000d200a87202 */ /* 0x000fe20000000f00 */
[----:B-1----:R-:W-:Y:S07]  /*8c90*/  FMUL.FTZ R29, R133, R165 ;  /* 0x000000a5851d7220 */ /* 0x002fee0000410000 */
[----:B------:R1:W-:Y:S01]  /*8ca0*/  MUFU.EX2 R247, R39 ;  /* 0x0000002700f77308 */ /* 0x0003e20000000800 */
[----:B--2---:R-:W-:Y:S01]  /*8cb0*/  FMUL.FTZ R30, R0, R166 ;  /* 0x000000a6001e7220 */ /* 0x004fe20000410000 */
[----:B---3--:R-:W-:Y:S01]  /*8cc0*/  MOV R166, R33 ;  /* 0x0000002100a67202 */ /* 0x008fe20000000f00 */
[C---:B------:R-:W-:Y:S01]  /*8cd0*/  FMUL.FTZ R33, R137.reuse, R169 ;  /* 0x000000a989217220 */ /* 0x040fe20000410000 */
[----:B------:R-:W-:Y:S06]  /*8ce0*/  MOV R169, R211 ;  /* 0x000000d300a97202 */ /* 0x000fec0000000f00 */
[----:B------:R2:W3:Y:S01]  /*8cf0*/  MUFU.EX2 R251, R36 ;  /* 0x0000002400fb7308 */ /* 0x0004e20000000800 */
[-C--:B------:R-:W-:Y:S03]  /*8d00*/  HMMA.16816.F32.BF16 R28, R140, R190.reuse, R28 ;  /* 0x000000be8c1c723c */ /* 0x080fe6000004181c */
[C---:B----4-:R-:W-:Y:S01]  /*8d10*/  FMUL.FTZ R34, R136.reuse, R170 ;  /* 0x000000aa88227220 */ /* 0x050fe20000410000 */
[----:B------:R-:W-:Y:S02]  /*8d20*/  MOV R170, R208 ;  /* 0x000000d000aa7202 */ /* 0x000fe40000000f00 */
[----:B------:R-:W-:Y:S03]  /*8d30*/  MOV R163, R216 ;  /* 0x000000d800a37202 */ /* 0x000fe60000000f00 */
[----:B------:R4:W3:Y:S01]  /*8d40*/  MUFU.EX2 R248, R38 ;  /* 0x0000002600f87308 */ /* 0x0008e20000000800 */
[C---:B------:R-:W-:Y:S04]  /*8d50*/  HMMA.16816.F32.BF16 R32, R144.reuse, R190, R32 ;  /* 0x000000be9020723c */ /* 0x040fe80000041820 */
[C---:B-1----:R-:W-:Y:S05]  /*8d60*/  FMUL.FTZ R39, R136.reuse, R175 ;  /* 0x000000af88277220 */ /* 0x042fea0000410000 */
[----:B------:R1:W-:Y:S03]  /*8d70*/  MUFU.EX2 R250, R48 ;  /* 0x0000003000fa7308 */ /* 0x0003e60000000800 */
[----:B--2---:R-:W-:Y:S07]  /*8d80*/  FMUL.FTZ R36, R137, R172 ;  /* 0x000000ac89247220 */ /* 0x004fee0000410000 */
[----:B------:R2:W-:Y:S01]  /*8d90*/  MUFU.EX2 R227, R50 ;  /* 0x0000003200e37308 */ /* 0x0005e20000000800 */
[----:B----4-:R-:W-:Y:S09]  /*8da0*/  FMUL.FTZ R38, R136, R174 ;  /* 0x000000ae88267220 */ /* 0x010ff20000410000 */
[----:B------:R4:W3:Y:S01]  /*8db0*/  MUFU.EX2 R249, R49 ;  /* 0x0000003100f97308 */ /* 0x0008e20000000800 */
[-C--:B------:R-:W-:Y:S03]  /*8dc0*/  HMMA.16816.F32.BF16 R36, R144, R148.reuse, R36 ;  /* 0x000000949024723c */ /* 0x080fe60000041824 */
[C---:B-1----:R-:W-:Y:S06]  /*8dd0*/  FMUL.FTZ R48, R133.reuse, R176 ;  /* 0x000000b085307220 */ /* 0x042fec0000410000 */
[----:B------:R1:W1:Y:S03]  /*8de0*/  MUFU.EX2 R226, R51 ;  /* 0x0000003300e27308 */ /* 0x0002660000000800 */
[C---:B--2---:R-:W-:Y:S07]  /*8df0*/  FMUL.FTZ R50, R0.reuse, R178 ;  /* 0x000000b200327220 */ /* 0x044fee0000410000 */
[----:B------:R2:W-:Y:S01]  /*8e00*/  MUFU.EX2 R216, R44 ;  /* 0x0000002c00d87308 */ /* 0x0005e20000000800 */
[----:B----4-:R-:W-:Y:S09]  /*8e10*/  FMUL.FTZ R49, R133, R177 ;  /* 0x000000b185317220 */ /* 0x010ff20000410000 */
[----:B------:R4:W-:Y:S01]  /*8e20*/  MUFU.EX2 R165, R40 ;  /* 0x0000002800a57308 */ /* 0x0009e20000000800 */
[----:B-1----:R-:W-:Y:S09]  /*8e30*/  FMUL.FTZ R51, R0, R179 ;  /* 0x000000b300337220 */ /* 0x002ff20000410000 */
[----:B------:R1:W1:Y:S01]  /*8e40*/  MUFU.EX2 R218, R41 ;  /* 0x0000002900da7308 */ /* 0x0002620000000800 */
[C---:B------:R-:W-:Y:S04]  /*8e50*/  HMMA.16816.F32.BF16 R48, R140.reuse, R148, R48 ;  /* 0x000000948c30723c */ /* 0x040fe80000041830 */
[--C-:B--2---:R-:W-:Y:S02]  /*8e60*/  FFMA.FTZ R44, R43, c[0x0][0x2d0], -R3.reuse ;  /* 0x0000b4002b2c7a23 */ /* 0x104fe40000010803 */
[C---:B------:R-:W-:Y:S02]  /*8e70*/  FMUL.FTZ R43, R136.reuse, R183 ;  /* 0x000000b7882b7220 */ /* 0x040fe40000410000 */
[-C--:B------:R-:W-:Y:S01]  /*8e80*/  HMMA.16816.F32.BF16 R116, R140, R150.reuse, R116 ;  /* 0x000000968c74723c */ /* 0x080fe20000041874 */
[----:B------:R2:W-:Y:S03]  /*8e90*/  MUFU.EX2 R164, R42 ;  /* 0x0000002a00a47308 */ /* 0x0005e60000000800 */
[----:B------:R-:W-:Y:S02]  /*8ea0*/  FFMA.FTZ R3, R111, c[0x0][0x2d0], -R3 ;  /* 0x0000b4006f037a23 */ /* 0x000fe40000010803 */
[C---:B----4-:R-:W-:Y:S02]  /*8eb0*/  FMUL.FTZ R40, R137.reuse, R180 ;  /* 0x000000b489287220 */ /* 0x050fe40000410000 */
[C---:B------:R-:W-:Y:S01]  /*8ec0*/  HMMA.16816.F32.BF16 R120, R144.reuse, R150, R120 ;  /* 0x000000969078723c */ /* 0x040fe20000041878 */
[----:B------:R-:W4:Y:S02]  /*8ed0*/  LDSM.16.MT88.4 R148, [R228+0x900] ;  /* 0x00090000e494783b */ /* 0x000f240000004200 */
[----:B------:R3:W3:Y:S01]  /*8ee0*/  MUFU.EX2 R174, R44 ;  /* 0x0000002c00ae7308 */ /* 0x0006e20000000800 */
[C---:B-1----:R-:W-:Y:S09]  /*8ef0*/  FMUL.FTZ R41, R137.reuse, R181 ;  /* 0x000000b589297220 */ /* 0x042ff20000410000 */
[----:B------:R1:W1:Y:S01]  /*8f00*/  MUFU.EX2 R215, R45 ;  /* 0x0000002d00d77308 */ /* 0x0002620000000800 */
[C---:B--2---:R-:W-:Y:S09]  /*8f10*/  FMUL.FTZ R42, R136.reuse, R182 ;  /* 0x000000b6882a7220 */ /* 0x044ff20000410000 */
[----:B------:R2:W-:Y:S01]  /*8f20*/  MUFU.EX2 R173, R46 ;  /* 0x0000002e00ad7308 */ /* 0x0005e20000000800 */
[-C--:B------:R-:W-:Y:S03]  /*8f30*/  HMMA.16816.F32.BF16 R40, R144, R152.reuse, R40 ;  /* 0x000000989028723c */ /* 0x080fe60000041828 */
[C---:B---3--:R-:W-:Y:S01]  /*8f40*/  FMUL.FTZ R44, R137.reuse, R184 ;  /* 0x000000b8892c7220 */ /* 0x048fe20000410000 */
[----:B------:R-:W-:Y:S04]  /*8f50*/  MOV R184, R203 ;  /* 0x000000cb00b87202 */ /* 0x000fe80000000f00 */
[C---:B------:R-:W-:Y:S01]  /*8f60*/  HMMA.16816.F32.BF16 R124, R140.reuse, R152, R124 ;  /* 0x000000988c7c723c */ /* 0x040fe2000004187c */
[----:B------:R3:W3:Y:S03]  /*8f70*/  MUFU.EX2 R172, R47 ;  /* 0x0000002f00ac7308 */ /* 0x0006e60000000800 */
[----:B-1----:R-:W-:Y:S01]  /*8f80*/  FMUL.FTZ R45, R137, R185 ;  /* 0x000000b9892d7220 */ /* 0x002fe20000410000 */
[----:B------:R-:W-:Y:S03]  /*8f90*/  MOV R185, R212 ;  /* 0x000000d400b97202 */ /* 0x000fe60000000f00 */
[-C--:B------:R-:W-:Y:S03]  /*8fa0*/  HMMA.16816.F32.BF16 R128, R140, R154.reuse, R128 ;  /* 0x0000009a8c80723c */ /* 0x080fe60000041880 */
[----:B------:R-:W-:Y:S01]  /*8fb0*/  MUFU.EX2 R212, R53 ;  /* 0x0000003500d47308 */ /* 0x000fe20000000800 */
[----:B--2---:R-:W-:Y:S01]  /*8fc0*/  FMUL.FTZ R46, R136, R186 ;  /* 0x000000ba882e7220 */ /* 0x004fe20000410000 */
[----:B------:R-:W-:Y:S04]  /*8fd0*/  MOV R186, R213 ;  /* 0x000000d500ba7202 */ /* 0x000fe80000000f00 */
[----:B------:R-:W-:Y:S04]  /*8fe0*/  F2FP.BF16.PACK_AB R140, R186, R171 ;  /* 0x000000abba8c723e */ /* 0x000fe800000010ff */
[----:B------:R-:W-:Y:S01]  /*8ff0*/  MUFU.EX2 R213, R52 ;  /* 0x0000003400d57308 */ /* 0x000fe20000000800 */
[----:B------:R-:W-:Y:S02]  /*9000*/  F2FP.BF16.PACK_AB R142, R161, R167 ;  /* 0x000000a7a18e723e */ /* 0x000fe400000010ff */
[----:B------:R-:W-:Y:S01]  /*9010*/  F2FP.BF16.PACK_AB R141, R185, R209 ;  /* 0x000000d1b98d723e */ /* 0x000fe200000010ff */
[----:B---3--:R-:W-:Y:S01]  /*9020*/  FMUL.FTZ R47, R136, R187 ;  /* 0x000000bb882f7220 */ /* 0x008fe20000410000 */
[----:B------:R-:W-:Y:S02]  /*9030*/  F2FP.BF16.PACK_AB R143, R160, R163 ;  /* 0x000000a3a08f723e */ /* 0x000fe400000010ff */
[----:B------:R-:W-:Y:S03]  /*9040*/  MOV R187, R202 ;  /* 0x000000ca00bb7202 */ /* 0x000fe60000000f00 */
[----:B------:R-:W-:Y:S01]  /*9050*/  MUFU.EX2 R208, R55 ;  /* 0x0000003700d07308 */ /* 0x000fe20000000800 */
[----:B------:R-:W-:Y:S01]  /*9060*/  HMMA.16816.F32.BF16 R44, R144, R154, R44 ;  /* 0x0000009a902c723c */ /* 0x000fe2000004182c */
[----:B------:R-:W1:Y:S06]  /*9070*/  LDSM.16.MT88.4 R152, [R231+0x900] ;  /* 0x00090000e798783b */ /* 0x000e6c0000004200 */
[----:B------:R-:W-:Y:S01]  /*9080*/  F2FP.BF16.PACK_AB R144, R184, R187 ;  /* 0x000000bbb890723e */ /* 0x000fe200000010ff */
[-C--:B----4-:R-:W-:Y:S01]  /*9090*/  HMMA.16816.F32.BF16 R4, R140, R148.reuse, R4 ;  /* 0x000000948c04723c */ /* 0x090fe20000041804 */
[----:B------:R-:W-:Y:S04]  /*90a0*/  MUFU.EX2 R211, R64 ;  /* 0x0000004000d37308 */ /* 0x000fe80000000800 */
[----:B------:R-:W-:Y:S02]  /*90b0*/  F2FP.BF16.PACK_AB R146, R166, R162 ;  /* 0x000000a2a692723e */ /* 0x000fe400000010ff */
[----:B------:R-:W-:Y:S02]  /*90c0*/  F2FP.BF16.PACK_AB R145, R196, R197 ;  /* 0x000000c5c491723e */ /* 0x000fe400000010ff */
[----:B------:R-:W-:Y:S02]  /*90d0*/  F2FP.BF16.PACK_AB R147, R199, R198 ;  /* 0x000000c6c793723e */ /* 0x000fe400000010ff */
[----:B------:R-:W-:Y:S05]  /*90e0*/  MUFU.EX2 R210, R65 ;  /* 0x0000004100d27308 */ /* 0x000fea0000000800 */
[C---:B------:R-:W-:Y:S01]  /*90f0*/  HMMA.16816.F32.BF16 R8, R144.reuse, R148, R8 ;  /* 0x000000949008723c */ /* 0x040fe20000041808 */
[----:B------:R-:W2:Y:S04]  /*9100*/  LDL.LU R148, [R1+0xc] ;  /* 0x00000c0001947983 */ /* 0x000ea80000300800 */
[----:B------:R3:W-:Y:S02]  /*9110*/  MUFU.EX2 R179, R66 ;  /* 0x0000004200b37308 */ /* 0x0007e40000000800 */
[----:B------:R-:W-:Y:S01]  /*9120*/  MOV R149, R209 ;  /* 0x000000d100957202 */ /* 0x000fe20000000f00 */
[-C--:B------:R-:W-:Y:S07]  /*9130*/  HMMA.16816.F32.BF16 R12, R144, R150.reuse, R12 ;  /* 0x00000096900c723c */ /* 0x080fee000004180c */
[----:B------:R4:W-:Y:S01]  /*9140*/  MUFU.EX2 R209, R54 ;  /* 0x0000003600d17308 */ /* 0x0009e20000000800 */
[C---:B------:R-:W-:Y:S01]  /*9150*/  HMMA.16816.F32.BF16 R16, R140.reuse, R150, R16 ;  /* 0x000000968c10723c */ /* 0x040fe20000041810 */
[----:B------:R-:W2:Y:S04]  /*9160*/  LDL.LU R150, [R1] ;  /* 0x0000000001967983 */ /* 0x000ea80000300800 */
[----:B------:R-:W2:Y:S03]  /*9170*/  LDL.LU R151, [R1+0x8] ;  /* 0x0000080001977983 */ /* 0x000ea60000300800 */
[-C--:B-1----:R-:W-:Y:S01]  /*9180*/  HMMA.16816.F32.BF16 R20, R140, R152.reuse, R20 ;  /* 0x000000988c14723c */ /* 0x082fe20000041814 */
[----:B------:R-:W-:Y:S01]  /*9190*/  MUFU.EX2 R205, R61 ;  /* 0x0000003d00cd7308 */ /* 0x000fe20000000800 */
[----:B---3--:R-:W-:Y:S06]  /*91a0*/  LDSM.16.MT88.4 R64, [R228+0x1100] ;  /* 0x00110000e440783b */ /* 0x008fec0000004200 */
[C---:B------:R-:W-:Y:S03]  /*91b0*/  HMMA.16816.F32.BF16 R24, R144.reuse, R152, R24 ;  /* 0x000000989018723c */ /* 0x040fe60000041818 */
[----:B------:R-:W-:Y:S01]  /*91c0*/  MUFU.EX2 R181, R62 ;  /* 0x0000003e00b57308 */ /* 0x000fe20000000800 */
[----:B------:R-:W3:Y:S04]  /*91d0*/  LDL.LU R153, [R1+0x4] ;  /* 0x0000040001997983 */ /* 0x000ee80000300800 */
[-C--:B------:R-:W-:Y:S01]  /*91e0*/  HMMA.16816.F32.BF16 R28, R144, R154.reuse, R28 ;  /* 0x0000009a901c723c */ /* 0x080fe2000004181c */
[----:B----4-:R-:W1:Y:S04]  /*91f0*/  LDSM.16.MT88.4 R52, [R230+0x900] ;  /* 0x00090000e634783b */ /* 0x010e680000004200 */
[----:B------:R4:W-:Y:S03]  /*9200*/  MUFU.EX2 R180, R63 ;  /* 0x0000003f00b47308 */ /* 0x0009e60000000800 */
[C---:B------:R-:W-:Y:S07]  /*9210*/  HMMA.16816.F32.BF16 R32, R140.reuse, R154, R32 ;  /* 0x0000009a8c20723c */ /* 0x040fee0000041820 */
[----:B------:R-:W-:Y:S01]  /*9220*/  MUFU.EX2 R202, R68 ;  /* 0x0000004400ca7308 */ /* 0x000fe20000000800 */
[-C--:B------:R-:W-:Y:S08]  /*9230*/  HMMA.16816.F32.BF16 R36, R140, R156.reuse, R36 ;  /* 0x0000009c8c24723c */ /* 0x080ff00000041824 */
[C---:B------:R-:W-:Y:S01]  /*9240*/  HMMA.16816.F32.BF16 R48, R144.reuse, R156, R48 ;  /* 0x0000009c9030723c */ /* 0x040fe20000041830 */
[----:B------:R-:W-:Y:S01]  /*9250*/  MUFU.EX2 R190, R70 ;  /* 0x0000004600be7308 */ /* 0x000fe20000000800 */
[----:B----4-:R-:W4:Y:S05]  /*9260*/  LDSM.16.MT88.4 R60, [R231+0x1100] ;  /* 0x00110000e73c783b */ /* 0x010f2a0000004200 */
[----:B------:R-:W-:Y:S01]  /*9270*/  MOV R157, R168 ;  /* 0x000000a8009d7202 */ /* 0x000fe20000000f00 */
[-C--:B------:R-:W-:Y:S03]  /*9280*/  HMMA.16816.F32.BF16 R116, R144, R158.reuse, R116 ;  /* 0x0000009e9074723c */ /* 0x080fe60000041874 */
[----:B------:R4:W-:Y:S05]  /*9290*/  MUFU.EX2 R189, R71 ;  /* 0x0000004700bd7308 */ /* 0x0009ea0000000800 */
[C---:B------:R-:W-:Y:S05]  /*92a0*/  HMMA.16816.F32.BF16 R120, R140.reuse, R158, R120 ;  /* 0x0000009e8c78723c */ /* 0x040fea0000041878 */
[----:B------:R-:W-:Y:S03]  /*92b0*/  MUFU.EX2 R182, R72 ;  /* 0x0000004800b67308 */ /* 0x000fe60000000800 */
[-C--:B-1----:R-:W-:Y:S07]  /*92c0*/  HMMA.16816.F32.BF16 R40, R140, R52.reuse, R40 ;  /* 0x000000348c28723c */ /* 0x082fee0000041828 */
[----:B------:R-:W-:Y:S01]  /*92d0*/  MUFU.EX2 R203, R80 ;  /* 0x0000005000cb7308 */ /* 0x000fe20000000800 */
[C---:B------:R-:W-:Y:S01]  /*92e0*/  HMMA.16816.F32.BF16 R124, R144.reuse, R52, R124 ;  /* 0x00000034907c723c */ /* 0x040fe2000004187c */
[----:B----4-:R-:W-:Y:S06]  /*92f0*/  LDSM.16.MT88.4 R68, [R231+0x1900] ;  /* 0x00190000e744783b */ /* 0x010fec0000004200 */
[----:B------:R-:W-:Y:S01]  /*9300*/  F2FP.BF16.PACK_AB R52, R252, R251 ;  /* 0x000000fbfc34723e */ /* 0x000fe200000010ff */
[-C--:B------:R-:W-:Y:S01]  /*9310*/  HMMA.16816.F32.BF16 R128, R144, R54.reuse, R128 ;  /* 0x000000369080723c */ /* 0x080fe20000041880 */
[----:B------:R1:W-:Y:S03]  /*9320*/  MUFU.EX2 R175, R56 ;  /* 0x0000003800af7308 */ /* 0x0003e60000000800 */
[----:B------:R-:W-:Y:S04]  /*9330*/  F2FP.BF16.PACK_AB R53, R247, R248 ;  /* 0x000000f8f735723e */ /* 0x000fe800000010ff */
[----:B------:R-:W-:Y:S01]  /*9340*/  HMMA.16816.F32.BF16 R44, R140, R54, R44 ;  /* 0x000000368c2c723c */ /* 0x000fe2000004182c */
[----:B------:R-:W4:Y:S02]  /*9350*/  LDSM.16.MT88.4 R140, [R229+0x1100] ;  /* 0x00110000e58c783b */ /* 0x000f240000004200 */
[----:B------:R1:W1:Y:S04]  /*9360*/  MUFU.EX2 R178, R57 ;  /* 0x0000003900b27308 */ /* 0x0002680000000800 */
[----:B------:R-:W-:Y:S02]  /*9370*/  F2FP.BF16.PACK_AB R54, R249, R250 ;  /* 0x000000faf936723e */ /* 0x000fe400000010ff */
[----:B------:R-:W-:Y:S04]  /*9380*/  F2FP.BF16.PACK_AB R55, R226, R227 ;  /* 0x000000e3e237723e */ /* 0x000fe800000010ff */
[----:B------:R4:W-:Y:S03]  /*9390*/  MUFU.EX2 R177, R58 ;  /* 0x0000003a00b17308 */ /* 0x0009e60000000800 */
[-C--:B------:R-:W-:Y:S05]  /*93a0*/  HMMA.16816.F32.BF16 R4, R52, R64.reuse, R4 ;  /* 0x000000403404723c */ /* 0x080fea0000041804 */
[----:B-1----:R-:W-:Y:S02]  /*93b0*/  F2FP.BF16.PACK_AB R56, R218, R165 ;  /* 0x000000a5da38723e */ /* 0x002fe400000010ff */
[----:B------:R1:W1:Y:S01]  /*93c0*/  MUFU.EX2 R176, R59 ;  /* 0x0000003b00b07308 */ /* 0x0002620000000800 */
[----:B------:R-:W-:Y:S09]  /*93d0*/  F2FP.BF16.PACK_AB R57, R174, R164 ;  /* 0x000000a4ae39723e */ /* 0x000ff200000010ff */
[----:B------:R-:W-:Y:S01]  /*93e0*/  MUFU.EX2 R80, R74 ;  /* 0x0000004a00507308 */ /* 0x000fe20000000800 */
[----:B----4-:R-:W-:Y:S09]  /*93f0*/  F2FP.BF16.PACK_AB R58, R215, R216 ;  /* 0x000000d8d73a723e */ /* 0x010ff200000010ff */
[----:B------:R-:W-:Y:S01]  /*9400*/  MUFU.EX2 R183, R83 ;  /* 0x0000005300b77308 */ /* 0x000fe20000000800 */
[----:B-1----:R-:W-:Y:S09]  /*9410*/  F2FP.BF16.PACK_AB R59, R172, R173 ;  /* 0x000000adac3b723e */ /* 0x002ff200000010ff */
[----:B------:R-:W1:Y:S01]  /*9420*/  MUFU.EX2 R83, R73 ;  /* 0x0000004900537308 */ /* 0x000e620000000800 */
[C---:B------:R-:W-:Y:S08]  /*9430*/  HMMA.16816.F32.BF16 R8, R56.reuse, R64, R8 ;  /* 0x000000403808723c */ /* 0x040ff00000041808 */
[-C--:B------:R-:W-:Y:S01]  /*9440*/  HMMA.16816.F32.BF16 R12, R56, R66.reuse, R12 ;  /* 0x00000042380c723c */ /* 0x080fe2000004180c */
[----:B------:R-:W-:Y:S07]  /*9450*/  MUFU.EX2 R92, R92 ;  /* 0x0000005c005c7308 */ /* 0x000fee0000000800 */
[C---:B------:R-:W-:Y:S01]  /*9460*/  HMMA.16816.F32.BF16 R16, R52.reuse, R66, R16 ;  /* 0x000000423410723c */ /* 0x040fe20000041810 */
[----:B------:R-:W4:Y:S02]  /*9470*/  LDSM.16.MT88.4 R64, [R230+0x1100] ;  /* 0x00110000e640783b */ /* 0x000f240000004200 */
[----:B------:R-:W-:Y:S05]  /*9480*/  MUFU.EX2 R93, R93 ;  /* 0x0000005d005d7308 */ /* 0x000fea0000000800 */
[-C--:B------:R-:W-:Y:S05]  /*9490*/  HMMA.16816.F32.BF16 R20, R52, R60.reuse, R20 ;  /* 0x0000003c3414723c */ /* 0x080fea0000041814 */
[----:B------:R-:W-:Y:S03]  /*94a0*/  MUFU.EX2 R90, R90 ;  /* 0x0000005a005a7308 */ /* 0x000fe60000000800 */
[C---:B------:R-:W-:Y:S07]  /*94b0*/  HMMA.16816.F32.BF16 R24, R56.reuse, R60, R24 ;  /* 0x0000003c3818723c */ /* 0x040fee0000041818 */
[----:B------:R-:W-:Y:S01]  /*94c0*/  MUFU.EX2 R91, R91 ;  /* 0x0000005b005b7308 */ /* 0x000fe20000000800 */
[-C--:B------:R-:W-:Y:S08]  /*94d0*/  HMMA.16816.F32.BF16 R28, R56, R62.reuse, R28 ;  /* 0x0000003e381c723c */ /* 0x080ff0000004181c */
[C---:B------:R-:W-:Y:S01]  /*94e0*/  HMMA.16816.F32.BF16 R32, R52.reuse, R62, R32 ;  /* 0x0000003e3420723c */ /* 0x040fe20000041820 */
[----:B------:R-:W1:Y:S01]  /*94f0*/  LDSM.16.MT88.4 R60, [R228+0x1900] ;  /* 0x00190000e43c783b */ /* 0x000e620000004200 */
[----:B------:R-:W-:Y:S06]  /*9500*/  MUFU.EX2 R94, R94 ;  /* 0x0000005e005e7308 */ /* 0x000fec0000000800 */
[-C--:B------:R-:W-:Y:S04]  /*9510*/  HMMA.16816.F32.BF16 R36, R52, R140.reuse, R36 ;  /* 0x0000008c3424723c */ /* 0x080fe80000041824 */
[----:B------:R-:W-:Y:S04]  /*9520*/  MUFU.EX2 R95, R95 ;  /* 0x0000005f005f7308 */ /* 0x000fe80000000800 */
[C---:B------:R-:W-:Y:S06]  /*9530*/  HMMA.16816.F32.BF16 R48, R56.reuse, R140, R48 ;  /* 0x0000008c3830723c */ /* 0x040fec0000041830 */
[----:B------:R-:W-:Y:S02]  /*9540*/  MUFU.EX2 R113, R113 ;  /* 0x0000007100717308 */ /* 0x000fe40000000800 */
[-C--:B------:R-:W-:Y:S08]  /*9550*/  HMMA.16816.F32.BF16 R116, R56, R142.reuse, R116 ;  /* 0x0000008e3874723c */ /* 0x080ff00000041874 */
[C---:B------:R-:W-:Y:S01]  /*9560*/  HMMA.16816.F32.BF16 R120, R52.reuse, R142, R120 ;  /* 0x0000008e3478723c */ /* 0x040fe20000041878 */
[----:B------:R-:W-:Y:S07]  /*9570*/  MUFU.EX2 R193, R193 ;  /* 0x000000c100c17308 */ /* 0x000fee0000000800 */
[-C--:B----4-:R-:W-:Y:S03]  /*9580*/  HMMA.16816.F32.BF16 R40, R52, R64.reuse, R40 ;  /* 0x000000403428723c */ /* 0x090fe60000041828 */
[----:B------:R-:W-:Y:S05]  /*9590*/  MUFU.EX2 R138, R138 ;  /* 0x0000008a008a7308 */ /* 0x000fea0000000800 */
[C---:B------:R-:W-:Y:S05]  /*95a0*/  HMMA.16816.F32.BF16 R124, R56.reuse, R64, R124 ;  /* 0x00000040387c723c */ /* 0x040fea000004187c */
[----:B------:R-:W-:Y:S03]  /*95b0*/  MUFU.EX2 R191, R81 ;  /* 0x0000005100bf7308 */ /* 0x000fe60000000800 */
[-C--:B------:R-:W-:Y:S07]  /*95c0*/  HMMA.16816.F32.BF16 R128, R56, R66.reuse, R128 ;  /* 0x000000423880723c */ /* 0x080fee0000041880 */
[----:B------:R-:W-:Y:S01]  /*95d0*/  F2FP.BF16.PACK_AB R56, R178, R175 ;  /* 0x000000afb238723e */ /* 0x000fe200000010ff */
[----:B------:R-:W-:Y:S01]  /*95e0*/  HMMA.16816.F32.BF16 R44, R52, R66, R44 ;  /* 0x00000042342c723c */ /* 0x000fe2000004182c */
[----:B------:R-:W4:Y:S01]  /*95f0*/  LDSM.16.MT88.4 R64, [R229+0x1900] ;  /* 0x00190000e540783b */ /* 0x000f220000004200 */
[----:B------:R-:W-:Y:S02]  /*9600*/  MUFU.EX2 R81, R77 ;  /* 0x0000004d00517308 */ /* 0x000fe40000000800 */
[----:B------:R-:W-:Y:S02]  /*9610*/  F2FP.BF16.PACK_AB R58, R205, R206 ;  /* 0x000000cecd3a723e */ /* 0x000fe400000010ff */
[----:B------:R-:W-:Y:S02]  /*9620*/  F2FP.BF16.PACK_AB R57, R176, R177 ;  /* 0x000000b1b039723e */ /* 0x000fe400000010ff */
[----:B------:R-:W-:Y:S04]  /*9630*/  F2FP.BF16.PACK_AB R52, R212, R213 ;  /* 0x000000d5d434723e */ /* 0x000fe800000010ff */
[----:B------:R-:W-:Y:S01]  /*9640*/  F2FP.BF16.PACK_AB R54, R210, R211 ;  /* 0x000000d3d236723e */ /* 0x000fe200000010ff */
[----:B------:R2:W-:Y:S01]  /*9650*/  MUFU.EX2 R77, R75 ;  /* 0x0000004b004d7308 */ /* 0x0005e20000000800 */
[----:B------:R-:W-:Y:S02]  /*9660*/  F2FP.BF16.PACK_AB R53, R208, R209 ;  /* 0x000000d1d035723e */ /* 0x000fe400000010ff */
[----:B------:R-:W-:Y:S02]  /*9670*/  F2FP.BF16.PACK_AB R55, R207, R179 ;  /* 0x000000b3cf37723e */ /* 0x000fe400000010ff */
[----:B------:R-:W-:Y:S05]  /*9680*/  F2FP.BF16.PACK_AB R59, R180, R181 ;  /* 0x000000b5b43b723e */ /* 0x000fea00000010ff */
[-C--:B-1----:R-:W-:Y:S01]  /*9690*/  HMMA.16816.F32.BF16 R4, R52, R60.reuse, R4 ;  /* 0x0000003c3404723c */ /* 0x082fe20000041804 */
[----:B------:R-:W-:Y:S02]  /*96a0*/  MUFU.EX2 R188, R82 ;  /* 0x0000005200bc7308 */ /* 0x000fe40000000800 */
[----:B--2---:R-:W-:Y:S01]  /*96b0*/  FFMA.FTZ R0, R0, R148, R194 ;  /* 0x0000009400007223 */ /* 0x004fe200000100c2 */
[----:B------:R-:W-:Y:S04]  /*96c0*/  MOV R148, R171 ;  /* 0x000000ab00947202 */ /* 0x000fe80000000f00 */
[C---:B------:R-:W-:Y:S03]  /*96d0*/  HMMA.16816.F32.BF16 R8, R56.reuse, R60, R8 ;  /* 0x0000003c3808723c */ /* 0x040fe60000041808 */
[----:B------:R1:W2:Y:S01]  /*96e0*/  MUFU.EX2 R82, R76 ;  /* 0x0000004c00527308 */ /* 0x0002a20000000800 */
[----:B------:R-:W-:Y:S04]  /*96f0*/  LDSM.16.MT88.4 R72, [R229+0x2100] ;  /* 0x00210000e548783b */ /* 0x000fe80000004200 */
[-C--:B------:R-:W-:Y:S04]  /*9700*/  HMMA.16816.F32.BF16 R12, R56, R62.reuse, R12 ;  /* 0x0000003e380c723c */ /* 0x080fe8000004180c */
[----:B------:R-:W-:Y:S01]  /*9710*/  FFMA.FTZ R136, R136, R150, R219 ;  /* 0x0000009688887223 */ /* 0x000fe200000100db */
[----:B------:R-:W-:Y:S01]  /*9720*/  MOV R150, R169 ;  /* 0x000000a900967202 */ /* 0x000fe20000000f00 */
[----:B------:R-:W-:Y:S01]  /*9730*/  FFMA.FTZ R133, R133, R151, R214 ;  /* 0x0000009785857223 */ /* 0x000fe200000100d6 */
[----:B------:R-:W-:Y:S01]  /*9740*/  MOV R151, R170 ;  /* 0x000000aa00977202 */ /* 0x000fe20000000f00 */
[C---:B------:R-:W-:Y:S01]  /*9750*/  HMMA.16816.F32.BF16 R16, R52.reuse, R62, R16 ;  /* 0x0000003e3410723c */ /* 0x040fe20000041810 */
[----:B------:R-:W2:Y:S01]  /*9760*/  LDSM.16.MT88.4 R60, [R230+0x1900] ;  /* 0x00190000e63c783b */ /* 0x000ea20000004200 */
[----:B------:R-:W-:Y:S02]  /*9770*/  MUFU.EX2 R78, R78 ;  /* 0x0000004e004e7308 */ /* 0x000fe40000000800 */
[----:B------:R-:W-:Y:S02]  /*9780*/  FADD.FTZ R136, R221, R136 ;  /* 0x00000088dd887221 */ /* 0x000fe40000010000 */
[----:B------:R-:W-:Y:S02]  /*9790*/  FADD.FTZ R133, R217, R133 ;  /* 0x00000085d9857221 */ /* 0x000fe40000010000 */
[-C--:B------:R-:W-:Y:S01]  /*97a0*/  HMMA.16816.F32.BF16 R20, R52, R68.reuse, R20 ;  /* 0x000000443414723c */ /* 0x080fe20000041814 */
[----:B------:R-:W-:Y:S03]  /*97b0*/  LDSM.16.MT88.4 R168, [R231+0x3100] ;  /* 0x00310000e7a8783b */ /* 0x000fe60000004200 */
[----:B---3--:R-:W-:Y:S01]  /*97c0*/  FFMA.FTZ R137, R137, R153, R220 ;  /* 0x0000009989897223 */ /* 0x008fe200000100dc */
[----:B------:R-:W3:Y:S01]  /*97d0*/  MUFU.EX2 R79, R79 ;  /* 0x0000004f004f7308 */ /* 0x000ee20000000800 */
[----:B------:R-:W-:Y:S02]  /*97e0*/  FADD.FTZ R133, R222, R133 ;  /* 0x00000085de857221 */ /* 0x000fe40000010000 */
[C---:B------:R-:W-:Y:S01]  /*97f0*/  HMMA.16816.F32.BF16 R24, R56.reuse, R68, R24 ;  /* 0x000000443818723c */ /* 0x040fe20000041818 */
[----:B------:R-:W-:Y:S03]  /*9800*/  LDSM.16.MT88.4 R152, [R228+0x3100] ;  /* 0x00310000e498783b */ /* 0x000fe60000004200 */
[----:B------:R-:W-:Y:S02]  /*9810*/  FADD.FTZ R137, R223, R137 ;  /* 0x00000089df897221 */ /* 0x000fe40000010000 */
[----:B-1----:R-:W-:Y:S01]  /*9820*/  FADD.FTZ R76, R195, R0 ;  /* 0x00000000c34c7221 */ /* 0x002fe20000010000 */
[----:B------:R-:W-:Y:S01]  /*9830*/  MUFU.EX2 R88, R88 ;  /* 0x0000005800587308 */ /* 0x000fe20000000800 */
[-C--:B------:R-:W-:Y:S04]  /*9840*/  HMMA.16816.F32.BF16 R28, R56, R70.reuse, R28 ;  /* 0x00000046381c723c */ /* 0x080fe8000004181c */
[----:B------:R-:W-:Y:S02]  /*9850*/  FADD.FTZ R137, R224, R137 ;  /* 0x00000089e0897221 */ /* 0x000fe40000010000 */
[----:B------:R-:W-:Y:S02]  /*9860*/  FADD.FTZ R0, R225, R136 ;  /* 0x00000088e1007221 */ /* 0x000fe40000010000 */
[C---:B------:R-:W-:Y:S01]  /*9870*/  HMMA.16816.F32.BF16 R32, R52.reuse, R70, R32 ;  /* 0x000000463420723c */ /* 0x040fe20000041820 */
[----:B------:R-:W-:Y:S01]  /*9880*/  LDSM.16.MT88.4 R68, [R231+0x2100] ;  /* 0x00210000e744783b */ /* 0x000fe20000004200 */
[----:B------:R-:W-:Y:S02]  /*9890*/  MUFU.EX2 R89, R89 ;  /* 0x0000005900597308 */ /* 0x000fe40000000800 */
[----:B------:R-:W-:Y:S04]  /*98a0*/  FADD.FTZ R0, R150, R0 ;  /* 0x0000000096007221 */ /* 0x000fe80000010000 */
[-C--:B----4-:R-:W-:Y:S04]  /*98b0*/  HMMA.16816.F32.BF16 R36, R52, R64.reuse, R36 ;  /* 0x000000403424723c */ /* 0x090fe80000041824 */
[----:B------:R-:W-:Y:S04]  /*98c0*/  MUFU.EX2 R112, R112 ;  /* 0x0000007000707308 */ /* 0x000fe80000000800 */
[C---:B------:R-:W-:Y:S06]  /*98d0*/  HMMA.16816.F32.BF16 R48, R56.reuse, R64, R48 ;  /* 0x000000403830723c */ /* 0x040fec0000041830 */
[----:B------:R-:W-:Y:S02]  /*98e0*/  MUFU.EX2 R114, R114 ;  /* 0x0000007200727308 */ /* 0x000fe40000000800 */
[-C--:B------:R-:W-:Y:S08]  /*98f0*/  HMMA.16816.F32.BF16 R116, R56, R66.reuse, R116 ;  /* 0x000000423874723c */ /* 0x080ff00000041874 */
[C---:B------:R-:W-:Y:S01]  /*9900*/  HMMA.16816.F32.BF16 R120, R52.reuse, R66, R120 ;  /* 0x000000423478723c */ /* 0x040fe20000041878 */
[----:B------:R-:W1:Y:S01]  /*9910*/  LDSM.16.MT88.4 R64, [R228+0x2100] ;  /* 0x00210000e440783b */ /* 0x000e620000004200 */
[----:B------:R-:W-:Y:S06]  /*9920*/  MUFU.EX2 R105, R105 ;  /* 0x0000006900697308 */ /* 0x000fec0000000800 */
[-C--:B--2---:R-:W-:Y:S04]  /*9930*/  HMMA.16816.F32.BF16 R40, R52, R60.reuse, R40 ;  /* 0x0000003c3428723c */ /* 0x084fe80000041828 */
[----:B------:R-:W-:Y:S04]  /*9940*/  MUFU.EX2 R108, R108 ;  /* 0x0000006c006c7308 */ /* 0x000fe80000000800 */
[C---:B------:R-:W-:Y:S06]  /*9950*/  HMMA.16816.F32.BF16 R124, R56.reuse, R60, R124 ;  /* 0x0000003c387c723c */ /* 0x040fec000004187c */
[----:B------:R-:W-:Y:S02]  /*9960*/  MUFU.EX2 R84, R84 ;  /* 0x0000005400547308 */ /* 0x000fe40000000800 */
[-C--:B------:R-:W-:Y:S07]  /*9970*/  HMMA.16816.F32.BF16 R128, R56, R62.reuse, R128 ;  /* 0x0000003e3880723c */ /* 0x080fee0000041880 */
[----:B------:R-:W-:Y:S01]  /*9980*/  F2FP.BF16.PACK_AB R56, R83, R182 ;  /* 0x000000b65338723e */ /* 0x000fe200000010ff */
[----:B------:R-:W-:Y:S01]  /*9990*/  HMMA.16816.F32.BF16 R44, R52, R62, R44 ;  /* 0x0000003e342c723c */ /* 0x000fe2000004182c */
[----:B------:R-:W2:Y:S01]  /*99a0*/  LDSM.16.MT88.4 R60, [R230+0x2100] ;  /* 0x00210000e63c783b */ /* 0x000ea20000004200 */
[----:B------:R-:W4:Y:S02]  /*99b0*/  MUFU.EX2 R85, R85 ;  /* 0x0000005500557308 */ /* 0x000f240000000800 */
[----:B------:R-:W-:Y:S02]  /*99c0*/  F2FP.BF16.PACK_AB R58, R81, R82 ;  /* 0x00000052513a723e */ /* 0x000fe400000010ff */
[----:B------:R-:W-:Y:S02]  /*99d0*/  F2FP.BF16.PACK_AB R57, R77, R80 ;  /* 0x000000504d39723e */ /* 0x000fe400000010ff */
[----:B------:R-:W-:Y:S04]  /*99e0*/  F2FP.BF16.PACK_AB R52, R204, R202 ;  /* 0x000000cacc34723e */ /* 0x000fe800000010ff */
[----:B------:R-:W-:Y:S01]  /*99f0*/  F2FP.BF16.PACK_AB R54, R191, R203 ;  /* 0x000000cbbf36723e */ /* 0x000fe200000010ff */
[----:B------:R-:W-:Y:S01]  /*9a00*/  MUFU.EX2 R96, R96 ;  /* 0x0000006000607308 */ /* 0x000fe20000000800 */
[----:B------:R-:W-:Y:S02]  /*9a10*/  F2FP.BF16.PACK_AB R53, R189, R190 ;  /* 0x000000bebd35723e */ /* 0x000fe400000010ff */
[----:B------:R-:W-:Y:S02]  /*9a20*/  F2FP.BF16.PACK_AB R55, R183, R188 ;  /* 0x000000bcb737723e */ /* 0x000fe400000010ff */
[----:B---3--:R-:W-:Y:S05]  /*9a30*/  F2FP.BF16.PACK_AB R59, R79, R78 ;  /* 0x0000004e4f3b723e */ /* 0x008fea00000010ff */
[-C--:B-1----:R-:W-:Y:S01]  /*9a40*/  HMMA.16816.F32.BF16 R4, R52, R64.reuse, R4 ;  /* 0x000000403404723c */ /* 0x082fe20000041804 */
[----:B------:R-:W1:Y:S07]  /*9a50*/  MUFU.EX2 R97, R97 ;  /* 0x0000006100617308 */ /* 0x000e6e0000000800 */
[C---:B------:R-:W-:Y:S03]  /*9a60*/  HMMA.16816.F32.BF16 R8, R56.reuse, R64, R8 ;  /* 0x000000403808723c */ /* 0x040fe60000041808 */
[----:B------:R-:W-:Y:S05]  /*9a70*/  MUFU.EX2 R86, R86 ;  /* 0x0000005600567308 */ /* 0x000fea0000000800 */
[-C--:B------:R-:W-:Y:S05]  /*9a80*/  HMMA.16816.F32.BF16 R12, R56, R66.reuse, R12 ;  /* 0x00000042380c723c */ /* 0x080fea000004180c */
[----:B------:R-:W3:Y:S03]  /*9a90*/  MUFU.EX2 R87, R87 ;  /* 0x0000005700577308 */ /* 0x000ee60000000800 */
[C---:B------:R-:W-:Y:S01]  /*9aa0*/  HMMA.16816.F32.BF16 R16, R52.reuse, R66, R16 ;  /* 0x000000423410723c */ /* 0x040fe20000041810 */
[----:B------:R-:W1:Y:S06]  /*9ab0*/  LDSM.16.MT88.4 R64, [R228+0x2900] ;  /* 0x00290000e440783b */ /* 0x000e6c0000004200 */
[----:B------:R-:W-:Y:S01]  /*9ac0*/  MUFU.EX2 R98, R98 ;  /* 0x0000006200627308 */ /* 0x000fe20000000800 */
[-C--:B------:R-:W-:Y:S08]  /*9ad0*/  HMMA.16816.F32.BF16 R20, R52, R68.reuse, R20 ;  /* 0x000000443414723c */ /* 0x080ff00000041814 */
[C---:B------:R-:W-:Y:S01]  /*9ae0*/  HMMA.16816.F32.BF16 R24, R56.reuse, R68, R24 ;  /* 0x000000443818723c */ /* 0x040fe20000041818 */
[----:B------:R-:W1:Y:S07]  /*9af0*/  MUFU.EX2 R99, R99 ;  /* 0x0000006300637308 */ /* 0x000e6e0000000800 */
[-C--:B------:R-:W-:Y:S03]  /*9b00*/  HMMA.16816.F32.BF16 R28, R56, R70.reuse, R28 ;  /* 0x00000046381c723c */ /* 0x080fe6000004181c */
[----:B------:R-:W-:Y:S05]  /*9b10*/  MUFU.EX2 R100, R100 ;  /* 0x0000006400647308 */ /* 0x000fea0000000800 */
[C---:B------:R-:W-:Y:S01]  /*9b20*/  HMMA.16816.F32.BF16 R32, R52.reuse, R70, R32 ;  /* 0x000000463420723c */ /* 0x040fe20000041820 */
[----:B------:R-:W1:Y:S04]  /*9b30*/  LDSM.16.MT88.4 R68, [R231+0x2900] ;  /* 0x00290000e744783b */ /* 0x000e680000004200 */
[----:B------:R-:W-:Y:S03]  /*9b40*/  MUFU.EX2 R101, R101 ;  /* 0x0000006500657308 */ /* 0x000fe60000000800 */
[-C--:B------:R-:W-:Y:S07]  /*9b50*/  HMMA.16816.F32.BF16 R36, R52, R72.reuse, R36 ;  /* 0x000000483424723c */ /* 0x080fee0000041824 */
[----:B------:R-:W-:Y:S01]  /*9b60*/  MUFU.EX2 R102, R102 ;  /* 0x0000006600667308 */ /* 0x000fe20000000800 */
[C---:B------:R-:W-:Y:S08]  /*9b70*/  HMMA.16816.F32.BF16 R48, R56.reuse, R72, R48 ;  /* 0x000000483830723c */ /* 0x040ff00000041830 */
[-C--:B------:R-:W-:Y:S01]  /*9b80*/  HMMA.16816.F32.BF16 R116, R56, R74.reuse, R116 ;  /* 0x0000004a3874723c */ /* 0x080fe20000041874 */
[----:B------:R-:W1:Y:S07]  /*9b90*/  MUFU.EX2 R103, R103 ;  /* 0x0000006700677308 */ /* 0x000e6e0000000800 */
[C---:B------:R-:W-:Y:S01]  /*9ba0*/  HMMA.16816.F32.BF16 R120, R52.reuse, R74, R120 ;  /* 0x0000004a3478723c */ /* 0x040fe20000041878 */
[----:B------:R-:W1:Y:S02]  /*9bb0*/  LDSM.16.MT88.4 R72, [R229+0x2900] ;  /* 0x00290000e548783b */ /* 0x000e640000004200 */
[----:B------:R-:W1:Y:S05]  /*9bc0*/  MUFU.EX2 R104, R104 ;  /* 0x0000006800687308 */ /* 0x000e6a0000000800 */
[-C--:B--2---:R-:W-:Y:S05]  /*9bd0*/  HMMA.16816.F32.BF16 R40, R52, R60.reuse, R40 ;  /* 0x0000003c3428723c */ /* 0x084fea0000041828 */
[----:B------:R-:W-:Y:S03]  /*9be0*/  MUFU.EX2 R106, R106 ;  /* 0x0000006a006a7308 */ /* 0x000fe60000000800 */
[C---:B------:R-:W-:Y:S07]  /*9bf0*/  HMMA.16816.F32.BF16 R124, R56.reuse, R60, R124 ;  /* 0x0000003c387c723c */ /* 0x040fee000004187c */
[----:B------:R-:W2:Y:S01]  /*9c00*/  MUFU.EX2 R107, R107 ;  /* 0x0000006b006b7308 */ /* 0x000ea20000000800 */
[-C--:B------:R-:W-:Y:S07]  /*9c10*/  HMMA.16816.F32.BF16 R128, R56, R62.reuse, R128 ;  /* 0x0000003e3880723c */ /* 0x080fee0000041880 */
[----:B------:R-:W-:Y:S01]  /*9c20*/  F2FP.BF16.PACK_AB R58, R93, R92 ;  /* 0x0000005c5d3a723e */ /* 0x000fe200000010ff */
[----:B------:R-:W-:Y:S01]  /*9c30*/  HMMA.16816.F32.BF16 R44, R52, R62, R44 ;  /* 0x0000003e342c723c */ /* 0x000fe2000004182c */
[----:B------:R-:W2:Y:S03]  /*9c40*/  LDSM.16.MT88.4 R60, [R230+0x2900] ;  /* 0x00290000e63c783b */ /* 0x000ea60000004200 */
[----:B------:R-:W-:Y:S02]  /*9c50*/  F2FP.BF16.PACK_AB R57, R91, R90 ;  /* 0x0000005a5b39723e */ /* 0x000fe400000010ff */
[----:B------:R-:W-:Y:S02]  /*9c60*/  F2FP.BF16.PACK_AB R59, R95, R94 ;  /* 0x0000005e5f3b723e */ /* 0x000fe400000010ff */
[----:B----4-:R-:W-:Y:S04]  /*9c70*/  F2FP.BF16.PACK_AB R52, R85, R84 ;  /* 0x000000545534723e */ /* 0x010fe800000010ff */
[----:B-1----:R-:W-:Y:S02]  /*9c80*/  F2FP.BF16.PACK_AB R54, R97, R96 ;  /* 0x000000606136723e */ /* 0x002fe400000010ff */
[----:B---3--:R-:W-:Y:S02]  /*9c90*/  F2FP.BF16.PACK_AB R53, R87, R86 ;  /* 0x000000565735723e */ /* 0x008fe400000010ff */
[----:B------:R-:W-:Y:S02]  /*9ca0*/  F2FP.BF16.PACK_AB R55, R99, R98 ;  /* 0x000000626337723e */ /* 0x000fe400000010ff */
[----:B------:R-:W-:Y:S05]  /*9cb0*/  F2FP.BF16.PACK_AB R56, R89, R88 ;  /* 0x000000585938723e */ /* 0x000fea00000010ff */
[-C--:B------:R-:W-:Y:S08]  /*9cc0*/  HMMA.16816.F32.BF16 R4, R52, R64.reuse, R4 ;  /* 0x000000403404723c */ /* 0x080ff00000041804 */
[C---:B------:R-:W-:Y:S07]  /*9cd0*/  HMMA.16816.F32.BF16 R8, R56.reuse, R64, R8 ;  /* 0x000000403808723c */ /* 0x040fee0000041808 */
[----:B------:R-:W-:Y:S01]  /*9ce0*/  FADD.FTZ R65, R151, R133 ;  /* 0x0000008597417221 */ /* 0x000fe20000010000 */
[-C--:B------:R-:W-:Y:S04]  /*9cf0*/  HMMA.16816.F32.BF16 R12, R56, R66.reuse, R12 ;  /* 0x00000042380c723c */ /* 0x080fe8000004180c */
[----:B------:R-:W-:Y:S01]  /*9d00*/  FADD.FTZ R64, R200, R76 ;  /* 0x0000004cc8407221 */ /* 0x000fe20000010000 */
[----:B------:R-:W-:Y:S03]  /*9d10*/  MOV R133, R132 ;  /* 0x0000008400857202 */ /* 0x000fe60000000f00 */
[C---:B------:R-:W-:Y:S01]  /*9d20*/  HMMA.16816.F32.BF16 R16, R52.reuse, R66, R16 ;  /* 0x000000423410723c */ /* 0x040fe20000041810 */
[----:B------:R1:W-:Y:S07]  /*9d30*/  MUFU.EX2 R66, R3 ;  /* 0x0000000300427308 */ /* 0x0003ee0000000800 */
[-C--:B------:R-:W-:Y:S03]  /*9d40*/  HMMA.16816.F32.BF16 R20, R52, R68.reuse, R20 ;  /* 0x000000443414723c */ /* 0x080fe60000041814 */
[----:B------:R-:W3:Y:S05]  /*9d50*/  MUFU.EX2 R67, R110 ;  /* 0x0000006e00437308 */ /* 0x000eea0000000800 */
[C---:B------:R-:W-:Y:S08]  /*9d60*/  HMMA.16816.F32.BF16 R24, R56.reuse, R68, R24 ;  /* 0x000000443818723c */ /* 0x040ff00000041818 */
[-C--:B------:R-:W-:Y:S04]  /*9d70*/  HMMA.16816.F32.BF16 R28, R56, R70.reuse, R28 ;  /* 0x00000046381c723c */ /* 0x080fe8000004181c */
[----:B-1----:R-:W-:Y:S04]  /*9d80*/  FADD.FTZ R3, R201, R64 ;  /* 0x00000040c9037221 */ /* 0x002fe80000010000 */
[C---:B------:R-:W-:Y:S04]  /*9d90*/  HMMA.16816.F32.BF16 R32, R52.reuse, R70, R32 ;  /* 0x000000463420723c */ /* 0x040fe80000041820 */
[----:B------:R-:W-:Y:S04]  /*9da0*/  FADD.FTZ R3, R197, R3 ;  /* 0x00000003c5037221 */ /* 0x000fe80000010000 */
[-C--:B------:R-:W-:Y:S04]  /*9db0*/  HMMA.16816.F32.BF16 R36, R52, R72.reuse, R36 ;  /* 0x000000483424723c */ /* 0x080fe80000041824 */
[----:B------:R-:W-:Y:S04]  /*9dc0*/  FADD.FTZ R3, R196, R3 ;  /* 0x00000003c4037221 */ /* 0x000fe80000010000 */
[----:B------:R-:W-:Y:S01]  /*9dd0*/  FADD.FTZ R3, R198, R3 ;  /* 0x00000003c6037221 */ /* 0x000fe20000010000 */
[C---:B------:R-:W-:Y:S04]  /*9de0*/  HMMA.16816.F32.BF16 R48, R56.reuse, R72, R48 ;  /* 0x000000483830723c */ /* 0x040fe80000041830 */
[----:B------:R-:W-:Y:S04]  /*9df0*/  FADD.FTZ R3, R199, R3 ;  /* 0x00000003c7037221 */ /* 0x000fe80000010000 */
[-C--:B------:R-:W-:Y:S08]  /*9e00*/  HMMA.16816.F32.BF16 R116, R56, R74.reuse, R116 ;  /* 0x0000004a3874723c */ /* 0x080ff00000041874 */
[C---:B------:R-:W-:Y:S08]  /*9e10*/  HMMA.16816.F32.BF16 R120, R52.reuse, R74, R120 ;  /* 0x0000004a3478723c */ /* 0x040ff00000041878 */
[-C--:B--2---:R-:W-:Y:S08]  /*9e20*/  HMMA.16816.F32.BF16 R40, R52, R60.reuse, R40 ;  /* 0x0000003c3428723c */ /* 0x084ff00000041828 */
[C---:B------:R-:W-:Y:S07]  /*9e30*/  HMMA.16816.F32.BF16 R124, R56.reuse, R60, R124 ;  /* 0x0000003c387c723c */ /* 0x040fee000004187c */
[----:B------:R-:W-:Y:S01]  /*9e40*/  FADD.FTZ R60, R157, R137 ;  /* 0x000000899d3c7221 */ /* 0x000fe20000010000 */
[-C--:B------:R-:W-:Y:S04]  /*9e50*/  HMMA.16816.F32.BF16 R128, R56, R62.reuse, R128 ;  /* 0x0000003e3880723c */ /* 0x080fe80000041880 */
[----:B------:R-:W-:Y:S02]  /*9e60*/  FADD.FTZ R61, R148, R60 ;  /* 0x0000003c943d7221 */ /* 0x000fe40000010000 */
[----:B------:R-:W-:Y:S02]  /*9e70*/  FADD.FTZ R60, R149, R0 ;  /* 0x00000000953c7221 */ /* 0x000fe40000010000 */
[----:B------:R-:W-:Y:S01]  /*9e80*/  FADD.FTZ R56, R187, R65 ;  /* 0x00000041bb387221 */ /* 0x000fe20000010000 */
[----:B------:R-:W-:Y:S04]  /*9e90*/  HMMA.16816.F32.BF16 R44, R52, R62, R44 ;  /* 0x0000003e342c723c */ /* 0x000fe8000004182c */
[----:B------:R-:W-:Y:S01]  /*9ea0*/  FADD.FTZ R0, R186, R61 ;  /* 0x0000003dba007221 */ /* 0x000fe20000010000 */
[----:B------:R-:W-:Y:S01]  /*9eb0*/  F2FP.BF16.PACK_AB R186, R113, R112 ;  /* 0x0000007071ba723e */ /* 0x000fe200000010ff */
[----:B------:R-:W-:Y:S01]  /*9ec0*/  FADD.FTZ R60, R185, R60 ;  /* 0x0000003cb93c7221 */ /* 0x000fe20000010000 */
[----:B------:R-:W-:Y:S01]  /*9ed0*/  F2FP.BF16.PACK_AB R185, R103, R102 ;  /* 0x0000006667b9723e */ /* 0x000fe200000010ff */
[----:B------:R-:W-:Y:S01]  /*9ee0*/  FADD.FTZ R56, R184, R56 ;  /* 0x00000038b8387221 */ /* 0x000fe20000010000 */
[----:B------:R-:W-:Y:S03]  /*9ef0*/  F2FP.BF16.PACK_AB R184, R101, R100 ;  /* 0x0000006465b8723e */ /* 0x000fe600000010ff */
[----:B------:R-:W-:Y:S01]  /*9f00*/  FADD.FTZ R61, R162, R56 ;  /* 0x00000038a23d7221 */ /* 0x000fe20000010000 */
[----:B------:R-:W-:Y:S01]  /*9f10*/  F2FP.BF16.PACK_AB R187, R193, R114 ;  /* 0x00000072c1bb723e */ /* 0x000fe200000010ff */
[----:B------:R-:W-:Y:S01]  /*9f20*/  FADD.FTZ R0, R167, R0 ;  /* 0x00000000a7007221 */ /* 0x000fe20000010000 */
[----:B------:R-:W-:Y:S01]  /*9f30*/  F2FP.BF16.PACK_AB R52, R105, R104 ;  /* 0x000000686934723e */ /* 0x000fe200000010ff */
[----:B------:R-:W-:Y:S01]  /*9f40*/  FADD.FTZ R60, R163, R60 ;  /* 0x0000003ca33c7221 */ /* 0x000fe20000010000 */
[----:B------:R-:W-:Y:S01]  /*9f50*/  F2FP.BF16.PACK_AB R54, R138, R108 ;  /* 0x0000006c8a36723e */ /* 0x000fe200000010ff */
[----:B------:R-:W-:Y:S01]  /*9f60*/  FADD.FTZ R0, R161, R0 ;  /* 0x00000000a1007221 */ /* 0x000fe20000010000 */
[----:B------:R-:W-:Y:S01]  /*9f70*/  F2FP.BF16.PACK_AB R53, R107, R106 ;  /* 0x0000006a6b35723e */ /* 0x000fe200000010ff */
[-C--:B------:R-:W-:Y:S01]  /*9f80*/  HMMA.16816.F32.BF16 R144, R184, R152.reuse, R4 ;  /* 0x00000098b890723c */ /* 0x080fe20000041804 */
[----:B------:R-:W1:Y:S04]  /*9f90*/  LDSM.16.MT88.4 R56, [R229+0x3100] ;  /* 0x00310000e538783b */ /* 0x000e680000004200 */
[----:B------:R-:W-:Y:S01]  /*9fa0*/  FADD.FTZ R0, R251, R0 ;  /* 0x00000000fb007221 */ /* 0x000fe20000010000 */
[----:B---3--:R-:W-:Y:S01]  /*9fb0*/  F2FP.BF16.PACK_AB R55, R66, R67 ;  /* 0x000000434237723e */ /* 0x008fe200000010ff */
[----:B------:R-:W-:Y:S02]  /*9fc0*/  FADD.FTZ R4, R166, R61 ;  /* 0x0000003da6047221 */ /* 0x000fe40000010000 */
[----:B------:R-:W-:Y:S03]  /*9fd0*/  FADD.FTZ R6, R164, R3 ;  /* 0x00000003a4067221 */ /* 0x000fe60000010000 */
[----:B------:R-:W-:Y:S01]  /*9fe0*/  FADD.FTZ R7, R165, R4 ;  /* 0x00000004a5077221 */ /* 0x000fe20000010000 */
[C---:B------:R-:W-:Y:S04]  /*9ff0*/  HMMA.16816.F32.BF16 R140, R52.reuse, R152, R8 ;  /* 0x00000098348c723c */ /* 0x040fe80000041808 */
[----:B------:R-:W-:Y:S02]  /*a000*/  FADD.FTZ R5, R252, R0 ;  /* 0x00000000fc057221 */ /* 0x000fe40000010000 */
[----:B------:R-:W-:Y:S02]  /*a010*/  FADD.FTZ R3, R218, R7 ;  /* 0x00000007da037221 */ /* 0x000fe40000010000 */
[----:B------:R-:W-:Y:S01]  /*a020*/  FADD.FTZ R8, R160, R60 ;  /* 0x0000003ca0087221 */ /* 0x000fe20000010000 */
[-C--:B------:R-:W-:Y:S03]  /*a030*/  HMMA.16816.F32.BF16 R148, R52, R154.reuse, R12 ;  /* 0x0000009a3494723c */ /* 0x080fe6000004180c */
[----:B------:R-:W-:Y:S02]  /*a040*/  FADD.FTZ R8, R248, R8 ;  /* 0x00000008f8087221 */ /* 0x000fe40000010000 */
[----:B------:R-:W-:Y:S02]  /*a050*/  FADD.FTZ R0, R174, R6 ;  /* 0x00000006ae007221 */ /* 0x000fe40000010000 */
[----:B------:R-:W-:Y:S01]  /*a060*/  FADD.FTZ R4, R247, R8 ;  /* 0x00000008f7047221 */ /* 0x000fe20000010000 */
[C---:B------:R-:W-:Y:S04]  /*a070*/  HMMA.16816.F32.BF16 R152, R184.reuse, R154, R16 ;  /* 0x0000009ab898723c */ /* 0x040fe80000041810 */
[----:B------:R-:W-:Y:S02]  /*a080*/  FADD.FTZ R8, R250, R5 ;  /* 0x00000005fa087221 */ /* 0x000fe40000010000 */
[----:B------:R-:W-:Y:S02]  /*a090*/  FADD.FTZ R11, R227, R4 ;  /* 0x00000004e30b7221 */ /* 0x000fe40000010000 */
[----:B------:R-:W-:Y:S01]  /*a0a0*/  FADD.FTZ R10, R216, R3 ;  /* 0x00000003d80a7221 */ /* 0x000fe20000010000 */
[-C--:B------:R-:W-:Y:S01]  /*a0b0*/  HMMA.16816.F32.BF16 R156, R184, R168.reuse, R20 ;  /* 0x000000a8b89c723c */ /* 0x080fe20000041814 */
[----:B------:R-:W2:Y:S02]  /*a0c0*/  LDSM.16.MT88.4 R4, [R230+0x3100] ;  /* 0x00310000e604783b */ /* 0x000ea40000004200 */
[----:B------:R-:W-:Y:S02]  /*a0d0*/  FADD.FTZ R9, R173, R0 ;  /* 0x00000000ad097221 */ /* 0x000fe40000010000 */
[----:B------:R-:W-:Y:S02]  /*a0e0*/  FADD.FTZ R3, R226, R11 ;  /* 0x0000000be2037221 */ /* 0x000fe40000010000 */
        /* <DEDUP_REMOVED lines=13> */
[-C--:B-1----:R-:W-:Y:S03]  /*a1c0*/  HMMA.16816.F32.BF16 R172, R184, R56.reuse, R36 ;  /* 0x00000038b8ac723c */ /* 0x082fe60000041824 */
        /* <DEDUP_REMOVED lines=14> */
[----:B------:R-:W-:Y:S04]  /*a2b0*/  FADD.FTZ R11, R189, R8 ;  /* 0x00000008bd0b7221 */ /* 0x000fe80000010000 */
[----:B------:R-:W-:Y:S02]  /*a2c0*/  FADD.FTZ R9, R202, R0 ;  /* 0x00000000ca097221 */ /* 0x000fe40000010000 */
[----:B------:R-:W-:Y:S02]  /*a2d0*/  FADD.FTZ R0, R80, R10 ;  /* 0x0000000a50007221 */ /* 0x000fe40000010000 */
[----:B------:R-:W-:Y:S02]  /*a2e0*/  FADD.FTZ R10, R83, R3 ;  /* 0x00000003530a7221 */ /* 0x000fe40000010000 */
[----:B------:R-:W-:Y:S02]  /*a2f0*/  FADD.FTZ R3, R188, R11 ;  /* 0x0000000bbc037221 */ /* 0x000fe40000010000 */
[----:B------:R-:W-:Y:S02]  /*a300*/  FADD.FTZ R12, R204, R9 ;  /* 0x00000009cc0c7221 */ /* 0x000fe40000010000 */
[----:B------:R-:W-:Y:S02]  /*a310*/  FADD.FTZ R9, R77, R0 ;  /* 0x000000004d097221 */ /* 0x000fe40000010000 */
[----:B------:R-:W-:Y:S02]  /*a320*/  FADD.FTZ R0, R82, R10 ;  /* 0x0000000a52007221 */ /* 0x000fe40000010000 */
[----:B------:R-:W-:Y:S02]  /*a330*/  FADD.FTZ R10, R183, R3 ;  /* 0x00000003b70a7221 */ /* 0x000fe40000010000 */
[----:B------:R-:W-:Y:S01]  /*a340*/  FADD.FTZ R8, R203, R12 ;  /* 0x0000000ccb087221 */ /* 0x000fe20000010000 */
[-C--:B--2---:R-:W-:Y:S03]  /*a350*/  HMMA.16816.F32.BF16 R180, R184, R4.reuse, R40 ;  /* 0x00000004b8b4723c */ /* 0x084fe60000041828 */
        /* <DEDUP_REMOVED lines=11> */
[----:B------:R-:W-:Y:S04]  /*a410*/  HMMA.16816.F32.BF16 R184, R184, R6, R44 ;  /* 0x00000006b8b8723c */ /* 0x000fe8000004182c */
        /* <DEDUP_REMOVED lines=23> */
[----:B------:R-:W-:Y:S01]  /*a590*/  STL [R1+0x4], R5 ;  /* 0x0000040501007387 */ /* 0x000fe20000100800 */
[----:B------:R-:W-:Y:S01]  /*a5a0*/  FADD.FTZ R3, R138, R3 ;  /* 0x000000038a037221 */ /* 0x000fe20000010000 */
[----:B------:R-:W-:Y:S01]  /*a5b0*/  MOV R138, R2 ;  /* 0x00000002008a7202 */ /* 0x000fe20000000f00 */
[----:B------:R-:W-:Y:S02]  /*a5c0*/  FADD.FTZ R4, R193, R4 ;  /* 0x00000004c1047221 */ /* 0x000fe40000010000 */
[----:B------:R-:W-:Y:S03]  /*a5d0*/  FADD.FTZ R0, R67, R7 ;  /* 0x0000000743007221 */ /* 0x000fe60000010000 */
[----:B------:R-:W-:Y:S01]  /*a5e0*/  STL [R1], R4 ;  /* 0x0000000401007387 */ /* 0x000fe20000100800 */
[----:B------:R-:W-:Y:S03]  /*a5f0*/  FADD.FTZ R0, R66, R0 ;  /* 0x0000000042007221 */ /* 0x000fe60000010000 */
[----:B------:R1:W-:Y:S04]  /*a600*/  STL [R1+0x8], R3 ;  /* 0x0000080301007387 */ /* 0x0003e80000100800 */
[----:B------:R2:W-:Y:S01]  /*a610*/  STL [R1+0xc], R0 ;  /* 0x00000c0001007387 */ /* 0x0005e20000100800 */
[----:B-1----:R-:W-:Y:S02]  /*a620*/  MOV R3, R134 ;  /* 0x0000008600037202 */ /* 0x002fe40000000f00 */
[----:B--2---:R-:W-:Y:S01]  /*a630*/  MOV R0, R135 ;  /* 0x0000008700007202 */ /* 0x004fe20000000f00 */
[----:B------:R-:W-:-:S05]  /*a640*/  @P1 BRA `(.L_x_3) ;  /* 0xffffc1a000001947 */ /* 0x000fca000383ffff */
.L_x_2:
[----:B----4-:R-:W2:Y:S04]  /*a650*/  LDL.LU R10, [R1+0x4] ;  /* 0x00000400010a7983 */ /* 0x010ea80000300800 */
[----:B------:R-:W3:Y:S04]  /*a660*/  LDL.LU R8, [R1] ;  /* 0x0000000001087983 */ /* 0x000ee80000300800 */
[----:B------:R-:W4:Y:S04]  /*a670*/  LDL.LU R5, [R1+0x8] ;  /* 0x0000080001057983 */ /* 0x000f280000300800 */
[----:B------:R-:W4:Y:S04]  /*a680*/  LDL.LU R4, [R1+0xc] ;  /* 0x00000c0001047983 */ /* 0x000f280000300800 */
[----:B------:R-:W4:Y:S01]  /*a690*/  LDL.LU R13, [R1+0x50] ;  /* 0x00005000010d7983 */ /* 0x000f220000300800 */
[----:B------:R-:W-:-:S03]  /*a6a0*/  MOV R56, c[0x0][0x4e8] ;  /* 0x00013a0000387a02 */ /* 0x000fc60000000f00 */
[----:B------:R-:W4:Y:S01]  /*a6b0*/  LDL.LU R57, [R1+0x54] ;  /* 0x0000540001397983 */ /* 0x000f220000300800 */
[----:B------:R-:W-:Y:S01]  /*a6c0*/  ISETP.NE.AND P0, PT, R56, 0x1, PT ;  /* 0x000000013800780c */ /* 0x000fe20003f05270 */
[----:B------:R-:W-:Y:S01]  /*a6d0*/  IMAD.MOV.U32 R49, RZ, RZ, -0x800000 ;  /* 0xff800000ff317424 */ /* 0x000fe200078e00ff */
[----:B------:R-:W-:Y:S01]  /*a6e0*/  MOV R50, 0xff800000 ;  /* 0xff80000000327802 */ /* 0x000fe20000000f00 */
[----:B------:R-:W1:Y:S01]  /*a6f0*/  S2R R55, SR_CTAID.X ;  /* 0x0000000000377919 */ /* 0x000e620000002500 */
[----:B------:R-:W-:Y:S01]  /*a700*/  MOV R52, 0xff800000 ;  /* 0xff80000000347802 */ /* 0x000fe20000000f00 */
[----:B------:R-:W-:Y:S02]  /*a710*/  IMAD.MOV.U32 R51, RZ, RZ, -0x800000 ;  /* 0xff800000ff337424 */ /* 0x000fe400078e00ff */
[----:B------:R-:W-:Y:S06]  /*a720*/  BAR.SYNC.DEFER_BLOCKING 0x1, 0x80 ;  /* 0x0042000000007b1d */ /* 0x000fec0000010000 */
[----:B--2---:R-:W2:Y:S04]  /*a730*/  SHFL.BFLY PT, R12, R10, 0x2, 0x1f ;  /* 0x0c401f000a0c7f89 */ /* 0x004ea800000e0000 */
[----:B---3--:R-:W3:Y:S04]  /*a740*/  SHFL.BFLY PT, R9, R8, 0x2, 0x1f ;  /* 0x0c401f0008097f89 */ /* 0x008ee800000e0000 */
[----:B----4-:R-:W4:Y:S04]  /*a750*/  SHFL.BFLY PT, R7, R5, 0x2, 0x1f ;  /* 0x0c401f0005077f89 */ /* 0x010f2800000e0000 */
[----:B------:R-:W1:Y:S01]  /*a760*/  SHFL.BFLY PT, R6, R4, 0x2, 0x1f ;  /* 0x0c401f0004067f89 */ /* 0x000e6200000e0000 */
[----:B------:R-:W-:-:S02]  /*a770*/  IMAD.MOV.U32 R17, RZ, RZ, R13 ;  /* 0x000000ffff117224 */ /* 0x000fc400078e000d */
[----:B--2---:R-:W-:Y:S02]  /*a780*/  FADD.FTZ R12, R12, R10 ;  /* 0x0000000a0c0c7221 */ /* 0x004fe40000010000 */
[----:B------:R-:W2:Y:S01]  /*a790*/  S2R R10, SR_CTAID.Y ;  /* 0x00000000000a7919 */ /* 0x000ea20000002600 */
[----:B---3--:R-:W-:-:S03]  /*a7a0*/  FADD.FTZ R9, R9, R8 ;  /* 0x0000000809097221 */ /* 0x008fc60000010000 */
[----:B------:R-:W3:Y:S01]  /*a7b0*/  SHFL.BFLY PT, R0, R12, 0x1, 0x1f ;  /* 0x0c201f000c007f89 */ /* 0x000ee200000e0000 */
[----:B----4-:R-:W-:-:S03]  /*a7c0*/  FADD.FTZ R7, R7, R5 ;  /* 0x0000000507077221 */ /* 0x010fc60000010000 */
[----:B------:R-:W4:Y:S01]  /*a7d0*/  S2R R8, SR_TID.X ;  /* 0x0000000000087919 */ /* 0x000f220000002100 */
[----:B-1----:R-:W-:-:S03]  /*a7e0*/  FADD.FTZ R6, R6, R4 ;  /* 0x0000000406067221 */ /* 0x002fc60000010000 */
[----:B------:R-:W1:Y:S04]  /*a7f0*/  SHFL.BFLY PT, R3, R9, 0x1, 0x1f ;  /* 0x0c201f0009037f89 */ /* 0x000e6800000e0000 */
[----:B------:R-:W1:Y:S04]  /*a800*/  SHFL.BFLY PT, R4, R7, 0x1, 0x1f ;  /* 0x0c201f0007047f89 */ /* 0x000e6800000e0000 */
[----:B------:R-:W1:Y:S01]  /*a810*/  SHFL.BFLY PT, R5, R6, 0x1, 0x1f ;  /* 0x0c201f0006057f89 */ /* 0x000e6200000e0000 */
[----:B--2---:R-:W-:-:S04]  /*a820*/  IMAD.WIDE.U32 R20, R10, c[0x0][0x490], RZ ;  /* 0x000124000a147a25 */ /* 0x004fc800078e00ff */
[----:B---3--:R-:W-:Y:S02]  /*a830*/  FADD.FTZ R12, R12, R0 ;  /* 0x000000000c0c7221 */ /* 0x008fe40000010000 */
[----:B------:R-:W-:Y:S01]  /*a840*/  @P0 IMAD.HI.U32 R0, R13, c[0x0][0x4ec], RZ ;  /* 0x00013b000d000a27 */ /* 0x000fe200078e00ff */
[----:B----4-:R-:W-:Y:S02]  /*a850*/  SHF.R.S32.HI R54, RZ, 0x1f, R8 ;  /* 0x0000001fff367819 */ /* 0x010fe40000011408 */
[----:B------:R-:W-:Y:S01]  /*a860*/  FSETP.NE.FTZ.AND P5, PT, R12, RZ, PT ;  /* 0x000000ff0c00720b */ /* 0x000fe20003fb5000 */
[----:B-1----:R-:W-:Y:S01]  /*a870*/  FADD.FTZ R9, R9, R3 ;  /* 0x0000000309097221 */ /* 0x002fe20000010000 */
[----:B------:R-:W-:Y:S02]  /*a880*/  SHF.R.S32.HI R3, RZ, 0x1f, R10 ;  /* 0x0000001fff037819 */ /* 0x000fe4000001140a */
[-C--:B------:R-:W-:Y:S01]  /*a890*/  LEA.HI R38, R54, R8.reuse, RZ, 0x5 ;  /* 0x0000000836267211 */ /* 0x080fe200078f28ff */
[----:B------:R-:W-:Y:S01]  /*a8a0*/  FADD.FTZ R7, R7, R4 ;  /* 0x0000000407077221 */ /* 0x000fe20000010000 */
[----:B------:R-:W-:Y:S01]  /*a8b0*/  @P0 SHF.R.U32.HI R17, RZ, c[0x0][0x4f0], R0 ;  /* 0x00013c00ff110a19 */ /* 0x000fe20000011600 */
[C---:B------:R-:W-:Y:S01]  /*a8c0*/  IMAD R18, R3.reuse, c[0x0][0x490], RZ ;  /* 0x0001240003127a24 */ /* 0x040fe200078e02ff */
[----:B------:R-:W-:Y:S01]  /*a8d0*/  MOV R0, RZ ;  /* 0x000000ff00007202 */ /* 0x000fe20000000f00 */
[----:B------:R-:W-:Y:S01]  /*a8e0*/  FADD.FTZ R6, R6, R5 ;  /* 0x0000000506067221 */ /* 0x000fe20000010000 */
[-C--:B------:R-:W-:Y:S01]  /*a8f0*/  LEA.HI R5, R54, R8.reuse, RZ, 0x2 ;  /* 0x0000000836057211 */ /* 0x080fe200078f10ff */
[----:B------:R-:W-:Y:S01]  /*a900*/  IMAD R14, R3, c[0x0][0x3e8], RZ ;  /* 0x0000fa00030e7a24 */ /* 0x000fe200078e02ff */
[----:B------:R-:W-:Y:S01]  /*a910*/  LOP3.LUT R3, R38, 0xffffffe0, RZ, 0xc0, !PT ;  /* 0xffffffe026037812 */ /* 0x000fe200078ec0ff */
[----:B------:R-:W-:Y:S01]  /*a920*/  IMAD.MOV.U32 R4, RZ, RZ, RZ ;  /* 0x000000ffff047224 */ /* 0x000fe200078e00ff */
[----:B------:R-:W-:Y:S01]  /*a930*/  LOP3.LUT R24, R5, 0xfffffffc, RZ, 0xc0, !PT ;  /* 0xfffffffc05187812 */ /* 0x000fe200078ec0ff */
[----:B------:R-:W1:Y:S01]  /*a940*/  @P5 MUFU.RCP R0, R12 ;  /* 0x0000000c00005308 */ /* 0x000e620000001000 */
[----:B------:R-:W-:Y:S01]  /*a950*/  FSETP.NE.FTZ.AND P4, PT, R9, RZ, PT ;  /* 0x000000ff0900720b */ /* 0x000fe20003f95000 */
[----:B------:R-:W-:Y:S01]  /*a960*/  IMAD.IADD R3, R8, 0x1, -R3 ;  /* 0x0000000108037824 */ /* 0x000fe200078e0a03 */
[----:B------:R-:W-:Y:S01]  /*a970*/  FSETP.NE.FTZ.AND P2, PT, R7, RZ, PT ;  /* 0x000000ff0700720b */ /* 0x000fe20003f55000 */
[----:B------:R-:W-:Y:S01]  /*a980*/  IMAD R18, R10, c[0x0][0x494], R18 ;  /* 0x000125000a127a24 */ /* 0x000fe200078e0212 */
[-C--:B------:R-:W-:Y:S01]  /*a990*/  LEA.HI R54, R54, R8.reuse, RZ, 0x3 ;  /* 0x0000000836367211 */ /* 0x080fe200078f18ff */
[----:B------:R-:W-:Y:S01]  /*a9a0*/  IMAD R14, R10, c[0x0][0x3ec], R14 ;  /* 0x0000fb000a0e7a24 */ /* 0x000fe200078e020e */
[----:B------:R-:W-:Y:S01]  /*a9b0*/  IADD3 R24, -R24, R8, RZ ;  /* 0x0000000818187210 */ /* 0x000fe20007ffe1ff */
[----:B------:R-:W-:Y:S01]  /*a9c0*/  IMAD.MOV R8, RZ, RZ, -R17 ;  /* 0x000000ffff087224 */ /* 0x000fe200078e0a11 */
[----:B------:R-:W-:Y:S01]  /*a9d0*/  LOP3.LUT P3, RZ, R3, 0x3, RZ, 0xc0, !PT ;  /* 0x0000000303ff7812 */ /* 0x000fe2000786c0ff */
[----:B------:R-:W-:-:S02]  /*a9e0*/  IMAD.MOV.U32 R3, RZ, RZ, RZ ;  /* 0x000000ffff037224 */ /* 0x000fc400078e00ff */
[----:B------:R-:W-:Y:S02]  /*a9f0*/  IMAD R48, R8, c[0x0][0x4e8], R13 ;  /* 0x00013a0008307a24 */ /* 0x000fe400078e020d */
[----:B------:R-:W2:Y:S01]  /*aa00*/  S2R R8, SR_CTAID.Z ;  /* 0x0000000000087919 */ /* 0x000ea20000002700 */
[----:B------:R-:W3:Y:S01]  /*aa10*/  @P4 MUFU.RCP R4, R9 ;  /* 0x0000000900044308 */ /* 0x000ee20000001000 */
[----:B------:R-:W-:Y:S01]  /*aa20*/  FSETP.NE.FTZ.AND P1, PT, R6, RZ, PT ;  /* 0x000000ff0600720b */ /* 0x000fe20003f35000 */
[C---:B-1----:R-:W-:Y:S02]  /*aa30*/  FMUL.FTZ R145, R0.reuse, R145 ;  /* 0x0000009100917220 */ /* 0x042fe40000410000 */
[C---:B------:R-:W-:Y:S02]  /*aa40*/  FMUL.FTZ R144, R0.reuse, R144 ;  /* 0x0000009000907220 */ /* 0x040fe40000410000 */
[C---:B------:R-:W-:Y:S02]  /*aa50*/  FMUL.FTZ R153, R0.reuse, R153 ;  /* 0x0000009900997220 */ /* 0x040fe40000410000 */
[----:B------:R-:W1:Y:S01]  /*aa60*/  @P2 MUFU.RCP R3, R7 ;  /* 0x0000000700032308 */ /* 0x000e620000001000 */
[----:B------:R-:W-:-:S02]  /*aa70*/  FMUL.FTZ R13, R0, R152 ;  /* 0x00000098000d7220 */ /* 0x000fc40000410000 */
[C---:B------:R-:W-:Y:S02]  /*aa80*/  FMUL.FTZ R157, R0.reuse, R157 ;  /* 0x0000009d009d7220 */ /* 0x040fe40000410000 */
[C---:B------:R-:W-:Y:S02]  /*aa90*/  FMUL.FTZ R22, R0.reuse, R156 ;  /* 0x0000009c00167220 */ /* 0x040fe40000410000 */
[C---:B------:R-:W-:Y:S02]  /*aaa0*/  FMUL.FTZ R169, R0.reuse, R169 ;  /* 0x000000a900a97220 */ /* 0x040fe40000410000 */
[C---:B------:R-:W-:Y:S02]  /*aab0*/  FMUL.FTZ R25, R0.reuse, R168 ;  /* 0x000000a800197220 */ /* 0x040fe40000410000 */
[C---:B------:R-:W-:Y:S02]  /*aac0*/  FMUL.FTZ R173, R0.reuse, R173 ;  /* 0x000000ad00ad7220 */ /* 0x040fe40000410000 */
[----:B------:R-:W-:-:S02]  /*aad0*/  FMUL.FTZ R32, R0, R172 ;  /* 0x000000ac00207220 */ /* 0x000fc40000410000 */
[C---:B------:R-:W-:Y:S02]  /*aae0*/  FMUL.FTZ R121, R0.reuse, R121 ;  /* 0x0000007900797220 */ /* 0x040fe40000410000 */
[C---:B------:R-:W-:Y:S02]  /*aaf0*/  FMUL.FTZ R44, R0.reuse, R120 ;  /* 0x00000078002c7220 */ /* 0x040fe40000410000 */
[C---:B------:R-:W-:Y:S02]  /*ab00*/  FMUL.FTZ R181, R0.reuse, R181 ;  /* 0x000000b500b57220 */ /* 0x040fe40000410000 */
[C---:B------:R-:W-:Y:S02]  /*ab10*/  FMUL.FTZ R42, R0.reuse, R180 ;  /* 0x000000b4002a7220 */ /* 0x040fe40000410000 */
[C---:B------:R-:W-:Y:S02]  /*ab20*/  FMUL.FTZ R185, R0.reuse, R185 ;  /* 0x000000b900b97220 */ /* 0x040fe40000410000 */
[----:B------:R-:W-:Y:S01]  /*ab30*/  FMUL.FTZ R184, R0, R184 ;  /* 0x000000b800b87220 */ /* 0x000fe20000410000 */
[----:B------:R-:W-:Y:S01]  /*ab40*/  MOV R0, RZ ;  /* 0x000000ff00007202 */ /* 0x000fe20000000f00 */
[----:B------:R-:W-:Y:S01]  /*ab50*/  IMAD.IADD R19, R21, 0x1, R18 ;  /* 0x0000000115137824 */ /* 0x000fe200078e0212 */
[----:B------:R-:W-:Y:S01]  /*ab60*/  MOV R18, R20 ;  /* 0x0000001400127202 */ /* 0x000fe20000000f00 */
[----:B---3--:R-:W-:-:S02]  /*ab70*/  FMUL.FTZ R147, R4, R147 ;  /* 0x0000009304937220 */ /* 0x008fc40000410000 */
[----:B------:R-:W-:Y:S01]  /*ab80*/  IMAD.WIDE.U32 R10, R10, c[0x0][0x3e8], RZ ;  /* 0x0000fa000a0a7a25 */ /* 0x000fe200078e00ff */
[----:B------:R-:W3:Y:S03]  /*ab90*/  @P1 MUFU.RCP R0, R6 ;  /* 0x0000000600001308 */ /* 0x000ee60000001000 */
[C---:B------:R-:W-:Y:S01]  /*aba0*/  FMUL.FTZ R146, R4.reuse, R146 ;  /* 0x0000009204927220 */ /* 0x040fe20000410000 */
[----:B------:R-:W-:Y:S01]  /*abb0*/  IADD3 R15, R11, R14, RZ ;  /* 0x0000000e0b0f7210 */ /* 0x000fe20007ffe0ff */
[C---:B------:R-:W-:Y:S01]  /*abc0*/  FMUL.FTZ R155, R4.reuse, R155 ;  /* 0x0000009b049b7220 */ /* 0x040fe20000410000 */
[----:B------:R-:W-:Y:S01]  /*abd0*/  MOV R14, R10 ;  /* 0x0000000a000e7202 */ /* 0x000fe20000000f00 */
[C---:B------:R-:W-:Y:S02]  /*abe0*/  FMUL.FTZ R16, R4.reuse, R154 ;  /* 0x0000009a04107220 */ /* 0x040fe40000410000 */
        /* <DEDUP_REMOVED lines=11> */
[----:B------:R-:W-:Y:S01]  /*aca0*/  FMUL.FTZ R37, R4, R186 ;  /* 0x000000ba04257220 */ /* 0x000fe20000410000 */
[----:B------:R-:W-:Y:S01]  /*acb0*/  SHF.R.S32.HI R4, RZ, 0x2, R5 ;  /* 0x00000002ff047819 */ /* 0x000fe20000011405 */
[----:B-1----:R-:W-:-:S02]  /*acc0*/  FMUL.FTZ R141, R3, R141 ;  /* 0x0000008d038d7220 */ /* 0x002fc40000410000 */
        /* <DEDUP_REMOVED lines=14> */
[----:B------:R-:W-:Y:S01]  /*adb0*/  FMUL.FTZ R36, R3, R128 ;  /* 0x0000008003247220 */ /* 0x000fe20000410000 */
[----:B------:R-:W-:Y:S01]  /*adc0*/  SHF.R.S32.HI R3, RZ, 0x1f, R5 ;  /* 0x0000001fff037819 */ /* 0x000fe20000011405 */
[----:B------:R-:W1:Y:S01]  /*add0*/  @P1 MUFU.LG2 R6, R6 ;  /* 0x0000000600061308 */ /* 0x000e620000000c00 */
[----:B--2---:R-:W-:Y:S02]  /*ade0*/  SHF.R.S32.HI R5, RZ, 0x1f, R8 ;  /* 0x0000001fff057819 */ /* 0x004fe40000011408 */
[----:B------:R-:W-:-:S04]  /*adf0*/  LEA.HI R3, R3, R4, RZ, 0x3 ;  /* 0x0000000403037211 */ /* 0x000fc800078f18ff */
[----:B------:R-:W-:Y:S01]  /*ae00*/  LOP3.LUT R3, R3, 0xfffffff8, RZ, 0xc0, !PT ;  /* 0xfffffff803037812 */ /* 0x000fe200078ec0ff */
[C---:B------:R-:W-:Y:S02]  /*ae10*/  IMAD R53, R5.reuse, c[0x0][0x498], RZ ;  /* 0x0001260005357a24 */ /* 0x040fe400078e02ff */
[----:B------:R-:W-:Y:S02]  /*ae20*/  IMAD R47, R5, c[0x0][0x3f0], RZ ;  /* 0x0000fc00052f7a24 */ /* 0x000fe400078e02ff */
[C---:B---3--:R-:W-:Y:S02]  /*ae30*/  FMUL.FTZ R143, R0.reuse, R143 ;  /* 0x0000008f008f7220 */ /* 0x048fe40000410000 */
        /* <DEDUP_REMOVED lines=15> */
[----:B------:R-:W-:Y:S01]  /*af30*/  @P2 MOV R0, 0x3f317218 ;  /* 0x3f31721800002802 */ /* 0x000fe20000000f00 */
[----:B------:R-:W-:Y:S01]  /*af40*/  IMAD.IADD R11, R4, 0x1, -R3 ;  /* 0x00000001040b7824 */ /* 0x000fe200078e0a03 */
[----:B------:R-:W-:Y:S01]  /*af50*/  @P5 MOV R4, 0x3f317218 ;  /* 0x3f31721800045802 */ /* 0x000fe20000000f00 */
[----:B------:R-:W-:-:S02]  /*af60*/  IMAD R53, R8, c[0x0][0x49c], R53 ;  /* 0x0001270008357a24 */ /* 0x000fc400078e0235 */
[C---:B------:R-:W-:Y:S02]  /*af70*/  IMAD R47, R8.reuse, c[0x0][0x3f4], R47 ;  /* 0x0000fd00082f7a24 */ /* 0x040fe400078e022f */
[C---:B------:R-:W-:Y:S01]  /*af80*/  IMAD.WIDE.U32 R34, R8.reuse, c[0x0][0x498], R18 ;  /* 0x0001260008227a25 */ /* 0x040fe200078e0012 */
[----:B------:R-:W2:Y:S03]  /*af90*/  @P2 MUFU.LG2 R7, R7 ;  /* 0x0000000700072308 */ /* 0x000ea60000000c00 */
[----:B------:R-:W-:Y:S01]  /*afa0*/  IMAD.WIDE.U32 R14, R8, c[0x0][0x3f0], R14 ;  /* 0x0000fc00080e7a25 */ /* 0x000fe200078e000e */
[----:B------:R-:W-:-:S03]  /*afb0*/  @P1 MOV R8, 0x3f317218 ;  /* 0x3f31721800081802 */ /* 0x000fc60000000f00 */
[----:B------:R-:W-:Y:S02]  /*afc0*/  @P4 IMAD.MOV.U32 R3, RZ, RZ, 0x3f317218 ;  /* 0x3f317218ff034424 */ /* 0x000fe400078e00ff */
[----:B------:R-:W-:Y:S02]  /*afd0*/  @P5 FMUL.FTZ R10, R4, c[0x0][0x2d0] ;  /* 0x0000b400040a5a20 */ /* 0x000fe40000410000 */
[----:B------:R-:W-:Y:S02]  /*afe0*/  @P4 FMUL.FTZ R5, R3, c[0x0][0x2d0] ;  /* 0x0000b40003054a20 */ /* 0x000fe40000410000 */
[----:B------:R-:W-:Y:S02]  /*aff0*/  @P2 FMUL.FTZ R3, R0, c[0x0][0x2d0] ;  /* 0x0000b40000032a20 */ /* 0x000fe40000410000 */
[----:B-1----:R-:W-:Y:S02]  /*b000*/  @P1 FMUL.FTZ R4, R6, 0.69314718246459960938 ;  /* 0x3f31721806041820 */ /* 0x002fe40000410000 */
[----:B------:R-:W-:-:S04]  /*b010*/  @P1 FMUL.FTZ R0, R8, c[0x0][0x2d0] ;  /* 0x0000b40008001a20 */ /* 0x000fc80000410000 */
[----:B------:R-:W-:Y:S01]  /*b020*/  @P1 FFMA.FTZ R49, R0, R2, R4 ;  /* 0x0000000200311223 */ /* 0x000fe20000010004 */
[----:B------:R-:W-:Y:S01]  /*b030*/  SHF.R.S32.HI R0, RZ, 0x5, R38 ;  /* 0x00000005ff007819 */ /* 0x000fe20000011426 */
[----:B--2---:R-:W-:-:S03]  /*b040*/  @P2 FMUL.FTZ R7, R7, 0.69314718246459960938 ;  /* 0x3f31721807072820 */ /* 0x004fc60000410000 */
[----:B------:R-:W-:Y:S02]  /*b050*/  SHF.R.S32.HI R2, RZ, 0x1f, R0 ;  /* 0x0000001fff027819 */ /* 0x000fe40000011400 */
[----:B------:R-:W-:Y:S02]  /*b060*/  LEA.HI R4, R24, R24, RZ, 0x1 ;  /* 0x0000001818047211 */ /* 0x000fe400078f08ff */
[----:B------:R-:W-:Y:S01]  /*b070*/  LEA.HI R2, R2, R0, RZ, 0x2 ;  /* 0x0000000002027211 */ /* 0x000fe200078f10ff */
[----:B------:R-:W-:-:S03]  /*b080*/  @P2 FFMA.FTZ R50, R3, R132, R7 ;  /* 0x0000008403322223 */ /* 0x000fc60000010007 */
[----:B------:R-:W-:Y:S02]  /*b090*/  LOP3.LUT R3, R2, 0xffffffc, RZ, 0xc0, !PT ;  /* 0x0ffffffc02037812 */ /* 0x000fe400078ec0ff */
[----:B------:R-:W-:-:S04]  /*b0a0*/  LOP3.LUT R2, R4, 0x1ffffffe, RZ, 0xc0, !PT ;  /* 0x1ffffffe04027812 */ /* 0x000fc800078ec0ff */
[----:B------:R-:W-:Y:S02]  /*b0b0*/  IADD3 R7, R24, -R2, RZ ;  /* 0x8000000218077210 */ /* 0x000fe40007ffe0ff */
[----:B------:R-:W-:Y:S02]  /*b0c0*/  SHF.R.S32.HI R2, RZ, 0x2, R57 ;  /* 0x00000002ff027819 */ /* 0x000fe40000011439 */
[----:B------:R-:W2:Y:S04]  /*b0d0*/  LDL.LU R57, [R1+0x10] ;  /* 0x0000100001397983 */ /* 0x000ea80000300800 */
[----:B------:R-:W3:Y:S01]  /*b0e0*/  LDL.64 R58, [R1+0x18] ;  /* 0x00001800013a7983 */ /* 0x000ee20000100a00 */
[----:B------:R-:W1:Y:S08]  /*b0f0*/  @P5 MUFU.LG2 R12, R12 ;  /* 0x0000000c000c5308 */ /* 0x000e700000000c00 */
[----:B------:R-:W4:Y:S01]  /*b100*/  @P4 MUFU.LG2 R9, R9 ;  /* 0x0000000900094308 */ /* 0x000f220000000c00 */
[----:B------:R-:W-:Y:S01]  /*b110*/  SHF.R.S32.HI R6, RZ, 0x1f, R17 ;  /* 0x0000001fff067819 */ /* 0x000fe20000011411 */
[----:B-1----:R-:W-:-:S04]  /*b120*/  @P5 FMUL.FTZ R12, R12, 0.69314718246459960938 ;  /* 0x3f3172180c0c5820 */ /* 0x002fc80000410000 */
[----:B------:R-:W-:Y:S02]  /*b130*/  @P5 FFMA.FTZ R52, R10, R135, R12 ;  /* 0x000000870a345223 */ /* 0x000fe4000001000c */
[----:B----4-:R-:W-:Y:S01]  /*b140*/  @P4 FMUL.FTZ R9, R9, 0.69314718246459960938 ;  /* 0x3f31721809094820 */ /* 0x010fe20000410000 */
[----:B------:R-:W-:-:S03]  /*b150*/  LEA R10, R0, R24, 0x9 ;  /* 0x00000018000a7211 */ /* 0x000fc600078e48ff */
[----:B------:R-:W-:Y:S02]  /*b160*/  @P4 FFMA.FTZ R51, R5, R134, R9 ;  /* 0x0000008605334223 */ /* 0x000fe40000010009 */
[----:B------:R-:W-:Y:S02]  /*b170*/  IMAD.IADD R5, R0, 0x1, -R3 ;  /* 0x0000000100057824 */ /* 0x000fe400078e0a03 */
[----:B------:R-:W-:-:S03]  /*b180*/  IMAD.SHL.U32 R0, R4, 0x20, RZ ;  /* 0x0000002004007824 */ /* 0x000fc600078e00ff */
[----:B------:R-:W-:Y:S01]  /*b190*/  LEA R4, R5, R2, 0x4 ;  /* 0x0000000205047211 */ /* 0x000fe200078e20ff */
[C---:B------:R-:W-:Y:S01]  /*b1a0*/  IMAD.SHL.U32 R5, R11.reuse, 0x40, RZ ;  /* 0x000000400b057824 */ /* 0x040fe200078e00ff */
[----:B------:R-:W-:Y:S01]  /*b1b0*/  LOP3.LUT R2, R0, 0xffffffc0, RZ, 0xc0, !PT ;  /* 0xffffffc000027812 */ /* 0x000fe200078ec0ff */
[----:B------:R-:W-:Y:S01]  /*b1c0*/  IMAD R0, R6, c[0x0][0x3e0], RZ ;  /* 0x0000f80006007a24 */ /* 0x000fe200078e02ff */
[----:B------:R-:W-:Y:S02]  /*b1d0*/  LOP3.LUT R3, R11, 0x1, RZ, 0xc0, !PT ;  /* 0x000000010b037812 */ /* 0x000fe400078ec0ff */
[----:B------:R-:W-:Y:S01]  /*b1e0*/  LEA R7, R7, R2, 0x3 ;  /* 0x0000000207077211 */ /* 0x000fe200078e18ff */
[----:B------:R-:W-:Y:S01]  /*b1f0*/  IMAD R8, R17, c[0x0][0x3e4], R0 ;  /* 0x0000f90011087a24 */ /* 0x000fe200078e0200 */
[----:B------:R-:W-:Y:S02]  /*b200*/  LOP3.LUT R5, R5, 0x1c0, RZ, 0xc0, !PT ;  /* 0x000001c005057812 */ /* 0x000fe400078ec0ff */
[----:B------:R-:W-:Y:S01]  /*b210*/  LEA R0, R55, R4, 0x7 ;  /* 0x0000000437007211 */ /* 0x000fe200078e38ff */
[----:B------:R-:W-:Y:S01]  /*b220*/  IMAD.IADD R7, R4, 0x1, R7 ;  /* 0x0000000104077824 */ /* 0x000fe200078e0207 */
[----:B------:R-:W-:Y:S01]  /*b230*/  ISETP.NE.U32.AND P4, PT, R3, 0x1, PT ;  /* 0x000000010300780c */ /* 0x000fe20003f85070 */
[----:B------:R-:W-:Y:S01]  /*b240*/  IMAD R56, R56, c[0x0][0x388], RZ ;  /* 0x0000e20038387a24 */ /* 0x000fe200078e02ff */
[----:B------:R-:W-:-:S02]  /*b250*/  LEA.HI R6, R5, R5, RZ, 0x1d ;  /* 0x0000000505067211 */ /* 0x000fc400078fe8ff */
[----:B------:R-:W-:Y:S02]  /*b260*/  SHF.R.S32.HI R4, RZ, 0x3, R54 ;  /* 0x00000003ff047819 */ /* 0x000fe40000011436 */
[----:B------:R-:W-:Y:S02]  /*b270*/  IADD3 R5, R0, 0x8, RZ ;  /* 0x0000000800057810 */ /* 0x000fe40007ffe0ff */
[----:B------:R-:W-:Y:S02]  /*b280*/  R2P PR, R11, 0x6 ;  /* 0x000000060b007804 */ /* 0x000fe40000000000 */
[----:B------:R-:W-:Y:S01]  /*b290*/  LEA R6, R10, R6, 0x1 ;  /* 0x000000060a067211 */ /* 0x000fe200078e08ff */
[----:B------:R-:W-:Y:S01]  /*b2a0*/  IMAD R24, R55, 0x80, R4 ;  /* 0x0000008037187824 */ /* 0x000fe200078e0204 */
[----:B------:R-:W-:Y:S02]  /*b2b0*/  IADD3 R3, R15, R47, RZ ;  /* 0x0000002f0f037210 */ /* 0x000fe40007ffe0ff */
[----:B------:R-:W-:-:S02]  /*b2c0*/  MOV R2, R14 ;  /* 0x0000000e00027202 */ /* 0x000fc40000000f00 */
[----:B------:R-:W-:Y:S02]  /*b2d0*/  LEA R10, R55, R7, 0x7 ;  /* 0x00000007370a7211 */ /* 0x000fe400078e38ff */
[----:B------:R-:W-:Y:S02]  /*b2e0*/  ISETP.GE.OR P5, PT, R5, R56, P3 ;  /* 0x000000380500720c */ /* 0x000fe40001fa6670 */
[----:B------:R-:W-:Y:S02]  /*b2f0*/  MOV R11, 0xfffffff0 ;  /* 0xfffffff0000b7802 */ /* 0x000fe40000000f00 */
[C---:B------:R-:W-:Y:S02]  /*b300*/  IADD3 R5, R0.reuse, 0x40, RZ ;  /* 0x0000004000057810 */ /* 0x040fe40007ffe0ff */
[----:B------:R-:W-:Y:S01]  /*b310*/  IADD3 R4, R0, 0x48, RZ ;  /* 0x0000004800047810 */ /* 0x000fe20007ffe0ff */
[----:B------:R-:W-:Y:S01]  /*b320*/  IMAD.WIDE.U32 R2, R17, c[0x0][0x3e0], R2 ;  /* 0x0000f80011027a25 */ /* 0x000fe200078e0002 */
[----:B------:R-:W-:-:S02]  /*b330*/  SEL R11, R11, 0x10, !P4 ;  /* 0x000000100b0b7807 */ /* 0x000fc40006000000 */
[-C--:B------:R-:W-:Y:S01]  /*b340*/  ISETP.GE.OR P6, PT, R0, R56.reuse, P3 ;  /* 0x000000380000720c */ /* 0x080fe20001fc6670 */
[----:B------:R-:W-:Y:S01]  /*b350*/  @P0 IMAD.HI.U32 R7, R10, c[0x0][0x4ec], RZ ;  /* 0x00013b000a070a27 */ /* 0x000fe200078e00ff */
[-C--:B------:R-:W-:Y:S02]  /*b360*/  ISETP.GE.OR P4, PT, R5, R56.reuse, P3 ;  /* 0x000000380500720c */ /* 0x080fe40001f86670 */
[----:B------:R-:W-:Y:S02]  /*b370*/  ISETP.GE.OR P3, PT, R4, R56, P3 ;  /* 0x000000380400720c */ /* 0x000fe40001f66670 */
[----:B------:R-:W-:Y:S01]  /*b380*/  SHF.R.S32.HI R4, RZ, 0x1f, R48 ;  /* 0x0000001fff047819 */ /* 0x000fe20000011430 */
[----:B------:R-:W-:Y:S01]  /*b390*/  IMAD.IADD R3, R3, 0x1, R8 ;  /* 0x0000000103037824 */ /* 0x000fe200078e0208 */
[----:B------:R-:W-:Y:S02]  /*b3a0*/  MOV R5, R10 ;  /* 0x0000000a00057202 */ /* 0x000fe40000000f00 */
[----:B------:R-:W-:-:S02]  /*b3b0*/  SHF.L.U32 R0, R6, 0x1, RZ ;  /* 0x0000000106007819 */ /* 0x000fc400000006ff */
[----:B------:R-:W-:Y:S01]  /*b3c0*/  @P0 SHF.R.U32.HI R5, RZ, c[0x0][0x4f0], R7 ;  /* 0x00013c00ff050a19 */ /* 0x000fe20000011607 */
[----:B------:R-:W-:Y:S01]  /*b3d0*/  IMAD R6, R4, c[0x0][0x3d8], RZ ;  /* 0x0000f60004067a24 */ /* 0x000fe200078e02ff */
[----:B------:R-:W-:Y:S01]  /*b3e0*/  F2FP.BF16.PACK_AB R12, R147, R146 ;  /* 0x00000092930c723e */ /* 0x000fe200000010ff */
[----:B------:R-:W-:Y:S01]  /*b3f0*/  IMAD.WIDE.U32 R14, R48, c[0x0][0x3d8], R2 ;  /* 0x0000f600300e7a25 */ /* 0x000fe200078e0002 */
[----:B------:R-:W-:Y:S02]  /*b400*/  IADD3 R7, R0, 0x80, RZ ;  /* 0x0000008000077810 */ /* 0x000fe40007ffe0ff */
[----:B------:R-:W-:Y:S01]  /*b410*/  IADD3 R2, -R5, RZ, RZ ;  /* 0x000000ff05027210 */ /* 0x000fe20007ffe1ff */
[----:B------:R-:W-:Y:S01]  /*b420*/  IMAD R17, R48, c[0x0][0x3dc], R6 ;  /* 0x0000f70030117a24 */ /* 0x000fe200078e0206 */
[----:B------:R-:W-:Y:S01]  /*b430*/  F2FP.BF16.PACK_AB R9, R145, R144 ;  /* 0x000000909109723e */ /* 0x000fe200000010ff */
[C---:B------:R-:W-:Y:S01]  /*b440*/  IMAD.IADD R4, R0.reuse, 0x1, R11 ;  /* 0x0000000100047824 */ /* 0x040fe200078e020b */
[----:B------:R-:W-:Y:S01]  /*b450*/  IADD3 R6, R0, 0xc0, RZ ;  /* 0x000000c000067810 */ /* 0x000fe20007ffe0ff */
[----:B------:R1:W-:Y:S01]  /*b460*/  STS [R0+0x480], R12 ;  /* 0x0004800c00007388 */ /* 0x0003e20000000800 */
[----:B------:R-:W-:-:S02]  /*b470*/  F2FP.BF16.PACK_AB R16, R155, R16 ;  /* 0x000000109b10723e */ /* 0x000fc400000010ff */
[----:B------:R-:W-:Y:S01]  /*b480*/  @P2 IADD3 R6, R7, -0x40, RZ ;  /* 0xffffffc007062810 */ /* 0x000fe20007ffe0ff */
[----:B------:R-:W-:Y:S01]  /*b490*/  IMAD R7, R2, c[0x0][0x4e8], R10 ;  /* 0x00013a0002077a24 */ /* 0x000fe200078e020a */
[----:B------:R-:W-:Y:S01]  /*b4a0*/  F2FP.BF16.PACK_AB R13, R153, R13 ;  /* 0x0000000d990d723e */ /* 0x000fe200000010ff */
[----:B------:R4:W-:Y:S01]  /*b4b0*/  STS [R0+0x80], R9 ;  /* 0x0000800900007388 */ /* 0x0009e20000000800 */
[----:B------:R-:W-:Y:S02]  /*b4c0*/  F2FP.BF16.PACK_AB R19, R141, R140 ;  /* 0x0000008c8d13723e */ /* 0x000fe400000010ff */
[----:B------:R-:W-:Y:S01]  /*b4d0*/  F2FP.BF16.PACK_AB R18, R143, R142 ;  /* 0x0000008e8f12723e */ /* 0x000fe200000010ff */
[----:B------:R4:W-:Y:S01]  /*b4e0*/  STS [R4+0x480], R16 ;  /* 0x0004801004007388 */ /* 0x0009e20000000800 */
[----:B------:R-:W-:Y:S02]  /*b4f0*/  F2FP.BF16.PACK_AB R20, R149, R20 ;  /* 0x000000149514723e */ /* 0x000fe400000010ff */
[----:B------:R-:W-:-:S02]  /*b500*/  F2FP.BF16.PACK_AB R23, R151, R23 ;  /* 0x000000179717723e */ /* 0x000fc400000010ff */
[----:B------:R-:W-:Y:S02]  /*b510*/  SHF.R.S32.HI R3, RZ, 0x1f, R5 ;  /* 0x0000001fff037819 */ /* 0x000fe40000011405 */
[----:B------:R-:W-:Y:S02]  /*b520*/  IADD3 R8, P0, R5, R34, RZ ;  /* 0x0000002205087210 */ /* 0x000fe40007f1e0ff */
[----:B------:R-:W-:Y:S02]  /*b530*/  SHF.R.S32.HI R2, RZ, 0x1f, R7 ;  /* 0x0000001fff027819 */ /* 0x000fe40000011407 */
[----:B-1----:R-:W-:Y:S01]  /*b540*/  MOV R12, 0x20 ;  /* 0x00000020000c7802 */ /* 0x002fe20000000f00 */
[----:B------:R-:W-:Y:S01]  /*b550*/  STS [R4+0x80], R13 ;  /* 0x0000800d04007388 */ /* 0x000fe20000000800 */
[----:B------:R-:W-:-:S03]  /*b560*/  F2FP.BF16.PACK_AB R22, R157, R22 ;  /* 0x000000169d16723e */ /* 0x000fc600000010ff */
[----:B------:R-:W-:Y:S01]  /*b570*/  STS [R0+0x2080], R19 ;  /* 0x0020801300007388 */ /* 0x000fe20000000800 */
[----:B----4-:R-:W-:Y:S02]  /*b580*/  IADD3.X R9, R3, R35, R53, P0, !PT ;  /* 0x0000002303097210 */ /* 0x010fe400007fe435 */
[----:B------:R-:W-:Y:S01]  /*b590*/  SEL R16, R12, 0xffffffe0, !P1 ;  /* 0xffffffe00c107807 */ /* 0x000fe20004800000 */
[----:B------:R1:W-:Y:S01]  /*b5a0*/  STS [R0+0x2480], R18 ;  /* 0x0024801200007388 */ /* 0x0003e20000000800 */
[----:B------:R-:W-:Y:S02]  /*b5b0*/  F2FP.BF16.PACK_AB R21, R159, R21 ;  /* 0x000000159f15723e */ /* 0x000fe400000010ff */
[----:B------:R-:W-:Y:S01]  /*b5c0*/  IADD3 R5, R16, R4, RZ ;  /* 0x0000000410057210 */ /* 0x000fe20007ffe0ff */
[----:B------:R-:W-:Y:S01]  /*b5d0*/  STS [R4+0x2080], R20 ;  /* 0x0020801404007388 */ /* 0x000fe20000000800 */
[----:B------:R-:W-:-:S03]  /*b5e0*/  F2FP.BF16.PACK_AB R25, R169, R25 ;  /* 0x00000019a919723e */ /* 0x000fc600000010ff */
[----:B------:R4:W-:Y:S01]  /*b5f0*/  STS [R4+0x2480], R23 ;  /* 0x0024801704007388 */ /* 0x0009e20000000800 */
[----:B------:R-:W-:Y:S02]  /*b600*/  F2FP.BF16.PACK_AB R26, R171, R26 ;  /* 0x0000001aab1a723e */ /* 0x000fe400000010ff */
[----:B------:R-:W-:Y:S02]  /*b610*/  F2FP.BF16.PACK_AB R28, R161, R28 ;  /* 0x0000001ca11c723e */ /* 0x000fe400000010ff */
[----:B------:R-:W-:Y:S01]  /*b620*/  F2FP.BF16.PACK_AB R27, R163, R27 ;  /* 0x0000001ba31b723e */ /* 0x000fe200000010ff */
[----:B-1----:R-:W-:Y:S02]  /*b630*/  IMAD.IADD R0, R0, 0x1, R16 ;  /* 0x0000000100007824 */ /* 0x002fe400078e0210 */
[----:B----4-:R-:W-:Y:S02]  /*b640*/  IMAD R4, R2, c[0x0][0x488], RZ ;  /* 0x0001220002047a24 */ /* 0x010fe400078e02ff */
[C---:B------:R-:W-:Y:S01]  /*b650*/  IMAD.WIDE.U32 R2, R7.reuse, c[0x0][0x488], R8 ;  /* 0x0001220007027a25 */ /* 0x040fe200078e0008 */
[----:B------:R-:W-:Y:S03]  /*b660*/  STS [R0+0x80], R22 ;  /* 0x0000801600007388 */ /* 0x000fe60000000800 */
[----:B------:R-:W-:Y:S01]  /*b670*/  IMAD R7, R7, c[0x0][0x48c], R4 ;  /* 0x0001230007077a24 */ /* 0x000fe200078e0204 */
[----:B------:R-:W-:Y:S01]  /*b680*/  STS [R0+0x480], R21 ;  /* 0x0004801500007388 */ /* 0x000fe20000000800 */
[----:B------:R-:W-:-:S03]  /*b690*/  LEA R4, P0, R2, c[0x0][0x450], 0x2 ;  /* 0x0001140002047a11 */ /* 0x000fc600078010ff */
[----:B------:R-:W-:Y:S04]  /*b6a0*/  STS [R5+0x80], R25 ;  /* 0x0000801905007388 */ /* 0x000fe80000000800 */
[----:B------:R-:W-:Y:S04]  /*b6b0*/  STS [R5+0x480], R26 ;  /* 0x0004801a05007388 */ /* 0x000fe80000000800 */
[----:B------:R-:W-:Y:S04]  /*b6c0*/  STS [R0+0x2080], R28 ;  /* 0x0020801c00007388 */ /* 0x000fe80000000800 */
[----:B------:R1:W-:Y:S01]  /*b6d0*/  STS [R0+0x2480], R27 ;  /* 0x0024801b00007388 */ /* 0x0003e20000000800 */
[----:B------:R-:W-:-:S02]  /*b6e0*/  F2FP.BF16.PACK_AB R30, R165, R30 ;  /* 0x0000001ea51e723e */ /* 0x000fc400000010ff */
[----:B------:R-:W-:Y:S02]  /*b6f0*/  F2FP.BF16.PACK_AB R29, R167, R29 ;  /* 0x0000001da71d723e */ /* 0x000fe400000010ff */
[----:B------:R-:W-:Y:S02]  /*b700*/  F2FP.BF16.PACK_AB R32, R173, R32 ;  /* 0x00000020ad20723e */ /* 0x000fe400000010ff */
[----:B------:R-:W-:Y:S01]  /*b710*/  F2FP.BF16.PACK_AB R31, R175, R31 ;  /* 0x0000001faf1f723e */ /* 0x000fe200000010ff */
[----:B------:R-:W-:Y:S01]  /*b720*/  STS [R5+0x2080], R30 ;  /* 0x0020801e05007388 */ /* 0x000fe20000000800 */
[----:B------:R-:W-:Y:S02]  /*b730*/  F2FP.BF16.PACK_AB R44, R121, R44 ;  /* 0x0000002c792c723e */ /* 0x000fe400000010ff */
[----:B------:R-:W-:Y:S01]  /*b740*/  F2FP.BF16.PACK_AB R43, R123, R43 ;  /* 0x0000002b7b2b723e */ /* 0x000fe200000010ff */
[----:B------:R-:W-:Y:S01]  /*b750*/  STS [R5+0x2480], R29 ;  /* 0x0024801d05007388 */ /* 0x000fe20000000800 */
[----:B------:R-:W-:-:S02]  /*b760*/  F2FP.BF16.PACK_AB R46, R177, R46 ;  /* 0x0000002eb12e723e */ /* 0x000fc400000010ff */
[----:B------:R-:W-:Y:S02]  /*b770*/  F2FP.BF16.PACK_AB R178, R179, R178 ;  /* 0x000000b2b3b2723e */ /* 0x000fe400000010ff */
[----:B-1----:R-:W-:Y:S02]  /*b780*/  IADD3 R0, R3, R7, RZ ;  /* 0x0000000703007210 */ /* 0x002fe40007ffe0ff */
[----:B------:R-:W-:Y:S02]  /*b790*/  IADD3 R3, R16, 0x400, R6 ;  /* 0x0000040010037810 */ /* 0x000fe40007ffe006 */
[----:B------:R-:W-:Y:S02]  /*b7a0*/  LEA.HI.X R2, R2, c[0x0][0x454], R0, 0x2, P0 ;  /* 0x0001150002027a11 */ /* 0x000fe400000f1400 */
[C---:B------:R-:W-:Y:S01]  /*b7b0*/  IADD3 R0, R11.reuse, R6, RZ ;  /* 0x000000060b007210 */ /* 0x040fe20007ffe0ff */
[----:B------:R-:W-:Y:S01]  /*b7c0*/  IMAD.IADD R7, R11, 0x1, R3 ;  /* 0x000000010b077824 */ /* 0x000fe200078e0203 */
[----:B------:R-:W-:Y:S01]  /*b7d0*/  F2FP.BF16.PACK_AB R45, R117, R45 ;  /* 0x0000002d752d723e */ /* 0x000fe200000010ff */
[----:B------:R-:W-:Y:S01]  /*b7e0*/  SHFL.IDX PT, R13, R2, RZ, 0x1c1f ;  /* 0x001c1fff020d7589 */ /* 0x000fe200000e0000 */
[----:B------:R-:W-:Y:S01]  /*b7f0*/  F2FP.BF16.PACK_AB R118, R119, R118 ;  /* 0x000000767776723e */ /* 0x000fe200000010ff */
[----:B------:R-:W-:Y:S01]  /*b800*/  IMAD.IADD R3, R16, 0x1, R0 ;  /* 0x0000000110037824 */ /* 0x000fe200078e0200 */
[----:B------:R-:W-:Y:S01]  /*b810*/  F2FP.BF16.PACK_AB R42, R181, R42 ;  /* 0x0000002ab52a723e */ /* 0x000fe200000010ff */
[----:B------:R-:W-:Y:S01]  /*b820*/  SHFL.IDX PT, R11, R2, 0x1, 0x1c1f ;  /* 0x003c1f00020b7f89 */ /* 0x000fe200000e0000 */
[----:B------:R-:W-:-:S03]  /*b830*/  F2FP.BF16.PACK_AB R41, R183, R41 ;  /* 0x00000029b729723e */ /* 0x000fc600000010ff */
[----:B------:R-:W-:Y:S01]  /*b840*/  SHFL.IDX PT, R9, R2, 0x2, 0x1c1f ;  /* 0x005c1f0002097f89 */ /* 0x000fe200000e0000 */
[----:B------:R-:W-:-:S03]  /*b850*/  F2FP.BF16.PACK_AB R38, R185, R184 ;  /* 0x000000b8b926723e */ /* 0x000fc600000010ff */
[----:B------:R1:W-:Y:S01]  /*b860*/  SHFL.IDX PT, R5, R2, 0x3, 0x1c1f ;  /* 0x007c1f0002057f89 */ /* 0x0003e200000e0000 */
[----:B------:R-:W-:-:S03]  /*b870*/  F2FP.BF16.PACK_AB R37, R187, R37 ;  /* 0x00000025bb25723e */ /* 0x000fc600000010ff */
[----:B------:R2:W-:Y:S01]  /*b880*/  STS [R6], R32 ;  /* 0x0000002006007388 */ /* 0x0005e20000000800 */
[----:B------:R-:W-:-:S03]  /*b890*/  F2FP.BF16.PACK_AB R40, R125, R40 ;  /* 0x000000287d28723e */ /* 0x000fc600000010ff */
[----:B------:R-:W-:Y:S01]  /*b8a0*/  STS [R6+0x400], R31 ;  /* 0x0004001f06007388 */ /* 0x000fe20000000800 */
[----:B------:R-:W-:-:S03]  /*b8b0*/  F2FP.BF16.PACK_AB R39, R127, R39 ;  /* 0x000000277f27723e */ /* 0x000fc600000010ff */
[----:B------:R-:W-:Y:S01]  /*b8c0*/  STS [R0], R44 ;  /* 0x0000002c00007388 */ /* 0x000fe20000000800 */
[----:B------:R-:W-:-:S03]  /*b8d0*/  F2FP.BF16.PACK_AB R36, R129, R36 ;  /* 0x000000248124723e */ /* 0x000fc600000010ff */
[----:B------:R-:W-:Y:S01]  /*b8e0*/  STS [R0+0x400], R43 ;  /* 0x0004002b00007388 */ /* 0x000fe20000000800 */
[----:B------:R-:W-:-:S03]  /*b8f0*/  F2FP.BF16.PACK_AB R33, R131, R33 ;  /* 0x000000218321723e */ /* 0x000fc600000010ff */
[----:B------:R-:W-:Y:S01]  /*b900*/  STS [R6+0x2000], R46 ;  /* 0x0020002e06007388 */ /* 0x000fe20000000800 */
[----:B-1----:R-:W-:-:S03]  /*b910*/  IADD3 R2, R16, R6, RZ ;  /* 0x0000000610027210 */ /* 0x002fc60007ffe0ff */
[----:B------:R-:W-:Y:S04]  /*b920*/  STS [R6+0x2400], R178 ;  /* 0x002400b206007388 */ /* 0x000fe80000000800 */
[----:B------:R-:W-:Y:S04]  /*b930*/  STS [R0+0x2000], R45 ;  /* 0x0020002d00007388 */ /* 0x000fe80000000800 */
[----:B------:R1:W-:Y:S04]  /*b940*/  STS [R0+0x2400], R118 ;  /* 0x0024007600007388 */ /* 0x0003e80000000800 */
[----:B------:R-:W-:Y:S04]  /*b950*/  STS [R2], R42 ;  /* 0x0000002a02007388 */ /* 0x000fe80000000800 */
[----:B------:R-:W-:Y:S04]  /*b960*/  STS [R2+0x400], R41 ;  /* 0x0004002902007388 */ /* 0x000fe80000000800 */
[----:B------:R-:W-:Y:S04]  /*b970*/  STS [R3], R38 ;  /* 0x0000002603007388 */ /* 0x000fe80000000800 */
[----:B------:R-:W-:Y:S04]  /*b980*/  STS [R7], R37 ;  /* 0x0000002507007388 */ /* 0x000fe80000000800 */
[----:B------:R-:W-:Y:S04]  /*b990*/  STS [R2+0x2000], R40 ;  /* 0x0020002802007388 */ /* 0x000fe80000000800 */
[----:B------:R-:W-:Y:S04]  /*b9a0*/  STS [R2+0x2400], R39 ;  /* 0x0024002702007388 */ /* 0x000fe80000000800 */
[----:B------:R-:W-:Y:S04]  /*b9b0*/  STS [R3+0x2000], R36 ;  /* 0x0020002403007388 */ /* 0x000fe80000000800 */
[----:B------:R-:W-:Y:S04]  /*b9c0*/  STS [R7+0x2000], R33 ;  /* 0x0020002107007388 */ /* 0x000fe80000000800 */
[----:B------:R-:W4:Y:S04]  /*b9d0*/  SHFL.IDX PT, R12, R4, RZ, 0x1c1f ;  /* 0x001c1fff040c7589 */ /* 0x000f2800000e0000 */
[----:B------:R-:W-:Y:S06]  /*b9e0*/  BAR.SYNC.DEFER_BLOCKING 0x1, 0x80 ;  /* 0x0042000000007b1d */ /* 0x000fec0000010000 */
[----:B------:R-:W3:Y:S04]  /*b9f0*/  SHFL.IDX PT, R10, R4, 0x1, 0x1c1f ;  /* 0x003c1f00040a7f89 */ /* 0x000ee800000e0000 */
[----:B------:R-:W3:Y:S04]  /*ba00*/  SHFL.IDX PT, R8, R4, 0x2, 0x1c1f ;  /* 0x005c1f0004087f89 */ /* 0x000ee800000e0000 */
[----:B------:R-:W3:Y:S01]  /*ba10*/  SHFL.IDX PT, R4, R4, 0x3, 0x1c1f ;  /* 0x007c1f0004047f89 */ /* 0x000ee200000e0000 */
[----:B--2---:R-:W-:-:S02]  /*ba20*/  SHF.L.U32 R32, R57, 0x1, RZ ;  /* 0x0000000139207819 */ /* 0x004fc400000006ff */
[----:B-1----:R-:W-:Y:S01]  /*ba30*/  IADD3 R0, R15, R17, RZ ;  /* 0x000000110f007210 */ /* 0x002fe20007ffe0ff */
[----:B----4-:R-:W-:Y:S01]  /*ba40*/  @!P6 ST.E [R12.64], R52 ;  /* 0x000000340c00e985 */ /* 0x010fe2000c101908 */
[----:B------:R-:W-:-:S03]  /*ba50*/  LEA R2, P0, R14, c[0x0][0x380], 0x1 ;  /* 0x0000e0000e027a11 */ /* 0x000fc600078008ff */
[----:B---3--:R-:W-:Y:S04]  /*ba60*/  @!P5 ST.E [R10.64], R51 ;  /* 0x000000330a00d985 */ /* 0x008fe8000c101908 */
[----:B------:R-:W-:Y:S04]  /*ba70*/  @!P4 ST.E [R8.64], R50 ;  /* 0x000000320800c985 */ /* 0x000fe8000c101908 */
[----:B------:R-:W-:Y:S04]  /*ba80*/  @!P3 ST.E [R4.64], R49 ;  /* 0x000000310400b985 */ /* 0x000fe8000c101908 */
[----:B------:R-:W-:Y:S01]  /*ba90*/  LDS.128 R28, [R32+0x80] ;  /* 0x00008000201c7984 */ /* 0x000fe20000000c00 */
[----:B------:R-:W-:-:S03]  /*baa0*/  LEA.HI.X R0, R14, c[0x0][0x384], R0, 0x1, P0 ;  /* 0x0000e1000e007a11 */ /* 0x000fc600000f0c00 */
[----:B------:R-:W-:Y:S04]  /*bab0*/  LDS.128 R20, [R32+0x880] ;  /* 0x0008800020147984 */ /* 0x000fe80000000c00 */
[----:B------:R-:W-:Y:S04]  /*bac0*/  SHFL.IDX PT, R10, R2, RZ, 0x181f ;  /* 0x00181fff020a7589 */ /* 0x000fe800000e0000 */
[----:B------:R-:W1:Y:S01]  /*bad0*/  SHFL.IDX PT, R11, R0, RZ, 0x181f ;  /* 0x00181fff000b7589 */ /* 0x000e6200000e0000 */
[----:B------:R-:W-:-:S03]  /*bae0*/  ISETP.GE.AND P6, PT, R58, c[0x0][0x3c8], PT ;  /* 0x0000f2003a007a0c */ /* 0x000fc60003fc6270 */
[----:B------:R-:W-:Y:S04]  /*baf0*/  LDS.128 R52, [R32+0x1080] ;  /* 0x0010800020347984 */ /* 0x000fe80000000c00 */
[----:B------:R-:W-:Y:S04]  /*bb00*/  LDS.128 R48, [R32+0x1880] ;  /* 0x0018800020307984 */ /* 0x000fe80000000c00 */
[----:B------:R-:W-:Y:S04]  /*bb10*/  LDS.128 R44, [R32+0x2080] ;  /* 0x00208000202c7984 */ /* 0x000fe80000000c00 */
[----:B------:R-:W-:Y:S01]  /*bb20*/  LDS.128 R40, [R32+0x2880] ;  /* 0x0028800020287984 */ /* 0x000fe20000000c00 */
[----:B------:R-:W-:-:S03]  /*bb30*/  ISETP.GE.OR P0, PT, R24, R56, P6 ;  /* 0x000000381800720c */ /* 0x000fc60003706670 */
[----:B------:R-:W-:Y:S04]  /*bb40*/  LDS.128 R36, [R32+0x3080] ;  /* 0x0030800020247984 */ /* 0x000fe80000000c00 */
[----:B------:R-:W-:Y:S04]  /*bb50*/  SHFL.IDX PT, R8, R2, 0x1, 0x181f ;  /* 0x00381f0002087f89 */ /* 0x000fe800000e0000 */
[----:B------:R-:W2:Y:S01]  /*bb60*/  SHFL.IDX PT, R9, R0, 0x1, 0x181f ;  /* 0x00381f0000097f89 */ /* 0x000ea200000e0000 */
[----:B------:R-:W-:-:S03]  /*bb70*/  IADD3 R3, R24, 0x10, RZ ;  /* 0x0000001018037810 */ /* 0x000fc60007ffe0ff */
[----:B------:R-:W-:Y:S04]  /*bb80*/  SHFL.IDX PT, R6, R2, 0x2, 0x181f ;  /* 0x00581f0002067f89 */ /* 0x000fe800000e0000 */
[----:B------:R-:W3:Y:S01]  /*bb90*/  SHFL.IDX PT, R7, R0, 0x2, 0x181f ;  /* 0x00581f0000077f89 */ /* 0x000ee200000e0000 */
[----:B------:R-:W-:-:S03]  /*bba0*/  ISETP.GE.OR P5, PT, R3, R56, P6 ;  /* 0x000000380300720c */ /* 0x000fc600037a6670 */
[----:B------:R-:W-:Y:S04]  /*bbb0*/  SHFL.IDX PT, R4, R2, 0x3, 0x181f ;  /* 0x00781f0002047f89 */ /* 0x000fe800000e0000 */
[----:B------:R-:W-:Y:S01]  /*bbc0*/  SHFL.IDX PT, R5, R0, 0x3, 0x181f ;  /* 0x00781f0000057f89 */ /* 0x000fe200000e0000 */
[----:B------:R-:W-:-:S03]  /*bbd0*/  IADD3 R3, R24, 0x40, RZ ;  /* 0x0000004018037810 */ /* 0x000fc60007ffe0ff */
[----:B------:R-:W-:Y:S04]  /*bbe0*/  SHFL.IDX PT, R12, R2, 0x4, 0x181f ;  /* 0x00981f00020c7f89 */ /* 0x000fe800000e0000 */
[----:B------:R-:W4:Y:S01]  /*bbf0*/  SHFL.IDX PT, R13, R0, 0x4, 0x181f ;  /* 0x00981f00000d7f89 */ /* 0x000f2200000e0000 */
[----:B------:R-:W-:-:S03]  /*bc00*/  IADD3 R14, R24, 0x30, RZ ;  /* 0x00000030180e7810 */ /* 0x000fc60007ffe0ff */
[----:B------:R-:W-:Y:S04]  /*bc10*/  SHFL.IDX PT, R16, R2, 0x5, 0x181f ;  /* 0x00b81f0002107f89 */ /* 0x000fe800000e0000 */
[----:B------:R-:W-:Y:S01]  /*bc20*/  SHFL.IDX PT, R17, R0, 0x5, 0x181f ;  /* 0x00b81f0000117f89 */ /* 0x000fe200000e0000 */
[----:B------:R-:W-:-:S03]  /*bc30*/  IADD3 R15, R24, 0x20, RZ ;  /* 0x00000020180f7810 */ /* 0x000fc60007ffe0ff */
[----:B------:R-:W-:Y:S04]  /*bc40*/  SHFL.IDX PT, R18, R2, 0x6, 0x181f ;  /* 0x00d81f0002127f89 */ /* 0x000fe800000e0000 */
[----:B------:R-:W4:Y:S01]  /*bc50*/  SHFL.IDX PT, R19, R0, 0x6, 0x181f ;  /* 0x00d81f0000137f89 */ /* 0x000f2200000e0000 */
[-C--:B------:R-:W-:Y:S01]  /*bc60*/  ISETP.GE.OR P2, PT, R3, R56.reuse, P6 ;  /* 0x000000380300720c */ /* 0x080fe20003746670 */
[----:B-1----:R-:W-:Y:S01]  /*bc70*/  @!P0 IMAD.WIDE R10, R58, 0x2, R10 ;  /* 0x000000023a0a8825 */ /* 0x002fe200078e020a */
[-C--:B------:R-:W-:Y:S01]  /*bc80*/  ISETP.GE.OR P3, PT, R14, R56.reuse, P6 ;  /* 0x000000380e00720c */ /* 0x080fe20003766670 */
[----:B------:R-:W1:Y:S01]  /*bc90*/  LDS.128 R32, [R32+0x3880] ;  /* 0x0038800020207984 */ /* 0x000e620000000c00 */
[----:B------:R-:W-:Y:S02]  /*bca0*/  IADD3 R3, R24, 0x50, RZ ;  /* 0x0000005018037810 */ /* 0x000fe40007ffe0ff */
[----:B------:R-:W-:-:S02]  /*bcb0*/  ISETP.GE.OR P4, PT, R15, R56, P6 ;  /* 0x000000380f00720c */ /* 0x000fc40003786670 */
[----:B------:R-:W-:Y:S01]  /*bcc0*/  IADD3 R14, R24, 0x60, RZ ;  /* 0x00000060180e7810 */ /* 0x000fe20007ffe0ff */
[----:B------:R-:W-:Y:S01]  /*bcd0*/  @!P0 ST.E.128 [R10.64], R28 ;  /* 0x0000001c0a008985 */ /* 0x000fe2000c101d08 */
[-C--:B------:R-:W-:Y:S02]  /*bce0*/  ISETP.GE.OR P1, PT, R3, R56.reuse, P6 ;  /* 0x000000380300720c */ /* 0x080fe40003726670 */
[----:B------:R-:W-:Y:S01]  /*bcf0*/  ISETP.GE.OR P0, PT, R14, R56, P6 ;  /* 0x000000380e00720c */ /* 0x000fe20003706670 */
[----:B------:R1:W1:Y:S01]  /*bd00*/  SHFL.IDX PT, R11, R0, 0x7, 0x181f ;  /* 0x00f81f00000b7f89 */ /* 0x00026200000e0000 */
[----:B--2---:R-:W-:-:S05]  /*bd10*/  @!P5 IMAD.WIDE R8, R58, 0x2, R8 ;  /* 0x000000023a08d825 */ /* 0x004fca00078e0208 */
[----:B------:R-:W-:Y:S01]  /*bd20*/  @!P5 ST.E.128 [R8.64], R20 ;  /* 0x000000140800d985 */ /* 0x000fe2000c101d08 */
[----:B---3--:R-:W-:-:S03]  /*bd30*/  @!P4 IMAD.WIDE R14, R58, 0x2, R6 ;  /* 0x000000023a0ec825 */ /* 0x008fc600078e0206 */
[----:B------:R2:W3:Y:S01]  /*bd40*/  SHFL.IDX PT, R10, R2, 0x7, 0x181f ;  /* 0x00f81f00020a7f89 */ /* 0x0004e200000e0000 */
[----:B----4-:R-:W-:Y:S01]  /*bd50*/  @!P2 IMAD.WIDE R6, R58, 0x2, R12 ;  /* 0x000000023a06a825 */ /* 0x010fe200078e020c */
[----:B-1----:R-:W-:-:S04]  /*bd60*/  IADD3 R0, R24, 0x70, RZ ;  /* 0x0000007018007810 */ /* 0x002fc80007ffe0ff */
[----:B------:R-:W-:Y:S01]  /*bd70*/  ISETP.GE.OR P6, PT, R0, R56, P6 ;  /* 0x000000380000720c */ /* 0x000fe200037c6670 */
[----:B------:R1:W-:Y:S01]  /*bd80*/  @!P4 ST.E.128 [R14.64], R52 ;  /* 0x000000340e00c985 */ /* 0x0003e2000c101d08 */
[----:B--2---:R-:W-:-:S04]  /*bd90*/  @!P0 IMAD.WIDE R2, R58, 0x2, R18 ;  /* 0x000000023a028825 */ /* 0x004fc800078e0212 */
[----:B------:R-:W-:-:S04]  /*bda0*/  @!P3 IMAD.WIDE R8, R58, 0x2, R4 ;  /* 0x000000023a08b825 */ /* 0x000fc800078e0204 */
[----:B------:R-:W-:Y:S01]  /*bdb0*/  @!P1 IMAD.WIDE R4, R58, 0x2, R16 ;  /* 0x000000023a049825 */ /* 0x000fe200078e0210 */
[----:B------:R1:W-:Y:S04]  /*bdc0*/  @!P3 ST.E.128 [R8.64], R48 ;  /* 0x000000300800b985 */ /* 0x0003e8000c101d08 */
[----:B------:R1:W-:Y:S04]  /*bdd0*/  @!P2 ST.E.128 [R6.64], R44 ;  /* 0x0000002c0600a985 */ /* 0x0003e8000c101d08 */
[----:B------:R1:W-:Y:S04]  /*bde0*/  @!P1 ST.E.128 [R4.64], R40 ;  /* 0x0000002804009985 */ /* 0x0003e8000c101d08 */
[----:B------:R1:W-:Y:S01]  /*bdf0*/  @!P0 ST.E.128 [R2.64], R36 ;  /* 0x0000002402008985 */ /* 0x0003e2000c101d08 */
[----:B------:R-:W-:Y:S05]  /*be00*/  @P6 EXIT ;  /* 0x000000000000694d */ /* 0x000fea0003800000 */
[----:B-1-3--:R-:W-:-:S05]  /*be10*/  IMAD.WIDE R2, R58, 0x2, R10 ;  /* 0x000000023a027825 */ /* 0x00afca00078e020a */
[----:B------:R-:W-:Y:S01]  /*be20*/  ST.E.128 [R2.64], R32 ;  /* 0x0000002002007985 */ /* 0x000fe2000c101d08 */
[----:B------:R-:W-:Y:S05]  /*be30*/  EXIT ;  /* 0x000000000000794d */ /* 0x000fea0003800000 */
.L_x_4:
[----:B------:R-:W-:-:S00]  /*be40*/  BRA `(.L_x_4) ;  /* 0xfffffff000007947 */ /* 0x000fc0000383ffff */
[----:B------:R-:W-:-:S00]  /*be50*/  NOP ;  /* 0x0000000000007918 */ /* 0x000fc00000000000 */
        /* <DEDUP_REMOVED lines=10> */
.L_x_735:


//--------------------- .text._ZN7cutlass13device_kernelIN5flash19enable_sm80_to_sm89INS1_16FlashAttnFwdSm80INS1_25CollectiveMainloopFwdSm80ILi4ELi1ELb0EN4cute5tupleIJNS5_1CILi128EEENS7_ILi112EEENS7_ILi64EEEEEELi64ENS_10bfloat16_tEfNS_4arch4Sm80ELb0ELb0ELb0ELb1ELb0ELb0ELb1ELb0EEENS1_21CollectiveEpilogueFwdINS6_IJS8_SA_S9_EEENS6_IJNS7_ILi1EEESI_SI_EEESC_SE_Li128ELb1ELb1ELb0ELb0EEENS1_19SingleTileSchedulerILb1ELb0ELb1ELi128EEEEEEEEEvNT_6ParamsE --------------------------
	.section	.text._ZN7cutlass13device_kernelIN5flash19enable_sm80_to_sm89INS1_16FlashAttnFwdSm80INS1_25CollectiveMainloopFwdSm80ILi4ELi1ELb0EN4cute5tupleIJNS5_1CILi128EEENS7_ILi112EEENS7_ILi64EEEEEELi64ENS_10bfloat16_tEfNS_4arch4Sm80ELb0ELb0ELb0ELb1ELb0ELb0ELb1ELb0EEENS1_21CollectiveEpilogueFwdINS6_IJS8_SA_S9_EEENS6_IJNS7_ILi1EEESI_SI_EEESC_SE_Li128ELb1ELb1ELb0ELb0EEENS1_19SingleTileSchedulerILb1ELb0ELb1ELi128EEEEEEEEEvNT_6ParamsE,"ax",@progbits
	.sectioninfo	@"SHI_REGISTERS=255"
	.align	128
.text._ZN7cutlass13device_kernelIN5flash19enable_sm80_to_sm89INS1_16FlashAttnFwdSm80INS1_25CollectiveMainloopFwdSm80ILi4ELi1ELb0EN4cute5tupleIJNS5_1CILi128EEENS7_ILi112EEENS7_ILi64EEEEEELi64ENS_10bfloat16_tEfNS_4arch4Sm80ELb0ELb0ELb0ELb1ELb0ELb0ELb1ELb0EEENS1_21CollectiveEpilogueFwdINS6_IJS8_SA_S9_EEENS6_IJNS7_ILi1EEESI_SI_EEESC_SE_Li128ELb1ELb1ELb0ELb0EEENS1_19SingleTileSchedulerILb1ELb0ELb1ELi128EEEEEEEEEvNT_6ParamsE:
        .type           _ZN7cutlass13device_kernelIN5flash19enable_sm80_to_sm89INS1_16FlashAttnFwdSm80INS1_25CollectiveMainloopFwdSm80ILi4ELi1ELb0EN4cute5tupleIJNS5_1CILi128EEENS7_ILi112EEENS7_ILi64EEEEEELi64ENS_10bfloat16_tEfNS_4arch4Sm80ELb0ELb0ELb0ELb1ELb0ELb0ELb1ELb0EEENS1_21CollectiveEpilogueFwdINS6_IJS8_SA_S9_EEENS6_IJNS7_ILi1EEESI_SI_EEESC_SE_Li128ELb1ELb1ELb0ELb0EEENS1_19SingleTileSchedulerILb1ELb0ELb1ELi128EEEEEEEEEvNT_6ParamsE,@function
        .size           _ZN7cutlass13device_kernelIN5flash19enable_sm80_to_sm89INS1_16FlashAttnFwdSm80INS1_25CollectiveMainloopFwdSm80ILi4ELi1ELb0EN4cute5tupleIJNS5_1CILi128EEENS7_ILi112EEENS7_ILi64EEEEEELi64ENS_10bfloat16_tEfNS_4arch4Sm80ELb0ELb0ELb0ELb1ELb0ELb0ELb1ELb0EEENS1_21CollectiveEpilogueFwdINS6_IJS8_SA_S9_EEENS6_IJNS7_ILi1EEESI_SI_EEESC_SE_Li128ELb1ELb1ELb0ELb0EEENS1_19SingleTileSchedulerILb1ELb0ELb1ELi128EEEEEEEEEvNT_6ParamsE,(.L_x_736 - _ZN7cutlass13device_kernelIN5flash19enable_sm80_to_sm89INS1_16FlashAttnFwdSm80INS1_25CollectiveMainloopFwdSm80ILi4ELi1ELb0EN4cute5tupleIJNS5_1CILi128EEENS7_ILi112EEENS7_ILi64EEEEEELi64ENS_10bfloat16_tEfNS_4arch4Sm80ELb0ELb0ELb0ELb1ELb0ELb0ELb1ELb0EEENS1_21CollectiveEpilogueFwdINS6_IJS8_SA_S9_EEENS6_IJNS7_ILi1EEESI_SI_EEESC_SE_Li128ELb1ELb1ELb0ELb0EEENS1_19SingleTileSchedulerILb1ELb0ELb1ELi128EEEEEEEEEvNT_6ParamsE)
        .other          _ZN7cutlass13device_kernelIN5flash19enable_sm80_to_sm89INS1_16FlashAttnFwdSm80INS1_25CollectiveMainloopFwdSm80ILi4ELi1ELb0EN4cute5tupleIJNS5_1CILi128EEENS7_ILi112EEENS7_ILi64EEEEEELi64ENS_10bfloat16_tEfNS_4arch4Sm80ELb0ELb0ELb0ELb1ELb0ELb0ELb1ELb0EEENS1_21CollectiveEpilogueFwdINS6_IJS8_SA_S9_EEENS6_IJNS7_ILi1EEESI_SI_EEESC_SE_Li128ELb1ELb1ELb0ELb0EEENS1_19SingleTileSchedulerILb1ELb0ELb1ELi128EEEEEEEEEvNT_6ParamsE,@"STO_CUDA_ENTRY STV_DEFAULT"
_ZN7cutlass13device_kernelIN5flash19enable_sm80_to_sm89INS1_16FlashAttnFwdSm80INS1_25CollectiveMainloopFwdSm80ILi4ELi1ELb0EN4cute5tupleIJNS5_1CILi128EEENS7_ILi112EEENS7_ILi64EEEEEELi64ENS_10bfloat16_tEfNS_4arch4Sm80ELb0ELb0ELb0ELb1ELb0ELb0ELb1ELb0EEENS1_21CollectiveEpilogueFwdINS6_IJS8_SA_S9_EEENS6_IJNS7_ILi1EEESI_SI_EEESC_SE_Li128ELb1ELb1ELb0ELb0EEENS1_19SingleTileSchedulerILb1ELb0ELb1ELi128EEEEEEEEEvNT_6ParamsE:
[----:B------:R-:W-:Y:S02]  /*0000*/  MOV R1, c[0x0][0x28] ;  /* 0x00000a0000017a02 */ /* 0x000fe40000000f00 */
[----:B------:R-:W1:Y:S01]  /*0010*/  S2R R230, SR_TID.X ;  /* 0x0000000000e67919 */ /* 0x000e620000002100 */
[----:B------:R-:W-:Y:S01]  /*0020*/  IMAD.MOV.U32 R18, RZ, RZ, 0x4 ;  /* 0x00000004ff127424 */ /* 0x000fe200078e00ff */
[----:B------:R-:W-:Y:S01]  /*0030*/  ULDC.64 UR8, c[0x0][0x118] ;  /* 0x0000460000087ab9 */ /* 0x000fe20000000a00 */
[----:B------:R-:W-:Y:S01]  /*0040*/  IADD3 R1, R1, -0x48, RZ ;  /* 0xffffffb801017810 */ /* 0x000fe20007ffe0ff */
[----:B------:R-:W2:Y:S04]  /*0050*/  S2R R5, SR_CTAID.Z ;  /* 0x0000000000057919 */ /* 0x000ea80000002700 */
[----:B------:R-:W3:Y:S01]  /*0060*/  S2R R35, SR_CTAID.X ;  /* 0x0000000000237919 */ /* 0x000ee20000002500 */
[----:B-1----:R-:W-:Y:S01]  /*0070*/  SHF.R.U32.HI R0, RZ, 0x5, R230 ;  /* 0x00000005ff007819 */ /* 0x002fe200000116e6 */
[----:B--2---:R-:W-:-:S05]  /*0080*/  IMAD.WIDE R2, R5, R18, c[0x0][0x568] ;  /* 0x00015a0005027625 */ /* 0x004fca00078e0212 */
[----:B------:R-:W1:Y:S02]  /*0090*/  SHFL.IDX PT, R0, R0, RZ, 0x1f ;  /* 0x00001fff00007589 */ /* 0x000e6400000e0000 */
[----:B-1----:R-:W-:-:S13]  /*00a0*/  ISETP.NE.AND P0, PT, R0, RZ, PT ;  /* 0x000000ff0000720c */ /* 0x002fda0003f05270 */
[----:B------:R-:W-:Y:S05]  /*00b0*/  @!P0 BRA `(.L_x_5) ;  /* 0x0000014000008947 */ /* 0x000fea0003800000 */
[----:B---3--:R-:W-:-:S04]  /*00c0*/  ISETP.NE.U32.AND P0, PT, RZ, c[0x0][0x568], PT ;  /* 0x00015a00ff007a0c */ /* 0x008fc80003f05070 */
[----:B------:R-:W-:-:S13]  /*00d0*/  ISETP.NE.AND.EX P0, PT, RZ, c[0x0][0x56c], PT, P0 ;  /* 0x00015b00ff007a0c */ /* 0x000fda0003f05300 */
[----:B------:R-:W-:Y:S05]  /*00e0*/  @!P0 BRA `(.L_x_6) ;  /* 0x0000002000008947 */ /* 0x000fea0003800000 */
[----:B------:R1:W5:Y:S01]  /*00f0*/  LDG.E R0, [R2.64] ;  /* 0x0000000802007981 */ /* 0x000362000c1e1900 */
[----:B------:R-:W-:Y:S05]  /*0100*/  BRA `(.L_x_7) ;  /* 0x0000009000007947 */ /* 0x000fea0003800000 */
.L_x_6:
[----:B------:R-:W-:-:S04]  /*0110*/  ISETP.NE.U32.AND P0, PT, RZ, c[0x0][0x560], PT ;  /* 0x00015800ff007a0c */ /* 0x000fc80003f05070 */
[----:B------:R-:W-:-:S13]  /*0120*/  ISETP.NE.AND.EX P0, PT, RZ, c[0x0][0x564], PT, P0 ;  /* 0x00015900ff007a0c */ /* 0x000fda0003f05300 */
[----:B------:R-:W-:Y:S05]  /*0130*/  @!P0 BRA `(.L_x_8) ;  /* 0x0000005000008947 */ /* 0x000fea0003800000 */
[----:B------:R-:W-:-:S05]  /*0140*/  IMAD.WIDE R2, R5, R18, c[0x0][0x560] ;  /* 0x0001580005027625 */ /* 0x000fca00078e0212 */
[----:B------:R-:W2:Y:S04]  /*0150*/  LDG.E R4, [R2.64] ;  /* 0x0000000802047981 */ /* 0x000ea8000c1e1900 */
[----:B------:R-:W2:Y:S02]  /*0160*/  LDG.E R0, [R2.64+0x4] ;  /* 0x0000040802007981 */ /* 0x000ea4000c1e1900 */
[----:B--2---:R-:W-:Y:S01]  /*0170*/  IADD3 R0, -R4, R0, RZ ;  /* 0x0000000004007210 */ /* 0x004fe20007ffe1ff */
[----:B------:R-:W-:Y:S05]  /*0180*/  BRA `(.L_x_7) ;  /* 0x0000001000007947 */ /* 0x000fea0003800000 */
.L_x_8:
[----:B------:R-:W-:-:S05]  /*0190*/  MOV R0, c[0x0][0x54c] ;  /* 0x0001530000007a02 */ /* 0x000fca0000000f00 */
.L_x_7:
[----:B-----5:R-:W-:Y:S01]  /*01a0*/  IMAD R0, R0, c[0x0][0x548], RZ ;  /* 0x0001520000007a24 */ /* 0x020fe200078e02ff */
[----:B-1----:R-:W-:-:S04]  /*01b0*/  SHF.L.U32 R2, R35, 0x7, RZ ;  /* 0x0000000723027819 */ /* 0x002fc800000006ff */
[----:B------:R-:W-:-:S04]  /*01c0*/  ISETP.GE.AND P0, PT, R2, R0, PT ;  /* 0x000000000200720c */ /* 0x000fc80003f06270 */
[----:B------:R-:W-:-:S05]  /*01d0*/  SEL R0, R5, 0xffffffff, !P0 ;  /* 0xffffffff05007807 */ /* 0x000fca0004000000 */
[----:B------:R1:W-:Y:S01]  /*01e0*/  STL [R1+0x10], R0 ;  /* 0x0000100001007387 */ /* 0x0003e20000100800 */
[----:B------:R-:W-:Y:S05]  /*01f0*/  BRA `(.L_x_9) ;  /* 0x0000013000007947 */ /* 0x000fea0003800000 */
.L_x_5:
[----:B---3--:R-:W-:-:S04]  /*0200*/  ISETP.NE.U32.AND P0, PT, RZ, c[0x0][0x568], PT ;  /* 0x00015a00ff007a0c */ /* 0x008fc80003f05070 */
[----:B------:R-:W-:-:S13]  /*0210*/  ISETP.NE.AND.EX P0, PT, RZ, c[0x0][0x56c], PT, P0 ;  /* 0x00015b00ff007a0c */ /* 0x000fda0003f05300 */
[----:B------:R-:W-:Y:S05]  /*0220*/  @!P0 BRA `(.L_x_10) ;  /* 0x0000002000008947 */ /* 0x000fea0003800000 */
[----:B------:R1:W5:Y:S01]  /*0230*/  LDG.E R0, [R2.64] ;  /* 0x0000000802007981 */ /* 0x000362000c1e1900 */
[----:B------:R-:W-:Y:S05]  /*0240*/  BRA `(.L_x_11) ;  /* 0x0000009000007947 */ /* 0x000fea0003800000 */
.L_x_10:
        /* <DEDUP_REMOVED lines=8> */
.L_x_12:
[----:B------:R-:W-:-:S05]  /*02d0*/  MOV R0, c[0x0][0x54c] ;  /* 0x0001530000007a02 */ /* 0x000fca0000000f00 */
.L_x_11:
[----:B-----5:R-:W-:Y:S01]  /*02e0*/  IMAD R0, R0, c[0x0][0x548], RZ ;  /* 0x0001520000007a24 */ /* 0x020fe200078e02ff */
[----:B-1----:R-:W-:-:S04]  /*02f0*/  SHF.L.U32 R2, R35, 0x7, RZ ;  /* 0x0000000723027819 */ /* 0x002fc800000006ff */
[----:B------:R-:W-:-:S04]  /*0300*/  ISETP.GE.AND P0, PT, R2, R0, PT ;  /* 0x000000000200720c */ /* 0x000fc80003f06270 */
[----:B------:R-:W-:-:S05]  /*0310*/  SEL R0, R5, 0xffffffff, !P0 ;  /* 0xffffffff05007807 */ /* 0x000fca0004000000 */
[----:B------:R1:W-:Y:S04]  /*0320*/  STL [R1+0x10], R0 ;  /* 0x0000100001007387 */ /* 0x0003e80000100800 */
.L_x_9:
[----:B------:R-:W2:Y:S02]  /*0330*/  LDL R36, [R1+0x10] ;  /* 0x0000100001247983 */ /* 0x000ea40000100800 */
[----:B--2---:R-:W-:-:S13]  /*0340*/  ISETP.GE.AND P0, PT, R36, RZ, PT ;  /* 0x000000ff2400720c */ /* 0x004fda0003f06270 */
[----:B------:R-:W-:Y:S05]  /*0350*/  @!P0 EXIT ;  /* 0x000000000000894d */ /* 0x000fea0003800000 */
[----:B------:R-:W-:Y:S01]  /*0360*/  ISETP.NE.U32.AND P3, PT, RZ, c[0x0][0x370], PT ;  /* 0x0000dc00ff007a0c */ /* 0x000fe20003f65070 */
[----:B------:R-:W-:Y:S01]  /*0370*/  CS2R R10, SRZ ;  /* 0x00000000000a7805 */ /* 0x000fe2000001ff00 */
[----:B------:R-:W-:Y:S01]  /*0380*/  ISETP.NE.U32.AND P2, PT, RZ, c[0x0][0x360], PT ;  /* 0x0000d800ff007a0c */ /* 0x000fe20003f45070 */
[----:B------:R-:W-:Y:S01]  /*0390*/  IMAD.MOV.U32 R17, RZ, RZ, c[0x0][0x168] ;  /* 0x00005a00ff117624 */ /* 0x000fe200078e00ff */
[----:B------:R-:W-:Y:S01]  /*03a0*/  ISETP.NE.AND.EX P3, PT, RZ, c[0x0][0x374], PT, P3 ;  /* 0x0000dd00ff007a0c */ /* 0x000fe20003f65330 */
[----:B------:R-:W-:Y:S01]  /*03b0*/  IMAD.MOV.U32 R12, RZ, RZ, RZ ;  /* 0x000000ffff0c7224 */ /* 0x000fe200078e00ff */
[----:B------:R-:W-:Y:S01]  /*03c0*/  ISETP.NE.AND.EX P2, PT, RZ, c[0x0][0x364], PT, P2 ;  /* 0x0000d900ff007a0c */ /* 0x000fe20003f45320 */
[CC--:B------:R-:W-:Y:S01]  /*03d0*/  IMAD.WIDE R4, R36.reuse, R18.reuse, c[0x0][0x348] ;  /* 0x0000d20024047625 */ /* 0x0c0fe200078e0212 */
[----:B------:R-:W-:Y:S02]  /*03e0*/  ISETP.NE.U32.AND P1, PT, RZ, c[0x0][0x348], PT ;  /* 0x0000d200ff007a0c */ /* 0x000fe40003f25070 */
[----:B------:R-:W-:Y:S01]  /*03f0*/  ISETP.NE.U32.AND P0, PT, RZ, c[0x0][0x350], PT ;  /* 0x0000d400ff007a0c */ /* 0x000fe20003f05070 */
[----:B------:R-:W-:Y:S01]  /*0400*/  IMAD.WIDE R2, R36, R18, c[0x0][0x350] ;  /* 0x0000d40024027625 */ /* 0x000fe200078e0212 */
[----:B------:R-:W-:-:S02]  /*0410*/  ISETP.NE.AND.EX P1, PT, RZ, c[0x0][0x34c], PT, P1 ;  /* 0x0000d300ff007a0c */ /* 0x000fc40003f25310 */
[----:B------:R-:W-:-:S03]  /*0420*/  ISETP.NE.AND.EX P0, PT, RZ, c[0x0][0x354], PT, P0 ;  /* 0x0000d500ff007a0c */ /* 0x000fc60003f05300 */
[----:B------:R-:W-:-:S04]  /*0430*/  @P3 IMAD.WIDE R8, R36, R18, c[0x0][0x370] ;  /* 0x0000dc0024083625 */ /* 0x000fc800078e0212 */
[----:B------:R-:W-:Y:S01]  /*0440*/  @P2 IMAD.WIDE R6, R36, R18, c[0x0][0x360] ;  /* 0x0000d80024062625 */ /* 0x000fe200078e0212 */
[----:B------:R2:W5:Y:S04]  /*0450*/  @P3 LDG.E R10, [R8.64] ;  /* 0x00000008080a3981 */ /* 0x000568000c1e1900 */
[----:B------:R2:W5:Y:S04]  /*0460*/  @P2 LDG.E R17, [R6.64] ;  /* 0x0000000806112981 */ /* 0x000568000c1e1900 */
[----:B------:R2:W5:Y:S04]  /*0470*/  @P1 LDG.E R11, [R4.64] ;  /* 0x00000008040b1981 */ /* 0x000568000c1e1900 */
[----:B------:R2:W5:Y:S01]  /*0480*/  @P0 LDG.E R12, [R2.64] ;  /* 0x00000008020c0981 */ /* 0x000562000c1e1900 */
[----:B-1----:R-:W-:Y:S01]  /*0490*/  IMAD.MOV.U32 R0, RZ, RZ, c[0x0][0x1d0] ;  /* 0x00007400ff007624 */ /* 0x002fe200078e00ff */
[----:B------:R-:W-:Y:S05]  /*04a0*/  @P2 BRA `(.L_x_13) ;  /* 0x0000004000002947 */ /* 0x000fea0003800000 */
[----:B------:R-:W-:Y:S05]  /*04b0*/  @!P1 BRA `(.L_x_13) ;  /* 0x0000003000009947 */ /* 0x000fea0003800000 */
[----:B--2---:R1:W2:Y:S04]  /*04c0*/  LDG.E R6, [R4.64] ;  /* 0x0000000804067981 */ /* 0x0042a8000c1e1900 */
[----:B-1----:R-:W2:Y:S02]  /*04d0*/  LDG.E R4, [R4.64+0x4] ;  /* 0x0000040804047981 */ /* 0x002ea4000c1e1900 */
[----:B--2--5:R-:W-:-:S02]  /*04e0*/  IADD3 R17, -R6, R4, RZ ;  /* 0x0000000406117210 */ /* 0x024fc40007ffe1ff */
.L_x_13:
[----:B------:R-:W-:-:S04]  /*04f0*/  ISETP.NE.U32.AND P2, PT, RZ, c[0x0][0x368], PT ;  /* 0x0000da00ff007a0c */ /* 0x000fc80003f45070 */
[----:B------:R-:W-:-:S13]  /*0500*/  ISETP.NE.AND.EX P2, PT, RZ, c[0x0][0x36c], PT, P2 ;  /* 0x0000db00ff007a0c */ /* 0x000fda0003f45320 */
[----:B------:R-:W-:Y:S05]  /*0510*/  @!P2 BRA `(.L_x_14) ;  /* 0x000000300000a947 */ /* 0x000fea0003800000 */
[----:B--2---:R-:W-:-:S05]  /*0520*/  IMAD.WIDE R2, R36, R18, c[0x0][0x368] ;  /* 0x0000da0024027625 */ /* 0x004fca00078e0212 */
[----:B------:R1:W5:Y:S01]  /*0530*/  LDG.E R0, [R2.64] ;  /* 0x0000000802007981 */ /* 0x000362000c1e1900 */
[----:B------:R-:W-:Y:S05]  /*0540*/  BRA `(.L_x_15) ;  /* 0x0000004000007947 */ /* 0x000fea0003800000 */
.L_x_14:
[----:B------:R-:W-:Y:S05]  /*0550*/  @!P0 BRA `(.L_x_15) ;  /* 0x0000003000008947 */ /* 0x000fea0003800000 */
[----:B------:R1:W3:Y:S04]  /*0560*/  LDG.E R0, [R2.64] ;  /* 0x0000000802007981 */ /* 0x0002e8000c1e1900 */
[----:B-12---:R-:W3:Y:S02]  /*0570*/  LDG.E R2, [R2.64+0x4] ;  /* 0x0000040802027981 */ /* 0x006ee4000c1e1900 */
[----:B---3--:R-:W-:-:S05]  /*0580*/  IADD3 R0, -R0, R2, RZ ;  /* 0x0000000200007210 */ /* 0x008fca0007ffe1ff */
.L_x_15:
[----:B-----5:R-:W-:Y:S01]  /*0590*/  IMAD.IADD R140, R0, 0x1, -R10 ;  /* 0x00000001008c7824 */ /* 0x020fe200078e0a0a */
[----:B------:R-:W-:Y:S01]  /*05a0*/  IADD3 R10, R12, R10, RZ ;  /* 0x0000000a0c0a7210 */ /* 0x000fe20007ffe0ff */
[----:B-12---:R-:W-:Y:S01]  /*05b0*/  IMAD.MOV.U32 R2, RZ, RZ, RZ ;  /* 0x000000ffff027224 */ /* 0x006fe200078e00ff */
[----:B------:R-:W-:Y:S01]  /*05c0*/  PLOP3.LUT P4, PT, PT, PT, PT, 0x80, 0x0 ;  /* 0x000000000000781c */ /* 0x000fe20003f8f070 */
[----:B------:R-:W-:Y:S01]  /*05d0*/  CS2R R134, SRZ ;  /* 0x0000000000867805 */ /* 0x000fe2000001ff00 */
[C---:B------:R-:W-:Y:S01]  /*05e0*/  IADD3 R3, R140.reuse, 0x6f, RZ ;  /* 0x0000006f8c037810 */ /* 0x040fe20007ffe0ff */
[----:B------:R-:W-:Y:S01]  /*05f0*/  CS2R R132, SRZ ;  /* 0x0000000000847805 */ /* 0x000fe2000001ff00 */
[----:B------:R-:W-:Y:S01]  /*0600*/  ISETP.GE.AND P2, PT, R140, 0x1, PT ;  /* 0x000000018c00780c */ /* 0x000fe20003f46270 */
[----:B------:R-:W-:Y:S01]  /*0610*/  CS2R R186, SRZ ;  /* 0x0000000000ba7805 */ /* 0x000fe2000001ff00 */
[----:B------:R-:W-:Y:S01]  /*0620*/  CS2R R12, SRZ ;  /* 0x00000000000c7805 */ /* 0x000fe2000001ff00 */
[----:B------:R-:W-:Y:S01]  /*0630*/  IMAD.HI R2, R3, -0x6db6db6d, R2 ;  /* 0x9249249303027827 */ /* 0x000fe200078e0202 */
[----:B------:R-:W-:Y:S01]  /*0640*/  CS2R R14, SRZ ;  /* 0x00000000000e7805 */ /* 0x000fe2000001ff00 */
[----:B------:R-:W-:Y:S01]  /*0650*/  MOV R130, RZ ;  /* 0x000000ff00827202 */ /* 0x000fe20000000f00 */
[----:B------:R-:W-:Y:S01]  /*0660*/  CS2R R26, SRZ ;  /* 0x00000000001a7805 */ /* 0x000fe2000001ff00 */
[----:B------:R-:W-:Y:S01]  /*0670*/  IMAD.MOV.U32 R184, RZ, RZ, RZ ;  /* 0x000000ffffb87224 */ /* 0x000fe200078e00ff */
[----:B------:R-:W-:Y:S01]  /*0680*/  SHF.R.U32.HI R0, RZ, 0x1f, R2 ;  /* 0x0000001fff007819 */ /* 0x000fe20000011602 */
[----:B------:R-:W-:Y:S01]  /*0690*/  IMAD.MOV.U32 R128, RZ, RZ, RZ ;  /* 0x000000ffff807224 */ /* 0x000fe200078e00ff */
[----:B------:R-:W-:Y:S01]  /*06a0*/  MOV R16, RZ ;  /* 0x000000ff00107202 */ /* 0x000fe20000000f00 */
[----:B------:R-:W-:Y:S01]  /*06b0*/  IMAD.MOV.U32 R126, RZ, RZ, RZ ;  /* 0x000000ffff7e7224 */ /* 0x000fe200078e00ff */
[----:B------:R-:W-:Y:S01]  /*06c0*/  LEA.HI.SX32 R247, R2, R0, 0x1a ;  /* 0x0000000002f77211 */ /* 0x000fe200078fd2ff */
[----:B------:R-:W-:Y:S01]  /*06d0*/  IMAD.MOV.U32 R124, RZ, RZ, RZ ;  /* 0x000000ffff7c7224 */ /* 0x000fe200078e00ff */
[----:B------:R-:W-:Y:S01]  /*06e0*/  MOV R19, RZ ;  /* 0x000000ff00137202 */ /* 0x000fe20000000f00 */
[----:B------:R-:W-:Y:S01]  /*06f0*/  CS2R R20, SRZ ;  /* 0x0000000000147805 */ /* 0x000fe2000001ff00 */
[----:B------:R-:W-:Y:S01]  /*0700*/  MOV R118, RZ ;  /* 0x000000ff00767202 */ /* 0x000fe20000000f00 */
[----:B------:R1:W-:Y:S01]  /*0710*/  STL [R1+0x38], R247 ;  /* 0x000038f701007387 */ /* 0x0003e20000100800 */
[----:B------:R-:W-:Y:S01]  /*0720*/  IMAD.MOV.U32 R116, RZ, RZ, RZ ;  /* 0x000000ffff747224 */ /* 0x000fe200078e00ff */
[----:B------:R-:W-:Y:S01]  /*0730*/  CS2R R122, SRZ ;  /* 0x00000000007a7805 */ /* 0x000fe2000001ff00 */
[----:B------:R-:W-:Y:S01]  /*0740*/  MOV R120, RZ ;  /* 0x000000ff00787202 */ /* 0x000fe20000000f00 */
[----:B------:R-:W-:Y:S01]  /*0750*/  CS2R R22, SRZ ;  /* 0x0000000000167805 */ /* 0x000fe2000001ff00 */
[----:B------:R-:W-:Y:S01]  /*0760*/  IMAD.MOV.U32 R182, RZ, RZ, RZ ;  /* 0x000000ffffb67224 */ /* 0x000fe200078e00ff */
[----:B------:R-:W-:Y:S01]  /*0770*/  MOV R180, RZ ;  /* 0x000000ff00b47202 */ /* 0x000fe20000000f00 */
[----:B------:R-:W-:Y:S01]  /*0780*/  CS2R R24, SRZ ;  /* 0x0000000000187805 */ /* 0x000fe2000001ff00 */
[----:B------:R-:W-:Y:S01]  /*0790*/  IMAD.MOV.U32 R178, RZ, RZ, RZ ;  /* 0x000000ffffb27224 */ /* 0x000fe200078e00ff */
[----:B------:R-:W-:Y:S01]  /*07a0*/  MOV R176, RZ ;  /* 0x000000ff00b07202 */ /* 0x000fe20000000f00 */
[----:B------:R-:W-:Y:S01]  /*07b0*/  CS2R R170, SRZ ;  /* 0x0000000000aa7805 */ /* 0x000fe2000001ff00 */
[----:B------:R-:W-:Y:S01]  /*07c0*/  CS2R R30, SRZ ;  /* 0x00000000001e7805 */ /* 0x000fe2000001ff00 */
[----:B------:R-:W-:Y:S01]  /*07d0*/  IMAD.MOV.U32 R168, RZ, RZ, RZ ;  /* 0x000000ffffa87224 */ /* 0x000fe200078e00ff */
[----:B------:R-:W-:Y:S01]  /*07e0*/  MOV R174, RZ ;  /* 0x000000ff00ae7202 */ /* 0x000fe20000000f00 */
[----:B------:R-:W-:Y:S01]  /*07f0*/  IMAD.MOV.U32 R172, RZ, RZ, RZ ;  /* 0x000000ffffac7224 */ /* 0x000fe200078e00ff */
[----:B------:R-:W-:Y:S01]  /*0800*/  CS2R R166, SRZ ;  /* 0x0000000000a67805 */ /* 0x000fe2000001ff00 */
        /* <DEDUP_REMOVED lines=12> */
[----:B------:R-:W-:Y:S01]  /*08d0*/  CS2R R150, SRZ ;  /* 0x0000000000967805 */ /* 0x000fe2000001ff00 */
[----:B------:R-:W-:Y:S01]  /*08e0*/  CS2R R148, SRZ ;  /* 0x0000000000947805 */ /* 0x000fe2000001ff00 */
[----:B------:R-:W-:Y:S01]  /*08f0*/  IMAD.MOV.U32 R40, RZ, RZ, RZ ;  /* 0x000000ffff287224 */ /* 0x000fe200078e00ff */
[----:B------:R-:W-:Y:S01]  /*0900*/  CS2R R38, SRZ ;  /* 0x0000000000267805 */ /* 0x000fe2000001ff00 */
[----:B------:R-:W-:Y:S01]  /*0910*/  MOV R37, RZ ;  /* 0x000000ff00257202 */ /* 0x000fe20000000f00 */
[----:B------:R-:W-:Y:S05]  /*0920*/  @!P2 BRA `(.L_x_16) ;  /* 0x0000a1100000a947 */ /* 0x000fea0003800000 */
[----:B-1----:R-:W-:-:S04]  /*0930*/  ISETP.NE.U32.AND P4, PT, RZ, c[0x0][0x340], PT ;  /* 0x0000d000ff007a0c */ /* 0x002fc80003f85070 */
[----:B------:R-:W-:-:S13]  /*0940*/  ISETP.NE.AND.EX P4, PT, RZ, c[0x0][0x344], PT, P4 ;  /* 0x0000d100ff007a0c */ /* 0x000fda0003f85340 */
[----:B------:R-:W-:-:S05]  /*0950*/  @P4 IMAD.WIDE R2, R36, R18, c[0x0][0x340] ;  /* 0x0000d00024024625 */ /* 0x000fca00078e0212 */
[----:B------:R1:W2:Y:S01]  /*0960*/  @P4 LDG.E R16, [R2.64] ;  /* 0x0000000802104981 */ /* 0x0002a2000c1e1900 */
[----:B------:R-:W-:Y:S01]  /*0970*/  SHF.R.S32.HI R26, RZ, 0x1f, R230 ;  /* 0x0000001fff1a7819 */ /* 0x000fe200000114e6 */
[----:B------:R-:W-:Y:S01]  /*0980*/  IMAD.MOV.U32 R6, RZ, RZ, c[0x0][0x2c4] ;  /* 0x0000b100ff067624 */ /* 0x000fe200078e00ff */
[----:B------:R-:W-:Y:S01]  /*0990*/  SHF.R.S32.HI R0, RZ, 0x1f, R11 ;  /* 0x0000001fff007819 */ /* 0x000fe2000001140b */
[----:B------:R-:W3:Y:S01]  /*09a0*/  S2R R22, SR_CTAID.Y ;  /* 0x0000000000167919 */ /* 0x000ee20000002600 */
[-C--:B------:R-:W-:Y:S01]  /*09b0*/  LEA.HI R4, R26, R230.reuse, RZ, 0x3 ;  /* 0x000000e61a047211 */ /* 0x080fe200078f18ff */
[----:B------:R-:W-:Y:S01]  /*09c0*/  BSSY B0, `(.L_x_17) ;  /* 0x000006f000007945 */ /* 0x000fe20003800000 */
[----:B------:R-:W-:Y:S01]  /*09d0*/  ISETP.NE.AND P3, PT, R6, 0x1, PT ;  /* 0x000000010600780c */ /* 0x000fe20003f65270 */
[----:B------:R-:W-:Y:S01]  /*09e0*/  IMAD R0, R0, c[0x0][0x178], RZ ;  /* 0x00005e0000007a24 */ /* 0x000fe200078e02ff */
[----:B------:R-:W-:Y:S02]  /*09f0*/  SHF.R.S32.HI R19, RZ, 0x3, R4 ;  /* 0x00000003ff137819 */ /* 0x000fe40000011404 */
[----:B------:R-:W-:Y:S01]  /*0a00*/  LOP3.LUT R4, R4, 0xfffffff8, RZ, 0xc0, !PT ;  /* 0xfffffff804047812 */ /* 0x000fe200078ec0ff */
[----:B------:R-:W-:Y:S01]  /*0a10*/  IMAD R5, R11, c[0x0][0x17c], R0 ;  /* 0x00005f000b057a24 */ /* 0x000fe200078e0200 */
[----:B------:R-:W-:Y:S01]  /*0a20*/  SHF.R.S32.HI R7, RZ, 0x1f, R10 ;  /* 0x0000001fff077819 */ /* 0x000fe2000001140a */
[----:B------:R-:W-:Y:S01]  /*0a30*/  IMAD.SHL.U32 R0, R19, 0x40, RZ ;  /* 0x0000004013007824 */ /* 0x000fe200078e00ff */
[----:B------:R-:W-:-:S02]  /*0a40*/  IADD3 R68, -R4, R230, RZ ;  /* 0x000000e604447210 */ /* 0x000fc40007ffe1ff */
[----:B------:R-:W-:Y:S02]  /*0a50*/  IADD3 R4, P2, R10, R19, RZ ;  /* 0x000000130a047210 */ /* 0x000fe40007f5e0ff */
[----:B------:R-:W-:Y:S01]  /*0a60*/  LOP3.LUT R0, R0, 0x1c0, RZ, 0xc0, !PT ;  /* 0x000001c000007812 */ /* 0x000fe200078ec0ff */
[----:B------:R-:W-:Y:S01]  /*0a70*/  IMAD.SHL.U32 R20, R68, 0x8, RZ ;  /* 0x0000000844147824 */ /* 0x000fe200078e00ff */
[----:B------:R-:W-:Y:S02]  /*0a80*/  SHF.R.S32.HI R15, RZ, 0x1f, R36 ;  /* 0x0000001fff0f7819 */ /* 0x000fe40000011424 */
[----:B------:R-:W-:Y:S01]  /*0a90*/  LEA.HI R25, R26, R230, RZ, 0x4 ;  /* 0x000000e61a197211 */ /* 0x000fe200078f20ff */
[----:B-1----:R-:W-:Y:S01]  /*0aa0*/  IMAD.WIDE.U32 R2, R11, c[0x0][0x178], RZ ;  /* 0x00005e000b027a25 */ /* 0x002fe200078e00ff */
[----:B------:R-:W-:Y:S02]  /*0ab0*/  LOP3.LUT R6, R0, 0x38, R20, 0xf8, !PT ;  /* 0x0000003800067812 */ /* 0x000fe400078ef814 */
[----:B---3--:R-:W-:-:S02]  /*0ac0*/  SHF.R.S32.HI R14, RZ, 0x1f, R22 ;  /* 0x0000001fff0e7819 */ /* 0x008fc40000011416 */
[----:B------:R-:W-:Y:S02]  /*0ad0*/  IADD3 R3, R3, R5, RZ ;  /* 0x0000000503037210 */ /* 0x000fe40007ffe0ff */
[----:B------:R-:W-:Y:S01]  /*0ae0*/  SHF.R.U32.HI R5, RZ, 0x3, R0 ;  /* 0x00000003ff057819 */ /* 0x000fe20000011600 */
[----:B------:R-:W-:Y:S01]  /*0af0*/  IMAD R8, R14, c[0x0][0x1b8], RZ ;  /* 0x00006e000e087a24 */ /* 0x000fe200078e02ff */
[----:B------:R-:W-:Y:S01]  /*0b00*/  LEA.HI.X.SX32 R0, R19, R7, 0x1, P2 ;  /* 0x0000000713007211 */ /* 0x000fe200010f0eff */
[----:B------:R-:W-:Y:S01]  /*0b10*/  IMAD.WIDE.U32 R2, R22, c[0x0][0x1b8], R2 ;  /* 0x00006e0016027a25 */ /* 0x000fe200078e0002 */
[----:B------:R-:W-:Y:S02]  /*0b20*/  LOP3.LUT R18, R6, R5, RZ, 0x3c, !PT ;  /* 0x0000000506127212 */ /* 0x000fe400078e3cff */
[----:B------:R-:W-:Y:S01]  /*0b30*/  SEL R10, R15, RZ, !P1 ;  /* 0x000000ff0f0a7207 */ /* 0x000fe20004800000 */
[----:B------:R-:W-:Y:S01]  /*0b40*/  IMAD R5, R68, 0x10, R19 ;  /* 0x0000001044057824 */ /* 0x000fe200078e0213 */
[----:B------:R-:W-:Y:S01]  /*0b50*/  SHF.R.S32.HI R21, RZ, 0x1f, R20 ;  /* 0x0000001fff157819 */ /* 0x000fe20000011414 */
[----:B------:R-:W-:-:S02]  /*0b60*/  IMAD R6, R0, c[0x0][0x1e0], RZ ;  /* 0x0000780000067a24 */ /* 0x000fc400078e02ff */
[----:B------:R-:W-:Y:S01]  /*0b70*/  IMAD R8, R22, c[0x0][0x1bc], R8 ;  /* 0x00006f0016087a24 */ /* 0x000fe200078e0208 */
[----:B------:R-:W-:Y:S01]  /*0b80*/  LEA R9, R35, R5, 0x7 ;  /* 0x0000000523097211 */ /* 0x000fe200078e38ff */
[----:B------:R-:W-:Y:S02]  /*0b90*/  IMAD R0, R0, c[0x0][0x208], RZ ;  /* 0x0000820000007a24 */ /* 0x000fe400078e02ff */
[----:B------:R-:W-:Y:S01]  /*0ba0*/  IMAD.IADD R3, R3, 0x1, R8 ;  /* 0x0000000103037824 */ /* 0x000fe200078e0208 */
[----:B------:R-:W-:Y:S01]  /*0bb0*/  SEL R8, R36, RZ, !P1 ;  /* 0x000000ff24087207 */ /* 0x000fe20004800000 */
[----:B------:R-:W-:-:S04]  /*0bc0*/  @P3 IMAD.HI.U32 R11, R9, c[0x0][0x2c8], RZ ;  /* 0x0000b200090b3a27 */ /* 0x000fc800078e00ff */
[----:B------:R-:W-:Y:S01]  /*0bd0*/  IMAD R13, R4, c[0x0][0x20c], R0 ;  /* 0x00008300040d7a24 */ /* 0x000fe200078e0200 */
[----:B------:R-:W-:Y:S01]  /*0be0*/  MOV R0, R9 ;  /* 0x0000000900007202 */ /* 0x000fe20000000f00 */
[----:B------:R-:W-:Y:S01]  /*0bf0*/  IMAD R10, R10, c[0x0][0x1c0], RZ ;  /* 0x000070000a0a7a24 */ /* 0x000fe200078e02ff */
[----:B------:R-:W-:Y:S01]  /*0c00*/  @P3 SHF.R.U32.HI R0, RZ, c[0x0][0x2cc], R11 ;  /* 0x0000b300ff003a19 */ /* 0x000fe2000001160b */
[----:B------:R-:W-:Y:S01]  /*0c10*/  IMAD.WIDE.U32 R2, R8, c[0x0][0x1c0], R2 ;  /* 0x0000700008027a25 */ /* 0x000fe200078e0002 */
[----:B------:R-:W-:-:S03]  /*0c20*/  ISETP.GE.AND P3, PT, R20, c[0x0][0x198], PT ;  /* 0x0000660014007a0c */ /* 0x000fc60003f66270 */
[----:B------:R-:W-:Y:S01]  /*0c30*/  IMAD R11, R8, c[0x0][0x1c4], R10 ;  /* 0x00007100080b7a24 */ /* 0x000fe200078e020a */
[--C-:B------:R-:W-:Y:S01]  /*0c40*/  SHF.R.S32.HI R8, RZ, 0x1f, R0.reuse ;  /* 0x0000001fff087819 */ /* 0x100fe20000011400 */
[----:B------:R-:W-:Y:S02]  /*0c50*/  IMAD.MOV R10, RZ, RZ, -R0 ;  /* 0x000000ffff0a7224 */ /* 0x000fe400078e0a00 */
[----:B------:R-:W-:Y:S01]  /*0c60*/  IMAD R12, R4, c[0x0][0x1e4], R6 ;  /* 0x00007900040c7a24 */ /* 0x000fe200078e0206 */
[----:B------:R-:W-:Y:S01]  /*0c70*/  IADD3 R3, R3, R11, RZ ;  /* 0x0000000b03037210 */ /* 0x000fe20007ffe0ff */
[----:B------:R-:W-:Y:S01]  /*0c80*/  IMAD R10, R10, c[0x0][0x2c4], R9 ;  /* 0x0000b1000a0a7a24 */ /* 0x000fe200078e0209 */
[----:B------:R-:W-:Y:S01]  /*0c90*/  LOP3.LUT R9, R25, 0xfffffff0, RZ, 0xc0, !PT ;  /* 0xfffffff019097812 */ /* 0x000fe200078ec0ff */
[----:B------:R-:W-:Y:S02]  /*0ca0*/  IMAD R8, R8, c[0x0][0x1b0], RZ ;  /* 0x00006c0008087a24 */ /* 0x000fe400078e02ff */
[----:B------:R-:W-:Y:S01]  /*0cb0*/  IMAD.WIDE.U32 R6, R4, c[0x0][0x1e0], R20 ;  /* 0x0000780004067a25 */ /* 0x000fe200078e0014 */
[----:B------:R-:W-:-:S03]  /*0cc0*/  SHF.R.S32.HI R11, RZ, 0x1f, R10 ;  /* 0x0000001fff0b7819 */ /* 0x000fc6000001140a */
[----:B------:R-:W-:-:S04]  /*0cd0*/  IMAD.WIDE.U32 R4, R4, c[0x0][0x208], R20 ;  /* 0x0000820004047a25 */ /* 0x000fc800078e0014 */
[C---:B------:R-:W-:Y:S01]  /*0ce0*/  IMAD R8, R0.reuse, c[0x0][0x1b4], R8 ;  /* 0x00006d0000087a24 */ /* 0x040fe200078e0208 */
[----:B------:R-:W-:Y:S01]  /*0cf0*/  IADD3 R5, R5, R13, RZ ;  /* 0x0000000d05057210 */ /* 0x000fe20007ffe0ff */
[----:B------:R-:W-:-:S04]  /*0d00*/  IMAD.WIDE.U32 R2, R0, c[0x0][0x1b0], R2 ;  /* 0x00006c0000027a25 */ /* 0x000fc800078e0002 */
[----:B------:R-:W-:Y:S01]  /*0d10*/  IMAD.IADD R0, R230, 0x1, -R9 ;  /* 0x00000001e6007824 */ /* 0x000fe200078e0a09 */
[----:B------:R-:W-:Y:S01]  /*0d20*/  IADD3 R3, R3, R8, RZ ;  /* 0x0000000803037210 */ /* 0x000fe20007ffe0ff */
[----:B------:R-:W-:Y:S02]  /*0d30*/  IMAD.IADD R7, R7, 0x1, R12 ;  /* 0x0000000107077824 */ /* 0x000fe400078e020c */
[C---:B------:R-:W-:Y:S02]  /*0d40*/  IMAD R12, R14.reuse, c[0x0][0x1e8], RZ ;  /* 0x00007a000e0c7a24 */ /* 0x040fe400078e02ff */
[----:B------:R-:W-:Y:S01]  /*0d50*/  IMAD R13, R14, c[0x0][0x210], RZ ;  /* 0x000084000e0d7a24 */ /* 0x000fe200078e02ff */
[----:B------:R-:W-:Y:S01]  /*0d60*/  SHF.R.S32.HI R14, RZ, 0x1f, R0 ;  /* 0x0000001fff0e7819 */ /* 0x000fe20000011400 */
[----:B------:R-:W-:-:S03]  /*0d70*/  IMAD.WIDE.U32 R8, R22, c[0x0][0x1e8], R6 ;  /* 0x00007a0016087a25 */ /* 0x000fc600078e0006 */
[----:B------:R-:W-:Y:S01]  /*0d80*/  LEA.HI R24, R14, R0, RZ, 0x3 ;  /* 0x000000000e187211 */ /* 0x000fe200078f18ff */
[----:B------:R-:W-:-:S04]  /*0d90*/  IMAD.WIDE.U32 R6, R22, c[0x0][0x210], R4 ;  /* 0x0000840016067a25 */ /* 0x000fc800078e0004 */
[----:B------:R-:W-:Y:S01]  /*0da0*/  IMAD.WIDE.U32 R4, R10, c[0x0][0x1a8], R2 ;  /* 0x00006a000a047a25 */ /* 0x000fe200078e0002 */
[----:B------:R-:W-:-:S03]  /*0db0*/  LOP3.LUT R2, R24, 0xfffffff8, RZ, 0xc0, !PT ;  /* 0xfffffff818027812 */ /* 0x000fc600078ec0ff */
[----:B------:R-:W-:Y:S01]  /*0dc0*/  IMAD R13, R22, c[0x0][0x214], R13 ;  /* 0x00008500160d7a24 */ /* 0x000fe200078e020d */
[----:B------:R-:W-:Y:S01]  /*0dd0*/  IADD3 R23, R0, -R2, RZ ;  /* 0x8000000200177210 */ /* 0x000fe20007ffe0ff */
[----:B------:R-:W-:Y:S02]  /*0de0*/  IMAD R12, R22, c[0x0][0x1ec], R12 ;  /* 0x00007b00160c7a24 */ /* 0x000fe400078e020c */
[----:B------:R-:W-:Y:S01]  /*0df0*/  IMAD R11, R11, c[0x0][0x1a8], RZ ;  /* 0x00006a000b0b7a24 */ /* 0x000fe200078e02ff */
[----:B------:R-:W-:Y:S01]  /*0e00*/  IADD3 R7, R7, R13, RZ ;  /* 0x0000000d07077210 */ /* 0x000fe20007ffe0ff */
[----:B------:R-:W-:Y:S02]  /*0e10*/  IMAD.IADD R9, R9, 0x1, R12 ;  /* 0x0000000109097824 */ /* 0x000fe400078e020c */
[----:B------:R-:W-:-:S04]  /*0e20*/  IMAD R11, R10, c[0x0][0x1ac], R11 ;  /* 0x00006b000a0b7a24 */ /* 0x000fc800078e020b */
[----:B------:R-:W-:Y:S01]  /*0e30*/  IMAD.IADD R10, R5, 0x1, R11 ;  /* 0x00000001050a7824 */ /* 0x000fe200078e020b */
[C---:B------:R-:W-:Y:S01]  /*0e40*/  LEA R11, P1, R4.reuse, c[0x0][0x160], 0x1 ;  /* 0x00005800040b7a11 */ /* 0x040fe200078208ff */
[----:B------:R-:W-:Y:S01]  /*0e50*/  IMAD R5, R17, c[0x0][0x2c4], RZ ;  /* 0x0000b10011057a24 */ /* 0x000fe200078e02ff */
[----:B------:R-:W-:Y:S02]  /*0e60*/  MOV R17, 0x20 ;  /* 0x0000002000117802 */ /* 0x000fe40000000f00 */
[----:B------:R-:W-:Y:S01]  /*0e70*/  LEA.HI.X R10, R4, c[0x0][0x164], R10, 0x1, P1 ;  /* 0x00005900040a7a11 */ /* 0x000fe200008f0c0a */
[----:B------:R1:W3:Y:S01]  /*0e80*/  SHFL.IDX PT, R13, R11, RZ, 0x181f ;  /* 0x00181fff0b0d7589 */ /* 0x0002e200000e0000 */
[----:B------:R-:W-:-:S03]  /*0e90*/  LEA.HI R4, R26, R230, RZ, 0x6 ;  /* 0x000000e61a047211 */ /* 0x000fc600078f30ff */
[----:B------:R1:W4:Y:S02]  /*0ea0*/  SHFL.IDX PT, R14, R10, RZ, 0x181f ;  /* 0x00181fff0a0e7589 */ /* 0x00032400000e0000 */
[----:B------:R-:W-:Y:S01]  /*0eb0*/  IMAD.SHL.U32 R4, R4, 0x8, RZ ;  /* 0x0000000804047824 */ /* 0x000fe200078e00ff */
[--C-:B--2---:R-:W-:Y:S01]  /*0ec0*/  @P4 SHF.R.S32.HI R3, RZ, 0x1f, R16.reuse ;  /* 0x0000001fff034819 */ /* 0x104fe20000011410 */
[----:B------:R-:W-:Y:S01]  /*0ed0*/  @P4 IMAD.MOV.U32 R2, RZ, RZ, R16 ;  /* 0x000000ffff024224 */ /* 0x000fe200078e0010 */
[----:B------:R-:W-:Y:S01]  /*0ee0*/  @!P4 MOV R2, R36 ;  /* 0x000000240002c202 */ /* 0x000fe20000000f00 */
[----:B------:R-:W-:Y:S01]  /*0ef0*/  @!P4 IMAD.MOV.U32 R3, RZ, RZ, R15 ;  /* 0x000000ffff03c224 */ /* 0x000fe200078e000f */
[----:B------:R-:W-:Y:S01]  /*0f00*/  LEA R15, R35, R19, 0x7 ;  /* 0x00000013230f7211 */ /* 0x000fe200078e38ff */
[----:B------:R-:W-:Y:S01]  /*0f10*/  IMAD.MOV.U32 R16, RZ, RZ, 0x10 ;  /* 0x00000010ff107424 */ /* 0x000fe200078e00ff */
[----:B------:R-:W-:Y:S02]  /*0f20*/  SEL R0, R2, RZ, !P0 ;  /* 0x000000ff02007207 */ /* 0x000fe40004000000 */
[----:B------:R-:W-:-:S02]  /*0f30*/  SEL R2, R3, RZ, !P0 ;  /* 0x000000ff03027207 */ /* 0x000fc40004000000 */
[----:B------:R-:W-:Y:S01]  /*0f40*/  ISETP.GE.AND P0, PT, R15, R5, PT ;  /* 0x000000050f00720c */ /* 0x000fe20003f06270 */
[----:B------:R-:W-:-:S03]  /*0f50*/  IMAD.WIDE.U32 R30, R0, c[0x0][0x1f0], R8 ;  /* 0x00007c00001e7a25 */ /* 0x000fc600078e0008 */
[----:B------:R-:W-:Y:S01]  /*0f60*/  R2P PR, R23, 0x6 ;  /* 0x0000000617007804 */ /* 0x000fe20000000000 */
[C---:B------:R-:W-:Y:S01]  /*0f70*/  IMAD R3, R2.reuse, c[0x0][0x1f0], RZ ;  /* 0x00007c0002037a24 */ /* 0x040fe200078e02ff */
[----:B------:R1:W-:Y:S01]  /*0f80*/  STL.64 [R1+0x28], R30 ;  /* 0x0000281e01007387 */ /* 0x0003e20000100a00 */
[----:B------:R-:W-:Y:S02]  /*0f90*/  IMAD R2, R2, c[0x0][0x218], RZ ;  /* 0x0000860002027a24 */ /* 0x000fe400078e02ff */
[----:B------:R-:W-:Y:S01]  /*0fa0*/  IMAD R12, R0, c[0x0][0x1f4], R3 ;  /* 0x00007d00000c7a24 */ /* 0x000fe200078e0203 */
[----:B------:R-:W-:Y:S01]  /*0fb0*/  SEL R3, R16, 0xfffffff0, !P1 ;  /* 0xfffffff010037807 */ /* 0x000fe20004800000 */
[C---:B------:R-:W-:Y:S02]  /*0fc0*/  IMAD R2, R0.reuse, c[0x0][0x21c], R2 ;  /* 0x0000870000027a24 */ /* 0x040fe400078e0202 */
[----:B------:R-:W-:Y:S01]  /*0fd0*/  IMAD.WIDE.U32 R92, R0, c[0x0][0x218], R6 ;  /* 0x00008600005c7a25 */ /* 0x000fe200078e0006 */
[----:B------:R-:W-:-:S02]  /*0fe0*/  IADD3 R33, R31, R12, RZ ;  /* 0x0000000c1f217210 */ /* 0x000fc40007ffe0ff */
[----:B------:R-:W-:Y:S01]  /*0ff0*/  LOP3.LUT R0, R18, 0xfffffe00, R4, 0xf8, !PT ;  /* 0xfffffe0012007812 */ /* 0x000fe200078ef804 */
[----:B------:R-:W-:Y:S01]  /*1000*/  IMAD.IADD R29, R93, 0x1, R2 ;  /* 0x000000015d1d7824 */ /* 0x000fe200078e0202 */
[----:B------:R1:W-:Y:S01]  /*1010*/  STL.64 [R1+0x40], R92 ;  /* 0x0000405c01007387 */ /* 0x0003e20000100a00 */
[----:B------:R-:W-:-:S03]  /*1020*/  SEL R4, R17, 0xffffffe0, !P2 ;  /* 0xffffffe011047807 */ /* 0x000fc60005000000 */
[----:B------:R1:W-:Y:S04]  /*1030*/  STL [R1+0x34], R29 ;  /* 0x0000341d01007387 */ /* 0x0003e80000100800 */
[----:B------:R1:W-:Y:S01]  /*1040*/  STL [R1+0x24], R33 ;  /* 0x0000242101007387 */ /* 0x0003e20000100800 */
[----:B------:R-:W-:Y:S05]  /*1050*/  @P0 BRA `(.L_x_18) ;  /* 0x0000005000000947 */ /* 0x000fea0003800000 */
[----:B---34-:R-:W-:Y:S01]  /*1060*/  LEA R6, P0, R20, R13, 0x1 ;  /* 0x0000000d14067211 */ /* 0x018fe200078008ff */
[----:B------:R-:W-:-:S03]  /*1070*/  IMAD.SHL.U32 R2, R0, 0x2, RZ ;  /* 0x0000000200027824 */ /* 0x000fc600078e00ff */
[----:B------:R-:W-:-:S05]  /*1080*/  LEA.HI.X R7, R20, R14, R21, 0x1, P0 ;  /* 0x0000000e14077211 */ /* 0x000fca00000f0c15 */
[----:B------:R-:W-:Y:S01]  /*1090*/  @!PT LDS RZ, [RZ] ;  /* 0x00000000fffff984 */ /* 0x000fe20000000800 */
[----:B------:R2:W-:Y:S04]  /*10a0*/  LDGSTS.E.BYPASS.LTC128B.128 [R2+0x7100], [R6.64], !P3 ;  /* 0x0710000006027fae */ /* 0x0005e8000d901d48 */
.L_x_18:
[----:B---34-:R-:W-:Y:S05]  /*10b0*/  BSYNC B0 ;  /* 0x0000000000007941 */ /* 0x018fea0003800000 */
.L_x_17:
[----:B--2---:R-:W-:Y:S01]  /*10c0*/  IADD3 R7, R15, 0x10, RZ ;  /* 0x000000100f077810 */ /* 0x004fe20007ffe0ff */
[----:B------:R2:W3:Y:S01]  /*10d0*/  SHFL.IDX PT, R2, R10, 0x1, 0x181f ;  /* 0x00381f000a027f89 */ /* 0x0004e200000e0000 */
[----:B------:R-:W-:Y:S02]  /*10e0*/  BSSY B0, `(.L_x_19) ;  /* 0x0000009000007945 */ /* 0x000fe40003800000 */
[----:B------:R-:W-:Y:S01]  /*10f0*/  ISETP.GE.AND P0, PT, R7, R5, PT ;  /* 0x000000050700720c */ /* 0x000fe20003f06270 */
[----:B------:R2:W4:-:S12]  /*1100*/  SHFL.IDX PT, R6, R11, 0x1, 0x181f ;  /* 0x00381f000b067f89 */ /* 0x00051800000e0000 */
[----:B------:R-:W-:Y:S05]  /*1110*/  @P0 BRA `(.L_x_20) ;  /* 0x0000005000000947 */ /* 0x000fea0003800000 */
[----:B----4-:R-:W-:-:S04]  /*1120*/  LEA R6, P0, R20, R6, 0x1 ;  /* 0x0000000614067211 */ /* 0x010fc800078008ff */
[----:B---3--:R-:W-:Y:S01]  /*1130*/  LEA.HI.X R7, R20, R2, R21, 0x1, P0 ;  /* 0x0000000214077211 */ /* 0x008fe200000f0c15 */
[----:B------:R-:W-:-:S05]  /*1140*/  IMAD.SHL.U32 R2, R0, 0x2, RZ ;  /* 0x0000000200027824 */ /* 0x000fca00078e00ff */
[----:B------:R-:W-:Y:S01]  /*1150*/  @!PT LDS RZ, [RZ] ;  /* 0x00000000fffff984 */ /* 0x000fe20000000800 */
[----:B------:R3:W-:Y:S03]  /*1160*/  LDGSTS.E.BYPASS.LTC128B.128 [R2+0x7900], [R6.64], !P3 ;  /* 0x0790000006027fae */ /* 0x0007e6000d901d48 */
.L_x_20:
[----:B------:R-:W-:Y:S05]  /*1170*/  BSYNC B0 ;  /* 0x0000000000007941 */ /* 0x000fea0003800000 */
.L_x_19:
[----:B---3--:R-:W-:Y:S01]  /*1180*/  IADD3 R7, R15, 0x20, RZ ;  /* 0x000000200f077810 */ /* 0x008fe20007ffe0ff */
[----:B------:R3:W1:Y:S01]  /*1190*/  SHFL.IDX PT, R2, R10, 0x2, 0x181f ;  /* 0x00581f000a027f89 */ /* 0x00066200000e0000 */
[----:B------:R-:W-:Y:S02]  /*11a0*/  BSSY B0, `(.L_x_21) ;  /* 0x0000009000007945 */ /* 0x000fe40003800000 */
[----:B------:R-:W-:Y:S01]  /*11b0*/  ISETP.GE.AND P0, PT, R7, R5, PT ;  /* 0x000000050700720c */ /* 0x000fe20003f06270 */
[----:B----4-:R3:W4:-:S12]  /*11c0*/  SHFL.IDX PT, R6, R11, 0x2, 0x181f ;  /* 0x00581f000b067f89 */ /* 0x01071800000e0000 */
[----:B------:R-:W-:Y:S05]  /*11d0*/  @P0 BRA `(.L_x_22) ;  /* 0x0000005000000947 */ /* 0x000fea0003800000 */
[----:B----4-:R-:W-:-:S04]  /*11e0*/  LEA R6, P0, R20, R6, 0x1 ;  /* 0x0000000614067211 */ /* 0x010fc800078008ff */
[----:B-1----:R-:W-:Y:S01]  /*11f0*/  LEA.HI.X R7, R20, R2, R21, 0x1, P0 ;  /* 0x0000000214077211 */ /* 0x002fe200000f0c15 */
[----:B------:R-:W-:-:S05]  /*1200*/  IMAD.SHL.U32 R2, R0, 0x2, RZ ;  /* 0x0000000200027824 */ /* 0x000fca00078e00ff */
[----:B------:R-:W-:Y:S01]  /*1210*/  @!PT LDS RZ, [RZ] ;  /* 0x00000000fffff984 */ /* 0x000fe20000000800 */
[----:B------:R1:W-:Y:S03]  /*1220*/  LDGSTS.E.BYPASS.LTC128B.128 [R2+0x8100], [R6.64], !P3 ;  /* 0x0810000006027fae */ /* 0x0003e6000d901d48 */
.L_x_22:
[----:B------:R-:W-:Y:S05]  /*1230*/  BSYNC B0 ;  /* 0x0000000000007941 */ /* 0x000fea0003800000 */
.L_x_21:
[----:B-1----:R-:W-:Y:S01]  /*1240*/  IADD3 R7, R15, 0x30, RZ ;  /* 0x000000300f077810 */ /* 0x002fe20007ffe0ff */
[----:B------:R1:W2:Y:S01]  /*1250*/  SHFL.IDX PT, R2, R10, 0x3, 0x181f ;  /* 0x00781f000a027f89 */ /* 0x0002a200000e0000 */
[----:B------:R-:W-:Y:S02]  /*1260*/  BSSY B0, `(.L_x_23) ;  /* 0x0000009000007945 */ /* 0x000fe40003800000 */
[----:B------:R-:W-:Y:S01]  /*1270*/  ISETP.GE.AND P0, PT, R7, R5, PT ;  /* 0x000000050700720c */ /* 0x000fe20003f06270 */
[----:B----4-:R1:W4:-:S12]  /*1280*/  SHFL.IDX PT, R6, R11, 0x3, 0x181f ;  /* 0x00781f000b067f89 */ /* 0x01031800000e0000 */
[----:B------:R-:W-:Y:S05]  /*1290*/  @P0 BRA `(.L_x_24) ;  /* 0x0000005000000947 */ /* 0x000fea0003800000 */
[----:B----4-:R-:W-:-:S04]  /*12a0*/  LEA R6, P0, R20, R6, 0x1 ;  /* 0x0000000614067211 */ /* 0x010fc800078008ff */
[----:B--2---:R-:W-:Y:S01]  /*12b0*/  LEA.HI.X R7, R20, R2, R21, 0x1, P0 ;  /* 0x0000000214077211 */ /* 0x004fe200000f0c15 */
[----:B------:R-:W-:-:S05]  /*12c0*/  IMAD.SHL.U32 R2, R0, 0x2, RZ ;  /* 0x0000000200027824 */ /* 0x000fca00078e00ff */
[----:B------:R-:W-:Y:S01]  /*12d0*/  @!PT LDS RZ, [RZ] ;  /* 0x00000000fffff984 */ /* 0x000fe20000000800 */
[----:B------:R2:W-:Y:S03]  /*12e0*/  LDGSTS.E.BYPASS.LTC128B.128 [R2+0x8900], [R6.64], !P3 ;  /* 0x0890000006027fae */ /* 0x0005e6000d901d48 */
.L_x_24:
[----:B------:R-:W-:Y:S05]  /*12f0*/  BSYNC B0 ;  /* 0x0000000000007941 */ /* 0x000fea0003800000 */
.L_x_23:
[----:B--2---:R-:W-:Y:S01]  /*1300*/  IADD3 R7, R15, 0x40, RZ ;  /* 0x000000400f077810 */ /* 0x004fe20007ffe0ff */
        /* <DEDUP_REMOVED lines=10> */
.L_x_26:
[----:B------:R-:W-:Y:S05]  /*13b0*/  BSYNC B0 ;  /* 0x0000000000007941 */ /* 0x000fea0003800000 */
.L_x_25:
        /* <DEDUP_REMOVED lines=11> */
.L_x_28:
[----:B------:R-:W-:Y:S05]  /*1470*/  BSYNC B0 ;  /* 0x0000000000007941 */ /* 0x000fea0003800000 */
.L_x_27:
        /* <DEDUP_REMOVED lines=11> */
.L_x_30:
[----:B------:R-:W-:Y:S05]  /*1530*/  BSYNC B0 ;  /* 0x0000000000007941 */ /* 0x000fea0003800000 */
.L_x_29:
[----:B------:R-:W5:Y:S01]  /*1540*/  SHFL.IDX PT, R8, R11, 0x7, 0x181f ;  /* 0x00f81f000b087f89 */ /* 0x000f6200000e0000 */
[----:B-1--4-:R-:W-:Y:S01]  /*1550*/  IADD3 R6, R15, 0x70, RZ ;  /* 0x000000700f067810 */ /* 0x012fe20007ffe0ff */
[----:B------:R-:W-:Y:S01]  /*1560*/  IMAD.SHL.U32 R245, R0, 0x2, RZ ;  /* 0x0000000200f57824 */ /* 0x000fe200078e00ff */
[----:B------:R-:W-:Y:S01]  /*1570*/  ISETP.GE.AND P2, PT, R20, c[0x0][0x1d4], PT ;  /* 0x0000750014007a0c */ /* 0x000fe20003f46270 */
[----:B------:R-:W1:Y:S01]  /*1580*/  SHFL.IDX PT, R2, R10, 0x7, 0x181f ;  /* 0x00f81f000a027f89 */ /* 0x000e6200000e0000 */
[----:B------:R-:W-:Y:S01]  /*1590*/  ISETP.GE.AND P1, PT, R6, R5, PT ;  /* 0x000000050600720c */ /* 0x000fe20003f26270 */
[----:B------:R-:W-:Y:S01]  /*15a0*/  IMAD.MOV.U32 R5, RZ, RZ, 0x70 ;  /* 0x00000070ff057424 */ /* 0x000fe200078e00ff */
[----:B------:R-:W-:Y:S01]  /*15b0*/  SHF.R.S32.HI R18, RZ, 0x4, R25 ;  /* 0x00000004ff127819 */ /* 0x000fe20000011419 */
[----:B------:R-:W-:Y:S01]  /*15c0*/  IMAD.MOV.U32 R250, RZ, RZ, R32 ;  /* 0x000000fffffa7224 */ /* 0x000fe200078e0020 */
[----:B------:R-:W-:Y:S01]  /*15d0*/  LEA.HI R228, R26, R230, RZ, 0x5 ;  /* 0x000000e61ae47211 */ /* 0x000fe200078f28ff */
[----:B------:R-:W-:Y:S01]  /*15e0*/  IMAD R142, R247, -0x70, R5 ;  /* 0xffffff90f78e7824 */ /* 0x000fe200078e0205 */
[----:B------:R-:W-:Y:S01]  /*15f0*/  ULDC.64 UR4, c[0x0][0x208] ;  /* 0x0000820000047ab9 */ /* 0x000fe20000000a00 */
[C---:B------:R-:W-:Y:S01]  /*1600*/  IMAD R6, R5.reuse, c[0x0][0x1e4], RZ ;  /* 0x0000790005067a24 */ /* 0x040fe200078e02ff */
[----:B------:R-:W-:Y:S01]  /*1610*/  USHF.L.U32 UR7, UR4, 0x5, URZ ;  /* 0x0000000504077899 */ /* 0x000fe2000800063f */
[----:B------:R-:W-:Y:S01]  /*1620*/  IMAD.WIDE.U32 R248, R5, c[0x0][0x1e0], RZ ;  /* 0x0000780005f87a25 */ /* 0x000fe200078e00ff */
[----:B------:R-:W-:Y:S01]  /*1630*/  IADD3 R22, R142, R140, -R19 ;  /* 0x0000008c8e167210 */ /* 0x000fe20007ffe813 */
[----:B------:R-:W-:-:S02]  /*1640*/  UMOV UR6, 0x5 ;  /* 0x0000000500067882 */ /* 0x000fc40000000000 */
[----:B------:R-:W-:Y:S01]  /*1650*/  IMAD.IADD R229, R249, 0x1, R6 ;  /* 0x00000001f9e57824 */ /* 0x000fe200078e0206 */
[C---:B------:R-:W-:Y:S01]  /*1660*/  ISETP.GE.AND P6, PT, R22.reuse, 0x21, PT ;  /* 0x000000211600780c */ /* 0x040fe20003fc6270 */
[----:B------:R-:W-:Y:S01]  /*1670*/  IMAD.MOV.U32 R251, RZ, RZ, R33 ;  /* 0x000000fffffb7224 */ /* 0x000fe200078e0021 */
[----:B------:R-:W-:Y:S01]  /*1680*/  ISETP.GE.AND P4, PT, R22, 0x1, PT ;  /* 0x000000011600780c */ /* 0x000fe20003f86270 */
[----:B------:R-:W-:Y:S01]  /*1690*/  IMAD.MOV.U32 R250, RZ, RZ, R30 ;  /* 0x000000fffffa7224 */ /* 0x000fe200078e001e */
[----:B------:R-:W-:Y:S01]  /*16a0*/  USHF.L.U64.HI UR5, UR4, UR6, UR5 ;  /* 0x0000000604057299 */ /* 0x000fe20008010205 */
[C---:B-----5:R-:W-:Y:S01]  /*16b0*/  @!P1 LEA R8, P0, R20.reuse, R8, 0x1 ;  /* 0x0000000814089211 */ /* 0x060fe200078008ff */
[----:B------:R-:W-:Y:S02]  /*16c0*/  IMAD.MOV.U32 R231, RZ, RZ, c[0x0][0x1e0] ;  /* 0x00007800ffe77624 */ /* 0x000fe400078e00ff */
[----:B------:R-:W-:Y:S01]  /*16d0*/  IMAD.MOV.U32 R246, RZ, RZ, c[0x0][0x1e4] ;  /* 0x00007900fff67624 */ /* 0x000fe200078e00ff */
[----:B-1----:R-:W-:Y:S01]  /*16e0*/  @!P1 LEA.HI.X R9, R20, R2, R21, 0x1, P0 ;  /* 0x0000000214099211 */ /* 0x002fe200000f0c15 */
[----:B------:R-:W-:Y:S01]  /*16f0*/  IMAD.MOV.U32 R70, RZ, RZ, R28 ;  /* 0x000000ffff467224 */ /* 0x000fe200078e001c */
[----:B------:R-:W-:Y:S01]  /*1700*/  IADD3 R21, R247, -0x1, RZ ;  /* 0xfffffffff7157810 */ /* 0x000fe20007ffe0ff */
[----:B------:R-:W-:Y:S01]  /*1710*/  IMAD.SHL.U32 R12, R246, 0x20, RZ ;  /* 0x00000020f60c7824 */ /* 0x000fe200078e00ff */
[----:B------:R-:W-:Y:S01]  /*1720*/  ISETP.GE.AND P0, PT, R22, 0x11, PT ;  /* 0x000000111600780c */ /* 0x000fe20003f06270 */
[----:B------:R-:W-:Y:S01]  /*1730*/  @!PT LDS RZ, [RZ] ;  /* 0x00000000fffff984 */ /* 0x000fe20000000800 */
[----:B------:R1:W-:Y:S01]  /*1740*/  @!P1 LDGSTS.E.BYPASS.LTC128B.128 [R245+0xa900], [R8.64], !P3 ;  /* 0x0a90000008f59fae */ /* 0x0003e2000d901d48 */
[----:B------:R-:W-:Y:S01]  /*1750*/  SHF.R.S32.HI R69, RZ, 0x1f, R21 ;  /* 0x0000001fff457819 */ /* 0x000fe20000011415 */
[----:B------:R-:W-:-:S02]  /*1760*/  IMAD R0, R229, R21, RZ ;  /* 0x00000015e5007224 */ /* 0x000fc400078e02ff */
[----:B------:R-:W0:Y:S01]  /*1770*/  LDGDEPBAR ;  /* 0x00000000000079af */ /* 0x000e220000000000 */
[----:B------:R-:W-:-:S03]  /*1780*/  IMAD.WIDE.U32 R6, R21, R248, R250 ;  /* 0x000000f815067225 */ /* 0x000fc600078e00fa */
[----:B------:R-:W-:Y:S01]  /*1790*/  STL.64 [R1+0x20], R250 ;  /* 0x000020fa01007387 */ /* 0x000fe20000100a00 */
[----:B------:R-:W-:Y:S02]  /*17a0*/  IMAD R0, R69, R248, R0 ;  /* 0x000000f845007224 */ /* 0x000fe400078e0200 */
[----:B------:R-:W-:Y:S01]  /*17b0*/  IMAD.MOV.U32 R71, RZ, RZ, R29 ;  /* 0x000000ffff477224 */ /* 0x000fe200078e001d */
[----:B------:R-:W-:Y:S01]  /*17c0*/  BAR.SYNC.DEFER_BLOCKING 0x0 ;  /* 0x0000000000007b1d */ /* 0x000fe20000010000 */
[----:B------:R-:W-:Y:S01]  /*17d0*/  IMAD.IADD R7, R7, 0x1, R0 ;  /* 0x0000000107077824 */ /* 0x000fe200078e0200 */
[----:B------:R-:W-:Y:S01]  /*17e0*/  @P0 LEA R2, P1, R231, R6, 0x4 ;  /* 0x00000006e7020211 */ /* 0x000fe200078220ff */
[----:B------:R-:W-:-:S03]  /*17f0*/  IMAD.MOV.U32 R70, RZ, RZ, R92 ;  /* 0x000000ffff467224 */ /* 0x000fc600078e005c */
[C---:B--23--:R-:W-:Y:S02]  /*1800*/  @P0 LEA R10, P5, R2.reuse, c[0x0][0x1c8], 0x1 ;  /* 0x00007200020a0a11 */ /* 0x04cfe400078a08ff */
[C---:B------:R-:W-:Y:S01]  /*1810*/  @P0 LEA.HI.X R5, R231.reuse, R7, R246, 0x4, P1 ;  /* 0x00000007e7050211 */ /* 0x040fe200008f24f6 */
[----:B------:R-:W-:Y:S03]  /*1820*/  STL.64 [R1+0x30], R70 ;  /* 0x0000304601007387 */ /* 0x000fe60000100a00 */
[----:B------:R-:W-:Y:S02]  /*1830*/  @P0 LEA.HI.X R11, R2, c[0x0][0x1cc], R5, 0x1, P5 ;  /* 0x00007300020b0a11 */ /* 0x000fe400028f0c05 */
[----:B------:R-:W-:Y:S01]  /*1840*/  ISETP.GE.AND P5, PT, R22, 0x31, PT ;  /* 0x000000311600780c */ /* 0x000fe20003fa6270 */
[----:B-1----:R-:W-:-:S05]  /*1850*/  IMAD.WIDE.U32 R8, R231, 0x20, RZ ;  /* 0x00000020e7087825 */ /* 0x002fca00078e00ff */
[C---:B------:R-:W-:Y:S02]  /*1860*/  @P6 IADD3 R0, P1, R6.reuse, R8, RZ ;  /* 0x0000000806006210 */ /* 0x040fe40007f3e0ff */
[C---:B------:R-:W-:Y:S02]  /*1870*/  @P4 LEA R8, P3, R6.reuse, c[0x0][0x1c8], 0x1 ;  /* 0x0000720006084a11 */ /* 0x040fe400078608ff */
[----:B------:R-:W-:Y:S02]  /*1880*/  @P6 IADD3.X R2, R7, R9, R12, P1, !PT ;  /* 0x0000000907026210 */ /* 0x000fe40000ffe40c */
[----:B------:R-:W-:Y:S02]  /*1890*/  @P4 LEA.HI.X R9, R6, c[0x0][0x1cc], R7, 0x1, P3 ;  /* 0x0000730006094a11 */ /* 0x000fe400018f0c07 */
[----:B------:R-:W-:Y:S02]  /*18a0*/  @P6 LEA R16, P1, R0, c[0x0][0x1c8], 0x1 ;  /* 0x0000720000106a11 */ /* 0x000fe400078208ff */
[C---:B------:R-:W-:Y:S01]  /*18b0*/  ISETP.GE.AND P3, PT, R22.reuse, 0x51, PT ;  /* 0x000000511600780c */ /* 0x040fe20003f66270 */
[----:B------:R-:W-:Y:S01]  /*18c0*/  @!PT LDS RZ, [RZ] ;  /* 0x00000000fffff984 */ /* 0x000fe20000000800 */
[----:B------:R-:W-:Y:S01]  /*18d0*/  @!PT LDS RZ, [RZ] ;  /* 0x00000000fffff984 */ /* 0x000fe20000000800 */
[----:B------:R-:W-:Y:S01]  /*18e0*/  @!PT LDS RZ, [RZ] ;  /* 0x00000000fffff984 */ /* 0x000fe20000000800 */
[----:B------:R1:W-:Y:S01]  /*18f0*/  @P4 LDGSTS.E.BYPASS.LTC128B.128 [R245+0x3900], [R8.64], !P2 ;  /* 0x0390000008f54fae */ /* 0x0003e2000d101d48 */
[----:B------:R-:W-:-:S02]  /*1900*/  ISETP.GE.AND P4, PT, R22, 0x41, PT ;  /* 0x000000411600780c */ /* 0x000fc40003f86270 */
[----:B------:R-:W-:Y:S01]  /*1910*/  @P6 LEA.HI.X R17, R0, c[0x0][0x1cc], R2, 0x1, P1 ;  /* 0x0000730000116a11 */ /* 0x000fe200008f0c02 */
[----:B------:R-:W-:Y:S01]  /*1920*/  @P5 IMAD R0, R246, 0x30, RZ ;  /* 0x00000030f6005824 */ /* 0x000fe200078e02ff */
[----:B------:R2:W-:Y:S01]  /*1930*/  @P0 LDGSTS.E.BYPASS.LTC128B.128 [R245+0x4100], [R10.64], !P2 ;  /* 0x041000000af50fae */ /* 0x0005e2000d101d48 */
[----:B------:R-:W-:-:S03]  /*1940*/  ISETP.GE.AND P1, PT, R22, 0x61, PT ;  /* 0x000000611600780c */ /* 0x000fc60003f26270 */
[----:B------:R3:W-:Y:S10]  /*1950*/  @P6 LDGSTS.E.BYPASS.LTC128B.128 [R245+0x4900], [R16.64], !P2 ;  /* 0x0490000010f56fae */ /* 0x0007f4000d101d48 */
[----:B------:R-:W-:-:S02]  /*1960*/  @P1 IMAD R5, R246, 0x60, RZ ;  /* 0x00000060f6051824 */ /* 0x000fc400078e02ff */
[----:B-1----:R-:W-:-:S04]  /*1970*/  @P5 IMAD.WIDE.U32 R8, R231, 0x30, R6 ;  /* 0x00000030e7085825 */ /* 0x002fc800078e0006 */
[----:B------:R-:W-:Y:S01]  /*1980*/  @P5 IMAD.IADD R0, R9, 0x1, R0 ;  /* 0x0000000109005824 */ /* 0x000fe200078e0200 */
[----:B------:R-:W-:Y:S01]  /*1990*/  @P5 LEA R14, P0, R8, c[0x0][0x1c8], 0x1 ;  /* 0x00007200080e5a11 */ /* 0x000fe200078008ff */
[----:B--2---:R-:W-:-:S03]  /*19a0*/  @P3 IMAD R10, R246, 0x50, RZ ;  /* 0x00000050f60a3824 */ /* 0x004fc600078e02ff */
[----:B------:R-:W-:Y:S01]  /*19b0*/  @P5 LEA.HI.X R15, R8, c[0x0][0x1cc], R0, 0x1, P0 ;  /* 0x00007300080f5a11 */ /* 0x000fe200000f0c00 */
[C---:B------:R-:W-:Y:S01]  /*19c0*/  @P3 IMAD.WIDE.U32 R8, R231.reuse, 0x50, R6 ;  /* 0x00000050e7083825 */ /* 0x040fe200078e0006 */
[----:B------:R-:W-:-:S03]  /*19d0*/  @P4 LEA R0, P0, R231, R6, 0x6 ;  /* 0x00000006e7004211 */ /* 0x000fc600078030ff */
[----:B------:R1:W-:Y:S01]  /*19e0*/  @P5 LDGSTS.E.BYPASS.LTC128B.128 [R245+0x5100], [R14.64], !P2 ;  /* 0x051000000ef55fae */ /* 0x0003e2000d101d48 */
[C---:B------:R-:W-:Y:S01]  /*19f0*/  @P4 LEA.HI.X R2, R231.reuse, R7, R246, 0x6, P0 ;  /* 0x00000007e7024211 */ /* 0x040fe200000f34f6 */
[----:B------:R-:W-:Y:S01]  /*1a00*/  @P1 IMAD.WIDE.U32 R6, R231, 0x60, R6 ;  /* 0x00000060e7061825 */ /* 0x000fe200078e0006 */
[----:B------:R-:W-:-:S04]  /*1a10*/  @P4 LEA R12, P0, R0, c[0x0][0x1c8], 0x1 ;  /* 0x00007200000c4a11 */ /* 0x000fc800078008ff */
[----:B------:R-:W-:Y:S01]  /*1a20*/  @P4 LEA.HI.X R13, R0, c[0x0][0x1cc], R2, 0x1, P0 ;  /* 0x00007300000d4a11 */ /* 0x000fe200000f0c02 */
[----:B------:R-:W-:Y:S01]  /*1a30*/  @P3 IMAD.IADD R0, R9, 0x1, R10 ;  /* 0x0000000109003824 */ /* 0x000fe200078e020a */
[C---:B------:R-:W-:Y:S02]  /*1a40*/  @P3 LEA R10, P0, R8.reuse, c[0x0][0x1c8], 0x1 ;  /* 0x00007200080a3a11 */ /* 0x040fe400078008ff */
[----:B------:R-:W-:Y:S01]  /*1a50*/  LEA.HI R2, R25, R18, RZ, 0x1 ;  /* 0x0000001219027211 */ /* 0x000fe200078f08ff */
[----:B------:R1:W-:Y:S01]  /*1a60*/  @P4 LDGSTS.E.BYPASS.LTC128B.128 [R245+0x5900], [R12.64], !P2 ;  /* 0x059000000cf54fae */ /* 0x0003e2000d101d48 */
[----:B------:R-:W-:Y:S01]  /*1a70*/  @P3 LEA.HI.X R11, R8, c[0x0][0x1cc], R0, 0x1, P0 ;  /* 0x00007300080b3a11 */ /* 0x000fe200000f0c00 */
[----:B------:R-:W-:Y:S01]  /*1a80*/  @P1 IMAD.IADD R0, R7, 0x1, R5 ;  /* 0x0000000107001824 */ /* 0x000fe200078e0205 */
[----:B------:R-:W-:Y:S02]  /*1a90*/  @P1 LEA R8, P0, R6, c[0x0][0x1c8], 0x1 ;  /* 0x0000720006081a11 */ /* 0x000fe400078008ff */
[----:B------:R-:W-:Y:S01]  /*1aa0*/  LOP3.LUT R2, R2, 0xfffffffe, RZ, 0xc0, !PT ;  /* 0xfffffffe02027812 */ /* 0x000fe200078ec0ff */
[----:B------:R2:W-:Y:S01]  /*1ab0*/  @P3 LDGSTS.E.BYPASS.LTC128B.128 [R245+0x6100], [R10.64], !P2 ;  /* 0x061000000af53fae */ /* 0x0005e2000d101d48 */
[----:B------:R-:W-:Y:S01]  /*1ac0*/  @P1 LEA.HI.X R9, R6, c[0x0][0x1cc], R0, 0x1, P0 ;  /* 0x0000730006091a11 */ /* 0x000fe200000f0c00 */
[C---:B------:R-:W-:Y:S01]  /*1ad0*/  IMAD.SHL.U32 R0, R68.reuse, 0x40, RZ ;  /* 0x0000004044007824 */ /* 0x040fe200078e00ff */
[----:B------:R-:W-:Y:S01]  /*1ae0*/  LOP3.LUT P0, RZ, R68, 0x2, RZ, 0xc0, !PT ;  /* 0x0000000244ff7812 */ /* 0x000fe2000780c0ff */
[----:B------:R-:W-:Y:S01]  /*1af0*/  IMAD.IADD R18, R18, 0x1, -R2 ;  /* 0x0000000112127824 */ /* 0x000fe200078e0a02 */
[----:B------:R-:W-:Y:S01]  /*1b00*/  ISETP.GE.AND P3, PT, R20, c[0x0][0x1d4], PT ;  /* 0x0000750014007a0c */ /* 0x000fe20003f66270 */
[----:B------:R4:W-:Y:S01]  /*1b10*/  @P1 LDGSTS.E.BYPASS.LTC128B.128 [R245+0x6900], [R8.64], !P2 ;  /* 0x0690000008f51fae */ /* 0x0009e2000d101d48 */
[----:B------:R-:W-:Y:S01]  /*1b20*/  IMAD.SHL.U32 R2, R23, 0x40, RZ ;  /* 0x0000004017027824 */ /* 0x000fe200078e00ff */
[----:B------:R-:W-:Y:S01]  /*1b30*/  LOP3.LUT R0, R0, 0x1c0, RZ, 0xc0, !PT ;  /* 0x000001c000007812 */ /* 0x000fe200078ec0ff */
[----:B------:R-:W-:Y:S01]  /*1b40*/  IMAD.SHL.U32 R5, R18, 0x8, RZ ;  /* 0x0000000812057824 */ /* 0x000fe200078e00ff */
[----:B------:R-:W0:Y:S01]  /*1b50*/  LDGDEPBAR ;  /* 0x00000000000079af */ /* 0x000e220000000000 */
[----:B------:R-:W-:-:S02]  /*1b60*/  ISETP.LT.OR P6, PT, R22, 0x1, P3 ;  /* 0x000000011600780c */ /* 0x000fc40001fc1670 */
[----:B------:R-:W-:Y:S02]  /*1b70*/  LOP3.LUT R2, R2, 0x1c0, RZ, 0xc0, !PT ;  /* 0x000001c002027812 */ /* 0x000fe400078ec0ff */
[----:B------:R-:W-:Y:S02]  /*1b80*/  SHF.R.U32.HI R6, RZ, 0x3, R0 ;  /* 0x00000003ff067819 */ /* 0x000fe40000011600 */
[----:B------:R-:W-:Y:S01]  /*1b90*/  LOP3.LUT R7, R2, 0x8, R5, 0xf8, !PT ;  /* 0x0000000802077812 */ /* 0x000fe200078ef805 */
[----:B------:R-:W-:Y:S01]  /*1ba0*/  IMAD.SHL.U32 R5, R24, 0x40, RZ ;  /* 0x0000004018057824 */ /* 0x000fe200078e00ff */
[----:B------:R-:W-:Y:S02]  /*1bb0*/  SHF.R.U32.HI R2, RZ, 0x3, R2 ;  /* 0x00000003ff027819 */ /* 0x000fe40000011602 */
[----:B------:R-:W-:Y:S02]  /*1bc0*/  ISETP.LT.OR P5, PT, R22, 0x11, P3 ;  /* 0x000000111600780c */ /* 0x000fe40001fa1670 */
[----:B------:R-:W-:-:S02]  /*1bd0*/  LOP3.LUT R141, R7, R2, RZ, 0x3c, !PT ;  /* 0x00000002078d7212 */ /* 0x000fc400078e3cff */
[----:B------:R-:W-:Y:S01]  /*1be0*/  LOP3.LUT R5, R5, 0xfffffe00, RZ, 0xc0, !PT ;  /* 0xfffffe0005057812 */ /* 0x000fe200078ec0ff */
[----:B----4-:R-:W-:Y:S01]  /*1bf0*/  IMAD.SHL.U32 R8, R19, 0x8, RZ ;  /* 0x0000000813087824 */ /* 0x010fe200078e00ff */
[----:B------:R-:W-:-:S04]  /*1c00*/  DEPBAR.LE SB0, 0x1 ;  /* 0x000080400000791a */ /* 0x000fc80000000000 */
[----:B------:R-:W-:-:S04]  /*1c10*/  DEPBAR.LE SB0, 0x0 ;  /* 0x000080000000791a */ /* 0x000fc80000000000 */
[----:B------:R-:W-:Y:S01]  /*1c20*/  LOP3.LUT R8, R0, 0x8, R8, 0xf8, !PT ;  /* 0x0000000800087812 */ /* 0x000fe200078ef808 */
[----:B------:R-:W-:-:S03]  /*1c30*/  IMAD.SHL.U32 R0, R228, 0x20, RZ ;  /* 0x00000020e4007824 */ /* 0x000fc600078e00ff */
[----:B------:R-:W-:Y:S02]  /*1c40*/  LOP3.LUT R6, R8, R6, RZ, 0x3c, !PT ;  /* 0x0000000608067212 */ /* 0x000fe400078e3cff */
[----:B------:R-:W-:-:S03]  /*1c50*/  LOP3.LUT R2, R0, 0x7ffffc00, RZ, 0xc0, !PT ;  /* 0x7ffffc0000027812 */ /* 0x000fc600078ec0ff */
[----:B------:R-:W-:Y:S01]  /*1c60*/  IMAD R0, R18, 0x200, R6 ;  /* 0x0000020012007824 */ /* 0x000fe200078e0206 */
[----:B------:R-:W-:Y:S01]  /*1c70*/  IADD3 R2, R141, R5, R2 ;  /* 0x000000058d027210 */ /* 0x000fe20007ffe002 */
[----:B------:R-:W-:-:S04]  /*1c80*/  IMAD.WIDE.U32 R6, R21, c[0x0][0x208], RZ ;  /* 0x0000820015067a25 */ /* 0x000fc800078e00ff */
[----:B------:R-:W-:Y:S01]  /*1c90*/  IMAD.SHL.U32 R143, R0, 0x2, RZ ;  /* 0x00000002008f7824 */ /* 0x000fe200078e00ff */
[----:B------:R-:W-:Y:S01]  /*1ca0*/  BAR.SYNC.DEFER_BLOCKING 0x0 ;  /* 0x0000000000007b1d */ /* 0x000fe20000010000 */
[----:B------:R-:W-:-:S03]  /*1cb0*/  IMAD.SHL.U32 R234, R2, 0x2, RZ ;  /* 0x0000000202ea7824 */ /* 0x000fc600078e00ff */
[----:B------:R-:W-:Y:S01]  /*1cc0*/  IADD3 R0, R143, 0x3900, RZ ;  /* 0x000039008f007810 */ /* 0x000fe20007ffe0ff */
[--C-:B------:R-:W-:Y:S01]  /*1cd0*/  IMAD R237, R3, 0x2, R234.reuse ;  /* 0x0000000203ed7824 */ /* 0x100fe200078e02ea */
[----:B------:R-:W-:Y:S01]  /*1ce0*/  IADD3 R238, R143, 0x3920, RZ ;  /* 0x000039208fee7810 */ /* 0x000fe20007ffe0ff */
[----:B------:R-:W-:Y:S01]  /*1cf0*/  IMAD R235, R4, 0x2, R234 ;  /* 0x0000000204eb7824 */ /* 0x000fe200078e02ea */
[----:B------:R-:W-:Y:S01]  /*1d00*/  @P0 IADD3 R238, R0, -0x20, RZ ;  /* 0xffffffe000ee0810 */ /* 0x000fe20007ffe0ff */
[----:B------:R-:W-:Y:S02]  /*1d10*/  IMAD R0, R69, c[0x0][0x208], RZ ;  /* 0x0000820045007a24 */ /* 0x000fe400078e02ff */
[----:B------:R-:W-:Y:S01]  /*1d20*/  IMAD R236, R3, 0x2, R235 ;  /* 0x0000000203ec7824 */ /* 0x000fe200078e02eb */
[C---:B------:R-:W-:Y:S01]  /*1d30*/  IADD3 R244, R238.reuse, 0x800, RZ ;  /* 0x00000800eef47810 */ /* 0x040fe20007ffe0ff */
[----:B------:R-:W-:Y:S01]  /*1d40*/  IMAD R0, R21, c[0x0][0x20c], R0 ;  /* 0x0000830015007a24 */ /* 0x000fe200078e0200 */
[----:B------:R-:W-:-:S02]  /*1d50*/  IADD3 R243, R238, 0x1000, RZ ;  /* 0x00001000eef37810 */ /* 0x000fc40007ffe0ff */
[C---:B------:R-:W-:Y:S01]  /*1d60*/  IADD3 R242, R238.reuse, 0x1800, RZ ;  /* 0x00001800eef27810 */ /* 0x040fe20007ffe0ff */
[----:B------:R-:W-:Y:S01]  /*1d70*/  IMAD.IADD R0, R7, 0x1, R0 ;  /* 0x0000000107007824 */ /* 0x000fe200078e0200 */
[C---:B------:R-:W-:Y:S02]  /*1d80*/  IADD3 R241, R238.reuse, 0x2000, RZ ;  /* 0x00002000eef17810 */ /* 0x040fe40007ffe0ff */
[----:B------:R-:W-:Y:S01]  /*1d90*/  IADD3 R240, R238, 0x2800, RZ ;  /* 0x00002800eef07810 */ /* 0x000fe20007ffe0ff */
[----:B------:R-:W-:Y:S01]  /*1da0*/  IMAD R0, R0, 0x70, RZ ;  /* 0x0000007000007824 */ /* 0x000fe200078e02ff */
[----:B------:R-:W-:Y:S01]  /*1db0*/  IADD3 R239, R238, 0x3000, RZ ;  /* 0x00003000eeef7810 */ /* 0x000fe20007ffe0ff */
[----:B--2---:R-:W-:Y:S04]  /*1dc0*/  LDSM.16.M88.4 R8, [R234+0x9100] ;  /* 0x00910000ea08783b */ /* 0x004fe80000000200 */
[----:B------:R-:W2:Y:S04]  /*1dd0*/  LDSM.16.M88.4 R28, [R143+0x3900] ;  /* 0x003900008f1c783b */ /* 0x000ea80000000200 */
[----:B------:R-:W4:Y:S04]  /*1de0*/  LDSM.16.M88.4 R24, [R143+0x4100] ;  /* 0x004100008f18783b */ /* 0x000f280000000200 */
[----:B---3--:R-:W3:Y:S04]  /*1df0*/  LDSM.16.M88.4 R16, [R143+0x4900] ;  /* 0x004900008f10783b */ /* 0x008ee80000000200 */
[----:B------:R-:W5:Y:S04]  /*1e00*/  LDSM.16.M88.4 R32, [R143+0x5100] ;  /* 0x005100008f20783b */ /* 0x000f680000000200 */
[----:B------:R-:W3:Y:S04]  /*1e10*/  LDSM.16.M88.4 R36, [R143+0x5900] ;  /* 0x005900008f24783b */ /* 0x000ee80000000200 */
[----:B------:R-:W5:Y:S04]  /*1e20*/  LDSM.16.M88.4 R44, [R143+0x6100] ;  /* 0x006100008f2c783b */ /* 0x000f680000000200 */
[----:B------:R-:W5:Y:S04]  /*1e30*/  LDSM.16.M88.4 R40, [R143+0x6900] ;  /* 0x006900008f28783b */ /* 0x000f680000000200 */
[----:B-1----:R-:W1:Y:S04]  /*1e40*/  LDSM.16.M88.4 R12, [R234+0x7100] ;  /* 0x00710000ea0c783b */ /* 0x002e680000000200 */
[----:B------:R-:W-:Y:S04]  /*1e50*/  LDSM.16.M88.4 R52, [R238+0x800] ;  /* 0x00080000ee34783b */ /* 0x000fe80000000200 */
[----:B------:R-:W-:Y:S01]  /*1e60*/  LDSM.16.M88.4 R48, [R238+0x1000] ;  /* 0x00100000ee30783b */ /* 0x000fe20000000200 */
[C---:B--2---:R-:W-:Y:S03]  /*1e70*/  HMMA.16816.F32.BF16 R60, R8.reuse, R28, RZ ;  /* 0x0000001c083c723c */ /* 0x044fe600000418ff */
[----:B------:R-:W-:Y:S05]  /*1e80*/  LDSM.16.M88.4 R56, [R238] ;  /* 0x00000000ee38783b */ /* 0x000fea0000000200 */
[C---:B----4-:R-:W-:Y:S08]  /*1e90*/  HMMA.16816.F32.BF16 R64, R8.reuse, R24, RZ ;  /* 0x000000180840723c */ /* 0x050ff000000418ff */
[C---:B---3--:R-:W-:Y:S08]  /*1ea0*/  HMMA.16816.F32.BF16 R72, R8.reuse, R16, RZ ;  /* 0x000000100848723c */ /* 0x048ff000000418ff */
[C---:B-----5:R-:W-:Y:S08]  /*1eb0*/  HMMA.16816.F32.BF16 R76, R8.reuse, R32, RZ ;  /* 0x00000020084c723c */ /* 0x060ff000000418ff */
        /* <DEDUP_REMOVED lines=9> */
[----:B------:R-:W-:Y:S07]  /*1f50*/  HMMA.16816.F32.BF16 R188, R8, R42, RZ ;  /* 0x0000002a08bc723c */ /* 0x000fee00000418ff */
[----:B------:R-:W-:Y:S01]  /*1f60*/  IMAD.WIDE.U32 R8, R6, 0x70, R70 ;  /* 0x0000007006087825 */ /* 0x000fe200078e0046 */
[----:B-1----:R-:W-:Y:S03]  /*1f70*/  HMMA.16816.F32.BF16 R184, R12, R28, RZ ;  /* 0x0000001c0cb8723c */ /* 0x002fe600000418ff */
[----:B------:R-:W-:Y:S01]  /*1f80*/  IMAD.IADD R0, R9, 0x1, R0 ;  /* 0x0000000109007824 */ /* 0x000fe200078e0200 */
[----:B------:R-:W-:-:S04]  /*1f90*/  LEA R6, P1, R8, c[0x0][0x1f8], 0x1 ;  /* 0x00007e0008067a11 */ /* 0x000fc800078208ff */
[C---:B------:R-:W-:Y:S01]  /*1fa0*/  HMMA.16816.F32.BF16 R180, R12.reuse, R30, RZ ;  /* 0x0000001e0cb4723c */ /* 0x040fe200000418ff */
[----:B------:R-:W-:Y:S01]  /*1fb0*/  LDSM.16.M88.4 R28, [R238+0x2800] ;  /* 0x00280000ee1c783b */ /* 0x000fe20000000200 */
[----:B------:R-:W-:Y:S02]  /*1fc0*/  IADD3 R20, P0, R6, UR7, RZ ;  /* 0x0000000706147c10 */ /* 0x000fe4000ff1e0ff */
[----:B------:R-:W-:Y:S01]  /*1fd0*/  LEA.HI.X R7, R8, c[0x0][0x1fc], R0, 0x1, P1 ;  /* 0x00007f0008077a11 */ /* 0x000fe200008f0c00 */
[----:B------:R-:W-:Y:S01]  /*1fe0*/  IMAD.MOV.U32 R0, RZ, RZ, 0x40 ;  /* 0x00000040ff007424 */ /* 0x000fe200078e00ff */
[----:B------:R-:W-:Y:S01]  /*1ff0*/  LDSM.16.M88.4 R8, [R237+0x7100] ;  /* 0x00710000ed08783b */ /* 0x000fe20000000200 */
[----:B------:R-:W-:Y:S01]  /*2000*/  LOP3.LUT P1, RZ, R68, 0x4, RZ, 0xc0, !PT ;  /* 0x0000000444ff7812 */ /* 0x000fe2000782c0ff */
[----:B------:R-:W-:Y:S01]  /*2010*/  HMMA.16816.F32.BF16 R148, R12, R16, RZ ;  /* 0x000000100c94723c */ /* 0x000fe200000418ff */
[----:B------:R-:W-:Y:S02]  /*2020*/  IADD3.X R21, R7, UR5, RZ, P0, !PT ;  /* 0x0000000507157c10 */ /* 0x000fe400087fe4ff */
[----:B------:R-:W-:-:S02]  /*2030*/  ISETP.LT.OR P0, PT, R22, 0x21, P3 ;  /* 0x000000211600780c */ /* 0x000fc40001f01670 */
[----:B------:R-:W-:-:S03]  /*2040*/  SEL R0, R0, 0xffffffc0, !P1 ;  /* 0xffffffc000007807 */ /* 0x000fc60004800000 */
[----:B------:R-:W-:Y:S01]  /*2050*/  HMMA.16816.F32.BF16 R172, R12, R18, RZ ;  /* 0x000000120cac723c */ /* 0x000fe200000418ff */
[----:B------:R-:W1:Y:S01]  /*2060*/  LDSM.16.M88.4 R16, [R237+0x9100] ;  /* 0x00910000ed10783b */ /* 0x000e620000000200 */
[----:B------:R-:W-:Y:S02]  /*2070*/  IMAD.IADD R233, R143, 0x1, R0 ;  /* 0x000000018fe97824 */ /* 0x000fe400078e0200 */
[----:B------:R-:W-:Y:S01]  /*2080*/  IMAD.IADD R232, R0, 0x1, R238 ;  /* 0x0000000100e87824 */ /* 0x000fe200078e02ee */
[----:B------:R-:W-:-:S03]  /*2090*/  LOP3.LUT R0, R141, R5, RZ, 0xfc, !PT ;  /* 0x000000058d007212 */ /* 0x000fc600078efcff */
[C---:B------:R-:W-:Y:S08]  /*20a0*/  HMMA.16816.F32.BF16 R144, R12.reuse, R32, RZ ;  /* 0x000000200c90723c */ /* 0x040ff000000418ff */
[C---:B------:R-:W-:Y:S01]  /*20b0*/  HMMA.16816.F32.BF16 R168, R12.reuse, R34, RZ ;  /* 0x000000220ca8723c */ /* 0x040fe200000418ff */
[----:B------:R-:W2:Y:S07]  /*20c0*/  LDSM.16.M88.4 R32, [R238+0x2000] ;  /* 0x00200000ee20783b */ /* 0x000eae0000000200 */
[C---:B------:R-:W-:Y:S08]  /*20d0*/  HMMA.16816.F32.BF16 R156, R12.reuse, R24, RZ ;  /* 0x000000180c9c723c */ /* 0x040ff000000418ff */
[C---:B------:R-:W-:Y:S01]  /*20e0*/  HMMA.16816.F32.BF16 R176, R12.reuse, R26, RZ ;  /* 0x0000001a0cb0723c */ /* 0x040fe200000418ff */
[----:B------:R-:W-:Y:S07]  /*20f0*/  LDSM.16.M88.4 R24, [R238+0x3000] ;  /* 0x00300000ee18783b */ /* 0x000fee0000000200 */
[C---:B------:R-:W-:Y:S08]  /*2100*/  HMMA.16816.F32.BF16 R136, R12.reuse, R36, RZ ;  /* 0x000000240c88723c */ /* 0x040ff000000418ff */
[----:B------:R-:W-:Y:S01]  /*2110*/  HMMA.16816.F32.BF16 R160, R12, R38, RZ ;  /* 0x000000260ca0723c */ /* 0x000fe200000418ff */
[----:B------:R-:W3:Y:S04]  /*2120*/  LDSM.16.M88.4 R36, [R238+0x1800] ;  /* 0x00180000ee24783b */ /* 0x000ee80000000200 */
[----:B------:R-:W-:Y:S01]  /*2130*/  @!PT LDS RZ, [RZ] ;  /* 0x00000000fffff984 */ /* 0x000fe20000000800 */
[----:B------:R-:W-:Y:S01]  /*2140*/  @!PT LDS RZ, [RZ] ;  /* 0x00000000fffff984 */ /* 0x000fe20000000800 */
[----:B------:R-:W-:Y:S01]  /*2150*/  @!PT LDS RZ, [RZ] ;  /* 0x00000000fffff984 */ /* 0x000fe20000000800 */
[----:B------:R4:W-:Y:S01]  /*2160*/  LDGSTS.E.BYPASS.LTC128B.128 [R245+0x100], [R6.64], !P6 ;  /* 0x0010000006f57fae */ /* 0x0009e2000f101d48 */
[----:B------:R-:W-:-:S02]  /*2170*/  ISETP.LT.OR P6, PT, R22, 0x31, P3 ;  /* 0x000000311600780c */ /* 0x000fc40001fc1670 */
[----:B------:R-:W-:Y:S01]  /*2180*/  HMMA.16816.F32.BF16 R128, R12, R44, RZ ;  /* 0x0000002c0c80723c */ /* 0x000fe200000418ff */
[----:B------:R5:W-:Y:S01]  /*2190*/  LDGSTS.E.BYPASS.LTC128B.128 [R245+0x900], [R20.64], !P5 ;  /* 0x0090000014f57fae */ /* 0x000be2000e901d48 */
[----:B------:R-:W-:-:S06]  /*21a0*/  ISETP.LT.OR P5, PT, R22, 0x41, P3 ;  /* 0x000000411600780c */ /* 0x000fcc0001fa1670 */
[C---:B------:R-:W-:Y:S08]  /*21b0*/  HMMA.16816.F32.BF16 R152, R12.reuse, R46, RZ ;  /* 0x0000002e0c98723c */ /* 0x040ff000000418ff */
[C---:B------:R-:W-:Y:S08]  /*21c0*/  HMMA.16816.F32.BF16 R124, R12.reuse, R40, RZ ;  /* 0x000000280c7c723c */ /* 0x040ff000000418ff */
[----:B------:R-:W-:Y:S07]  /*21d0*/  HMMA.16816.F32.BF16 R132, R12, R42, RZ ;  /* 0x0000002a0c84723c */ /* 0x000fee00000418ff */
[----:B------:R-:W-:Y:S01]  /*21e0*/  IADD3 R12, P4, R20, UR7, RZ ;  /* 0x00000007140c7c10 */ /* 0x000fe2000ff9e0ff */
[----:B-1----:R-:W-:Y:S03]  /*21f0*/  HMMA.16816.F32.BF16 R44, R16, R28, R84 ;  /* 0x0000001c102c723c */ /* 0x002fe60000041854 */
[----:B------:R-:W-:-:S02]  /*2200*/  IADD3.X R13, R21, UR5, RZ, P4, !PT ;  /* 0x00000005150d7c10 */ /* 0x000fc4000a7fe4ff */
[----:B------:R-:W-:-:S03]  /*2210*/  IADD3 R14, P4, R12, UR7, RZ ;  /* 0x000000070c0e7c10 */ /* 0x000fc6000ff9e0ff */
[----:B------:R1:W-:Y:S01]  /*2220*/  LDGSTS.E.BYPASS.LTC128B.128 [R245+0x1100], [R12.64], !P0 ;  /* 0x011000000cf57fae */ /* 0x0003e2000c101d48 */
[----:B------:R-:W-:Y:S01]  /*2230*/  IADD3.X R15, R13, UR5, RZ, P4, !PT ;  /* 0x000000050d0f7c10 */ /* 0x000fe2000a7fe4ff */
[----:B--2---:R-:W-:Y:S01]  /*2240*/  HMMA.16816.F32.BF16 R40, R16, R32, R80 ;  /* 0x000000201028723c */ /* 0x004fe20000041850 */
[----:B----4-:R-:W-:-:S03]  /*2250*/  IADD3 R6, P4, R14, UR7, RZ ;  /* 0x000000070e067c10 */ /* 0x010fc6000ff9e0ff */
[----:B------:R2:W-:Y:S01]  /*2260*/  LDGSTS.E.BYPASS.LTC128B.128 [R245+0x1900], [R14.64], !P6 ;  /* 0x019000000ef57fae */ /* 0x0005e2000f101d48 */
[----:B------:R-:W-:Y:S02]  /*2270*/  IADD3.X R7, R15, UR5, RZ, P4, !PT ;  /* 0x000000050f077c10 */ /* 0x000fe4000a7fe4ff */
[C---:B------:R-:W-:Y:S01]  /*2280*/  ISETP.LT.OR P4, PT, R22.reuse, 0x51, P3 ;  /* 0x000000511600780c */ /* 0x040fe20001f81670 */
[C---:B------:R-:W-:Y:S01]  /*2290*/  HMMA.16816.F32.BF16 R100, R16.reuse, R48, R72 ;  /* 0x000000301064723c */ /* 0x040fe20000041848 */
[----:B------:R-:W-:Y:S01]  /*22a0*/  ISETP.LT.OR P3, PT, R22, 0x61, P3 ;  /* 0x000000611600780c */ /* 0x000fe20001f61670 */
[----:B------:R4:W-:Y:S06]  /*22b0*/  LDGSTS.E.BYPASS.LTC128B.128 [R245+0x2100], [R6.64], !P5 ;  /* 0x0210000006f57fae */ /* 0x0009ec000e901d48 */
[C---:B---3--:R-:W-:Y:S08]  /*22c0*/  HMMA.16816.F32.BF16 R92, R16.reuse, R36, R76 ;  /* 0x00000024105c723c */ /* 0x048ff0000004184c */
[----:B------:R-:W-:Y:S01]  /*22d0*/  HMMA.16816.F32.BF16 R220, R16, R54, R108 ;  /* 0x0000003610dc723c */ /* 0x000fe2000004186c */
[----:B-1----:R-:W-:-:S04]  /*22e0*/  IADD3 R12, P0, R6, UR7, RZ ;  /* 0x00000007060c7c10 */ /* 0x002fc8000ff1e0ff */
[----:B------:R-:W-:Y:S02]  /*22f0*/  IADD3.X R13, R7, UR5, RZ, P0, !PT ;  /* 0x00000005070d7c10 */ /* 0x000fe400087fe4ff */
[----:B--2---:R-:W-:Y:S01]  /*2300*/  IADD3 R14, P0, R12, UR7, RZ ;  /* 0x000000070c0e7c10 */ /* 0x004fe2000ff1e0ff */
[----:B------:R-:W-:Y:S02]  /*2310*/  HMMA.16816.F32.BF16 R116, R16, R56, R60 ;  /* 0x000000381074723c */ /* 0x000fe4000004183c */
[----:B------:R1:W-:Y:S01]  /*2320*/  LDGSTS.E.BYPASS.LTC128B.128 [R245+0x2900], [R12.64], !P4 ;  /* 0x029000000cf57fae */ /* 0x0003e2000e101d48 */
[----:B------:R-:W-:Y:S02]  /*2330*/  IADD3.X R15, R13, UR5, RZ, P0, !PT ;  /* 0x000000050d0f7c10 */ /* 0x000fe400087fe4ff */
[----:B------:R-:W-:-:S03]  /*2340*/  ISETP.GE.AND P0, PT, R140, 0x71, PT ;  /* 0x000000718c00780c */ /* 0x000fc60003f06270 */
[----:B------:R1:W-:Y:S01]  /*2350*/  LDGSTS.E.BYPASS.LTC128B.128 [R245+0x3100], [R14.64], !P3 ;  /* 0x031000000ef57fae */ /* 0x0003e2000d901d48 */
[C---:B------:R-:W-:Y:S03]  /*2360*/  HMMA.16816.F32.BF16 R104, R16.reuse, R52, R64 ;  /* 0x000000341068723c */ /* 0x040fe60000041840 */
[----:B-----5:R-:W-:Y:S04]  /*2370*/  LDSM.16.M88.4 R20, [R235+0x9100] ;  /* 0x00910000eb14783b */ /* 0x020fe80000000200 */
[----:B------:R-:W2:Y:S01]  /*2380*/  LDSM.16.M88.4 R84, [R233+0x5900] ;  /* 0x00590000e954783b */ /* 0x000ea20000000200 */
[C---:B------:R-:W-:Y:S03]  /*2390*/  HMMA.16816.F32.BF16 R88, R16.reuse, R24, R88 ;  /* 0x000000181058723c */ /* 0x040fe60000041858 */
[----:B------:R-:W3:Y:S04]  /*23a0*/  LDSM.16.M88.4 R80, [R233+0x6100] ;  /* 0x00610000e950783b */ /* 0x000ee80000000200 */
[----:B------:R-:W5:Y:S01]  /*23b0*/  LDSM.16.M88.4 R72, [R233+0x5100] ;  /* 0x00510000e948783b */ /* 0x000f620000000200 */
[C---:B------:R-:W-:Y:S03]  /*23c0*/  HMMA.16816.F32.BF16 R96, R16.reuse, R58, R96 ;  /* 0x0000003a1060723c */ /* 0x040fe60000041860 */
[----:B------:R-:W2:Y:S04]  /*23d0*/  LDSM.16.M88.4 R76, [R233+0x6900] ;  /* 0x00690000e94c783b */ /* 0x000ea80000000200 */
[----:B------:R-:W2:Y:S01]  /*23e0*/  LDSM.16.M88.4 R64, [R233+0x3900] ;  /* 0x00390000e940783b */ /* 0x000ea20000000200 */
[C---:B------:R-:W-:Y:S03]  /*23f0*/  HMMA.16816.F32.BF16 R112, R16.reuse, R50, R112 ;  /* 0x000000321070723c */ /* 0x040fe60000041870 */
[----:B------:R-:W2:Y:S04]  /*2400*/  LDSM.16.M88.4 R60, [R233+0x4100] ;  /* 0x00410000e93c783b */ /* 0x000ea80000000200 */
[----:B------:R-:W2:Y:S01]  /*2410*/  LDSM.16.M88.4 R68, [R233+0x4900] ;  /* 0x00490000e944783b */ /* 0x000ea20000000200 */
[C---:B------:R-:W-:Y:S03]  /*2420*/  HMMA.16816.F32.BF16 R108, R16.reuse, R38, R120 ;  /* 0x00000026106c723c */ /* 0x040fe60000041878 */
[----:B-1----:R-:W-:Y:S04]  /*2430*/  LDSM.16.M88.4 R12, [R236+0x7100] ;  /* 0x00710000ec0c783b */ /* 0x002fe80000000200 */
[----:B------:R-:W0:Y:S01]  /*2440*/  LDGDEPBAR ;  /* 0x00000000000079af */ /* 0x000e220000000000 */
[C---:B------:R-:W-:Y:S08]  /*2450*/  HMMA.16816.F32.BF16 R204, R16.reuse, R34, R164 ;  /* 0x0000002210cc723c */ /* 0x040ff000000418a4 */
[C---:B------:R-:W-:Y:S08]  /*2460*/  HMMA.16816.F32.BF16 R200, R16.reuse, R30, R192 ;  /* 0x0000001e10c8723c */ /* 0x040ff000000418c0 */
[----:B------:R-:W-:Y:S01]  /*2470*/  HMMA.16816.F32.BF16 R188, R16, R26, R188 ;  /* 0x0000001a10bc723c */ /* 0x000fe200000418bc */
[----:B------:R-:W1:Y:S07]  /*2480*/  LDSM.16.M88.4 R16, [R235+0x7100] ;  /* 0x00710000eb10783b */ /* 0x000e6e0000000200 */
        /* <DEDUP_REMOVED lines=8> */
[C---:B------:R-:W-:Y:S01]  /*2510*/  HMMA.16816.F32.BF16 R128, R8.reuse, R50, R172 ;  /* 0x000000320880723c */ /* 0x040fe200000418ac */
[----:B------:R-:W-:Y:S07]  /*2520*/  LDSM.16.M88.4 R48, [R232] ;  /* 0x00000000e830783b */ /* 0x000fee0000000200 */
[C---:B------:R-:W-:Y:S01]  /*2530*/  HMMA.16816.F32.BF16 R136, R8.reuse, R38, R168 ;  /* 0x000000260888723c */ /* 0x040fe200000418a8 */
[----:B------:R-:W-:Y:S07]  /*2540*/  LDSM.16.M88.4 R36, [R232+0x1800] ;  /* 0x00180000e824783b */ /* 0x000fee0000000200 */
[C---:B------:R-:W-:Y:S08]  /*2550*/  HMMA.16816.F32.BF16 R224, R8.reuse, R24, R124 ;  /* 0x0000001808e0723c */ /* 0x040ff0000004187c */
[C---:B------:R-:W-:Y:S01]  /*2560*/  HMMA.16816.F32.BF16 R168, R8.reuse, R34, R160 ;  /* 0x0000002208a8723c */ /* 0x040fe200000418a0 */
[----:B------:R-:W-:Y:S07]  /*2570*/  LDSM.16.M88.4 R32, [R232+0x2000] ;  /* 0x00200000e820783b */ /* 0x000fee0000000200 */
[C---:B------:R-:W-:Y:S01]  /*2580*/  HMMA.16816.F32.BF16 R172, R8.reuse, R30, R152 ;  /* 0x0000001e08ac723c */ /* 0x040fe20000041898 */
[----:B------:R-:W-:Y:S07]  /*2590*/  LDSM.16.M88.4 R28, [R232+0x2800] ;  /* 0x00280000e81c783b */ /* 0x000fee0000000200 */
[----:B------:R-:W-:Y:S01]  /*25a0*/  HMMA.16816.F32.BF16 R164, R8, R26, R132 ;  /* 0x0000001a08a4723c */ /* 0x000fe20000041884 */
[----:B------:R-:W1:Y:S04]  /*25b0*/  LDSM.16.M88.4 R8, [R236+0x9100] ;  /* 0x00910000ec08783b */ /* 0x000e680000000200 */
[----:B------:R-:W-:Y:S03]  /*25c0*/  LDSM.16.M88.4 R24, [R232+0x3000] ;  /* 0x00300000e818783b */ /* 0x000fe60000000200 */
[C---:B--2---:R-:W-:Y:S01]  /*25d0*/  HMMA.16816.F32.BF16 R144, R20.reuse, R84, R40 ;  /* 0x000000541490723c */ /* 0x044fe20000041828 */
[----:B------:R-:W2:Y:S07]  /*25e0*/  LDSM.16.M88.4 R40, [R232+0x1000] ;  /* 0x00100000e828783b */ /* 0x000eae0000000200 */
[----:B---3--:R-:W-:Y:S01]  /*25f0*/  HMMA.16816.F32.BF16 R132, R20, R80, R44 ;  /* 0x000000501484723c */ /* 0x008fe2000004182c */
[----:B------:R-:W3:Y:S01]  /*2600*/  LDSM.16.M88.4 R44, [R232+0x800] ;  /* 0x00080000e82c783b */ /* 0x000ee20000000200 */
[----:B------:R-:W-:-:S06]  /*2610*/  DEPBAR.LE SB0, 0x0 ;  /* 0x000080000000791a */ /* 0x000fcc0000000000 */
[C---:B-----5:R-:W-:Y:S08]  /*2620*/  HMMA.16816.F32.BF16 R148, R20.reuse, R72, R92 ;  /* 0x000000481494723c */ /* 0x060ff0000004185c */
[C---:B------:R-:W-:Y:S08]  /*2630*/  HMMA.16816.F32.BF16 R124, R20.reuse, R76, R88 ;  /* 0x0000004c147c723c */ /* 0x040ff00000041858 */
[C---:B------:R-:W-:Y:S08]  /*2640*/  HMMA.16816.F32.BF16 R160, R20.reuse, R64, R116 ;  /* 0x0000004014a0723c */ /* 0x040ff00000041874 */
[C---:B------:R-:W-:Y:S08]  /*2650*/  HMMA.16816.F32.BF16 R156, R20.reuse, R60, R104 ;  /* 0x0000003c149c723c */ /* 0x040ff00000041868 */
[C---:B------:R-:W-:Y:S08]  /*2660*/  HMMA.16816.F32.BF16 R152, R20.reuse, R68, R100 ;  /* 0x000000441498723c */ /* 0x040ff00000041864 */
[----:B------:R-:W-:Y:S08]  /*2670*/  HMMA.16816.F32.BF16 R120, R20, R66, R96 ;  /* 0x000000421478723c */ /* 0x000ff00000041860 */
[C---:B-1----:R-:W-:Y:S08]  /*2680*/  HMMA.16816.F32.BF16 R92, R16.reuse, R64, R184 ;  /* 0x00000040105c723c */ /* 0x042ff000000418b8 */
        /* <DEDUP_REMOVED lines=23> */
[C---:B--2---:R-:W-:Y:S08]  /*2800*/  HMMA.16816.F32.BF16 R152, R8.reuse, R40, R152 ;  /* 0x000000280898723c */ /* 0x044ff00000041898 */
        /* <DEDUP_REMOVED lines=8> */
[----:B------:R-:W-:Y:S08]  /*2890*/  HMMA.16816.F32.BF16 R16, R12, R32, R68 ;  /* 0x000000200c10723c */ /* 0x000ff00000041844 */
[C---:B---3--:R-:W-:Y:S08]  /*28a0*/  HMMA.16816.F32.BF16 R156, R8.reuse, R44, R156 ;  /* 0x0000002c089c723c */ /* 0x048ff0000004189c */
        /* <DEDUP_REMOVED lines=15> */
[----:B----4-:R-:W-:Y:S01]  /*29a0*/  IADD3 R2, R247, -0x2, RZ ;  /* 0xfffffffef7027810 */ /* 0x010fe20007ffe0ff */
        /* <DEDUP_REMOVED lines=9> */
[----:B------:R-:W-:Y:S02]  /*2a40*/  LEA.HI.X R7, R8, c[0x0][0x1cc], R2, 0x1, P1 ;  /* 0x0000730008077a11 */ /* 0x000fe400008f0c02 */
[----:B------:R-:W-:-:S03]  /*2a50*/  IADD3 R12, P1, R14, R24, RZ ;  /* 0x000000180e0c7210 */ /* 0x000fc60007f3e0ff */
[----:B------:R-:W-:Y:S01]  /*2a60*/  IMAD.X R15, R5, 0x1, R7, P3 ;  /* 0x00000001050f7824 */ /* 0x000fe200018e0607 */
[-C--:B------:R-:W-:Y:S01]  /*2a70*/  IADD3 R10, P3, R12, R24.reuse, RZ ;  /* 0x000000180c0a7210 */ /* 0x080fe20007f7e0ff */
[----:B------:R-:W-:Y:S01]  /*2a80*/  @!PT LDS RZ, [RZ] ;  /* 0x00000000fffff984 */ /* 0x000fe20000000800 */
[----:B------:R-:W-:Y:S01]  /*2a90*/  @!PT LDS RZ, [RZ] ;  /* 0x00000000fffff984 */ /* 0x000fe20000000800 */
[----:B------:R-:W-:Y:S01]  /*2aa0*/  @!PT LDS RZ, [RZ] ;  /* 0x00000000fffff984 */ /* 0x000fe20000000800 */
[----:B------:R1:W-:Y:S02]  /*2ab0*/  LDGSTS.E.BYPASS.LTC128B.128 [R245+0x3900], [R6.64], !P2 ;  /* 0x0390000006f57fae */ /* 0x0003e4000d101d48 */
[--C-:B------:R-:W-:Y:S01]  /*2ac0*/  IMAD.X R13, R15, 0x1, R5.reuse, P1 ;  /* 0x000000010f0d7824 */ /* 0x100fe200008e0605 */
[----:B------:R-:W-:Y:S01]  /*2ad0*/  IADD3 R8, P1, R10, R24, RZ ;  /* 0x000000180a087210 */ /* 0x000fe20007f3e0ff */
[----:B------:R2:W-:Y:S02]  /*2ae0*/  LDGSTS.E.BYPASS.LTC128B.128 [R245+0x4100], [R14.64], !P2 ;  /* 0x041000000ef57fae */ /* 0x0005e4000d101d48 */
[--C-:B------:R-:W-:Y:S02]  /*2af0*/  IMAD.X R11, R13, 0x1, R5.reuse, P3 ;  /* 0x000000010d0b7824 */ /* 0x100fe400018e0605 */
[----:B------:R3:W-:Y:S02]  /*2b00*/  LDGSTS.E.BYPASS.LTC128B.128 [R245+0x4900], [R12.64], !P2 ;  /* 0x049000000cf57fae */ /* 0x0007e4000d101d48 */
[----:B------:R-:W-:-:S02]  /*2b10*/  IMAD.X R9, R11, 0x1, R5, P1 ;  /* 0x000000010b097824 */ /* 0x000fc400008e0605 */
[----:B------:R3:W-:Y:S04]  /*2b20*/  LDGSTS.E.BYPASS.LTC128B.128 [R245+0x5100], [R10.64], !P2 ;  /* 0x051000000af57fae */ /* 0x0007e8000d101d48 */
[----:B------:R3:W-:Y:S01]  /*2b30*/  LDGSTS.E.BYPASS.LTC128B.128 [R245+0x5900], [R8.64], !P2 ;  /* 0x0590000008f57fae */ /* 0x0007e2000d101d48 */
[----:B-1----:R-:W-:-:S04]  /*2b40*/  IADD3 R6, P3, R8, R24, RZ ;  /* 0x0000001808067210 */ /* 0x002fc80007f7e0ff */
[----:B--2---:R-:W-:Y:S01]  /*2b50*/  IADD3 R14, P1, R6, R24, RZ ;  /* 0x00000018060e7210 */ /* 0x004fe20007f3e0ff */
[----:B------:R-:W-:-:S04]  /*2b60*/  IMAD.X R7, R9, 0x1, R5, P3 ;  /* 0x0000000109077824 */ /* 0x000fc800018e0605 */
[----:B------:R-:W-:Y:S01]  /*2b70*/  IMAD.X R15, R7, 0x1, R5, P1 ;  /* 0x00000001070f7824 */ /* 0x000fe200008e0605 */
[----:B------:R3:W-:Y:S04]  /*2b80*/  LDGSTS.E.BYPASS.LTC128B.128 [R245+0x6100], [R6.64], !P2 ;  /* 0x0610000006f57fae */ /* 0x0007e8000d101d48 */
[----:B------:R3:W-:Y:S03]  /*2b90*/  LDGSTS.E.BYPASS.LTC128B.128 [R245+0x6900], [R14.64], !P2 ;  /* 0x069000000ef57fae */ /* 0x0007e6000d101d48 */
.L_x_31:
[----:B----4-:R-:W-:Y:S01]  /*2ba0*/  LOP3.LUT R2, R228, 0xffffffe0, RZ, 0xc0, !PT ;  /* 0xffffffe0e4027812 */ /* 0x010fe200078ec0ff */
[----:B---3--:R-:W-:Y:S01]  /*2bb0*/  IMAD.IADD R6, R140, 0x1, R142 ;  /* 0x000000018c067824 */ /* 0x008fe200078e028e */
[----:B------:R-:W0:Y:S01]  /*2bc0*/  LDGDEPBAR ;  /* 0x00000000000079af */ /* 0x000e220000000000 */
[----:B------:R-:W-:Y:S02]  /*2bd0*/  IMAD.SHL.U32 R228, R0, 0x2, RZ ;  /* 0x0000000200e47824 */ /* 0x000fe400078e00ff */
[----:B------:R-:W-:-:S02]  /*2be0*/  IMAD.IADD R2, R230, 0x1, -R2 ;  /* 0x00000001e6027824 */ /* 0x000fc400078e0a02 */
[--C-:B------:R-:W-:Y:S02]  /*2bf0*/  IMAD R229, R4, 0x2, R228.reuse ;  /* 0x0000000204e57824 */ /* 0x100fe400078e02e4 */
[C---:B------:R-:W-:Y:S01]  /*2c00*/  IMAD R231, R3.reuse, 0x2, R228 ;  /* 0x0000000203e77824 */ /* 0x040fe200078e02e4 */
[----:B------:R-:W-:Y:S01]  /*2c10*/  SHF.R.S32.HI R5, RZ, 0x1f, R2 ;  /* 0x0000001fff057819 */ /* 0x000fe20000011402 */
[----:B------:R-:W-:-:S03]  /*2c20*/  IMAD R230, R3, 0x2, R229 ;  /* 0x0000000203e67824 */ /* 0x000fc600078e02e5 */
[----:B------:R-:W-:-:S04]  /*2c30*/  LEA.HI R5, R5, R2, RZ, 0x2 ;  /* 0x0000000205057211 */ /* 0x000fc800078f10ff */
[----:B------:R-:W-:-:S05]  /*2c40*/  LOP3.LUT R5, R5, 0x7ffffffc, RZ, 0xc0, !PT ;  /* 0x7ffffffc05057812 */ /* 0x000fca00078ec0ff */
[----:B------:R-:W-:-:S04]  /*2c50*/  IMAD.IADD R2, R2, 0x1, -R5 ;  /* 0x0000000102027824 */ /* 0x000fc800078e0a05 */
        /* <DEDUP_REMOVED lines=42> */
[----:B------:R-:W-:-:S02]  /*2f00*/  FSEL R92, R118, -INF , P5 ;  /* 0xff800000765c7808 */ /* 0x000fc40002800000 */
[----:B------:R-:W-:Y:S02]  /*2f10*/  ISETP.GT.AND P1, PT, R2, 0x21, PT ;  /* 0x000000210200780c */ /* 0x000fe40003f24270 */
[----:B------:R-:W-:Y:S02]  /*2f20*/  FSEL R118, R56, -INF , P3 ;  /* 0xff80000038767808 */ /* 0x000fe40001800000 */
[----:B------:R-:W-:Y:S02]  /*2f30*/  FMNMX.FTZ R5, R45, R5, !PT ;  /* 0x000000052d057209 */ /* 0x000fe40007810000 */
[----:B------:R-:W-:Y:S02]  /*2f40*/  FSEL R84, R116, -INF , P5 ;  /* 0xff80000074547808 */ /* 0x000fe40002800000 */
[----:B------:R-:W-:Y:S02]  /*2f50*/  FSEL R93, R119, -INF , P4 ;  /* 0xff800000775d7808 */ /* 0x000fe40002000000 */
[----:B------:R-:W-:-:S02]  /*2f60*/  FSEL R85, R117, -INF , P4 ;  /* 0xff80000075557808 */ /* 0x000fc40002000000 */
[----:B------:R-:W-:Y:S02]  /*2f70*/  FSEL R101, R63, -INF , P4 ;  /* 0xff8000003f657808 */ /* 0x000fe40002000000 */
[----:B------:R-:W-:Y:S02]  /*2f80*/  ISETP.GT.AND P4, PT, R2, 0x28, PT ;  /* 0x000000280200780c */ /* 0x000fe40003f84270 */
[----:B------:R-:W-:Y:S02]  /*2f90*/  FSEL R116, R57, -INF , P1 ;  /* 0xff80000039747808 */ /* 0x000fe40000800000 */
[----:B------:R-:W-:Y:S02]  /*2fa0*/  FMNMX.FTZ R5, R118, R5, !PT ;  /* 0x0000000576057209 */ /* 0x000fe40007810000 */
        /* <DEDUP_REMOVED lines=33> */
[----:B------:R-:W-:Y:S01]  /*31c0*/  ISETP.GT.AND P4, PT, R2, 0x40, PT ;  /* 0x000000400200780c */ /* 0x000fe20003f84270 */
[----:B------:R-:W-:Y:S01]  /*31d0*/  LDSM.16.MT88.4 R20, [R228+0x900] ;  /* 0x00090000e414783b */ /* 0x000fe20000004200 */
[----:B------:R-:W-:Y:S02]  /*31e0*/  FSEL R141, R37, -INF , P1 ;  /* 0xff800000258d7808 */ /* 0x000fe40000800000 */
[----:B------:R-:W-:Y:S02]  /*31f0*/  FMNMX.FTZ R5, R142, R5, !PT ;  /* 0x000000058e057209 */ /* 0x000fe40007810000 */
[----:B------:R-:W-:Y:S02]  /*3200*/  FSEL R126, R148, -INF , P3 ;  /* 0xff800000947e7808 */ /* 0x000fe40001800000 */
[----:B------:R-:W-:-:S02]  /*3210*/  FSEL R139, R151, -INF , P1 ;  /* 0xff800000978b7808 */ /* 0x000fc40000800000 */
[----:B------:R-:W-:Y:S02]  /*3220*/  FSEL R128, R149, -INF , P1 ;  /* 0xff80000095807808 */ /* 0x000fe40000800000 */
[----:B------:R-:W-:Y:S02]  /*3230*/  FSEL R157, R39, -INF , P1 ;  /* 0xff800000279d7808 */ /* 0x000fe40000800000 */
[----:B------:R-:W-:Y:S02]  /*3240*/  ISETP.GT.AND P1, PT, R2, 0x41, PT ;  /* 0x000000410200780c */ /* 0x000fe40003f24270 */
[----:B------:R-:W-:Y:S02]  /*3250*/  FSEL R148, R16, -INF , P4 ;  /* 0xff80000010947808 */ /* 0x000fe40002000000 */
[----:B------:R-:W-:Y:S02]  /*3260*/  FMNMX.FTZ R5, R141, R5, !PT ;  /* 0x000000058d057209 */ /* 0x000fe40007810000 */
        /* <DEDUP_REMOVED lines=15> */
[----:B------:R-:W-:Y:S02]  /*3360*/  FSEL R203, R18, -INF , P4 ;  /* 0xff80000012cb7808 */ /* 0x000fe40002000000 */
[----:B------:R-:W-:Y:S01]  /*3370*/  ISETP.GT.AND P4, PT, R2, 0x50, PT ;  /* 0x000000500200780c */ /* 0x000fe20003f84270 */
[----:B------:R-:W-:Y:S01]  /*3380*/  LDSM.16.MT88.4 R16, [R228+0x100] ;  /* 0x00010000e410783b */ /* 0x000fe20000004200 */
[----:B------:R-:W-:Y:S02]  /*3390*/  FSEL R150, R33, -INF , P1 ;  /* 0xff80000021967808 */ /* 0x000fe40000800000 */
[----:B------:R-:W-:Y:S02]  /*33a0*/  FMNMX.FTZ R5, R108, R5, !PT ;  /* 0x000000056c057209 */ /* 0x000fe40007810000 */
        /* <DEDUP_REMOVED lines=13> */
[----:B------:R-:W-:-:S02]  /*3480*/  ISETP.GT.AND P5, PT, R2, 0x59, PT ;  /* 0x000000590200780c */ /* 0x000fc40003fa4270 */
[----:B------:R-:W-:Y:S02]  /*3490*/  FSEL R251, R48, -INF , P1 ;  /* 0xff80000030fb7808 */ /* 0x000fe40000800000 */
[----:B------:R-:W-:Y:S02]  /*34a0*/  FMNMX.FTZ R5, R221, R5, !PT ;  /* 0x00000005dd057209 */ /* 0x000fe40007810000 */
[C---:B------:R-:W-:Y:S02]  /*34b0*/  ISETP.GT.AND P6, PT, R2.reuse, 0x60, PT ;  /* 0x000000600200780c */ /* 0x040fe40003fc4270 */
[----:B------:R-:W-:Y:S02]  /*34c0*/  FSEL R252, R49, -INF , P5 ;  /* 0xff80000031fc7808 */ /* 0x000fe40002800000 */
[----:B------:R-:W-:Y:S02]  /*34d0*/  FMNMX.FTZ R5, R251, R5, !PT ;  /* 0x00000005fb057209 */ /* 0x000fe40007810000 */
        /* <DEDUP_REMOVED lines=16> */
[----:B------:R-:W-:Y:S02]  /*35e0*/  FMNMX.FTZ R5, R111, R5, !PT ;  /* 0x000000056f057209 */ /* 0x000fe40007810000 */
[----:B------:R-:W-:Y:S02]  /*35f0*/  FMNMX.FTZ R8, R46, R47, !PT ;  /* 0x0000002f2e087209 */ /* 0x000fe40007810000 */
[----:B------:R-:W-:-:S02]  /*3600*/  FMNMX.FTZ R5, R152, R5, !PT ;  /* 0x0000000598057209 */ /* 0x000fc40007810000 */
[----:B------:R-:W-:Y:S02]  /*3610*/  FMNMX.FTZ R8, R80, R8, !PT ;  /* 0x0000000850087209 */ /* 0x000fe40007810000 */
[----:B------:R-:W-:Y:S01]  /*3620*/  FSEL R174, R174, -INF , P1 ;  /* 0xff800000aeae7808 */ /* 0x000fe20000800000 */
[----:B------:R-:W1:Y:S01]  /*3630*/  SHFL.BFLY PT, R6, R5, 0x2, 0x1f ;  /* 0x0c401f0005067f89 */ /* 0x000e6200000e0000 */
[----:B------:R-:W-:Y:S02]  /*3640*/  FSEL R172, R172, -INF , P1 ;  /* 0xff800000acac7808 */ /* 0x000fe40000800000 */
[----:B------:R-:W-:Y:S02]  /*3650*/  FSEL R166, R50, -INF , P1 ;  /* 0xff80000032a67808 */ /* 0x000fe40000800000 */
[----:B------:R-:W-:Y:S02]  /*3660*/  FMNMX.FTZ R8, R81, R8, !PT ;  /* 0x0000000851087209 */ /* 0x000fe40007810000 */
        /* <DEDUP_REMOVED lines=9> */
[----:B-1----:R-:W-:Y:S02]  /*3700*/  FMNMX.FTZ R5, R5, R6, !PT ;  /* 0x0000000605057209 */ /* 0x002fe40007810000 */
[----:B------:R-:W-:Y:S02]  /*3710*/  FSEL R249, R70, -INF , P6 ;  /* 0xff80000046f97808 */ /* 0x000fe40003000000 */
[----:B------:R-:W-:Y:S01]  /*3720*/  FSEL R248, R71, -INF , P5 ;  /* 0xff80000047f87808 */ /* 0x000fe20002800000 */
[----:B------:R-:W1:Y:S01]  /*3730*/  SHFL.BFLY PT, R6, R5, 0x1, 0x1f ;  /* 0x0c201f0005067f89 */ /* 0x000e6200000e0000 */
[----:B------:R-:W-:-:S02]  /*3740*/  FSEL R222, R78, -INF , P4 ;  /* 0xff8000004ede7808 */ /* 0x000fc40002000000 */
[----:B------:R-:W-:Y:S02]  /*3750*/  FSEL R219, R79, -INF , P3 ;  /* 0xff8000004fdb7808 */ /* 0x000fe40001800000 */
[----:B-1----:R-:W-:Y:S02]  /*3760*/  FMNMX.FTZ R138, R5, R6, !PT ;  /* 0x00000006058a7209 */ /* 0x002fe40007810000 */
[----:B------:R-:W-:Y:S02]  /*3770*/  FMNMX.FTZ R5, R15, R24, !PT ;  /* 0x000000180f057209 */ /* 0x000fe40007810000 */
[----:B------:R-:W-:Y:S01]  /*3780*/  FMNMX.FTZ R6, R27, R28, !PT ;  /* 0x0000001c1b067209 */ /* 0x000fe20007810000 */
[----:B------:R-:W-:Y:S01]  /*3790*/  FMUL.FTZ R7, R138, c[0x0][0x2d0] ;  /* 0x0000b4008a077a20 */ /* 0x000fe20000410000 */
        /* <DEDUP_REMOVED lines=29> */
[----:B------:R-:W-:Y:S02]  /*3970*/  FSETP.NEU.FTZ.AND P1, PT, R138, -INF , PT ;  /* 0xff8000008a00780b */ /* 0x000fe40003f3d000 */
[----:B------:R-:W-:Y:S02]  /*3980*/  FMNMX.FTZ R5, R161, R5, !PT ;  /* 0x00000005a1057209 */ /* 0x000fe40007810000 */
[----:B------:R-:W-:-:S02]  /*3990*/  FMNMX.FTZ R6, R163, R6, !PT ;  /* 0x00000006a3067209 */ /* 0x000fc40007810000 */
[----:B------:R-:W-:Y:S02]  /*39a0*/  FMNMX.FTZ R5, R160, R5, !PT ;  /* 0x00000005a0057209 */ /* 0x000fe40007810000 */
[----:B------:R-:W-:Y:S02]  /*39b0*/  FSEL R7, R7, RZ, P1 ;  /* 0x000000ff07077208 */ /* 0x000fe40000800000 */
[----:B------:R-:W-:Y:S02]  /*39c0*/  FMNMX.FTZ R5, R162, R5, !PT ;  /* 0x00000005a2057209 */ /* 0x000fe40007810000 */
[----:B------:R-:W-:Y:S02]  /*39d0*/  ISETP.GT.AND P1, PT, R2, 0x59, PT ;  /* 0x000000590200780c */ /* 0x000fe40003f24270 */
[----:B------:R-:W-:Y:S02]  /*39e0*/  FMNMX.FTZ R5, R134, R5, !PT ;  /* 0x0000000586057209 */ /* 0x000fe40007810000 */
[----:B------:R-:W-:-:S02]  /*39f0*/  FSEL R173, R173, -INF , P1 ;  /* 0xff800000adad7808 */ /* 0x000fc40000800000 */
        /* <DEDUP_REMOVED lines=17> */
[----:B------:R-:W-:-:S02]  /*3b10*/  FSEL R175, R175, -INF , P1 ;  /* 0xff800000afaf7808 */ /* 0x000fc40000800000 */
[----:B------:R-:W-:Y:S02]  /*3b20*/  FMNMX.FTZ R2, R174, R2, !PT ;  /* 0x00000002ae027209 */ /* 0x000fe40007810000 */
[----:B------:R-:W-:Y:S02]  /*3b30*/  FMNMX.FTZ R136, R218, R136, !PT ;  /* 0x00000088da887209 */ /* 0x000fe40007810000 */
[----:B------:R-:W-:Y:S02]  /*3b40*/  FMNMX.FTZ R5, R124, R5, !PT ;  /* 0x000000057c057209 */ /* 0x000fe40007810000 */
[----:B------:R-:W-:Y:S01]  /*3b50*/  FMNMX.FTZ R2, R175, R2, !PT ;  /* 0x00000002af027209 */ /* 0x000fe20007810000 */
[----:B------:R-:W1:Y:S01]  /*3b60*/  SHFL.BFLY PT, R6, R136, 0x2, 0x1f ;  /* 0x0c401f0088067f89 */ /* 0x000e6200000e0000 */
        /* <DEDUP_REMOVED lines=9> */
[----:B------:R-:W-:Y:S01]  /*3c00*/  FSEL R132, R51, -INF , P1 ;  /* 0xff80000033847808 */ /* 0x000fe20000800000 */
[----:B------:R-:W2:Y:S01]  /*3c10*/  SHFL.BFLY PT, R8, R2, 0x2, 0x1f ;  /* 0x0c401f0002087f89 */ /* 0x000ea200000e0000 */
[----:B------:R-:W-:Y:S02]  /*3c20*/  FMNMX.FTZ R5, R187, R5, !PT ;  /* 0x00000005bb057209 */ /* 0x000fe40007810000 */
[----:B-1----:R-:W-:Y:S01]  /*3c30*/  FMNMX.FTZ R136, R136, R6, !PT ;  /* 0x0000000688887209 */ /* 0x002fe20007810000 */
[----:B------:R-:W-:Y:S01]  /*3c40*/  FFMA.FTZ R6, R10, c[0x0][0x2d0], -R7 ;  /* 0x0000b4000a067a23 */ /* 0x000fe20000010807 */
[----:B------:R-:W-:-:S03]  /*3c50*/  FMNMX.FTZ R5, R202, R5, !PT ;  /* 0x00000005ca057209 */ /* 0x000fc60007810000 */
[----:B------:R-:W1:Y:S01]  /*3c60*/  SHFL.BFLY PT, R9, R136, 0x1, 0x1f ;  /* 0x0c201f0088097f89 */ /* 0x000e6200000e0000 */
[----:B------:R-:W-:Y:S01]  /*3c70*/  FMNMX.FTZ R5, R204, R5, !PT ;  /* 0x00000005cc057209 */ /* 0x000fe20007810000 */
[----:B------:R3:W-:Y:S01]  /*3c80*/  MUFU.EX2 R197, R6 ;  /* 0x0000000600c57308 */ /* 0x0007e20000000800 */
[----:B--2---:R-:W-:Y:S02]  /*3c90*/  FMNMX.FTZ R2, R2, R8, !PT ;  /* 0x0000000802027209 */ /* 0x004fe40007810000 */
[----:B---3--:R-:W-:Y:S01]  /*3ca0*/  FMNMX.FTZ R6, R167, R5, !PT ;  /* 0x00000005a7067209 */ /* 0x008fe20007810000 */
[----:B------:R-:W-:Y:S02]  /*3cb0*/  FFMA.FTZ R5, R11, c[0x0][0x2d0], -R7 ;  /* 0x0000b4000b057a23 */ /* 0x000fe40000010807 */
[----:B------:R-:W2:Y:S01]  /*3cc0*/  SHFL.BFLY PT, R11, R2, 0x1, 0x1f ;  /* 0x0c201f00020b7f89 */ /* 0x000ea200000e0000 */
[----:B------:R-:W-:Y:S01]  /*3cd0*/  FMNMX.FTZ R6, R170, R6, !PT ;  /* 0x00000006aa067209 */ /* 0x000fe20007810000 */
[----:B------:R3:W4:Y:S01]  /*3ce0*/  MUFU.EX2 R182, R5 ;  /* 0x0000000500b67308 */ /* 0x0007220000000800 */
[----:B-1----:R-:W-:-:S02]  /*3cf0*/  FMNMX.FTZ R136, R136, R9, !PT ;  /* 0x0000000988887209 */ /* 0x002fc40007810000 */
[----:B------:R-:W-:Y:S02]  /*3d00*/  FMNMX.FTZ R6, R166, R6, !PT ;  /* 0x00000006a6067209 */ /* 0x000fe40007810000 */
[C---:B------:R-:W-:Y:S01]  /*3d10*/  FSETP.NEU.FTZ.AND P1, PT, R136.reuse, -INF , PT ;  /* 0xff8000008800780b */ /* 0x040fe20003f3d000 */
[----:B------:R-:W-:Y:S01]  /*3d20*/  FMUL.FTZ R9, R136, c[0x0][0x2d0] ;  /* 0x0000b40088097a20 */ /* 0x000fe20000410000 */
[----:B------:R-:W-:Y:S01]  /*3d30*/  FMNMX.FTZ R6, R132, R6, !PT ;  /* 0x0000000684067209 */ /* 0x000fe20007810000 */
[----:B---3--:R-:W-:Y:S01]  /*3d40*/  FFMA.FTZ R5, R12, c[0x0][0x2d0], -R7 ;  /* 0x0000b4000c057a23 */ /* 0x008fe20000010807 */
[----:B----4-:R-:W-:-:S03]  /*3d50*/  F2FP.BF16.PACK_AB R12, R182, R197 ;  /* 0x000000c5b60c723e */ /* 0x010fc600000010ff */
[----:B------:R1:W-:Y:S01]  /*3d60*/  MUFU.EX2 R164, R5 ;  /* 0x0000000500a47308 */ /* 0x0003e20000000800 */
[----:B--2---:R-:W-:Y:S02]  /*3d70*/  FMNMX.FTZ R2, R2, R11, !PT ;  /* 0x0000000b02027209 */ /* 0x004fe40007810000 */
[----:B-1----:R-:W-:Y:S01]  /*3d80*/  FMNMX.FTZ R5, R249, R6, !PT ;  /* 0x00000006f9057209 */ /* 0x002fe20007810000 */
[----:B------:R-:W-:-:S03]  /*3d90*/  FFMA.FTZ R6, R13, c[0x0][0x2d0], -R7 ;  /* 0x0000b4000d067a23 */ /* 0x000fc60000010807 */
[----:B------:R-:W-:Y:S01]  /*3da0*/  FMNMX.FTZ R5, R248, R5, !PT ;  /* 0x00000005f8057209 */ /* 0x000fe20007810000 */
[----:B------:R1:W2:Y:S03]  /*3db0*/  MUFU.EX2 R195, R6 ;  /* 0x0000000600c37308 */ /* 0x0002a60000000800 */
[----:B------:R-:W-:Y:S01]  /*3dc0*/  FMNMX.FTZ R8, R222, R5, !PT ;  /* 0x00000005de087209 */ /* 0x000fe20007810000 */
[----:B------:R-:W-:-:S03]  /*3dd0*/  FFMA.FTZ R5, R14, c[0x0][0x2d0], -R7 ;  /* 0x0000b4000e057a23 */ /* 0x000fc60000010807 */
[----:B------:R-:W-:Y:S01]  /*3de0*/  FMNMX.FTZ R8, R219, R8, !PT ;  /* 0x00000008db087209 */ /* 0x000fe20007810000 */
[----:B------:R3:W-:Y:S04]  /*3df0*/  MUFU.EX2 R193, R5 ;  /* 0x0000000500c17308 */ /* 0x0007e80000000800 */
[----:B------:R-:W4:Y:S01]  /*3e00*/  SHFL.BFLY PT, R10, R8, 0x2, 0x1f ;  /* 0x0c401f00080a7f89 */ /* 0x000f2200000e0000 */
[----:B-1----:R-:W-:Y:S02]  /*3e10*/  FSEL R6, R9, RZ, P1 ;  /* 0x000000ff09067208 */ /* 0x002fe40000800000 */
[----:B------:R-:W-:Y:S02]  /*3e20*/  FSETP.NEU.FTZ.AND P1, PT, R2, -INF , PT ;  /* 0xff8000000200780b */ /* 0x000fe40003f3d000 */
[----:B--2---:R-:W-:Y:S01]  /*3e30*/  F2FP.BF16.PACK_AB R14, R195, R164 ;  /* 0x000000a4c30e723e */ /* 0x004fe200000010ff */
[----:B------:R-:W-:-:S02]  /*3e40*/  FFMA.FTZ R9, R25, c[0x0][0x2d0], -R6 ;  /* 0x0000b40019097a23 */ /* 0x000fc40000010806 */
[--C-:B---3--:R-:W-:Y:S02]  /*3e50*/  FFMA.FTZ R5, R15, c[0x0][0x2d0], -R6.reuse ;  /* 0x0000b4000f057a23 */ /* 0x108fe40000010806 */
[----:B------:R1:W-:Y:S08]  /*3e60*/  MUFU.EX2 R189, R9 ;  /* 0x0000000900bd7308 */ /* 0x0003f00000000800 */
[----:B------:R2:W-:Y:S01]  /*3e70*/  MUFU.EX2 R191, R5 ;  /* 0x0000000500bf7308 */ /* 0x0005e20000000800 */
[----:B----4-:R-:W-:Y:S01]  /*3e80*/  FMNMX.FTZ R8, R8, R10, !PT ;  /* 0x0000000a08087209 */ /* 0x010fe20007810000 */
[----:B-1----:R-:W-:-:S06]  /*3e90*/  FFMA.FTZ R9, R26, c[0x0][0x2d0], -R6 ;  /* 0x0000b4001a097a23 */ /* 0x002fcc0000010806 */
[----:B------:R-:W1:Y:S01]  /*3ea0*/  MUFU.EX2 R72, R9 ;  /* 0x0000000900487308 */ /* 0x000e620000000800 */
[----:B--2---:R-:W-:-:S07]  /*3eb0*/  FFMA.FTZ R5, R24, c[0x0][0x2d0], -R6 ;  /* 0x0000b40018057a23 */ /* 0x004fce0000010806 */
[----:B------:R2:W3:Y:S01]  /*3ec0*/  MUFU.EX2 R192, R5 ;  /* 0x0000000500c07308 */ /* 0x0004e20000000800 */
[----:B-1----:R-:W-:-:S05]  /*3ed0*/  IMAD.MOV.U32 R4, RZ, RZ, R72 ;  /* 0x000000ffff047224 */ /* 0x002fca00078e0048 */
[----:B------:R-:W-:Y:S01]  /*3ee0*/  F2FP.BF16.PACK_AB R10, R4, R189 ;  /* 0x000000bd040a723e */ /* 0x000fe200000010ff */
[----:B--2---:R-:W-:-:S05]  /*3ef0*/  FMUL.FTZ R5, R2, c[0x0][0x2d0] ;  /* 0x0000b40002057a20 */ /* 0x004fca0000410000 */
[----:B------:R-:W-:-:S05]  /*3f00*/  FSEL R5, R5, RZ, P1 ;  /* 0x000000ff05057208 */ /* 0x000fca0000800000 */
[--C-:B------:R-:W-:Y:S02]  /*3f10*/  FFMA.FTZ R9, R27, c[0x0][0x2d0], -R5.reuse ;  /* 0x0000b4001b097a23 */ /* 0x100fe40000010805 */
[--C-:B------:R-:W-:Y:S01]  /*3f20*/  FFMA.FTZ R0, R28, c[0x0][0x2d0], -R5.reuse ;  /* 0x0000b4001c007a23 */ /* 0x100fe20000010805 */
[----:B------:R-:W-:Y:S01]  /*3f30*/  LDSM.16.MT88.4 R24, [R231+0x100] ;  /* 0x00010000e718783b */ /* 0x000fe20000004200 */
[----:B------:R1:W-:Y:S08]  /*3f40*/  MUFU.EX2 R155, R9 ;  /* 0x00000009009b7308 */ /* 0x0003f00000000800 */
[----:B------:R2:W4:Y:S01]  /*3f50*/  MUFU.EX2 R154, R0 ;  /* 0x00000000009a7308 */ /* 0x0005220000000800 */
[----:B-1----:R-:W1:Y:S01]  /*3f60*/  SHFL.BFLY PT, R9, R8, 0x1, 0x1f ;  /* 0x0c201f0008097f89 */ /* 0x002e6200000e0000 */
[----:B--2---:R-:W-:-:S06]  /*3f70*/  FFMA.FTZ R0, R29, c[0x0][0x2d0], -R5 ;  /* 0x0000b4001d007a23 */ /* 0x004fcc0000010805 */
[----:B------:R2:W-:Y:S01]  /*3f80*/  MUFU.EX2 R188, R0 ;  /* 0x0000000000bc7308 */ /* 0x0005e20000000800 */
[----:B-1----:R-:W-:Y:S02]  /*3f90*/  FMNMX.FTZ R137, R8, R9, !PT ;  /* 0x0000000908897209 */ /* 0x002fe40007810000 */
[----:B---3--:R-:W-:Y:S01]  /*3fa0*/  F2FP.BF16.PACK_AB R8, R192, R191 ;  /* 0x000000bfc008723e */ /* 0x008fe200000010ff */
[----:B--2---:R-:W-:Y:S01]  /*3fb0*/  FFMA.FTZ R0, R44, c[0x0][0x2d0], -R5 ;  /* 0x0000b4002c007a23 */ /* 0x004fe20000010805 */
[C---:B------:R-:W-:Y:S01]  /*3fc0*/  FSETP.NEU.FTZ.AND P1, PT, R137.reuse, -INF , PT ;  /* 0xff8000008900780b */ /* 0x040fe20003f3d000 */
[----:B------:R-:W-:Y:S01]  /*3fd0*/  FMUL.FTZ R3, R137, c[0x0][0x2d0] ;  /* 0x0000b40089037a20 */ /* 0x000fe20000410000 */
[----:B----4-:R-:W-:Y:S01]  /*3fe0*/  F2FP.BF16.PACK_AB R9, R154, R155 ;  /* 0x0000009b9a09723e */ /* 0x010fe200000010ff */
[----:B------:R1:W2:Y:S02]  /*3ff0*/  MUFU.EX2 R109, R0 ;  /* 0x00000000006d7308 */ /* 0x0002a40000000800 */
[----:B-1----:R-:W-:Y:S01]  /*4000*/  FFMA.FTZ R0, R31, c[0x0][0x2d0], -R7 ;  /* 0x0000b4001f007a23 */ /* 0x002fe20000010807 */
[----:B--2---:R-:W-:-:S05]  /*4010*/  F2FP.BF16.PACK_AB R11, R109, R188 ;  /* 0x000000bc6d0b723e */ /* 0x004fca00000010ff */
[----:B------:R1:W-:Y:S02]  /*4020*/  MUFU.EX2 R153, R0 ;  /* 0x0000000000997308 */ /* 0x0003e40000000800 */
[C---:B------:R-:W-:Y:S08]  /*4030*/  HMMA.16816.F32.BF16 R76, R8.reuse, R16, RZ ;  /* 0x00000010084c723c */ /* 0x040ff000000418ff */
[----:B------:R-:W-:Y:S01]  /*4040*/  HMMA.16816.F32.BF16 R60, R8, R18, RZ ;  /* 0x00000012083c723c */ /* 0x000fe200000418ff */
[----:B-1----:R-:W-:-:S02]  /*4050*/  FFMA.FTZ R0, R30, c[0x0][0x2d0], -R7 ;  /* 0x0000b4001e007a23 */ /* 0x002fc40000010807 */
[----:B------:R-:W1:Y:S02]  /*4060*/  LDSM.16.MT88.4 R28, [R230+0x900] ;  /* 0x00090000e61c783b */ /* 0x000e640000004200 */
[----:B------:R2:W-:Y:S03]  /*4070*/  MUFU.EX2 R169, R0 ;  /* 0x0000000000a97308 */ /* 0x0005e60000000800 */
[C---:B------:R-:W-:Y:S08]  /*4080*/  HMMA.16816.F32.BF16 R72, R8.reuse, R24, RZ ;  /* 0x000000180848723c */ /* 0x040ff000000418ff */
[----:B------:R-:W-:Y:S01]  /*4090*/  HMMA.16816.F32.BF16 R56, R8, R26, RZ ;  /* 0x0000001a0838723c */ /* 0x000fe200000418ff */
[----:B--2---:R-:W-:Y:S01]  /*40a0*/  FSEL R0, R3, RZ, P1 ;  /* 0x000000ff03007208 */ /* 0x004fe20000800000 */
[----:B------:R-:W-:-:S06]  /*40b0*/  FFMA.FTZ R3, R45, c[0x0][0x2d0], -R7 ;  /* 0x0000b4002d037a23 */ /* 0x000fcc0000010807 */
[C---:B------:R-:W-:Y:S01]  /*40c0*/  HMMA.16816.F32.BF16 R68, R8.reuse, R32, RZ ;  /* 0x000000200844723c */ /* 0x040fe200000418ff */
[----:B------:R2:W-:Y:S07]  /*40d0*/  MUFU.EX2 R196, R3 ;  /* 0x0000000300c47308 */ /* 0x0005ee0000000800 */
[C---:B------:R-:W-:Y:S08]  /*40e0*/  HMMA.16816.F32.BF16 R64, R8.reuse, R36, RZ ;  /* 0x000000240840723c */ /* 0x040ff000000418ff */
[----:B------:R-:W-:Y:S01]  /*40f0*/  HMMA.16816.F32.BF16 R52, R8, R34, RZ ;  /* 0x000000220834723c */ /* 0x000fe200000418ff */
[----:B--2---:R-:W-:-:S04]  /*4100*/  FFMA.FTZ R3, R46, c[0x0][0x2d0], -R0 ;  /* 0x0000b4002e037a23 */ /* 0x004fc80000010800 */
[----:B------:R2:W-:Y:S03]  /*4110*/  MUFU.EX2 R176, R3 ;  /* 0x0000000300b07308 */ /* 0x0005e60000000800 */
[----:B------:R-:W-:Y:S01]  /*4120*/  HMMA.16816.F32.BF16 R48, R8, R38, RZ ;  /* 0x000000260830723c */ /* 0x000fe200000418ff */
[----:B--2---:R-:W-:-:S04]  /*4130*/  FFMA.FTZ R3, R47, c[0x0][0x2d0], -R0 ;  /* 0x0000b4002f037a23 */ /* 0x004fc80000010800 */
[----:B------:R2:W3:Y:S02]  /*4140*/  MUFU.EX2 R135, R3 ;  /* 0x0000000300877308 */ /* 0x0004e40000000800 */
[----:B--2---:R-:W-:Y:S01]  /*4150*/  FFMA.FTZ R3, R80, c[0x0][0x2d0], -R0 ;  /* 0x0000b40050037a23 */ /* 0x004fe20000010800 */
[----:B---3--:R-:W-:-:S05]  /*4160*/  F2FP.BF16.PACK_AB R13, R135, R176 ;  /* 0x000000b0870d723e */ /* 0x008fca00000010ff */
        /* <DEDUP_REMOVED lines=8> */
[----:B--2---:R-:W-:-:S04]  /*41f0*/  FFMA.FTZ R3, R83, c[0x0][0x2d0], -R6 ;  /* 0x0000b40053037a23 */ /* 0x004fc80000010806 */
[----:B------:R2:W3:Y:S03]  /*4200*/  MUFU.EX2 R110, R3 ;  /* 0x00000003006e7308 */ /* 0x0004e60000000800 */
[C---:B------:R-:W-:Y:S08]  /*4210*/  HMMA.16816.F32.BF16 R80, R12.reuse, R16, RZ ;  /* 0x000000100c50723c */ /* 0x040ff000000418ff */
[----:B------:R-:W-:Y:S01]  /*4220*/  HMMA.16816.F32.BF16 R96, R12, R34, RZ ;  /* 0x000000220c60723c */ /* 0x000fe200000418ff */
[----:B--2---:R-:W-:-:S07]  /*4230*/  FFMA.FTZ R3, R84, c[0x0][0x2d0], -R6 ;  /* 0x0000b40054037a23 */ /* 0x004fce0000010806 */
[----:B------:R-:W-:Y:S01]  /*4240*/  HMMA.16816.F32.BF16 R32, R12, R36, RZ ;  /* 0x000000240c20723c */ /* 0x000fe200000418ff */
[----:B---3--:R-:W-:Y:S01]  /*4250*/  F2FP.BF16.PACK_AB R8, R110, R171 ;  /* 0x000000ab6e08723e */ /* 0x008fe200000010ff */
[----:B------:R2:W-:Y:S02]  /*4260*/  MUFU.EX2 R194, R3 ;  /* 0x0000000300c27308 */ /* 0x0005e40000000800 */
[----:B--2---:R-:W-:-:S04]  /*4270*/  FFMA.FTZ R3, R85, c[0x0][0x2d0], -R6 ;  /* 0x0000b40055037a23 */ /* 0x004fc80000010806 */
[----:B------:R-:W-:Y:S01]  /*4280*/  HMMA.16816.F32.BF16 R84, R12, R18, RZ ;  /* 0x000000120c54723c */ /* 0x000fe200000418ff */
[----:B------:R-:W2:Y:S01]  /*4290*/  LDSM.16.MT88.4 R16, [R231+0x900] ;  /* 0x00090000e710783b */ /* 0x000ea20000004200 */
[----:B------:R3:W4:Y:S02]  /*42a0*/  MUFU.EX2 R180, R3 ;  /* 0x0000000300b47308 */ /* 0x0007240000000800 */
[----:B---3--:R-:W-:Y:S01]  /*42b0*/  FFMA.FTZ R3, R88, c[0x0][0x2d0], -R5 ;  /* 0x0000b40058037a23 */ /* 0x008fe20000010805 */
[----:B----4-:R-:W-:-:S05]  /*42c0*/  F2FP.BF16.PACK_AB R10, R180, R194 ;  /* 0x000000c2b40a723e */ /* 0x010fca00000010ff */
[----:B------:R3:W-:Y:S02]  /*42d0*/  MUFU.EX2 R165, R3 ;  /* 0x0000000300a57308 */ /* 0x0007e40000000800 */
[--C-:B---3--:R-:W-:Y:S02]  /*42e0*/  FFMA.FTZ R3, R89, c[0x0][0x2d0], -R5.reuse ;  /* 0x0000b40059037a23 */ /* 0x108fe40000010805 */
[----:B------:R-:W-:Y:S01]  /*42f0*/  HMMA.16816.F32.BF16 R88, R12, R26, RZ ;  /* 0x0000001a0c58723c */ /* 0x000fe200000418ff */
[----:B------:R-:W3:Y:S03]  /*4300*/  LDSM.16.MT88.4 R24, [R229+0x900] ;  /* 0x00090000e518783b */ /* 0x000ee60000004200 */
[----:B------:R4:W5:Y:S02]  /*4310*/  MUFU.EX2 R190, R3 ;  /* 0x0000000300be7308 */ /* 0x0009640000000800 */
[----:B----4-:R-:W-:Y:S01]  /*4320*/  FFMA.FTZ R3, R92, c[0x0][0x2d0], -R5 ;  /* 0x0000b4005c037a23 */ /* 0x010fe20000010805 */
[----:B-----5:R-:W-:-:S05]  /*4330*/  F2FP.BF16.PACK_AB R9, R190, R165 ;  /* 0x000000a5be09723e */ /* 0x020fca00000010ff */
[----:B------:R4:W-:Y:S02]  /*4340*/  MUFU.EX2 R183, R3 ;  /* 0x0000000300b77308 */ /* 0x0009e40000000800 */
[----:B----4-:R-:W-:-:S06]  /*4350*/  FFMA.FTZ R3, R93, c[0x0][0x2d0], -R5 ;  /* 0x0000b4005d037a23 */ /* 0x010fcc0000010805 */
[----:B------:R4:W5:Y:S02]  /*4360*/  MUFU.EX2 R181, R3 ;  /* 0x0000000300b57308 */ /* 0x0009640000000800 */
[----:B----4-:R-:W-:Y:S01]  /*4370*/  FFMA.FTZ R3, R94, c[0x0][0x2d0], -R0 ;  /* 0x0000b4005e037a23 */ /* 0x010fe20000010800 */
[----:B-----5:R-:W-:-:S05]  /*4380*/  F2FP.BF16.PACK_AB R11, R181, R183 ;  /* 0x000000b7b50b723e */ /* 0x020fca00000010ff */
[----:B------:R4:W-:Y:S02]  /*4390*/  MUFU.EX2 R226, R3 ;  /* 0x0000000300e27308 */ /* 0x0009e40000000800 */
[C---:B------:R-:W-:Y:S08]  /*43a0*/  HMMA.16816.F32.BF16 R144, R8.reuse, R20, R76 ;  /* 0x000000140890723c */ /* 0x040ff0000004184c */
[----:B-1----:R-:W-:Y:S01]  /*43b0*/  HMMA.16816.F32.BF16 R48, R8, R30, R48 ;  /* 0x0000001e0830723c */ /* 0x002fe20000041830 */
[----:B----4-:R-:W-:-:S04]  /*43c0*/  FFMA.FTZ R3, R95, c[0x0][0x2d0], -R0 ;  /* 0x0000b4005f037a23 */ /* 0x010fc80000010800 */
[----:B------:R1:W4:Y:S03]  /*43d0*/  MUFU.EX2 R225, R3 ;  /* 0x0000000300e17308 */ /* 0x0003260000000800 */
[----:B------:R-:W-:Y:S01]  /*43e0*/  HMMA.16816.F32.BF16 R92, R12, R38, RZ ;  /* 0x000000260c5c723c */ /* 0x000fe200000418ff */
[----:B------:R-:W-:Y:S01]  /*43f0*/  LDSM.16.MT88.4 R12, [R228+0x1100] ;  /* 0x00110000e40c783b */ /* 0x000fe20000004200 */
[----:B-1----:R-:W-:-:S04]  /*4400*/  FFMA.FTZ R3, R100, c[0x0][0x2d0], -R0 ;  /* 0x0000b40064037a23 */ /* 0x002fc80000010800 */
[----:B------:R1:W-:Y:S02]  /*4410*/  MUFU.EX2 R227, R3 ;  /* 0x0000000300e37308 */ /* 0x0003e40000000800 */
[----:B-1----:R-:W-:Y:S02]  /*4420*/  FFMA.FTZ R3, R101, c[0x0][0x2d0], -R0 ;  /* 0x0000b40065037a23 */ /* 0x002fe40000010800 */
[C---:B--2---:R-:W-:Y:S04]  /*4430*/  HMMA.16816.F32.BF16 R100, R8.reuse, R16, R72 ;  /* 0x000000100864723c */ /* 0x044fe80000041848 */
[----:B------:R1:W2:Y:S04]  /*4440*/  MUFU.EX2 R224, R3 ;  /* 0x0000000300e07308 */ /* 0x0002a80000000800 */
[C---:B---3--:R-:W-:Y:S08]  /*4450*/  HMMA.16816.F32.BF16 R72, R8.reuse, R24, R68 ;  /* 0x000000180848723c */ /* 0x048ff00000041844 */
[----:B------:R-:W-:Y:S01]  /*4460*/  HMMA.16816.F32.BF16 R68, R8, R28, R64 ;  /* 0x0000001c0844723c */ /* 0x000fe20000041840 */
[----:B-1----:R-:W-:-:S04]  /*4470*/  FFMA.FTZ R3, R104, c[0x0][0x2d0], -R6 ;  /* 0x0000b40068037a23 */ /* 0x002fc80000010806 */
[----:B------:R1:W-:Y:S03]  /*4480*/  MUFU.EX2 R215, R3 ;  /* 0x0000000300d77308 */ /* 0x0003e60000000800 */
[C---:B------:R-:W-:Y:S08]  /*4490*/  HMMA.16816.F32.BF16 R64, R8.reuse, R22, R60 ;  /* 0x000000160840723c */ /* 0x040ff0000004183c */
[----:B------:R-:W-:Y:S01]  /*44a0*/  HMMA.16816.F32.BF16 R60, R8, R18, R56 ;  /* 0x00000012083c723c */ /* 0x000fe20000041838 */
[----:B-1----:R-:W-:-:S07]  /*44b0*/  FFMA.FTZ R3, R105, c[0x0][0x2d0], -R6 ;  /* 0x0000b40069037a23 */ /* 0x002fce0000010806 */
[----:B------:R-:W-:Y:S01]  /*44c0*/  HMMA.16816.F32.BF16 R56, R8, R26, R52 ;  /* 0x0000001a0838723c */ /* 0x000fe20000041834 */
[----:B------:R1:W3:Y:S06]  /*44d0*/  MUFU.EX2 R213, R3 ;  /* 0x0000000300d57308 */ /* 0x0002ec0000000800 */
[----:B------:R-:W-:Y:S02]  /*44e0*/  F2FP.BF16.PACK_AB R8, R153, R193 ;  /* 0x000000c19908723e */ /* 0x000fe400000010ff */
[----:B----4-:R-:W-:Y:S02]  /*44f0*/  F2FP.BF16.PACK_AB R9, R225, R226 ;  /* 0x000000e2e109723e */ /* 0x010fe400000010ff */
[----:B------:R-:W-:-:S02]  /*4500*/  F2FP.BF16.PACK_AB R10, R196, R169 ;  /* 0x000000a9c40a723e */ /* 0x000fc400000010ff */
[----:B--2---:R-:W-:Y:S01]  /*4510*/  F2FP.BF16.PACK_AB R11, R224, R227 ;  /* 0x000000e3e00b723e */ /* 0x004fe200000010ff */
[----:B-1----:R-:W-:-:S06]  /*4520*/  FFMA.FTZ R3, R106, c[0x0][0x2d0], -R6 ;  /* 0x0000b4006a037a23 */ /* 0x002fcc0000010806 */
[C---:B------:R-:W-:Y:S01]  /*4530*/  HMMA.16816.F32.BF16 R76, R8.reuse, R24, R40 ;  /* 0x00000018084c723c */ /* 0x040fe20000041828 */
[----:B------:R1:W-:Y:S07]  /*4540*/  MUFU.EX2 R212, R3 ;  /* 0x0000000300d47308 */ /* 0x0003ee0000000800 */
[C---:B------:R-:W-:Y:S01]  /*4550*/  HMMA.16816.F32.BF16 R40, R8.reuse, R26, R96 ;  /* 0x0000001a0828723c */ /* 0x040fe20000041860 */
[----:B------:R-:W2:Y:S06]  /*4560*/  LDSM.16.MT88.4 R24, [R230+0x1100] ;  /* 0x00110000e618783b */ /* 0x000eac0000004200 */
[----:B------:R-:W-:Y:S01]  /*4570*/  IMAD.MOV.U32 R99, RZ, RZ, R111 ;  /* 0x000000ffff637224 */ /* 0x000fe200078e006f */
[----:B------:R-:W-:Y:S01]  /*4580*/  HMMA.16816.F32.BF16 R52, R8, R20, R80 ;  /* 0x000000140834723c */ /* 0x000fe20000041850 */
[----:B------:R-:W-:-:S02]  /*4590*/  IMAD.MOV.U32 R98, RZ, RZ, R110 ;  /* 0x000000ffff627224 */ /* 0x000fc400078e006e */
[----:B-1----:R-:W-:Y:S02]  /*45a0*/  FFMA.FTZ R3, R107, c[0x0][0x2d0], -R6 ;  /* 0x0000b4006b037a23 */ /* 0x002fe40000010806 */
[----:B------:R-:W-:Y:S02]  /*45b0*/  IMAD.MOV.U32 R97, RZ, RZ, R169 ;  /* 0x000000ffff617224 */ /* 0x000fe400078e00a9 */
[----:B------:R1:W4:Y:S01]  /*45c0*/  MUFU.EX2 R210, R3 ;  /* 0x0000000300d27308 */ /* 0x0003220000000800 */
[----:B------:R-:W-:Y:S01]  /*45d0*/  HMMA.16816.F32.BF16 R104, R8, R28, R32 ;  /* 0x0000001c0868723c */ /* 0x000fe20000041820 */
[----:B------:R-:W-:Y:S01]  /*45e0*/  LDSM.16.MT88.4 R32, [R229+0x1100] ;  /* 0x00110000e520783b */ /* 0x000fe20000004200 */
[----:B------:R-:W-:-:S05]  /*45f0*/  IMAD.MOV.U32 R96, RZ, RZ, R153 ;  /* 0x000000ffff607224 */ /* 0x000fca00078e0099 */
[----:B------:R-:W-:Y:S01]  /*4600*/  IMAD.MOV.U32 R28, RZ, RZ, R196 ;  /* 0x000000ffff1c7224 */ /* 0x000fe200078e00c4 */
[----:B------:R-:W-:Y:S01]  /*4610*/  HMMA.16816.F32.BF16 R36, R8, R22, R84 ;  /* 0x000000160824723c */ /* 0x000fe20000041854 */
[----:B------:R-:W5:Y:S01]  /*4620*/  LDSM.16.MT88.4 R20, [R231+0x1100] ;  /* 0x00110000e714783b */ /* 0x000f620000004200 */
[----:B------:R-:W-:Y:S02]  /*4630*/  IMAD.MOV.U32 R29, RZ, RZ, R183 ;  /* 0x000000ffff1d7224 */ /* 0x000fe400078e00b7 */
[----:B-1----:R-:W-:-:S04]  /*4640*/  FFMA.FTZ R3, R112, c[0x0][0x2d0], -R5 ;  /* 0x0000b40070037a23 */ /* 0x002fc80000010805 */
[C---:B------:R-:W-:Y:S01]  /*4650*/  HMMA.16816.F32.BF16 R44, R8.reuse, R16, R44 ;  /* 0x00000010082c723c */ /* 0x040fe2000004182c */
[----:B------:R-:W-:Y:S01]  /*4660*/  IMAD.MOV.U32 R112, RZ, RZ, R191 ;  /* 0x000000ffff707224 */ /* 0x000fe200078e00bf */
[----:B------:R1:W-:Y:S06]  /*4670*/  MUFU.EX2 R209, R3 ;  /* 0x0000000300d17308 */ /* 0x0003ec0000000800 */
[C---:B------:R-:W-:Y:S07]  /*4680*/  HMMA.16816.F32.BF16 R16, R8.reuse, R18, R88 ;  /* 0x000000120810723c */ /* 0x040fee0000041858 */
[----:B------:R-:W-:Y:S01]  /*4690*/  IMAD.MOV.U32 R91, RZ, RZ, R193 ;  /* 0x000000ffff5b7224 */ /* 0x000fe200078e00c1 */
[----:B------:R-:W-:Y:S01]  /*46a0*/  HMMA.16816.F32.BF16 R80, R8, R30, R92 ;  /* 0x0000001e0850723c */ /* 0x000fe2000004185c */
[----:B------:R-:W-:-:S02]  /*46b0*/  IMAD.MOV.U32 R90, RZ, RZ, R192 ;  /* 0x000000ffff5a7224 */ /* 0x000fc400078e00c0 */
[----:B-1----:R-:W-:Y:S02]  /*46c0*/  FFMA.FTZ R3, R113, c[0x0][0x2d0], -R5 ;  /* 0x0000b40071037a23 */ /* 0x002fe40000010805 */
[----:B------:R-:W-:Y:S02]  /*46d0*/  IMAD.MOV.U32 R113, RZ, RZ, R194 ;  /* 0x000000ffff717224 */ /* 0x000fe400078e00c2 */
[----:B------:R1:W1:Y:S01]  /*46e0*/  MUFU.EX2 R208, R3 ;  /* 0x0000000300d07308 */ /* 0x0002620000000800 */
[----:B------:R-:W-:Y:S01]  /*46f0*/  IMAD.MOV.U32 R89, RZ, RZ, R190 ;  /* 0x000000ffff597224 */ /* 0x000fe200078e00be */
[----:B---3--:R-:W-:Y:S01]  /*4700*/  F2FP.BF16.PACK_AB R8, R213, R215 ;  /* 0x000000d7d508723e */ /* 0x008fe200000010ff */
[----:B------:R-:W-:Y:S01]  /*4710*/  IMAD.MOV.U32 R88, RZ, RZ, R189 ;  /* 0x000000ffff587224 */ /* 0x000fe200078e00bd */
[----:B----4-:R-:W-:Y:S01]  /*4720*/  F2FP.BF16.PACK_AB R10, R210, R212 ;  /* 0x000000d4d20a723e */ /* 0x010fe200000010ff */
[----:B------:R-:W-:Y:S02]  /*4730*/  IMAD.MOV.U32 R95, RZ, RZ, R165 ;  /* 0x000000ffff5f7224 */ /* 0x000fe400078e00a5 */
[----:B-1----:R-:W-:Y:S01]  /*4740*/  FFMA.FTZ R3, R114, c[0x0][0x2d0], -R5 ;  /* 0x0000b40072037a23 */ /* 0x002fe20000010805 */
[----:B------:R-:W-:Y:S01]  /*4750*/  F2FP.BF16.PACK_AB R9, R208, R209 ;  /* 0x000000d1d009723e */ /* 0x000fe200000010ff */
[----:B------:R-:W-:-:S02]  /*4760*/  IMAD.MOV.U32 R114, RZ, RZ, R188 ;  /* 0x000000ffff727224 */ /* 0x000fc400078e00bc */
        /* <DEDUP_REMOVED lines=9> */
[----:B-1----:R-:W-:-:S02]  /*4800*/  FFMA.FTZ R3, R116, c[0x0][0x2d0], -R7 ;  /* 0x0000b40074037a23 */ /* 0x002fc40000010807 */
[----:B------:R-:W-:Y:S02]  /*4810*/  IMAD.MOV.U32 R116, RZ, RZ, R197 ;  /* 0x000000ffff747224 */ /* 0x000fe400078e00c5 */
[----:B------:R1:W2:Y:S03]  /*4820*/  MUFU.EX2 R201, R3 ;  /* 0x0000000300c97308 */ /* 0x0002a60000000800 */
[C---:B-----5:R-:W-:Y:S08]  /*4830*/  HMMA.16816.F32.BF16 R100, R8.reuse, R20, R100 ;  /* 0x000000140864723c */ /* 0x060ff00000041864 */
[----:B------:R-:W-:Y:S01]  /*4840*/  HMMA.16816.F32.BF16 R68, R8, R22, R60 ;  /* 0x000000160844723c */ /* 0x000fe2000004183c */
[----:B-1----:R-:W-:-:S02]  /*4850*/  FFMA.FTZ R3, R117, c[0x0][0x2d0], -R7 ;  /* 0x0000b40075037a23 */ /* 0x002fc40000010807 */
[----:B------:R-:W-:Y:S02]  /*4860*/  IMAD.MOV.U32 R117, RZ, RZ, R182 ;  /* 0x000000ffff757224 */ /* 0x000fe400078e00b6 */
[----:B------:R1:W-:Y:S02]  /*4870*/  MUFU.EX2 R200, R3 ;  /* 0x0000000300c87308 */ /* 0x0003e40000000800 */
[----:B-1----:R-:W-:Y:S02]  /*4880*/  FFMA.FTZ R3, R119, c[0x0][0x2d0], -R7 ;  /* 0x0000b40077037a23 */ /* 0x002fe40000010807 */
[----:B------:R-:W-:-:S04]  /*4890*/  IMAD.MOV.U32 R119, RZ, RZ, R181 ;  /* 0x000000ffff777224 */ /* 0x000fc800078e00b5 */
[----:B------:R1:W3:Y:S02]  /*48a0*/  MUFU.EX2 R199, R3 ;  /* 0x0000000300c77308 */ /* 0x0002e40000000800 */
[----:B-1----:R-:W-:Y:S02]  /*48b0*/  FFMA.FTZ R3, R122, c[0x0][0x2d0], -R0 ;  /* 0x0000b4007a037a23 */ /* 0x002fe40000010800 */
[----:B------:R-:W-:-:S04]  /*48c0*/  IMAD.MOV.U32 R122, RZ, RZ, R180 ;  /* 0x000000ffff7a7224 */ /* 0x000fc800078e00b4 */
[----:B------:R1:W-:Y:S01]  /*48d0*/  MUFU.EX2 R198, R3 ;  /* 0x0000000300c67308 */ /* 0x0003e20000000800 */
[C---:B------:R-:W-:Y:S08]  /*48e0*/  HMMA.16816.F32.BF16 R180, R8.reuse, R32, R72 ;  /* 0x0000002008b4723c */ /* 0x040ff00000041848 */
[----:B------:R-:W-:Y:S01]  /*48f0*/  HMMA.16816.F32.BF16 R72, R8, R14, R64 ;  /* 0x0000000e0848723c */ /* 0x000fe20000041840 */
[----:B-1----:R-:W-:-:S07]  /*4900*/  FFMA.FTZ R3, R125, c[0x0][0x2d0], -R0 ;  /* 0x0000b4007d037a23 */ /* 0x002fce0000010800 */
[C---:B------:R-:W-:Y:S01]  /*4910*/  HMMA.16816.F32.BF16 R64, R8.reuse, R34, R56 ;  /* 0x000000220840723c */ /* 0x040fe20000041838 */
[----:B------:R-:W-:Y:S01]  /*4920*/  IMAD.MOV.U32 R125, RZ, RZ, R97 ;  /* 0x000000ffff7d7224 */ /* 0x000fe200078e0061 */
[----:B------:R1:W4:Y:S06]  /*4930*/  MUFU.EX2 R197, R3 ;  /* 0x0000000300c57308 */ /* 0x00032c0000000800 */
[----:B------:R-:W-:Y:S07]  /*4940*/  HMMA.16816.F32.BF16 R56, R8, R26, R48 ;  /* 0x0000001a0838723c */ /* 0x000fee0000041830 */
[----:B--2---:R-:W-:-:S02]  /*4950*/  F2FP.BF16.PACK_AB R8, R201, R205 ;  /* 0x000000cdc908723e */ /* 0x004fc400000010ff */
[----:B---3--:R-:W-:Y:S01]  /*4960*/  F2FP.BF16.PACK_AB R10, R199, R200 ;  /* 0x000000c8c70a723e */ /* 0x008fe200000010ff */
[--C-:B-1----:R-:W-:Y:S01]  /*4970*/  FFMA.FTZ R3, R123, c[0x0][0x2d0], -R0.reuse ;  /* 0x0000b4007b037a23 */ /* 0x102fe20000010800 */
[----:B----4-:R-:W-:Y:S01]  /*4980*/  F2FP.BF16.PACK_AB R9, R197, R198 ;  /* 0x000000c6c509723e */ /* 0x010fe200000010ff */
[----:B------:R-:W-:Y:S02]  /*4990*/  IMAD.MOV.U32 R123, RZ, RZ, R195 ;  /* 0x000000ffff7b7224 */ /* 0x000fe400078e00c3 */
[----:B------:R1:W-:Y:S02]  /*49a0*/  MUFU.EX2 R196, R3 ;  /* 0x0000000300c47308 */ /* 0x0003e40000000800 */
[----:B-1----:R-:W-:Y:S02]  /*49b0*/  FFMA.FTZ R3, R124, c[0x0][0x2d0], -R0 ;  /* 0x0000b4007c037a23 */ /* 0x002fe40000010800 */
[----:B------:R-:W-:-:S04]  /*49c0*/  IMAD.MOV.U32 R124, RZ, RZ, R89 ;  /* 0x000000ffff7c7224 */ /* 0x000fc800078e0059 */
[----:B------:R1:W2:Y:S01]  /*49d0*/  MUFU.EX2 R195, R3 ;  /* 0x0000000300c37308 */ /* 0x0002a20000000800 */
[----:B------:R-:W-:Y:S02]  /*49e0*/  IMAD.MOV.U32 R89, RZ, RZ, R166 ;  /* 0x000000ffff597224 */ /* 0x000fe400078e00a6 */
[----:B-1----:R-:W-:Y:S01]  /*49f0*/  FFMA.FTZ R3, R120, c[0x0][0x2d0], -R7 ;  /* 0x0000b40078037a23 */ /* 0x002fe20000010807 */
[----:B--2---:R-:W-:Y:S01]  /*4a00*/  F2FP.BF16.PACK_AB R11, R195, R196 ;  /* 0x000000c4c30b723e */ /* 0x004fe200000010ff */
[----:B------:R-:W-:-:S03]  /*4a10*/  IMAD.MOV.U32 R120, RZ, RZ, R28 ;  /* 0x000000ffff787224 */ /* 0x000fc600078e001c */
[----:B------:R1:W-:Y:S03]  /*4a20*/  MUFU.EX2 R194, R3 ;  /* 0x0000000300c27308 */ /* 0x0003e60000000800 */
[C---:B------:R-:W-:Y:S08]  /*4a30*/  HMMA.16816.F32.BF16 R52, R8.reuse, R12, R52 ;  /* 0x0000000c0834723c */ /* 0x040ff00000041834 */
[----:B------:R-:W-:Y:S01]  /*4a40*/  HMMA.16816.F32.BF16 R48, R8, R14, R36 ;  /* 0x0000000e0830723c */ /* 0x000fe20000041824 */
[----:B------:R-:W-:Y:S01]  /*4a50*/  LDSM.16.MT88.4 R12, [R231+0x1900] ;  /* 0x00190000e70c783b */ /* 0x000fe20000004200 */
[----:B-1----:R-:W-:-:S02]  /*4a60*/  FFMA.FTZ R3, R121, c[0x0][0x2d0], -R7 ;  /* 0x0000b40079037a23 */ /* 0x002fc40000010807 */
[----:B------:R-:W-:Y:S02]  /*4a70*/  IMAD.MOV.U32 R121, RZ, RZ, R29 ;  /* 0x000000ffff797224 */ /* 0x000fe400078e001d */
[----:B------:R1:W-:Y:S02]  /*4a80*/  MUFU.EX2 R193, R3 ;  /* 0x0000000300c17308 */ /* 0x0003e40000000800 */
[C---:B------:R-:W-:Y:S08]  /*4a90*/  HMMA.16816.F32.BF16 R60, R8.reuse, R24, R104 ;  /* 0x00000018083c723c */ /* 0x040ff00000041868 */
[----:B------:R-:W-:Y:S01]  /*4aa0*/  HMMA.16816.F32.BF16 R44, R8, R20, R44 ;  /* 0x00000014082c723c */ /* 0x000fe2000004182c */
[----:B-1----:R-:W-:-:S07]  /*4ab0*/  FFMA.FTZ R3, R127, c[0x0][0x2d0], -R6 ;  /* 0x0000b4007f037a23 */ /* 0x002fce0000010806 */
[C---:B------:R-:W-:Y:S01]  /*4ac0*/  HMMA.16816.F32.BF16 R36, R8.reuse, R22, R16 ;  /* 0x000000160824723c */ /* 0x040fe20000041810 */
[----:B------:R-:W1:Y:S01]  /*4ad0*/  LDSM.16.MT88.4 R16, [R228+0x1900] ;  /* 0x00190000e410783b */ /* 0x000e620000004200 */
[----:B------:R-:W-:Y:S01]  /*4ae0*/  IMAD.MOV.U32 R127, RZ, RZ, R98 ;  /* 0x000000ffff7f7224 */ /* 0x000fe200078e0062 */
[----:B------:R2:W-:Y:S02]  /*4af0*/  MUFU.EX2 R192, R3 ;  /* 0x0000000300c07308 */ /* 0x0005e40000000800 */
[----:B------:R-:W3:Y:S03]  /*4b00*/  LDSM.16.MT88.4 R20, [R229+0x1900] ;  /* 0x00190000e514783b */ /* 0x000ee60000004200 */
[C---:B------:R-:W-:Y:S08]  /*4b10*/  HMMA.16816.F32.BF16 R28, R8.reuse, R32, R76 ;  /* 0x00000020081c723c */ /* 0x040ff0000004184c */
[----:B------:R-:W-:Y:S01]  /*4b20*/  HMMA.16816.F32.BF16 R40, R8, R34, R40 ;  /* 0x000000220828723c */ /* 0x000fe20000041828 */
[----:B--2---:R-:W-:-:S02]  /*4b30*/  FFMA.FTZ R3, R129, c[0x0][0x2d0], -R6 ;  /* 0x0000b40081037a23 */ /* 0x004fc40000010806 */
[----:B------:R-:W-:Y:S02]  /*4b40*/  IMAD.MOV.U32 R129, RZ, RZ, R109 ;  /* 0x000000ffff817224 */ /* 0x000fe400078e006d */
[----:B------:R2:W4:Y:S03]  /*4b50*/  MUFU.EX2 R191, R3 ;  /* 0x0000000300bf7308 */ /* 0x0005260000000800 */
[----:B------:R-:W-:Y:S01]  /*4b60*/  HMMA.16816.F32.BF16 R80, R8, R26, R80 ;  /* 0x0000001a0850723c */ /* 0x000fe20000041850 */
[----:B------:R-:W5:Y:S01]  /*4b70*/  LDSM.16.MT88.4 R24, [R230+0x1900] ;  /* 0x00190000e618783b */ /* 0x000f620000004200 */
[----:B--2---:R-:W-:-:S05]  /*4b80*/  FFMA.FTZ R3, R126, c[0x0][0x2d0], -R6 ;  /* 0x0000b4007e037a23 */ /* 0x004fca0000010806 */
[----:B----4-:R-:W-:Y:S01]  /*4b90*/  F2FP.BF16.PACK_AB R8, R191, R192 ;  /* 0x000000c0bf08723e */ /* 0x010fe200000010ff */
[----:B------:R-:W-:Y:S01]  /*4ba0*/  IMAD.MOV.U32 R126, RZ, RZ, R96 ;  /* 0x000000ffff7e7224 */ /* 0x000fe200078e0060 */
[----:B------:R2:W-:Y:S02]  /*4bb0*/  MUFU.EX2 R190, R3 ;  /* 0x0000000300be7308 */ /* 0x0005e40000000800 */
[----:B--2---:R-:W-:Y:S02]  /*4bc0*/  FFMA.FTZ R3, R128, c[0x0][0x2d0], -R6 ;  /* 0x0000b40080037a23 */ /* 0x004fe40000010806 */
[----:B------:R-:W-:-:S04]  /*4bd0*/  IMAD.MOV.U32 R128, RZ, RZ, R4 ;  /* 0x000000ffff807224 */ /* 0x000fc800078e0004 */
[----:B------:R2:W4:Y:S01]  /*4be0*/  MUFU.EX2 R189, R3 ;  /* 0x0000000300bd7308 */ /* 0x0005220000000800 */
[----:B------:R-:W-:-:S04]  /*4bf0*/  IMAD.MOV.U32 R4, RZ, RZ, R168 ;  /* 0x000000ffff047224 */ /* 0x000fc800078e00a8 */
[----:B------:R-:W-:Y:S02]  /*4c00*/  FFMA.FTZ R4, R4, c[0x0][0x2d0], -R7 ;  /* 0x0000b40004047a23 */ /* 0x000fe40000010807 */
[----:B--2---:R-:W-:Y:S01]  /*4c10*/  FFMA.FTZ R3, R131, c[0x0][0x2d0], -R5 ;  /* 0x0000b40083037a23 */ /* 0x004fe20000010805 */
[----:B----4-:R-:W-:Y:S01]  /*4c20*/  F2FP.BF16.PACK_AB R10, R189, R190 ;  /* 0x000000bebd0a723e */ /* 0x010fe200000010ff */
[----:B------:R-:W-:Y:S02]  /*4c30*/  IMAD.MOV.U32 R131, RZ, RZ, R91 ;  /* 0x000000ffff837224 */ /* 0x000fe400078e005b */
[----:B------:R2:W-:Y:S01]  /*4c40*/  MUFU.EX2 R188, R3 ;  /* 0x0000000300bc7308 */ /* 0x0005e20000000800 */
[----:B------:R-:W-:Y:S02]  /*4c50*/  IMAD.MOV.U32 R91, RZ, RZ, R167 ;  /* 0x000000ffff5b7224 */ /* 0x000fe400078e00a7 */
[----:B--2---:R-:W-:Y:S02]  /*4c60*/  FFMA.FTZ R3, R140, c[0x0][0x2d0], -R5 ;  /* 0x0000b4008c037a23 */ /* 0x004fe40000010805 */
[----:B------:R-:W-:-:S03]  /*4c70*/  IMAD.MOV.U32 R140, RZ, RZ, R113 ;  /* 0x000000ffff8c7224 */ /* 0x000fc600078e0071 */
[----:B------:R2:W4:Y:S02]  /*4c80*/  MUFU.EX2 R115, R3 ;  /* 0x0000000300737308 */ /* 0x0005240000000800 */
[----:B--2---:R-:W-:Y:S01]  /*4c90*/  FFMA.FTZ R3, R130, c[0x0][0x2d0], -R5 ;  /* 0x0000b40082037a23 */ /* 0x004fe20000010805 */
[----:B----4-:R-:W-:Y:S01]  /*4ca0*/  F2FP.BF16.PACK_AB R9, R115, R188 ;  /* 0x000000bc7309723e */ /* 0x010fe200000010ff */
[----:B------:R-:W-:-:S04]  /*4cb0*/  IMAD.MOV.U32 R130, RZ, RZ, R112 ;  /* 0x000000ffff827224 */ /* 0x000fc800078e0070 */
[----:B------:R2:W-:Y:S02]  /*4cc0*/  MUFU.EX2 R113, R3 ;  /* 0x0000000300717308 */ /* 0x0005e40000000800 */
[----:B--2---:R-:W-:Y:S02]  /*4cd0*/  FFMA.FTZ R3, R139, c[0x0][0x2d0], -R5 ;  /* 0x0000b4008b037a23 */ /* 0x004fe40000010805 */
[----:B------:R-:W-:-:S04]  /*4ce0*/  IMAD.MOV.U32 R139, RZ, RZ, R114 ;  /* 0x000000ffff8b7224 */ /* 0x000fc800078e0072 */
[----:B------:R2:W4:Y:S02]  /*4cf0*/  MUFU.EX2 R114, R3 ;  /* 0x0000000300727308 */ /* 0x0005240000000800 */
[----:B--2---:R-:W-:Y:S01]  /*4d00*/  FFMA.FTZ R3, R142, c[0x0][0x2d0], -R7 ;  /* 0x0000b4008e037a23 */ /* 0x004fe20000010807 */
[----:B----4-:R-:W-:Y:S01]  /*4d10*/  F2FP.BF16.PACK_AB R11, R114, R113 ;  /* 0x00000071720b723e */ /* 0x010fe200000010ff */
[----:B------:R-:W-:-:S04]  /*4d20*/  IMAD.MOV.U32 R142, RZ, RZ, R88 ;  /* 0x000000ffff8e7224 */ /* 0x000fc800078e0058 */
[----:B------:R2:W-:Y:S01]  /*4d30*/  MUFU.EX2 R112, R3 ;  /* 0x0000000300707308 */ /* 0x0005e20000000800 */
[----:B------:R-:W-:Y:S01]  /*4d40*/  IMAD.MOV.U32 R88, RZ, RZ, R152 ;  /* 0x000000ffff587224 */ /* 0x000fe200078e0098 */
[C---:B-1----:R-:W-:Y:S08]  /*4d50*/  HMMA.16816.F32.BF16 R144, R8.reuse, R16, R144 ;  /* 0x000000100890723c */ /* 0x042ff00000041890 */
[----:B---3--:R-:W-:Y:S01]  /*4d60*/  HMMA.16816.F32.BF16 R180, R8, R20, R180 ;  /* 0x0000001408b4723c */ /* 0x008fe200000418b4 */
[----:B--2---:R-:W-:-:S02]  /*4d70*/  FFMA.FTZ R3, R141, c[0x0][0x2d0], -R7 ;  /* 0x0000b4008d037a23 */ /* 0x004fc40000010807 */
[----:B------:R-:W-:Y:S02]  /*4d80*/  IMAD.MOV.U32 R141, RZ, RZ, R90 ;  /* 0x000000ffff8d7224 */ /* 0x000fe400078e005a */
[----:B------:R1:W-:Y:S01]  /*4d90*/  MUFU.EX2 R111, R3 ;  /* 0x00000003006f7308 */ /* 0x0003e20000000800 */
[----:B------:R-:W-:Y:S02]  /*4da0*/  IMAD.MOV.U32 R90, RZ, RZ, R170 ;  /* 0x000000ffff5a7224 */ /* 0x000fe400078e00aa */
[----:B------:R-:W-:Y:S01]  /*4db0*/  HMMA.16816.F32.BF16 R76, R8, R22, R64 ;  /* 0x00000016084c723c */ /* 0x000fe20000041840 */
[----:B-1----:R-:W-:Y:S02]  /*4dc0*/  FFMA.FTZ R3, R148, c[0x0][0x2d0], -R7 ;  /* 0x0000b40094037a23 */ /* 0x002fe40000010807 */
[----:B------:R-:W-:Y:S02]  /*4dd0*/  IMAD.MOV.U32 R148, RZ, RZ, R155 ;  /* 0x000000ffff947224 */ /* 0x000fe400078e009b */
[----:B------:R1:W-:Y:S02]  /*4de0*/  MUFU.EX2 R110, R3 ;  /* 0x00000003006e7308 */ /* 0x0003e40000000800 */
[----:B-1----:R-:W-:-:S02]  /*4df0*/  FFMA.FTZ R3, R149, c[0x0][0x2d0], -R7 ;  /* 0x0000b40095037a23 */ /* 0x002fc40000010807 */
[----:B------:R-:W-:-:S04]  /*4e00*/  IMAD.MOV.U32 R149, RZ, RZ, R154 ;  /* 0x000000ffff957224 */ /* 0x000fc800078e009a */
[----:B------:R1:W-:Y:S01]  /*4e10*/  MUFU.EX2 R109, R3 ;  /* 0x00000003006d7308 */ /* 0x0003e20000000800 */
[C---:B------:R-:W-:Y:S08]  /*4e20*/  HMMA.16816.F32.BF16 R152, R8.reuse, R18, R72 ;  /* 0x000000120898723c */ /* 0x040ff00000041848 */
[----:B-----5:R-:W-:Y:S01]  /*4e30*/  HMMA.16816.F32.BF16 R72, R8, R24, R84 ;  /* 0x000000180848723c */ /* 0x020fe20000041854 */
[----:B-1----:R-:W-:-:S02]  /*4e40*/  FFMA.FTZ R3, R156, c[0x0][0x2d0], -R0 ;  /* 0x0000b4009c037a23 */ /* 0x002fc40000010800 */
[----:B------:R-:W-:Y:S02]  /*4e50*/  IMAD.MOV.U32 R156, RZ, RZ, R164 ;  /* 0x000000ffff9c7224 */ /* 0x000fe400078e00a4 */
[----:B------:R1:W-:Y:S03]  /*4e60*/  MUFU.EX2 R107, R3 ;  /* 0x00000003006b7308 */ /* 0x0003e60000000800 */
[C---:B------:R-:W-:Y:S01]  /*4e70*/  HMMA.16816.F32.BF16 R164, R8.reuse, R12, R100 ;  /* 0x0000000c08a4723c */ /* 0x040fe20000041864 */
[--C-:B-1----:R-:W-:Y:S02]  /*4e80*/  FFMA.FTZ R3, R158, c[0x0][0x2d0], -R0.reuse ;  /* 0x0000b4009e037a23 */ /* 0x102fe40000010800 */
[----:B------:R-:W-:Y:S02]  /*4e90*/  IMAD.MOV.U32 R158, RZ, RZ, R171 ;  /* 0x000000ffff9e7224 */ /* 0x000fe400078e00ab */
[----:B------:R1:W2:Y:S03]  /*4ea0*/  MUFU.EX2 R106, R3 ;  /* 0x00000003006a7308 */ /* 0x0002a60000000800 */
[C---:B------:R-:W-:Y:S08]  /*4eb0*/  HMMA.16816.F32.BF16 R168, R8.reuse, R14, R68 ;  /* 0x0000000e08a8723c */ /* 0x040ff00000041844 */
[----:B------:R-:W-:Y:S01]  /*4ec0*/  HMMA.16816.F32.BF16 R68, R8, R26, R56 ;  /* 0x0000001a0844723c */ /* 0x000fe20000041838 */
[----:B-1----:R-:W-:-:S06]  /*4ed0*/  FFMA.FTZ R3, R151, c[0x0][0x2d0], -R0 ;  /* 0x0000b40097037a23 */ /* 0x002fcc0000010800 */
[----:B------:R-:W-:Y:S01]  /*4ee0*/  F2FP.BF16.PACK_AB R8, R193, R194 ;  /* 0x000000c2c108723e */ /* 0x000fe200000010ff */
[----:B------:R-:W-:Y:S01]  /*4ef0*/  IMAD.MOV.U32 R151, RZ, RZ, R95 ;  /* 0x000000ffff977224 */ /* 0x000fe200078e005f */
[----:B--2---:R-:W-:Y:S01]  /*4f00*/  F2FP.BF16.PACK_AB R9, R106, R107 ;  /* 0x0000006b6a09723e */ /* 0x004fe200000010ff */
[----:B------:R1:W-:Y:S01]  /*4f10*/  MUFU.EX2 R104, R3 ;  /* 0x0000000300687308 */ /* 0x0003e20000000800 */
[----:B------:R-:W-:Y:S01]  /*4f20*/  F2FP.BF16.PACK_AB R10, R111, R112 ;  /* 0x000000706f0a723e */ /* 0x000fe200000010ff */
[----:B-1----:R-:W-:Y:S02]  /*4f30*/  FFMA.FTZ R3, R157, c[0x0][0x2d0], -R0 ;  /* 0x0000b4009d037a23 */ /* 0x002fe40000010800 */
[----:B------:R-:W-:-:S04]  /*4f40*/  IMAD.MOV.U32 R157, RZ, RZ, R99 ;  /* 0x000000ffff9d7224 */ /* 0x000fc800078e0063 */
[----:B------:R1:W2:Y:S02]  /*4f50*/  MUFU.EX2 R103, R3 ;  /* 0x0000000300677308 */ /* 0x0002a40000000800 */
[----:B-1----:R-:W-:Y:S01]  /*4f60*/  FFMA.FTZ R3, R108, c[0x0][0x2d0], -R7 ;  /* 0x0000b4006c037a23 */ /* 0x002fe20000010807 */
[----:B--2---:R-:W-:-:S05]  /*4f70*/  F2FP.BF16.PACK_AB R11, R103, R104 ;  /* 0x00000068670b723e */ /* 0x004fca00000010ff */
[----:B------:R1:W-:Y:S02]  /*4f80*/  MUFU.EX2 R108, R3 ;  /* 0x00000003006c7308 */ /* 0x0003e40000000800 */
[C---:B------:R-:W-:Y:S08]  /*4f90*/  HMMA.16816.F32.BF16 R64, R8.reuse, R16, R52 ;  /* 0x000000100840723c */ /* 0x040ff00000041834 */
[----:B------:R-:W-:Y:S01]  /*4fa0*/  HMMA.16816.F32.BF16 R56, R8, R18, R48 ;  /* 0x000000120838723c */ /* 0x000fe20000041830 */
[----:B------:R-:W2:Y:S01]  /*4fb0*/  LDSM.16.MT88.4 R16, [R228+0x2100] ;  /* 0x00210000e410783b */ /* 0x000ea20000004200 */
[----:B-1----:R-:W-:-:S02]  /*4fc0*/  FFMA.FTZ R3, R150, c[0x0][0x2d0], -R7 ;  /* 0x0000b40096037a23 */ /* 0x002fc40000010807 */
[----:B------:R-:W-:Y:S02]  /*4fd0*/  IMAD.MOV.U32 R150, RZ, RZ, R88 ;  /* 0x000000ffff967224 */ /* 0x000fe400078e0058 */
[----:B------:R1:W-:Y:S02]  /*4fe0*/  MUFU.EX2 R105, R3 ;  /* 0x0000000300697308 */ /* 0x0003e40000000800 */
[C---:B------:R-:W-:Y:S08]  /*4ff0*/  HMMA.16816.F32.BF16 R52, R8.reuse, R12, R44 ;  /* 0x0000000c0834723c */ /* 0x040ff0000004182c */
[----:B------:R-:W-:Y:S01]  /*5000*/  HMMA.16816.F32.BF16 R48, R8, R14, R36 ;  /* 0x0000000e0830723c */ /* 0x000fe20000041824 */
[----:B------:R-:W3:Y:S01]  /*5010*/  LDSM.16.MT88.4 R12, [R231+0x2100] ;  /* 0x00210000e70c783b */ /* 0x000ee20000004200 */
[----:B-1----:R-:W-:-:S06]  /*5020*/  FFMA.FTZ R3, R159, c[0x0][0x2d0], -R6 ;  /* 0x0000b4009f037a23 */ /* 0x002fcc0000010806 */
[C---:B------:R-:W-:Y:S01]  /*5030*/  HMMA.16816.F32.BF16 R32, R8.reuse, R20, R28 ;  /* 0x000000140820723c */ /* 0x040fe2000004181c */
[----:B------:R-:W-:Y:S01]  /*5040*/  LDSM.16.MT88.4 R28, [R230+0x2100] ;  /* 0x00210000e61c783b */ /* 0x000fe20000004200 */
[----:B------:R-:W-:Y:S01]  /*5050*/  IMAD.MOV.U32 R159, RZ, RZ, R89 ;  /* 0x000000ffff9f7224 */ /* 0x000fe200078e0059 */
[----:B------:R1:W-:Y:S05]  /*5060*/  MUFU.EX2 R102, R3 ;  /* 0x0000000300667308 */ /* 0x0003ea0000000800 */
[C---:B------:R-:W-:Y:S01]  /*5070*/  HMMA.16816.F32.BF16 R40, R8.reuse, R22, R40 ;  /* 0x000000160828723c */ /* 0x040fe20000041828 */
[----:B------:R-:W4:Y:S07]  /*5080*/  LDSM.16.MT88.4 R20, [R229+0x2100] ;  /* 0x00210000e514783b */ /* 0x000f2e0000004200 */
[----:B------:R-:W-:Y:S01]  /*5090*/  HMMA.16816.F32.BF16 R36, R8, R26, R80 ;  /* 0x0000001a0824723c */ /* 0x000fe20000041850 */
[----:B-1----:R-:W-:-:S02]  /*50a0*/  FFMA.FTZ R3, R161, c[0x0][0x2d0], -R6 ;  /* 0x0000b400a1037a23 */ /* 0x002fc40000010806 */
[----:B------:R-:W-:Y:S02]  /*50b0*/  IMAD.MOV.U32 R161, RZ, RZ, R90 ;  /* 0x000000ffffa17224 */ /* 0x000fe400078e005a */
[----:B------:R1:W5:Y:S03]  /*50c0*/  MUFU.EX2 R101, R3 ;  /* 0x0000000300657308 */ /* 0x0003660000000800 */
[----:B------:R-:W-:Y:S01]  /*50d0*/  HMMA.16816.F32.BF16 R44, R8, R24, R60 ;  /* 0x00000018082c723c */ /* 0x000fe2000004183c */
[----:B------:R-:W2:Y:S01]  /*50e0*/  LDSM.16.MT88.4 R24, [R228+0x2900] ;  /* 0x00290000e418783b */ /* 0x000ea20000004200 */
[----:B-1----:R-:W-:-:S05]  /*50f0*/  FFMA.FTZ R3, R160, c[0x0][0x2d0], -R6 ;  /* 0x0000b400a0037a23 */ /* 0x002fca0000010806 */
[----:B-----5:R-:W-:Y:S01]  /*5100*/  F2FP.BF16.PACK_AB R8, R101, R102 ;  /* 0x000000666508723e */ /* 0x020fe200000010ff */
[----:B------:R-:W-:Y:S01]  /*5110*/  IMAD.MOV.U32 R160, RZ, RZ, R91 ;  /* 0x000000ffffa07224 */ /* 0x000fe200078e005b */
[----:B------:R1:W-:Y:S02]  /*5120*/  MUFU.EX2 R100, R3 ;  /* 0x0000000300647308 */ /* 0x0003e40000000800 */
[----:B-1----:R-:W-:Y:S02]  /*5130*/  FFMA.FTZ R3, R162, c[0x0][0x2d0], -R6 ;  /* 0x0000b400a2037a23 */ /* 0x002fe40000010806 */
[----:B------:R-:W-:-:S04]  /*5140*/  IMAD.MOV.U32 R162, RZ, RZ, R156 ;  /* 0x000000ffffa27224 */ /* 0x000fc800078e009c */
[----:B------:R1:W5:Y:S02]  /*5150*/  MUFU.EX2 R99, R3 ;  /* 0x0000000300637308 */ /* 0x0003640000000800 */
[----:B-1----:R-:W-:Y:S01]  /*5160*/  FFMA.FTZ R3, R163, c[0x0][0x2d0], -R5 ;  /* 0x0000b400a3037a23 */ /* 0x002fe20000010805 */
[----:B-----5:R-:W-:Y:S01]  /*5170*/  F2FP.BF16.PACK_AB R10, R99, R100 ;  /* 0x00000064630a723e */ /* 0x020fe200000010ff */
[----:B------:R-:W-:-:S04]  /*5180*/  IMAD.MOV.U32 R163, RZ, RZ, R148 ;  /* 0x000000ffffa37224 */ /* 0x000fc800078e0094 */
[----:B------:R1:W-:Y:S01]  /*5190*/  MUFU.EX2 R98, R3 ;  /* 0x0000000300627308 */ /* 0x0003e20000000800 */
[----:B------:R-:W-:Y:S02]  /*51a0*/  IMAD.MOV.U32 R148, RZ, RZ, R123 ;  /* 0x000000ffff947224 */ /* 0x000fe400078e007b */
[----:B-1----:R-:W-:Y:S02]  /*51b0*/  FFMA.FTZ R3, R186, c[0x0][0x2d0], -R5 ;  /* 0x0000b400ba037a23 */ /* 0x002fe40000010805 */
[----:B------:R-:W-:-:S03]  /*51c0*/  IMAD.MOV.U32 R186, RZ, RZ, R149 ;  /* 0x000000ffffba7224 */ /* 0x000fc600078e0095 */
[----:B------:R1:W5:Y:S01]  /*51d0*/  MUFU.EX2 R97, R3 ;  /* 0x0000000300617308 */ /* 0x0003620000000800 */
[----:B------:R-:W-:Y:S02]  /*51e0*/  IMAD.MOV.U32 R149, RZ, RZ, R140 ;  /* 0x000000ffff957224 */ /* 0x000fe400078e008c */
[----:B------:R-:W-:Y:S02]  /*51f0*/  IMAD.MOV.U32 R140, RZ, RZ, R119 ;  /* 0x000000ffff8c7224 */ /* 0x000fe400078e0077 */
[----:B-1----:R-:W-:Y:S01]  /*5200*/  FFMA.FTZ R3, R185, c[0x0][0x2d0], -R5 ;  /* 0x0000b400b9037a23 */ /* 0x002fe20000010805 */
[----:B-----5:R-:W-:Y:S01]  /*5210*/  F2FP.BF16.PACK_AB R9, R97, R98 ;  /* 0x000000626109723e */ /* 0x020fe200000010ff */
[----:B------:R-:W-:Y:S02]  /*5220*/  IMAD.MOV.U32 R185, RZ, RZ, R141 ;  /* 0x000000ffffb97224 */ /* 0x000fe400078e008d */
[----:B------:R1:W-:Y:S01]  /*5230*/  MUFU.EX2 R96, R3 ;  /* 0x0000000300607308 */ /* 0x0003e20000000800 */
[----:B------:R-:W-:-:S02]  /*5240*/  IMAD.MOV.U32 R141, RZ, RZ, R121 ;  /* 0x000000ffff8d7224 */ /* 0x000fc400078e0079 */
[----:B-1----:R-:W-:Y:S02]  /*5250*/  FFMA.FTZ R3, R184, c[0x0][0x2d0], -R5 ;  /* 0x0000b400b8037a23 */ /* 0x002fe40000010805 */
[----:B------:R-:W-:-:S03]  /*5260*/  IMAD.MOV.U32 R184, RZ, RZ, R116 ;  /* 0x000000ffffb87224 */ /* 0x000fc600078e0074 */
[----:B------:R1:W5:Y:S02]  /*5270*/  MUFU.EX2 R95, R3 ;  /* 0x00000003005f7308 */ /* 0x0003640000000800 */
[----:B-1----:R-:W-:Y:S01]  /*5280*/  FFMA.FTZ R3, R203, c[0x0][0x2d0], -R0 ;  /* 0x0000b400cb037a23 */ /* 0x002fe20000010800 */
[----:B-----5:R-:W-:Y:S01]  /*5290*/  F2FP.BF16.PACK_AB R11, R95, R96 ;  /* 0x000000605f0b723e */ /* 0x020fe200000010ff */
[----:B------:R-:W-:-:S04]  /*52a0*/  IMAD.MOV.U32 R203, RZ, RZ, R117 ;  /* 0x000000ffffcb7224 */ /* 0x000fc800078e0075 */
[----:B------:R1:W-:Y:S02]  /*52b0*/  MUFU.EX2 R94, R3 ;  /* 0x00000003005e7308 */ /* 0x0003e40000000800 */
[C---:B--2---:R-:W-:Y:S08]  /*52c0*/  HMMA.16816.F32.BF16 R144, R8.reuse, R16, R144 ;  /* 0x000000100890723c */ /* 0x044ff00000041890 */
[----:B------:R-:W-:Y:S01]  /*52d0*/  HMMA.16816.F32.BF16 R152, R8, R18, R152 ;  /* 0x000000120898723c */ /* 0x000fe20000041898 */
[----:B-1----:R-:W-:-:S02]  /*52e0*/  FFMA.FTZ R3, R187, c[0x0][0x2d0], -R0 ;  /* 0x0000b400bb037a23 */ /* 0x002fc40000010800 */
[----:B------:R-:W-:Y:S02]  /*52f0*/  IMAD.MOV.U32 R187, RZ, RZ, R150 ;  /* 0x000000ffffbb7224 */ /* 0x000fe400078e0096 */
[----:B------:R1:W2:Y:S03]  /*5300*/  MUFU.EX2 R93, R3 ;  /* 0x00000003005d7308 */ /* 0x0002a60000000800 */
[----:B---3--:R-:W-:Y:S01]  /*5310*/  HMMA.16816.F32.BF16 R164, R8, R12, R164 ;  /* 0x0000000c08a4723c */ /* 0x008fe200000418a4 */
[----:B------:R-:W-:Y:S02]  /*5320*/  IMAD.MOV.U32 R150, RZ, RZ, R142 ;  /* 0x000000ffff967224 */ /* 0x000fe400078e008e */
[----:B------:R-:W-:-:S05]  /*5330*/  IMAD.MOV.U32 R142, RZ, RZ, R120 ;  /* 0x000000ffff8e7224 */ /* 0x000fca00078e0078 */
[----:B------:R-:W-:Y:S01]  /*5340*/  HMMA.16816.F32.BF16 R168, R8, R14, R168 ;  /* 0x0000000e08a8723c */ /* 0x000fe200000418a8 */
[----:B-1----:R-:W-:-:S07]  /*5350*/  FFMA.FTZ R3, R202, c[0x0][0x2d0], -R0 ;  /* 0x0000b400ca037a23 */ /* 0x002fce0000010800 */
[C---:B----4-:R-:W-:Y:S01]  /*5360*/  HMMA.16816.F32.BF16 R180, R8.reuse, R20, R180 ;  /* 0x0000001408b4723c */ /* 0x050fe200000418b4 */
[----:B------:R-:W-:Y:S01]  /*5370*/  IMAD.MOV.U32 R202, RZ, RZ, R157 ;  /* 0x000000ffffca7224 */ /* 0x000fe200078e009d */
[----:B------:R1:W-:Y:S06]  /*5380*/  MUFU.EX2 R92, R3 ;  /* 0x00000003005c7308 */ /* 0x0003ec0000000800 */
[C---:B------:R-:W-:Y:S08]  /*5390*/  HMMA.16816.F32.BF16 R76, R8.reuse, R22, R76 ;  /* 0x00000016084c723c */ /* 0x040ff0000004184c */
[----:B------:R-:W-:Y:S01]  /*53a0*/  HMMA.16816.F32.BF16 R72, R8, R28, R72 ;  /* 0x0000001c0848723c */ /* 0x000fe20000041848 */
[----:B-1----:R-:W-:-:S02]  /*53b0*/  FFMA.FTZ R3, R204, c[0x0][0x2d0], -R0 ;  /* 0x0000b400cc037a23 */ /* 0x002fc40000010800 */
[----:B------:R-:W-:Y:S02]  /*53c0*/  IMAD.MOV.U32 R204, RZ, RZ, R118 ;  /* 0x000000ffffcc7224 */ /* 0x000fe400078e0076 */
[----:B------:R1:W3:Y:S03]  /*53d0*/  MUFU.EX2 R91, R3 ;  /* 0x00000003005b7308 */ /* 0x0002e60000000800 */
[----:B------:R-:W-:Y:S07]  /*53e0*/  HMMA.16816.F32.BF16 R68, R8, R30, R68 ;  /* 0x0000001e0844723c */ /* 0x000fee0000041844 */
[----:B------:R-:W-:-:S02]  /*53f0*/  F2FP.BF16.PACK_AB R8, R109, R110 ;  /* 0x0000006e6d08723e */ /* 0x000fc400000010ff */
[----:B--2---:R-:W-:Y:S02]  /*5400*/  F2FP.BF16.PACK_AB R9, R93, R94 ;  /* 0x0000005e5d09723e */ /* 0x004fe400000010ff */
[----:B------:R-:W-:Y:S01]  /*5410*/  F2FP.BF16.PACK_AB R10, R105, R108 ;  /* 0x0000006c690a723e */ /* 0x000fe200000010ff */
[----:B-1----:R-:W-:Y:S01]  /*5420*/  FFMA.FTZ R3, R134, c[0x0][0x2d0], -R6 ;  /* 0x0000b40086037a23 */ /* 0x002fe20000010806 */
[----:B---3--:R-:W-:-:S03]  /*5430*/  F2FP.BF16.PACK_AB R11, R91, R92 ;  /* 0x0000005c5b0b723e */ /* 0x008fc600000010ff */
[----:B------:R1:W-:Y:S04]  /*5440*/  MUFU.EX2 R90, R3 ;  /* 0x00000003005a7308 */ /* 0x0003e80000000800 */
[C---:B------:R-:W-:Y:S08]  /*5450*/  HMMA.16816.F32.BF16 R64, R8.reuse, R16, R64 ;  /* 0x000000100840723c */ /* 0x040ff00000041840 */
[----:B------:R-:W-:Y:S01]  /*5460*/  HMMA.16816.F32.BF16 R56, R8, R18, R56 ;  /* 0x000000120838723c */ /* 0x000fe20000041838 */
[----:B------:R-:W-:Y:S01]  /*5470*/  LDSM.16.MT88.4 R16, [R229+0x2900] ;  /* 0x00290000e510783b */ /* 0x000fe20000004200 */
[----:B-1----:R-:W-:-:S04]  /*5480*/  FFMA.FTZ R3, R133, c[0x0][0x2d0], -R6 ;  /* 0x0000b40085037a23 */ /* 0x002fc80000010806 */
[----:B------:R1:W2:Y:S02]  /*5490*/  MUFU.EX2 R89, R3 ;  /* 0x0000000300597308 */ /* 0x0002a40000000800 */
[C---:B------:R-:W-:Y:S08]  /*54a0*/  HMMA.16816.F32.BF16 R52, R8.reuse, R12, R52 ;  /* 0x0000000c0834723c */ /* 0x040ff00000041834 */
[----:B------:R-:W-:Y:S01]  /*54b0*/  HMMA.16816.F32.BF16 R48, R8, R14, R48 ;  /* 0x0000000e0830723c */ /* 0x000fe20000041830 */
[----:B------:R-:W-:Y:S01]  /*54c0*/  LDSM.16.MT88.4 R12, [R230+0x2900] ;  /* 0x00290000e60c783b */ /* 0x000fe20000004200 */
[----:B-1----:R-:W-:-:S06]  /*54d0*/  FFMA.FTZ R3, R172, c[0x0][0x2d0], -R6 ;  /* 0x0000b400ac037a23 */ /* 0x002fcc0000010806 */
[C---:B------:R-:W-:Y:S01]  /*54e0*/  HMMA.16816.F32.BF16 R32, R8.reuse, R20, R32 ;  /* 0x000000140820723c */ /* 0x040fe20000041820 */
[----:B------:R1:W-:Y:S07]  /*54f0*/  MUFU.EX2 R88, R3 ;  /* 0x0000000300587308 */ /* 0x0003ee0000000800 */
[C---:B------:R-:W-:Y:S01]  /*5500*/  HMMA.16816.F32.BF16 R40, R8.reuse, R22, R40 ;  /* 0x000000160828723c */ /* 0x040fe20000041828 */
[----:B------:R-:W3:Y:S07]  /*5510*/  LDSM.16.MT88.4 R20, [R231+0x2900] ;  /* 0x00290000e714783b */ /* 0x000eee0000004200 */
[----:B------:R-:W-:Y:S01]  /*5520*/  HMMA.16816.F32.BF16 R36, R8, R30, R36 ;  /* 0x0000001e0824723c */ /* 0x000fe20000041824 */
[----:B-1----:R-:W-:-:S04]  /*5530*/  FFMA.FTZ R3, R173, c[0x0][0x2d0], -R6 ;  /* 0x0000b400ad037a23 */ /* 0x002fc80000010806 */
[----:B------:R1:W4:Y:S03]  /*5540*/  MUFU.EX2 R87, R3 ;  /* 0x0000000300577308 */ /* 0x0003260000000800 */
[----:B------:R-:W-:Y:S07]  /*5550*/  HMMA.16816.F32.BF16 R44, R8, R28, R44 ;  /* 0x0000001c082c723c */ /* 0x000fee000004182c */
[----:B--2---:R-:W-:Y:S01]  /*5560*/  F2FP.BF16.PACK_AB R8, R89, R90 ;  /* 0x0000005a5908723e */ /* 0x004fe200000010ff */
[----:B-1----:R-:W-:Y:S01]  /*5570*/  FFMA.FTZ R3, R211, c[0x0][0x2d0], -R5 ;  /* 0x0000b400d3037a23 */ /* 0x002fe20000010805 */
[----:B----4-:R-:W-:Y:S01]  /*5580*/  F2FP.BF16.PACK_AB R10, R87, R88 ;  /* 0x00000058570a723e */ /* 0x010fe200000010ff */
[----:B------:R-:W-:-:S02]  /*5590*/  IMAD.MOV.U32 R211, RZ, RZ, R131 ;  /* 0x000000ffffd37224 */ /* 0x000fc400078e0083 */
[----:B------:R1:W-:Y:S02]  /*55a0*/  MUFU.EX2 R86, R3 ;  /* 0x0000000300567308 */ /* 0x0003e40000000800 */
[----:B-1----:R-:W-:Y:S02]  /*55b0*/  FFMA.FTZ R3, R214, c[0x0][0x2d0], -R5 ;  /* 0x0000b400d6037a23 */ /* 0x002fe40000010805 */
[----:B------:R-:W-:-:S04]  /*55c0*/  IMAD.MOV.U32 R214, RZ, RZ, R129 ;  /* 0x000000ffffd67224 */ /* 0x000fc800078e0081 */
[----:B------:R1:W2:Y:S02]  /*55d0*/  MUFU.EX2 R85, R3 ;  /* 0x0000000300557308 */ /* 0x0002a40000000800 */
[----:B-1----:R-:W-:Y:S01]  /*55e0*/  FFMA.FTZ R3, R174, c[0x0][0x2d0], -R5 ;  /* 0x0000b400ae037a23 */ /* 0x002fe20000010805 */
[----:B--2---:R-:W-:-:S05]  /*55f0*/  F2FP.BF16.PACK_AB R9, R85, R86 ;  /* 0x000000565509723e */ /* 0x004fca00000010ff */
[----:B------:R1:W-:Y:S02]  /*5600*/  MUFU.EX2 R83, R3 ;  /* 0x0000000300537308 */ /* 0x0003e40000000800 */
[----:B-1----:R-:W-:Y:S02]  /*5610*/  FFMA.FTZ R3, R175, c[0x0][0x2d0], -R5 ;  /* 0x0000b400af037a23 */ /* 0x002fe40000010805 */
[----:B------:R-:W-:Y:S04]  /*5620*/  LDSM.16.MT88.4 R172, [R231+0x3100] ;  /* 0x00310000e7ac783b */ /* 0x000fe80000004200 */
[----:B------:R1:W2:Y:S02]  /*5630*/  MUFU.EX2 R84, R3 ;  /* 0x0000000300547308 */ /* 0x0002a40000000800 */
[----:B-1----:R-:W-:Y:S01]  /*5640*/  FFMA.FTZ R3, R223, c[0x0][0x2d0], -R7 ;  /* 0x0000b400df037a23 */ /* 0x002fe20000010807 */
[----:B--2---:R-:W-:Y:S01]  /*5650*/  F2FP.BF16.PACK_AB R11, R84, R83 ;  /* 0x00000053540b723e */ /* 0x004fe200000010ff */
[----:B------:R-:W-:-:S04]  /*5660*/  IMAD.MOV.U32 R223, RZ, RZ, R128 ;  /* 0x000000ffffdf7224 */ /* 0x000fc800078e0080 */
[----:B------:R1:W-:Y:S02]  /*5670*/  MUFU.EX2 R82, R3 ;  /* 0x0000000300527308 */ /* 0x0003e40000000800 */
[C---:B------:R-:W-:Y:S08]  /*5680*/  HMMA.16816.F32.BF16 R144, R8.reuse, R24, R144 ;  /* 0x000000180890723c */ /* 0x040ff00000041890 */
[----:B------:R-:W-:Y:S01]  /*5690*/  HMMA.16816.F32.BF16 R152, R8, R26, R152 ;  /* 0x0000001a0898723c */ /* 0x000fe20000041898 */
[----:B-1----:R-:W-:-:S04]  /*56a0*/  FFMA.FTZ R3, R221, c[0x0][0x2d0], -R7 ;  /* 0x0000b400dd037a23 */ /* 0x002fc80000010807 */
[----:B------:R1:W2:Y:S03]  /*56b0*/  MUFU.EX2 R81, R3 ;  /* 0x0000000300517308 */ /* 0x0002a60000000800 */
[C---:B---3--:R-:W-:Y:S08]  /*56c0*/  HMMA.16816.F32.BF16 R164, R8.reuse, R20, R164 ;  /* 0x0000001408a4723c */ /* 0x048ff000000418a4 */
[----:B------:R-:W-:Y:S01]  /*56d0*/  HMMA.16816.F32.BF16 R168, R8, R22, R168 ;  /* 0x0000001608a8723c */ /* 0x000fe200000418a8 */
[----:B-1----:R-:W-:-:S07]  /*56e0*/  FFMA.FTZ R3, R251, c[0x0][0x2d0], -R7 ;  /* 0x0000b400fb037a23 */ /* 0x002fce0000010807 */
[C---:B------:R-:W-:Y:S01]  /*56f0*/  HMMA.16816.F32.BF16 R180, R8.reuse, R16, R180 ;  /* 0x0000001008b4723c */ /* 0x040fe200000418b4 */
[----:B------:R1:W-:Y:S07]  /*5700*/  MUFU.EX2 R80, R3 ;  /* 0x0000000300507308 */ /* 0x0003ee0000000800 */
[C---:B------:R-:W-:Y:S08]  /*5710*/  HMMA.16816.F32.BF16 R116, R8.reuse, R18, R76 ;  /* 0x000000120874723c */ /* 0x040ff0000004184c */
[----:B------:R-:W-:Y:S01]  /*5720*/  HMMA.16816.F32.BF16 R72, R8, R12, R72 ;  /* 0x0000000c0848723c */ /* 0x000fe20000041848 */
[----:B-1----:R-:W-:-:S04]  /*5730*/  FFMA.FTZ R3, R252, c[0x0][0x2d0], -R7 ;  /* 0x0000b400fc037a23 */ /* 0x002fc80000010807 */
[----:B------:R1:W3:Y:S03]  /*5740*/  MUFU.EX2 R63, R3 ;  /* 0x00000003003f7308 */ /* 0x0002e60000000800 */
[----:B------:R-:W-:Y:S07]  /*5750*/  HMMA.16816.F32.BF16 R68, R8, R14, R68 ;  /* 0x0000000e0844723c */ /* 0x000fee0000041844 */
[----:B--2---:R-:W-:Y:S01]  /*5760*/  F2FP.BF16.PACK_AB R8, R81, R82 ;  /* 0x000000525108723e */ /* 0x004fe200000010ff */
[----:B-1----:R-:W-:Y:S01]  /*5770*/  FFMA.FTZ R3, R160, c[0x0][0x2d0], -R0 ;  /* 0x0000b400a0037a23 */ /* 0x002fe20000010800 */
[----:B---3--:R-:W-:Y:S01]  /*5780*/  F2FP.BF16.PACK_AB R10, R63, R80 ;  /* 0x000000503f0a723e */ /* 0x008fe200000010ff */
[----:B------:R-:W-:-:S02]  /*5790*/  IMAD.MOV.U32 R160, RZ, RZ, R158 ;  /* 0x000000ffffa07224 */ /* 0x000fc400078e009e */
[----:B------:R1:W-:Y:S02]  /*57a0*/  MUFU.EX2 R62, R3 ;  /* 0x00000003003e7308 */ /* 0x0003e40000000800 */
[----:B-1----:R-:W-:Y:S02]  /*57b0*/  FFMA.FTZ R3, R161, c[0x0][0x2d0], -R0 ;  /* 0x0000b400a1037a23 */ /* 0x002fe40000010800 */
[----:B------:R-:W-:-:S04]  /*57c0*/  IMAD.MOV.U32 R161, RZ, RZ, R151 ;  /* 0x000000ffffa17224 */ /* 0x000fc800078e0097 */
[----:B------:R1:W2:Y:S01]  /*57d0*/  MUFU.EX2 R61, R3 ;  /* 0x00000003003d7308 */ /* 0x0002a20000000800 */
[----:B------:R-:W-:Y:S02]  /*57e0*/  IMAD.MOV.U32 R151, RZ, RZ, R139 ;  /* 0x000000ffff977224 */ /* 0x000fe400078e008b */
[----:B------:R-:W-:Y:S02]  /*57f0*/  IMAD.MOV.U32 R139, RZ, RZ, R122 ;  /* 0x000000ffff8b7224 */ /* 0x000fe400078e007a */
[----:B------:R-:W-:Y:S01]  /*5800*/  LDSM.16.MT88.4 R120, [R229+0x3100] ;  /* 0x00310000e578783b */ /* 0x000fe20000004200 */
[--C-:B-1----:R-:W-:Y:S01]  /*5810*/  FFMA.FTZ R3, R159, c[0x0][0x2d0], -R0.reuse ;  /* 0x0000b4009f037a23 */ /* 0x102fe20000010800 */
[----:B--2---:R-:W-:Y:S02]  /*5820*/  F2FP.BF16.PACK_AB R9, R61, R62 ;  /* 0x0000003e3d09723e */ /* 0x004fe400000010ff */
[----:B------:R-:W1:Y:S01]  /*5830*/  LDSM.16.MT88.4 R156, [R228+0x3100] ;  /* 0x00310000e49c783b */ /* 0x000e620000004200 */
[----:B------:R2:W-:Y:S02]  /*5840*/  MUFU.EX2 R60, R3 ;  /* 0x00000003003c7308 */ /* 0x0005e40000000800 */
[----:B--2---:R-:W-:-:S06]  /*5850*/  FFMA.FTZ R3, R132, c[0x0][0x2d0], -R0 ;  /* 0x0000b40084037a23 */ /* 0x004fcc0000010800 */
[----:B------:R2:W3:Y:S02]  /*5860*/  MUFU.EX2 R31, R3 ;  /* 0x00000003001f7308 */ /* 0x0004e40000000800 */
[----:B--2---:R-:W-:Y:S01]  /*5870*/  FFMA.FTZ R3, R216, c[0x0][0x2d0], -R6 ;  /* 0x0000b400d8037a23 */ /* 0x004fe20000010806 */
[----:B---3--:R-:W-:-:S05]  /*5880*/  F2FP.BF16.PACK_AB R11, R31, R60 ;  /* 0x0000003c1f0b723e */ /* 0x008fca00000010ff */
[----:B------:R2:W-:Y:S02]  /*5890*/  MUFU.EX2 R29, R3 ;  /* 0x00000003001d7308 */ /* 0x0005e40000000800 */
[C---:B------:R-:W-:Y:S08]  /*58a0*/  HMMA.16816.F32.BF16 R56, R8.reuse, R26, R56 ;  /* 0x0000001a0838723c */ /* 0x040ff00000041838 */
[----:B------:R-:W-:Y:S01]  /*58b0*/  HMMA.16816.F32.BF16 R64, R8, R24, R64 ;  /* 0x000000180840723c */ /* 0x000fe20000041840 */
[----:B--2---:R-:W-:-:S04]  /*58c0*/  FFMA.FTZ R3, R177, c[0x0][0x2d0], -R6 ;  /* 0x0000b400b1037a23 */ /* 0x004fc80000010806 */
[----:B------:R2:W3:Y:S03]  /*58d0*/  MUFU.EX2 R30, R3 ;  /* 0x00000003001e7308 */ /* 0x0004e60000000800 */
[C---:B------:R-:W-:Y:S05]  /*58e0*/  HMMA.16816.F32.BF16 R48, R8.reuse, R22, R48 ;  /* 0x000000160830723c */ /* 0x040fea0000041830 */
[----:B------:R4:W-:Y:S03]  /*58f0*/  MUFU.EX2 R22, R4 ;  /* 0x0000000400167308 */ /* 0x0009e60000000800 */
[----:B------:R-:W-:Y:S01]  /*5900*/  HMMA.16816.F32.BF16 R44, R8, R12, R44 ;  /* 0x0000000c082c723c */ /* 0x000fe2000004182c */
[----:B--2---:R-:W-:-:S07]  /*5910*/  FFMA.FTZ R3, R217, c[0x0][0x2d0], -R6 ;  /* 0x0000b400d9037a23 */ /* 0x004fce0000010806 */
[C---:B------:R-:W-:Y:S01]  /*5920*/  HMMA.16816.F32.BF16 R52, R8.reuse, R20, R52 ;  /* 0x000000140834723c */ /* 0x040fe20000041834 */
[--C-:B------:R-:W-:Y:S01]  /*5930*/  FFMA.FTZ R12, R222, c[0x0][0x2d0], -R0.reuse ;  /* 0x0000b400de0c7a23 */ /* 0x100fe20000010800 */
[----:B---3--:R-:W-:Y:S01]  /*5940*/  F2FP.BF16.PACK_AB R132, R30, R29 ;  /* 0x0000001d1e84723e */ /* 0x008fe200000010ff */
[----:B------:R2:W-:Y:S01]  /*5950*/  MUFU.EX2 R28, R3 ;  /* 0x00000003001c7308 */ /* 0x0005e20000000800 */
[----:B------:R-:W-:Y:S02]  /*5960*/  FADD.FTZ R13, R184, R203 ;  /* 0x000000cbb80d7221 */ /* 0x000fe40000010000 */
[----:B------:R-:W-:Y:S02]  /*5970*/  IMAD.MOV.U32 R203, RZ, RZ, R149 ;  /* 0x000000ffffcb7224 */ /* 0x000fe400078e0095 */
[----:B----4-:R-:W-:Y:S01]  /*5980*/  FFMA.FTZ R4, R249, c[0x0][0x2d0], -R0 ;  /* 0x0000b400f9047a23 */ /* 0x010fe20000010800 */
[----:B------:R-:W-:Y:S01]  /*5990*/  HMMA.16816.F32.BF16 R36, R8, R14, R36 ;  /* 0x0000000e0824723c */ /* 0x000fe20000041824 */
[----:B------:R-:W-:-:S07]  /*59a0*/  FADD.FTZ R20, R176, R135 ;  /* 0x00000087b0147221 */ /* 0x000fce0000010000 */
[C---:B------:R-:W-:Y:S01]  /*59b0*/  HMMA.16816.F32.BF16 R32, R8.reuse, R16, R32 ;  /* 0x000000100820723c */ /* 0x040fe20000041820 */
[----:B--2---:R-:W-:Y:S02]  /*59c0*/  FFMA.FTZ R3, R218, c[0x0][0x2d0], -R6 ;  /* 0x0000b400da037a23 */ /* 0x004fe40000010806 */
[--C-:B------:R-:W-:Y:S02]  /*59d0*/  FFMA.FTZ R6, R248, c[0x0][0x2d0], -R0.reuse ;  /* 0x0000b400f8067a23 */ /* 0x100fe40000010800 */
[----:B------:R2:W3:Y:S01]  /*59e0*/  MUFU.EX2 R27, R3 ;  /* 0x00000003001b7308 */ /* 0x0004e20000000800 */
[----:B------:R-:W-:Y:S02]  /*59f0*/  FFMA.FTZ R0, R219, c[0x0][0x2d0], -R0 ;  /* 0x0000b400db007a23 */ /* 0x000fe40000010800 */
[----:B------:R-:W-:Y:S01]  /*5a00*/  HMMA.16816.F32.BF16 R40, R8, R18, R40 ;  /* 0x000000120828723c */ /* 0x000fe20000041828 */
[----:B------:R-:W4:Y:S04]  /*5a10*/  LDSM.16.MT88.4 R16, [R230+0x3100] ;  /* 0x00310000e610783b */ /* 0x000f280000004200 */
[----:B------:R5:W-:Y:S01]  /*5a20*/  MUFU.EX2 R10, R4 ;  /* 0x00000004000a7308 */ /* 0x000be20000000800 */
[----:B--2---:R-:W-:-:S07]  /*5a30*/  FFMA.FTZ R3, R178, c[0x0][0x2d0], -R5 ;  /* 0x0000b400b2037a23 */ /* 0x004fce0000010805 */
[----:B------:R-:W-:Y:S01]  /*5a40*/  MUFU.EX2 R11, R12 ;  /* 0x0000000c000b7308 */ /* 0x000fe20000000800 */
[----:B---3--:R-:W-:Y:S01]  /*5a50*/  F2FP.BF16.PACK_AB R134, R27, R28 ;  /* 0x0000001c1b86723e */ /* 0x008fe200000010ff */
[----:B-----5:R-:W-:-:S06]  /*5a60*/  FADD.FTZ R4, R163, R186 ;  /* 0x000000baa3047221 */ /* 0x020fcc0000010000 */
[----:B------:R2:W-:Y:S01]  /*5a70*/  MUFU.EX2 R26, R3 ;  /* 0x00000003001a7308 */ /* 0x0005e20000000800 */
[----:B------:R-:W-:-:S07]  /*5a80*/  FADD.FTZ R4, R151, R4 ;  /* 0x0000000497047221 */ /* 0x000fce0000010000 */
[----:B------:R3:W-:Y:S01]  /*5a90*/  MUFU.EX2 R12, R0 ;  /* 0x00000000000c7308 */ /* 0x0007e20000000800 */
[----:B--2---:R-:W-:-:S07]  /*5aa0*/  FFMA.FTZ R3, R179, c[0x0][0x2d0], -R5 ;  /* 0x0000b400b3037a23 */ /* 0x004fce0000010805 */
[----:B------:R2:W-:Y:S01]  /*5ab0*/  MUFU.EX2 R9, R6 ;  /* 0x0000000600097308 */ /* 0x0005e20000000800 */
[----:B---3--:R-:W-:-:S07]  /*5ac0*/  FADD.FTZ R0, R246, R20 ;  /* 0x00000014f6007221 */ /* 0x008fce0000010000 */
[----:B------:R3:W5:Y:S01]  /*5ad0*/  MUFU.EX2 R25, R3 ;  /* 0x0000000300197308 */ /* 0x0007620000000800 */
[----:B--2---:R-:W-:-:S04]  /*5ae0*/  FADD.FTZ R6, R247, R0 ;  /* 0x00000000f7067221 */ /* 0x004fc80000010000 */
[----:B------:R-:W-:Y:S02]  /*5af0*/  FADD.FTZ R6, R226, R6 ;  /* 0x00000006e2067221 */ /* 0x000fe40000010000 */
[--C-:B---3--:R-:W-:Y:S01]  /*5b00*/  FFMA.FTZ R3, R220, c[0x0][0x2d0], -R5.reuse ;  /* 0x0000b400dc037a23 */ /* 0x108fe20000010805 */
[----:B-----5:R-:W-:Y:S01]  /*5b10*/  F2FP.BF16.PACK_AB R133, R25, R26 ;  /* 0x0000001a1985723e */ /* 0x020fe200000010ff */
[----:B------:R-:W-:Y:S02]  /*5b20*/  FADD.FTZ R8, R225, R6 ;  /* 0x00000006e1087221 */ /* 0x000fe40000010000 */
[----:B------:R2:W-:Y:S02]  /*5b30*/  MUFU.EX2 R24, R3 ;  /* 0x0000000300187308 */ /* 0x0005e40000000800 */
[----:B--2---:R-:W-:Y:S02]  /*5b40*/  FFMA.FTZ R3, R250, c[0x0][0x2d0], -R5 ;  /* 0x0000b400fa037a23 */ /* 0x004fe40000010805 */
[----:B------:R-:W-:-:S04]  /*5b50*/  FFMA.FTZ R5, R202, c[0x0][0x2d0], -R7 ;  /* 0x0000b400ca057a23 */ /* 0x000fc80000010807 */
[----:B------:R2:W3:Y:S01]  /*5b60*/  MUFU.EX2 R23, R3 ;  /* 0x0000000300177308 */ /* 0x0004e20000000800 */
[----:B------:R-:W-:-:S07]  /*5b70*/  IMAD.MOV.U32 R202, RZ, RZ, R161 ;  /* 0x000000ffffca7224 */ /* 0x000fce00078e00a1 */
[----:B------:R5:W-:Y:S01]  /*5b80*/  MUFU.EX2 R15, R5 ;  /* 0x00000005000f7308 */ /* 0x000be20000000800 */
[--C-:B--2---:R-:W-:Y:S01]  /*5b90*/  FFMA.FTZ R3, R204, c[0x0][0x2d0], -R7.reuse ;  /* 0x0000b400cc037a23 */ /* 0x104fe20000010807 */
[----:B---3--:R-:W-:Y:S01]  /*5ba0*/  F2FP.BF16.PACK_AB R135, R23, R24 ;  /* 0x000000181787723e */ /* 0x008fe200000010ff */
[----:B------:R-:W-:Y:S01]  /*5bb0*/  FFMA.FTZ R7, R187, c[0x0][0x2d0], -R7 ;  /* 0x0000b400bb077a23 */ /* 0x000fe20000010807 */
[----:B------:R-:W-:-:S04]  /*5bc0*/  F2FP.BF16.PACK_AB R187, R12, R11 ;  /* 0x0000000b0cbb723e */ /* 0x000fc800000010ff */
[----:B------:R2:W3:Y:S01]  /*5bd0*/  MUFU.EX2 R21, R3 ;  /* 0x0000000300157308 */ /* 0x0004e20000000800 */
[----:B------:R-:W-:Y:S02]  /*5be0*/  IMAD.MOV.U32 R204, RZ, RZ, R160 ;  /* 0x000000ffffcc7224 */ /* 0x000fe400078e00a0 */
[----:B-----5:R-:W-:Y:S01]  /*5bf0*/  FADD.FTZ R5, R130, R185 ;  /* 0x000000b982057221 */ /* 0x020fe20000010000 */
[----:B------:R-:W-:Y:S01]  /*5c00*/  F2FP.BF16.PACK_AB R185, R9, R10 ;  /* 0x0000000a09b9723e */ /* 0x000fe200000010ff */
[C---:B-1----:R-:W-:Y:S03]  /*5c10*/  HMMA.16816.F32.BF16 R144, R132.reuse, R156, R144 ;  /* 0x0000009c8490723c */ /* 0x042fe60000041890 */
[----:B------:R1:W5:Y:S05]  /*5c20*/  MUFU.EX2 R14, R7 ;  /* 0x00000007000e7308 */ /* 0x00036a0000000800 */
[----:B------:R-:W-:Y:S01]  /*5c30*/  HMMA.16816.F32.BF16 R152, R132, R158, R152 ;  /* 0x0000009e8498723c */ /* 0x000fe20000041898 */
[----:B--2---:R-:W-:Y:S01]  /*5c40*/  FADD.FTZ R3, R162, R13 ;  /* 0x0000000da2037221 */ /* 0x004fe20000010000 */
[----:B---3--:R-:W-:-:S06]  /*5c50*/  F2FP.BF16.PACK_AB R184, R21, R22 ;  /* 0x0000001615b8723e */ /* 0x008fcc00000010ff */
[C---:B------:R-:W-:Y:S01]  /*5c60*/  HMMA.16816.F32.BF16 R164, R132.reuse, R172, R164 ;  /* 0x000000ac84a4723c */ /* 0x040fe200000418a4 */
[----:B-1----:R-:W-:Y:S01]  /*5c70*/  FADD.FTZ R7, R150, R5 ;  /* 0x0000000596077221 */ /* 0x002fe20000010000 */
[----:B-----5:R-:W-:Y:S01]  /*5c80*/  F2FP.BF16.PACK_AB R186, R14, R15 ;  /* 0x0000000f0eba723e */ /* 0x020fe200000010ff */
[----:B------:R-:W-:Y:S02]  /*5c90*/  FADD.FTZ R5, R148, R3 ;  /* 0x0000000394057221 */ /* 0x000fe40000010000 */
[----:B------:R-:W-:Y:S02]  /*5ca0*/  FADD.FTZ R0, R223, R7 ;  /* 0x00000007df007221 */ /* 0x000fe40000010000 */
[----:B------:R-:W-:Y:S01]  /*5cb0*/  FADD.FTZ R3, R214, R4 ;  /* 0x00000004d6037221 */ /* 0x000fe20000010000 */
[----:B------:R-:W-:Y:S01]  /*5cc0*/  HMMA.16816.F32.BF16 R168, R132, R174, R168 ;  /* 0x000000ae84a8723c */ /* 0x000fe200000418a8 */
[----:B------:R-:W-:Y:S02]  /*5cd0*/  FADD.FTZ R5, R211, R5 ;  /* 0x00000005d3057221 */ /* 0x000fe40000010000 */
[----:B------:R-:W-:-:S02]  /*5ce0*/  FADD.FTZ R4, R204, R0 ;  /* 0x00000000cc047221 */ /* 0x000fc40000010000 */
[----:B------:R-:W-:Y:S02]  /*5cf0*/  FADD.FTZ R3, R202, R3 ;  /* 0x00000003ca037221 */ /* 0x000fe40000010000 */
[----:B------:R-:W-:Y:S01]  /*5d00*/  FADD.FTZ R0, R126, R5 ;  /* 0x000000057e007221 */ /* 0x000fe20000010000 */
[C---:B------:R-:W-:Y:S01]  /*5d10*/  HMMA.16816.F32.BF16 R180, R132.reuse, R120, R180 ;  /* 0x0000007884b4723c */ /* 0x040fe200000418b4 */
[----:B------:R-:W-:Y:S02]  /*5d20*/  FADD.FTZ R7, R127, R4 ;  /* 0x000000047f077221 */ /* 0x000fe40000010000 */
[----:B------:R-:W-:Y:S02]  /*5d30*/  FADD.FTZ R6, R124, R3 ;  /* 0x000000037c067221 */ /* 0x000fe40000010000 */
[----:B------:R-:W-:Y:S02]  /*5d40*/  FADD.FTZ R5, R125, R0 ;  /* 0x000000007d057221 */ /* 0x000fe40000010000 */
[----:B------:R-:W-:Y:S01]  /*5d50*/  FADD.FTZ R4, R227, R8 ;  /* 0x00000008e3047221 */ /* 0x000fe20000010000 */
[----:B------:R-:W-:Y:S01]  /*5d60*/  HMMA.16816.F32.BF16 R116, R132, R122, R116 ;  /* 0x0000007a8474723c */ /* 0x000fe20000041874 */
[----:B------:R-:W-:-:S02]  /*5d70*/  FADD.FTZ R3, R203, R7 ;  /* 0x00000007cb037221 */ /* 0x000fc40000010000 */
[----:B------:R-:W-:Y:S02]  /*5d80*/  FADD.FTZ R0, R141, R6 ;  /* 0x000000068d007221 */ /* 0x000fe40000010000 */
[----:B------:R-:W-:Y:S02]  /*5d90*/  FADD.FTZ R6, R142, R5 ;  /* 0x000000058e067221 */ /* 0x000fe40000010000 */
[----:B------:R-:W-:Y:S01]  /*5da0*/  FADD.FTZ R4, R224, R4 ;  /* 0x00000004e0047221 */ /* 0x000fe20000010000 */
[----:B------:R-:W-:Y:S01]  /*5db0*/  HMMA.16816.F32.BF16 R148, R184, R156, R64 ;  /* 0x0000009cb894723c */ /* 0x000fe20000041840 */
[----:B------:R-:W-:Y:S02]  /*5dc0*/  FADD.FTZ R5, R139, R3 ;  /* 0x000000038b057221 */ /* 0x000fe40000010000 */
[----:B------:R-:W-:Y:S02]  /*5dd0*/  FADD.FTZ R3, R140, R0 ;  /* 0x000000008c037221 */ /* 0x000fe40000010000 */
[----:B------:R-:W-:-:S02]  /*5de0*/  FADD.FTZ R0, R205, R6 ;  /* 0x00000006cd007221 */ /* 0x000fc40000010000 */
        /* <DEDUP_REMOVED lines=11> */
[----:B----4-:R-:W-:Y:S01]  /*5ea0*/  HMMA.16816.F32.BF16 R128, R132, R16, R72 ;  /* 0x000000108480723c */ /* 0x010fe20000041848 */
        /* <DEDUP_REMOVED lines=19> */
[----:B------:R-:W-:Y:S01]  /*5fe0*/  HMMA.16816.F32.BF16 R124, R184, R16, R44 ;  /* 0x00000010b87c723c */ /* 0x000fe2000004182c */
        /* <DEDUP_REMOVED lines=55> */
[----:B------:R1:W-:Y:S01]  /*6360*/  STL [R1], R6 ;  /* 0x0000000601007387 */ /* 0x0003e20000100800 */
[----:B------:R-:W-:-:S03]  /*6370*/  FADD.FTZ R0, R23, R5 ;  /* 0x0000000517007221 */ /* 0x000fc60000010000 */
[----:B------:R1:W-:Y:S04]  /*6380*/  STL [R1+0x8], R4 ;  /* 0x0000080401007387 */ /* 0x0003e80000100800 */
[----:B------:R1:W-:Y:S04]  /*6390*/  STL [R1+0xc], R0 ;  /* 0x00000c0001007387 */ /* 0x0003e80000100800 */
[----:B------:R1:W-:Y:S01]  /*63a0*/  STL [R1+0x4], R3 ;  /* 0x0000040301007387 */ /* 0x0003e20000100800 */
[----:B------:R-:W-:Y:S05]  /*63b0*/  @!P0 BRA `(.L_x_32) ;  /* 0x00003ef000008947 */ /* 0x000fea0003800000 */
[----:B------:R-:W2:Y:S01]  /*63c0*/  LDL.LU R140, [R1+0x38] ;  /* 0x00003800018c7983 */ /* 0x000ea20000300800 */
[----:B-1----:R-:W-:Y:S01]  /*63d0*/  IMAD.MOV.U32 R3, RZ, RZ, R137 ;  /* 0x000000ffff037224 */ /* 0x002fe200078e0089 */
[----:B------:R-:W-:Y:S01]  /*63e0*/  MOV R142, R2 ;  /* 0x00000002008e7202 */ /* 0x000fe20000000f00 */
[----:B------:R-:W-:Y:S01]  /*63f0*/  IMAD.MOV.U32 R0, RZ, RZ, R138 ;  /* 0x000000ffff007224 */ /* 0x000fe200078e008a */
[----:B------:R-:W3:Y:S01]  /*6400*/  LDL.LU.64 R202, [R1+0x30] ;  /* 0x0000300001ca7983 */ /* 0x000ee20000300a00 */
[----:B------:R-:W-:Y:S01]  /*6410*/  IMAD.MOV.U32 R139, RZ, RZ, R136 ;  /* 0x000000ffff8b7224 */ /* 0x000fe200078e0088 */
[----:B--2---:R-:W-:-:S02]  /*6420*/  IADD3 R246, R140, -0x2, RZ ;  /* 0xfffffffe8cf67810 */ /* 0x004fc40007ffe0ff */
[----:B------:R-:W2:Y:S01]  /*6430*/  LDL.LU.64 R140, [R1+0x40] ;  /* 0x00004000018c7983 */ /* 0x000ea20000300a00 */
[----:B---3--:R-:W-:Y:S02]  /*6440*/  MOV R5, R203 ;  /* 0x000000cb00057202 */ /* 0x008fe40000000f00 */
[----:B--2---:R-:W-:-:S05]  /*6450*/  MOV R4, R140 ;  /* 0x0000008c00047202 */ /* 0x004fca0000000f00 */
[----:B------:R1:W-:Y:S02]  /*6460*/  STL.64 [R1+0x18], R4 ;  /* 0x0000180401007387 */ /* 0x0003e40000100a00 */
.L_x_33:
        /* <DEDUP_REMOVED lines=10> */
[----:B------:R-:W-:Y:S08]  /*6510*/  LDSM.16.M88.4 R112, [R234+0x7100] ;  /* 0x00710000ea70783b */ /* 0x000ff00000000200 */
[----:B------:R-:W3:Y:S08]  /*6520*/  LDSM.16.M88.4 R16, [R143+0x3900] ;  /* 0x003900008f10783b */ /* 0x000ef00000000200 */
[----:B------:R-:W4:Y:S08]  /*6530*/  LDSM.16.M88.4 R108, [R234+0x9100] ;  /* 0x00910000ea6c783b */ /* 0x000f300000000200 */
[----:B------:R-:W5:Y:S08]  /*6540*/  LDSM.16.M88.4 R32, [R143+0x4100] ;  /* 0x004100008f20783b */ /* 0x000f700000000200 */
        /* <DEDUP_REMOVED lines=10> */
[-C--:B-----5:R-:W-:Y:S06]  /*65f0*/  HMMA.16816.F32.BF16 R20, R112, R32.reuse, RZ ;  /* 0x000000207014723c */ /* 0x0a0fec00000418ff */
[----:B------:R-:W5:Y:S02]  /*6600*/  LDSM.16.M88.4 R196, [R238] ;  /* 0x00000000eec4783b */ /* 0x000f640000000200 */
        /* <DEDUP_REMOVED lines=15> */
[----:B------:R-:W5:Y:S06]  /*6700*/  LDL.64 R250, [R1+0x20] ;  /* 0x0000200001fa7983 */ /* 0x000f6c0000100a00 */
[----:B------:R-:W5:Y:S01]  /*6710*/  LDL.64 R248, [R1+0x28] ;  /* 0x0000280001f87983 */ /* 0x000f620000100a00 */
[C---:B------:R-:W-:Y:S08]  /*6720*/  HMMA.16816.F32.BF16 R56, R108.reuse, R64, RZ ;  /* 0x000000406c38723c */ /* 0x040ff000000418ff */
[-C--:B------:R-:W-:Y:S08]  /*6730*/  HMMA.16816.F32.BF16 R60, R108, R66.reuse, RZ ;  /* 0x000000426c3c723c */ /* 0x080ff000000418ff */
[C---:B------:R-:W-:Y:S08]  /*6740*/  HMMA.16816.F32.BF16 R64, R112.reuse, R66, RZ ;  /* 0x000000427040723c */ /* 0x040ff000000418ff */
[-C--:B-1----:R-:W-:Y:S01]  /*6750*/  HMMA.16816.F32.BF16 R68, R112, R80.reuse, RZ ;  /* 0x000000507044723c */ /* 0x082fe200000418ff */
[----:B--2---:R-:W-:Y:S07]  /*6760*/  IMAD.WIDE.U32 R84, R84, 0x70, R72 ;  /* 0x0000007054547825 */ /* 0x004fee00078e0048 */
[C---:B------:R-:W-:Y:S04]  /*6770*/  HMMA.16816.F32.BF16 R72, R108.reuse, R80, RZ ;  /* 0x000000506c48723c */ /* 0x040fe800000418ff */
[----:B------:R-:W-:Y:S02]  /*6780*/  LEA R88, P0, R84, c[0x0][0x1f8], 0x1 ;  /* 0x00007e0054587a11 */ /* 0x000fe400078008ff */
[----:B------:R-:W-:Y:S02]  /*6790*/  IADD3 R2, R85, R2, RZ ;  /* 0x0000000255027210 */ /* 0x000fe40007ffe0ff */
[----:B------:R-:W-:Y:S01]  /*67a0*/  IADD3 R92, P1, R88, UR7, RZ ;  /* 0x00000007585c7c10 */ /* 0x000fe2000ff3e0ff */
[-C--:B------:R-:W-:Y:S03]  /*67b0*/  HMMA.16816.F32.BF16 R76, R108, R82.reuse, RZ ;  /* 0x000000526c4c723c */ /* 0x080fe600000418ff */
[----:B------:R-:W-:Y:S02]  /*67c0*/  LEA.HI.X R89, R84, c[0x0][0x1fc], R2, 0x1, P0 ;  /* 0x00007f0054597a11 */ /* 0x000fe400000f0c02 */
[----:B------:R-:W-:Y:S03]  /*67d0*/  IADD3 R94, P0, R92, UR7, RZ ;  /* 0x000000075c5e7c10 */ /* 0x000fe6000ff1e0ff */
[----:B------:R-:W-:Y:S01]  /*67e0*/  @!PT LDS RZ, [RZ] ;  /* 0x00000000fffff984 */ /* 0x000fe20000000800 */
[----:B------:R-:W-:Y:S01]  /*67f0*/  @!PT LDS RZ, [RZ] ;  /* 0x00000000fffff984 */ /* 0x000fe20000000800 */
[----:B------:R-:W-:Y:S01]  /*6800*/  @!PT LDS RZ, [RZ] ;  /* 0x00000000fffff984 */ /* 0x000fe20000000800 */
[----:B------:R1:W-:Y:S01]  /*6810*/  LDGSTS.E.BYPASS.LTC128B.128 [R245+0x100], [R88.64], !P2 ;  /* 0x0010000058f57fae */ /* 0x0003e2000d101d48 */
[----:B------:R-:W-:Y:S01]  /*6820*/  IADD3.X R93, R89, UR5, RZ, P1, !PT ;  /* 0x00000005595d7c10 */ /* 0x000fe20008ffe4ff */
[C---:B------:R-:W-:Y:S03]  /*6830*/  HMMA.16816.F32.BF16 R80, R112.reuse, R82, RZ ;  /* 0x000000527050723c */ /* 0x040fe600000418ff */
[----:B------:R-:W-:Y:S03]  /*6840*/  IADD3.X R95, R93, UR5, RZ, P0, !PT ;  /* 0x000000055d5f7c10 */ /* 0x000fe600087fe4ff */
[----:B------:R2:W-:Y:S01]  /*6850*/  LDGSTS.E.BYPASS.LTC128B.128 [R245+0x900], [R92.64], !P2 ;  /* 0x009000005cf57fae */ /* 0x0005e2000d101d48 */
[----:B------:R-:W-:Y:S01]  /*6860*/  IADD3 R102, P1, R94, UR7, RZ ;  /* 0x000000075e667c10 */ /* 0x000fe2000ff3e0ff */
[-C--:B---3--:R-:W-:Y:S04]  /*6870*/  HMMA.16816.F32.BF16 R84, R112, R96.reuse, RZ ;  /* 0x000000607054723c */ /* 0x088fe800000418ff */
[----:B------:R-:W-:Y:S02]  /*6880*/  IADD3.X R103, R95, UR5, RZ, P1, !PT ;  /* 0x000000055f677c10 */ /* 0x000fe40008ffe4ff */
[----:B------:R2:W-:Y:S08]  /*6890*/  LDGSTS.E.BYPASS.LTC128B.128 [R245+0x1100], [R94.64], !P2 ;  /* 0x011000005ef57fae */ /* 0x0005f0000d101d48 */
[----:B------:R3:W-:Y:S01]  /*68a0*/  LDGSTS.E.BYPASS.LTC128B.128 [R245+0x1900], [R102.64], !P2 ;  /* 0x0190000066f57fae */ /* 0x0007e2000d101d48 */
[C---:B-1----:R-:W-:Y:S07]  /*68b0*/  HMMA.16816.F32.BF16 R88, R108.reuse, R96, RZ ;  /* 0x000000606c58723c */ /* 0x042fee00000418ff */
[----:B------:R-:W-:Y:S05]  /*68c0*/  IADD3 R96, P0, R102, UR7, RZ ;  /* 0x0000000766607c10 */ /* 0x000fea000ff1e0ff */
[----:B------:R-:W-:Y:S02]  /*68d0*/  IADD3.X R97, R103, UR5, RZ, P0, !PT ;  /* 0x0000000567617c10 */ /* 0x000fe400087fe4ff */
[----:B------:R-:W-:Y:S01]  /*68e0*/  IADD3 R100, P1, R96, UR7, RZ ;  /* 0x0000000760647c10 */ /* 0x000fe2000ff3e0ff */
[-C--:B--2---:R-:W-:Y:S02]  /*68f0*/  HMMA.16816.F32.BF16 R92, R108, R98.reuse, RZ ;  /* 0x000000626c5c723c */ /* 0x084fe400000418ff */
[----:B------:R1:W-:Y:S01]  /*6900*/  LDGSTS.E.BYPASS.LTC128B.128 [R245+0x2100], [R96.64], !P2 ;  /* 0x0210000060f57fae */ /* 0x0003e2000d101d48 */
[----:B------:R-:W-:Y:S02]  /*6910*/  IADD3.X R101, R97, UR5, RZ, P1, !PT ;  /* 0x0000000561657c10 */ /* 0x000fe40008ffe4ff */
[----:B---3--:R-:W-:Y:S05]  /*6920*/  IADD3 R102, P0, R100, UR7, RZ ;  /* 0x0000000764667c10 */ /* 0x008fea000ff1e0ff */
[----:B------:R4:W-:Y:S02]  /*6930*/  LDGSTS.E.BYPASS.LTC128B.128 [R245+0x2900], [R100.64], !P2 ;  /* 0x0290000064f57fae */ /* 0x0009e4000d101d48 */
[----:B------:R-:W-:Y:S02]  /*6940*/  IADD3.X R103, R101, UR5, RZ, P0, !PT ;  /* 0x0000000565677c10 */ /* 0x000fe400087fe4ff */
[C---:B------:R-:W-:Y:S02]  /*6950*/  ISETP.GT.AND P0, PT, R246.reuse, RZ, PT ;  /* 0x000000fff600720c */ /* 0x040fe40003f04270 */
[----:B------:R-:W-:Y:S02]  /*6960*/  IADD3 R246, R246, -0x1, RZ ;  /* 0xfffffffff6f67810 */ /* 0x000fe40007ffe0ff */
[----:B------:R4:W-:Y:S08]  /*6970*/  LDGSTS.E.BYPASS.LTC128B.128 [R245+0x3100], [R102.64], !P2 ;  /* 0x0310000066f57fae */ /* 0x0009f0000d101d48 */
[----:B------:R-:W0:Y:S01]  /*6980*/  LDGDEPBAR ;  /* 0x00000000000079af */ /* 0x000e220000000000 */
[C---:B-1----:R-:W-:Y:S08]  /*6990*/  HMMA.16816.F32.BF16 R96, R112.reuse, R98, RZ ;  /* 0x000000627060723c */ /* 0x042ff000000418ff */
[-C--:B----4-:R-:W-:Y:S08]  /*69a0*/  HMMA.16816.F32.BF16 R100, R112, R188.reuse, RZ ;  /* 0x000000bc7064723c */ /* 0x090ff000000418ff */
[C---:B------:R-:W-:Y:S08]  /*69b0*/  HMMA.16816.F32.BF16 R104, R108.reuse, R188, RZ ;  /* 0x000000bc6c68723c */ /* 0x040ff000000418ff */
[-C--:B------:R-:W-:Y:S08]  /*69c0*/  HMMA.16816.F32.BF16 R108, R108, R190.reuse, RZ ;  /* 0x000000be6c6c723c */ /* 0x080ff000000418ff */
[----:B------:R-:W-:Y:S01]  /*69d0*/  HMMA.16816.F32.BF16 R112, R112, R190, RZ ;  /* 0x000000be7070723c */ /* 0x000fe200000418ff */
[----:B------:R-:W-:Y:S07]  /*69e0*/  LDSM.16.M88.4 R188, [R235+0x7100] ;  /* 0x00710000ebbc783b */ /* 0x000fee0000000200 */
[-C--:B-----5:R-:W-:Y:S08]  /*69f0*/  HMMA.16816.F32.BF16 R4, R192, R196.reuse, R4 ;  /* 0x000000c4c004723c */ /* 0x0a0ff00000041804 */
        /* <DEDUP_REMOVED lines=32> */
[----:B------:R-:W5:Y:S07]  /*6c00*/  LDSM.16.M88.4 R200, [R233+0x5100] ;  /* 0x00510000e9c8783b */ /* 0x000f6e0000000200 */
        /* <DEDUP_REMOVED lines=17> */
[-C--:B-----5:R-:W-:Y:S08]  /*6d20*/  HMMA.16816.F32.BF16 R52, R188, R200.reuse, R52 ;  /* 0x000000c8bc34723c */ /* 0x0a0ff00000041834 */
        /* <DEDUP_REMOVED lines=165> */
[----:B------:R-:W-:Y:S01]  /*7780*/  FADD.FTZ R0, -R138, R0 ;  /* 0x000000008a007221 */ /* 0x000fe20000010100 */
        /* <DEDUP_REMOVED lines=23> */
[----:B------:R-:W-:Y:S02]  /*7900*/  FFMA.FTZ R4, R4, c[0x0][0x2d0], -R192 ;  /* 0x0000b40004047a23 */ /* 0x000fe400000108c0 */
[--C-:B------:R-:W-:Y:S02]  /*7910*/  FFMA.FTZ R22, R22, c[0x0][0x2d0], -R194.reuse ;  /* 0x0000b40016167a23 */ /* 0x100fe400000108c2 */
[--C-:B------:R-:W-:Y:S01]  /*7920*/  FFMA.FTZ R23, R23, c[0x0][0x2d0], -R194.reuse ;  /* 0x0000b40017177a23 */ /* 0x100fe200000108c2 */
[----:B-1----:R-:W-:Y:S01]  /*7930*/  FMNMX.FTZ R136, R136, R189, !PT ;  /* 0x000000bd88887209 */ /* 0x002fe20007810000 */
[--C-:B------:R-:W-:Y:S02]  /*7940*/  FFMA.FTZ R54, R54, c[0x0][0x2d0], -R194.reuse ;  /* 0x0000b40036367a23 */ /* 0x100fe400000108c2 */
[--C-:B------:R-:W-:Y:S01]  /*7950*/  FFMA.FTZ R55, R55, c[0x0][0x2d0], -R194.reuse ;  /* 0x0000b40037377a23 */ /* 0x100fe200000108c2 */
[----:B------:R1:W-:Y:S01]  /*7960*/  MUFU.EX2 R221, R4 ;  /* 0x0000000400dd7308 */ /* 0x0003e20000000800 */
[--C-:B------:R-:W-:Y:S02]  /*7970*/  FFMA.FTZ R6, R6, c[0x0][0x2d0], -R194.reuse ;  /* 0x0000b40006067a23 */ /* 0x100fe400000108c2 */
[--C-:B------:R-:W-:Y:S02]  /*7980*/  FFMA.FTZ R66, R66, c[0x0][0x2d0], -R194.reuse ;  /* 0x0000b40042427a23 */ /* 0x100fe400000108c2 */
[----:B--2---:R-:W-:Y:S02]  /*7990*/  FADD.FTZ R2, -R137, R3 ;  /* 0x0000000389027221 */ /* 0x004fe40000010100 */
[----:B------:R-:W2:Y:S01]  /*79a0*/  SHFL.BFLY PT, R3, R0, 0x2, 0x1f ;  /* 0x0c401f0000037f89 */ /* 0x000ea200000e0000 */
[--C-:B------:R-:W-:Y:S02]  /*79b0*/  FFMA.FTZ R67, R67, c[0x0][0x2d0], -R194.reuse ;  /* 0x0000b40043437a23 */ /* 0x100fe400000108c2 */
[----:B------:R-:W-:Y:S01]  /*79c0*/  MUFU.EX2 R219, R6 ;  /* 0x0000000600db7308 */ /* 0x000fe20000000800 */
[----:B------:R-:W-:Y:S02]  /*79d0*/  FMUL.FTZ R2, R2, c[0x0][0x2d0] ;  /* 0x0000b40002027a20 */ /* 0x000fe40000410000 */
[--C-:B------:R-:W-:Y:S02]  /*79e0*/  FFMA.FTZ R70, R70, c[0x0][0x2d0], -R194.reuse ;  /* 0x0000b40046467a23 */ /* 0x100fe400000108c2 */
[--C-:B------:R-:W-:Y:S02]  /*79f0*/  FFMA.FTZ R71, R71, c[0x0][0x2d0], -R194.reuse ;  /* 0x0000b40047477a23 */ /* 0x100fe400000108c2 */
[----:B------:R-:W-:Y:S02]  /*7a00*/  FFMA.FTZ R7, R7, c[0x0][0x2d0], -R194 ;  /* 0x0000b40007077a23 */ /* 0x000fe400000108c2 */
[----:B------:R-:W-:Y:S01]  /*7a10*/  FMUL.FTZ R193, R136, c[0x0][0x2d0] ;  /* 0x0000b40088c17a20 */ /* 0x000fe20000410000 */
[----:B------:R4:W5:Y:S01]  /*7a20*/  MUFU.EX2 R140, R2 ;  /* 0x00000002008c7308 */ /* 0x0009620000000800 */
[----:B------:R-:W-:Y:S02]  /*7a30*/  FFMA.FTZ R5, R5, c[0x0][0x2d0], -R192 ;  /* 0x0000b40005057a23 */ /* 0x000fe400000108c0 */
[--C-:B------:R-:W-:Y:S01]  /*7a40*/  FFMA.FTZ R60, R60, c[0x0][0x2d0], -R193.reuse ;  /* 0x0000b4003c3c7a23 */ /* 0x100fe200000108c1 */
[----:B-1----:R-:W-:Y:S01]  /*7a50*/  @P0 SHF.R.S32.HI R4, RZ, 0x1f, R246 ;  /* 0x0000001fff040819 */ /* 0x002fe200000114f6 */
[--C-:B------:R-:W-:Y:S02]  /*7a60*/  FFMA.FTZ R61, R61, c[0x0][0x2d0], -R193.reuse ;  /* 0x0000b4003d3d7a23 */ /* 0x100fe400000108c1 */
[--C-:B------:R-:W-:Y:S02]  /*7a70*/  FFMA.FTZ R16, R16, c[0x0][0x2d0], -R192.reuse ;  /* 0x0000b40010107a23 */ /* 0x100fe400000108c0 */
[----:B------:R-:W-:Y:S01]  /*7a80*/  FFMA.FTZ R17, R17, c[0x0][0x2d0], -R192 ;  /* 0x0000b40011117a23 */ /* 0x000fe200000108c0 */
[----:B------:R-:W-:Y:S01]  /*7a90*/  MUFU.EX2 R220, R7 ;  /* 0x0000000700dc7308 */ /* 0x000fe20000000800 */
[----:B--2---:R-:W-:Y:S01]  /*7aa0*/  FMNMX.FTZ R0, R0, R3, !PT ;  /* 0x0000000300007209 */ /* 0x004fe20007810000 */
[--C-:B------:R-:W-:Y:S02]  /*7ab0*/  FFMA.FTZ R18, R18, c[0x0][0x2d0], -R194.reuse ;  /* 0x0000b40012127a23 */ /* 0x100fe400000108c2 */
[----:B------:R-:W-:Y:S02]  /*7ac0*/  FFMA.FTZ R19, R19, c[0x0][0x2d0], -R194 ;  /* 0x0000b40013137a23 */ /* 0x000fe400000108c2 */
[C---:B---3--:R-:W-:Y:S02]  /*7ad0*/  FMUL.FTZ R120, R141.reuse, R120 ;  /* 0x000000788d787220 */ /* 0x048fe40000410000 */
[----:B------:R-:W-:Y:S02]  /*7ae0*/  FMUL.FTZ R121, R141, R121 ;  /* 0x000000798d797220 */ /* 0x000fe40000410000 */
[----:B------:R-:W-:Y:S01]  /*7af0*/  MUFU.EX2 R224, R5 ;  /* 0x0000000500e07308 */ /* 0x000fe20000000800 */
[--C-:B------:R-:W-:Y:S02]  /*7b00*/  FFMA.FTZ R8, R8, c[0x0][0x2d0], -R193.reuse ;  /* 0x0000b40008087a23 */ /* 0x100fe400000108c1 */
[----:B------:R-:W-:Y:S02]  /*7b10*/  FFMA.FTZ R9, R9, c[0x0][0x2d0], -R193 ;  /* 0x0000b40009097a23 */ /* 0x000fe400000108c1 */
[----:B----4-:R-:W-:Y:S02]  /*7b20*/  FADD.FTZ R2, -R136, R139 ;  /* 0x0000008b88027221 */ /* 0x010fe40000010100 */
[----:B-----5:R-:W-:Y:S02]  /*7b30*/  FMUL.FTZ R122, R140, R122 ;  /* 0x0000007a8c7a7220 */ /* 0x020fe40000410000 */
[----:B------:R-:W-:Y:S01]  /*7b40*/  FMUL.FTZ R2, R2, c[0x0][0x2d0] ;  /* 0x0000b40002027a20 */ /* 0x000fe20000410000 */
[----:B------:R1:W-:Y:S01]  /*7b50*/  MUFU.EX2 R217, R8 ;  /* 0x0000000800d97308 */ /* 0x0003e20000000800 */
[C---:B------:R-:W-:Y:S02]  /*7b60*/  FMUL.FTZ R123, R140.reuse, R123 ;  /* 0x0000007b8c7b7220 */ /* 0x040fe40000410000 */
[C---:B------:R-:W-:Y:S02]  /*7b70*/  FMUL.FTZ R124, R141.reuse, R124 ;  /* 0x0000007c8d7c7220 */ /* 0x040fe40000410000 */
[----:B------:R-:W-:Y:S02]  /*7b80*/  FMUL.FTZ R125, R141, R125 ;  /* 0x0000007d8d7d7220 */ /* 0x000fe40000410000 */
[C---:B------:R-:W-:Y:S02]  /*7b90*/  FMUL.FTZ R126, R140.reuse, R126 ;  /* 0x0000007e8c7e7220 */ /* 0x040fe40000410000 */
[----:B------:R-:W-:Y:S01]  /*7ba0*/  FMUL.FTZ R127, R140, R127 ;  /* 0x0000007f8c7f7220 */ /* 0x000fe20000410000 */
[----:B------:R2:W3:Y:S01]  /*7bb0*/  MUFU.EX2 R139, R2 ;  /* 0x00000002008b7308 */ /* 0x0004e20000000800 */
[--C-:B------:R-:W-:Y:S02]  /*7bc0*/  FFMA.FTZ R56, R56, c[0x0][0x2d0], -R193.reuse ;  /* 0x0000b40038387a23 */ /* 0x100fe400000108c1 */
[--C-:B------:R-:W-:Y:S02]  /*7bd0*/  FFMA.FTZ R57, R57, c[0x0][0x2d0], -R193.reuse ;  /* 0x0000b40039397a23 */ /* 0x100fe400000108c1 */
[----:B------:R-:W-:Y:S02]  /*7be0*/  FFMA.FTZ R81, R81, c[0x0][0x2d0], -R192 ;  /* 0x0000b40051517a23 */ /* 0x000fe400000108c0 */
[--C-:B------:R-:W-:Y:S02]  /*7bf0*/  FFMA.FTZ R13, R13, c[0x0][0x2d0], -R193.reuse ;  /* 0x0000b4000d0d7a23 */ /* 0x100fe400000108c1 */
[--C-:B------:R-:W-:Y:S01]  /*7c00*/  FFMA.FTZ R25, R25, c[0x0][0x2d0], -R193.reuse ;  /* 0x0000b40019197a23 */ /* 0x100fe200000108c1 */
[----:B------:R4:W-:Y:S01]  /*7c10*/  MUFU.EX2 R218, R9 ;  /* 0x0000000900da7308 */ /* 0x0009e20000000800 */
[--C-:B------:R-:W-:Y:S02]  /*7c20*/  FFMA.FTZ R12, R12, c[0x0][0x2d0], -R193.reuse ;  /* 0x0000b4000c0c7a23 */ /* 0x100fe400000108c1 */
[--C-:B------:R-:W-:Y:S01]  /*7c30*/  FFMA.FTZ R24, R24, c[0x0][0x2d0], -R193.reuse ;  /* 0x0000b40018187a23 */ /* 0x100fe200000108c1 */
[----:B-1----:R-:W-:Y:S01]  /*7c40*/  @P0 MOV R8, R248 ;  /* 0x000000f800080202 */ /* 0x002fe20000000f00 */
[--C-:B------:R-:W-:Y:S01]  /*7c50*/  FFMA.FTZ R28, R28, c[0x0][0x2d0], -R193.reuse ;  /* 0x0000b4001c1c7a23 */ /* 0x100fe200000108c1 */
[----:B------:R-:W-:Y:S01]  /*7c60*/  MOV R248, c[0x0][0x1e4] ;  /* 0x0000790000f87a02 */ /* 0x000fe20000000f00 */
[----:B------:R-:W-:Y:S02]  /*7c70*/  FFMA.FTZ R29, R29, c[0x0][0x2d0], -R193 ;  /* 0x0000b4001d1d7a23 */ /* 0x000fe400000108c1 */
[----:B------:R-:W-:Y:S01]  /*7c80*/  FFMA.FTZ R35, R35, c[0x0][0x2d0], -R194 ;  /* 0x0000b40023237a23 */ /* 0x000fe200000108c2 */
[----:B------:R1:W-:Y:S01]  /*7c90*/  MUFU.EX2 R209, R13 ;  /* 0x0000000d00d17308 */ /* 0x0003e20000000800 */
[----:B------:R-:W-:Y:S02]  /*7ca0*/  @P0 IMAD R6, R4, c[0x0][0x1e0], RZ ;  /* 0x0000780004060a24 */ /* 0x000fe400078e02ff */
[----:B------:R-:W-:Y:S01]  /*7cb0*/  FFMA.FTZ R36, R36, c[0x0][0x2d0], -R192 ;  /* 0x0000b40024247a23 */ /* 0x000fe200000108c0 */
[----:B--2---:R-:W2:Y:S01]  /*7cc0*/  SHFL.BFLY PT, R2, R0, 0x1, 0x1f ;  /* 0x0c201f0000027f89 */ /* 0x004ea200000e0000 */
[C---:B---3--:R-:W-:Y:S02]  /*7cd0*/  FMUL.FTZ R116, R139.reuse, R116 ;  /* 0x000000748b747220 */ /* 0x048fe40000410000 */
[C---:B------:R-:W-:Y:S02]  /*7ce0*/  FMUL.FTZ R117, R139.reuse, R117 ;  /* 0x000000758b757220 */ /* 0x040fe40000410000 */
[C---:B------:R-:W-:Y:S01]  /*7cf0*/  FMUL.FTZ R128, R139.reuse, R128 ;  /* 0x000000808b807220 */ /* 0x040fe20000410000 */
[----:B------:R3:W-:Y:S01]  /*7d00*/  MUFU.EX2 R210, R12 ;  /* 0x0000000c00d27308 */ /* 0x0007e20000000800 */
[C---:B------:R-:W-:Y:S01]  /*7d10*/  @P0 IMAD.WIDE.U32 R4, R246.reuse, c[0x0][0x1e0], RZ ;  /* 0x00007800f6040a25 */ /* 0x040fe200078e00ff */
[----:B----4-:R-:W-:Y:S03]  /*7d20*/  @P0 MOV R9, R251 ;  /* 0x000000fb00090202 */ /* 0x010fe60000000f00 */
[----:B------:R-:W-:Y:S02]  /*7d30*/  @P0 IMAD R6, R246, c[0x0][0x1e4], R6 ;  /* 0x00007900f6060a24 */ /* 0x000fe400078e0206 */
[----:B------:R-:W-:Y:S02]  /*7d40*/  FMUL.FTZ R129, R139, R129 ;  /* 0x000000818b817220 */ /* 0x000fe40000410000 */
[----:B------:R-:W-:Y:S01]  /*7d50*/  @P0 IMAD.WIDE.U32 R8, R4, 0x70, R8 ;  /* 0x0000007004080825 */ /* 0x000fe200078e0008 */
[----:B------:R-:W-:Y:S01]  /*7d60*/  MUFU.EX2 R205, R22 ;  /* 0x0000001600cd7308 */ /* 0x000fe20000000800 */
[----:B------:R-:W-:Y:S02]  /*7d70*/  @P0 IADD3 R6, R5, R6, RZ ;  /* 0x0000000605060210 */ /* 0x000fe40007ffe0ff */
[----:B------:R-:W-:Y:S01]  /*7d80*/  FMUL.FTZ R132, R139, R132 ;  /* 0x000000848b847220 */ /* 0x000fe20000410000 */
[----:B-1----:R-:W-:Y:S01]  /*7d90*/  @P0 SHF.L.U32 R13, R247, 0x5, RZ ;  /* 0x00000005f70d0819 */ /* 0x002fe200000006ff */
[----:B------:R-:W-:Y:S02]  /*7da0*/  FMUL.FTZ R133, R139, R133 ;  /* 0x000000858b857220 */ /* 0x000fe40000410000 */
[----:B------:R-:W-:Y:S01]  /*7db0*/  @P0 IMAD R4, R6, 0x70, RZ ;  /* 0x0000007006040824 */ /* 0x000fe200078e02ff */
[----:B--2---:R-:W-:Y:S01]  /*7dc0*/  FMNMX.FTZ R2, R0, R2, !PT ;  /* 0x0000000200027209 */ /* 0x004fe20007810000 */
[----:B------:R-:W-:Y:S01]  /*7dd0*/  FFMA.FTZ R37, R37, c[0x0][0x2d0], -R192 ;  /* 0x0000b40025257a23 */ /* 0x000fe200000108c0 */
[----:B------:R-:W-:Y:S01]  /*7de0*/  MUFU.EX2 R207, R23 ;  /* 0x0000001700cf7308 */ /* 0x000fe20000000800 */
[----:B------:R-:W-:Y:S01]  /*7df0*/  @P0 LEA R6, P3, R8, c[0x0][0x1c8], 0x1 ;  /* 0x0000720008060a11 */ /* 0x000fe200078608ff */
[--C-:B------:R-:W-:Y:S01]  /*7e00*/  FFMA.FTZ R38, R38, c[0x0][0x2d0], -R194.reuse ;  /* 0x0000b40026267a23 */ /* 0x100fe200000108c2 */
[----:B------:R-:W-:Y:S01]  /*7e10*/  @P0 IADD3 R5, R9, R4, RZ ;  /* 0x0000000409050210 */ /* 0x000fe20007ffe0ff */
[----:B------:R-:W-:Y:S01]  /*7e20*/  FMUL.FTZ R3, R2, c[0x0][0x2d0] ;  /* 0x0000b40002037a20 */ /* 0x000fe20000410000 */
[-C--:B------:R-:W-:Y:S01]  /*7e30*/  @P0 IADD3 R4, P1, R6, R13.reuse, RZ ;  /* 0x0000000d06040210 */ /* 0x080fe20007f3e0ff */
[----:B------:R-:W-:Y:S01]  /*7e40*/  FFMA.FTZ R39, R39, c[0x0][0x2d0], -R194 ;  /* 0x0000b40027277a23 */ /* 0x000fe200000108c2 */
[----:B------:R-:W-:Y:S01]  /*7e50*/  @P0 LEA.HI.X R7, R8, c[0x0][0x1cc], R5, 0x1, P3 ;  /* 0x0000730008070a11 */ /* 0x000fe200018f0c05 */
[--C-:B------:R-:W-:Y:S01]  /*7e60*/  FFMA.FTZ R10, R10, c[0x0][0x2d0], -R3.reuse ;  /* 0x0000b4000a0a7a23 */ /* 0x100fe20000010803 */
[----:B---3--:R-:W-:Y:S01]  /*7e70*/  @P0 SHF.L.U64.HI R12, R247, 0x5, R248 ;  /* 0x00000005f70c0819 */ /* 0x008fe200000102f8 */
[----:B------:R1:W-:Y:S01]  /*7e80*/  MUFU.EX2 R227, R16 ;  /* 0x0000001000e37308 */ /* 0x0003e20000000800 */
[--C-:B------:R-:W-:Y:S01]  /*7e90*/  FFMA.FTZ R62, R62, c[0x0][0x2d0], -R3.reuse ;  /* 0x0000b4003e3e7a23 */ /* 0x100fe20000010803 */
[----:B------:R2:W-:Y:S01]  /*7ea0*/  @P0 LDGSTS.E.BYPASS.LTC128B.128 [R245+0x3900], [R6.64], !P2 ;  /* 0x0390000006f50fae */ /* 0x0005e2000d101d48 */
[----:B------:R-:W-:Y:S01]  /*7eb0*/  @P0 IADD3.X R5, R7, R12, RZ, P1, !PT ;  /* 0x0000000c07050210 */ /* 0x000fe20000ffe4ff */
[--C-:B------:R-:W-:Y:S02]  /*7ec0*/  FFMA.FTZ R63, R63, c[0x0][0x2d0], -R3.reuse ;  /* 0x0000b4003f3f7a23 */ /* 0x100fe40000010803 */
[--C-:B------:R-:W-:Y:S02]  /*7ed0*/  FFMA.FTZ R11, R11, c[0x0][0x2d0], -R3.reuse ;  /* 0x0000b4000b0b7a23 */ /* 0x100fe40000010803 */
[--C-:B------:R-:W-:Y:S02]  /*7ee0*/  FFMA.FTZ R14, R14, c[0x0][0x2d0], -R3.reuse ;  /* 0x0000b4000e0e7a23 */ /* 0x100fe40000010803 */
[----:B------:R3:W-:Y:S01]  /*7ef0*/  MUFU.EX2 R195, R10 ;  /* 0x0000000a00c37308 */ /* 0x0007e20000000800 */
[----:B------:R4:W-:Y:S01]  /*7f00*/  @P0 LDGSTS.E.BYPASS.LTC128B.128 [R245+0x4100], [R4.64], !P2 ;  /* 0x0410000004f50fae */ /* 0x0009e2000d101d48 */
[--C-:B------:R-:W-:Y:S02]  /*7f10*/  FFMA.FTZ R15, R15, c[0x0][0x2d0], -R3.reuse ;  /* 0x0000b4000f0f7a23 */ /* 0x100fe40000010803 */
[--C-:B------:R-:W-:Y:S02]  /*7f20*/  FFMA.FTZ R58, R58, c[0x0][0x2d0], -R3.reuse ;  /* 0x0000b4003a3a7a23 */ /* 0x100fe40000010803 */
[--C-:B------:R-:W-:Y:S02]  /*7f30*/  FFMA.FTZ R59, R59, c[0x0][0x2d0], -R3.reuse ;  /* 0x0000b4003b3b7a23 */ /* 0x100fe40000010803 */
[--C-:B------:R-:W-:Y:S02]  /*7f40*/  FFMA.FTZ R30, R30, c[0x0][0x2d0], -R3.reuse ;  /* 0x0000b4001e1e7a23 */ /* 0x100fe40000010803 */
[----:B------:R5:W-:Y:S01]  /*7f50*/  MUFU.EX2 R211, R17 ;  /* 0x0000001100d37308 */ /* 0x000be20000000800 */
[--C-:B------:R-:W-:Y:S02]  /*7f60*/  FFMA.FTZ R26, R26, c[0x0][0x2d0], -R3.reuse ;  /* 0x0000b4001a1a7a23 */ /* 0x100fe40000010803 */
[--C-:B------:R-:W-:Y:S02]  /*7f70*/  FFMA.FTZ R27, R27, c[0x0][0x2d0], -R3.reuse ;  /* 0x0000b4001b1b7a23 */ /* 0x100fe40000010803 */
[----:B-1----:R-:W-:Y:S02]  /*7f80*/  FMUL.FTZ R16, R141, R156 ;  /* 0x0000009c8d107220 */ /* 0x002fe40000410000 */
[----:B------:R-:W-:Y:S02]  /*7f90*/  FFMA.FTZ R31, R31, c[0x0][0x2d0], -R3 ;  /* 0x0000b4001f1f7a23 */ /* 0x000fe40000010803 */
[----:B------:R-:W-:Y:S01]  /*7fa0*/  FFMA.FTZ R48, R48, c[0x0][0x2d0], -R192 ;  /* 0x0000b40030307a23 */ /* 0x000fe200000108c0 */
[----:B------:R1:W-:Y:S01]  /*7fb0*/  MUFU.EX2 R196, R11 ;  /* 0x0000000b00c47308 */ /* 0x0003e20000000800 */
[----:B------:R-:W-:Y:S02]  /*7fc0*/  FADD.FTZ R0, -R2, R142 ;  /* 0x0000008e02007221 */ /* 0x000fe40000010100 */
[----:B------:R-:W-:Y:S01]  /*7fd0*/  FFMA.FTZ R49, R49, c[0x0][0x2d0], -R192 ;  /* 0x0000b40031317a23 */ /* 0x000fe200000108c0 */
[-C--:B---3--:R-:W-:Y:S01]  /*7fe0*/  @P0 IADD3 R10, P4, R4, R13.reuse, RZ ;  /* 0x0000000d040a0210 */ /* 0x088fe20007f9e0ff */
[----:B------:R-:W-:Y:S02]  /*7ff0*/  FMUL.FTZ R0, R0, c[0x0][0x2d0] ;  /* 0x0000b40000007a20 */ /* 0x000fe40000410000 */
[--C-:B------:R-:W-:Y:S01]  /*8000*/  FFMA.FTZ R50, R50, c[0x0][0x2d0], -R194.reuse ;  /* 0x0000b40032327a23 */ /* 0x100fe200000108c2 */
[-C--:B------:R-:W-:Y:S01]  /*8010*/  @P0 IADD3 R8, P3, R10, R13.reuse, RZ ;  /* 0x0000000d0a080210 */ /* 0x080fe20007f7e0ff */
[----:B------:R-:W-:Y:S01]  /*8020*/  FFMA.FTZ R51, R51, c[0x0][0x2d0], -R194 ;  /* 0x0000b40033337a23 */ /* 0x000fe200000108c2 */
[----:B------:R3:W-:Y:S01]  /*8030*/  MUFU.EX2 R213, R18 ;  /* 0x0000001200d57308 */ /* 0x0007e20000000800 */
[--C-:B------:R-:W-:Y:S01]  /*8040*/  FFMA.FTZ R40, R40, c[0x0][0x2d0], -R193.reuse ;  /* 0x0000b40028287a23 */ /* 0x100fe200000108c1 */
[----:B--2---:R-:W-:Y:S01]  /*8050*/  @P0 IADD3 R6, P1, R8, R13, RZ ;  /* 0x0000000d08060210 */ /* 0x004fe20007f3e0ff */
[----:B------:R-:W-:Y:S02]  /*8060*/  FFMA.FTZ R41, R41, c[0x0][0x2d0], -R193 ;  /* 0x0000b40029297a23 */ /* 0x000fe400000108c1 */
[----:B-----5:R-:W-:Y:S02]  /*8070*/  FMUL.FTZ R17, R141, R157 ;  /* 0x0000009d8d117220 */ /* 0x020fe40000410000 */
[--C-:B------:R-:W-:Y:S02]  /*8080*/  FFMA.FTZ R42, R42, c[0x0][0x2d0], -R3.reuse ;  /* 0x0000b4002a2a7a23 */ /* 0x100fe40000010803 */
[----:B------:R-:W-:Y:S01]  /*8090*/  FFMA.FTZ R43, R43, c[0x0][0x2d0], -R3 ;  /* 0x0000b4002b2b7a23 */ /* 0x000fe20000010803 */
[----:B------:R2:W-:Y:S01]  /*80a0*/  MUFU.EX2 R208, R19 ;  /* 0x0000001300d07308 */ /* 0x0005e20000000800 */
[--C-:B------:R-:W-:Y:S02]  /*80b0*/  FFMA.FTZ R44, R44, c[0x0][0x2d0], -R193.reuse ;  /* 0x0000b4002c2c7a23 */ /* 0x100fe400000108c1 */
[----:B------:R-:W-:Y:S01]  /*80c0*/  FFMA.FTZ R45, R45, c[0x0][0x2d0], -R193 ;  /* 0x0000b4002d2d7a23 */ /* 0x000fe200000108c1 */
[-C--:B-1----:R-:W-:Y:S01]  /*80d0*/  @P0 IADD3.X R11, R5, R12.reuse, RZ, P4, !PT ;  /* 0x0000000c050b0210 */ /* 0x082fe200027fe4ff */
[----:B------:R-:W-:Y:S02]  /*80e0*/  FFMA.FTZ R46, R46, c[0x0][0x2d0], -R3 ;  /* 0x0000b4002e2e7a23 */ /* 0x000fe40000010803 */
[--C-:B------:R-:W-:Y:S01]  /*80f0*/  FFMA.FTZ R72, R72, c[0x0][0x2d0], -R193.reuse ;  /* 0x0000b40048487a23 */ /* 0x100fe200000108c1 */
[-C--:B------:R-:W-:Y:S01]  /*8100*/  @P0 IADD3.X R9, R11, R12.reuse, RZ, P3, !PT ;  /* 0x0000000c0b090210 */ /* 0x080fe20001ffe4ff */
[----:B------:R1:W-:Y:S01]  /*8110*/  @P0 LDGSTS.E.BYPASS.LTC128B.128 [R245+0x4900], [R10.64], !P2 ;  /* 0x049000000af50fae */ /* 0x0003e2000d101d48 */
[----:B------:R-:W5:Y:S01]  /*8120*/  MUFU.EX2 R0, R0 ;  /* 0x0000000000007308 */ /* 0x000f620000000800 */
[----:B----4-:R-:W-:Y:S01]  /*8130*/  @P0 IADD3 R4, P3, R6, R13, RZ ;  /* 0x0000000d06040210 */ /* 0x010fe20007f7e0ff */
[----:B------:R-:W-:Y:S01]  /*8140*/  FFMA.FTZ R113, R113, c[0x0][0x2d0], -R192 ;  /* 0x0000b40071717a23 */ /* 0x000fe200000108c0 */
[----:B------:R-:W-:Y:S01]  /*8150*/  @P0 IADD3.X R7, R9, R12, RZ, P1, !PT ;  /* 0x0000000c09070210 */ /* 0x000fe20000ffe4ff */
[----:B---3--:R-:W-:Y:S02]  /*8160*/  FMUL.FTZ R18, R140, R158 ;  /* 0x0000009e8c127220 */ /* 0x008fe40000410000 */
[----:B------:R-:W-:Y:S01]  /*8170*/  FFMA.FTZ R115, R115, c[0x0][0x2d0], -R194 ;  /* 0x0000b40073737a23 */ /* 0x000fe200000108c2 */
[----:B------:R3:W-:Y:S01]  /*8180*/  @P0 LDGSTS.E.BYPASS.LTC128B.128 [R245+0x5100], [R8.64], !P2 ;  /* 0x0510000008f50fae */ /* 0x0007e2000d101d48 */
[----:B------:R-:W-:Y:S01]  /*8190*/  @P0 IADD3.X R5, R7, R12, RZ, P3, !PT ;  /* 0x0000000c07050210 */ /* 0x000fe20001ffe4ff */
[--C-:B------:R-:W-:Y:S01]  /*81a0*/  FFMA.FTZ R109, R109, c[0x0][0x2d0], -R193.reuse ;  /* 0x0000b4006d6d7a23 */ /* 0x100fe200000108c1 */
[----:B------:R4:W-:Y:S01]  /*81b0*/  MUFU.EX2 R201, R14 ;  /* 0x0000000e00c97308 */ /* 0x0009e20000000800 */
[--C-:B------:R-:W-:Y:S02]  /*81c0*/  FFMA.FTZ R32, R32, c[0x0][0x2d0], -R192.reuse ;  /* 0x0000b40020207a23 */ /* 0x100fe400000108c0 */
[----:B------:R-:W-:Y:S02]  /*81d0*/  FFMA.FTZ R33, R33, c[0x0][0x2d0], -R192 ;  /* 0x0000b40021217a23 */ /* 0x000fe400000108c0 */
[----:B------:R4:W-:Y:S01]  /*81e0*/  @P0 LDGSTS.E.BYPASS.LTC128B.128 [R245+0x5900], [R6.64], !P2 ;  /* 0x0590000006f50fae */ /* 0x0009e2000d101d48 */
[----:B--2---:R-:W-:Y:S02]  /*81f0*/  FMUL.FTZ R19, R140, R159 ;  /* 0x0000009f8c137220 */ /* 0x004fe40000410000 */
[--C-:B------:R-:W-:Y:S02]  /*8200*/  FFMA.FTZ R34, R34, c[0x0][0x2d0], -R194.reuse ;  /* 0x0000b40022227a23 */ /* 0x100fe400000108c2 */
[----:B------:R2:W2:Y:S01]  /*8210*/  MUFU.EX2 R202, R15 ;  /* 0x0000000f00ca7308 */ /* 0x0004a20000000800 */
[--C-:B------:R-:W-:Y:S02]  /*8220*/  FFMA.FTZ R82, R82, c[0x0][0x2d0], -R194.reuse ;  /* 0x0000b40052527a23 */ /* 0x100fe400000108c2 */
[----:B------:R2:W-:Y:S01]  /*8230*/  @P0 LDGSTS.E.BYPASS.LTC128B.128 [R245+0x6100], [R4.64], !P2 ;  /* 0x0610000004f50fae */ /* 0x0005e2000d101d48 */
[----:B-----5:R-:W-:Y:S01]  /*8240*/  FMUL.FTZ R118, R0, R118 ;  /* 0x0000007600767220 */ /* 0x020fe20000410000 */
[----:B-1----:R-:W-:Y:S01]  /*8250*/  @P0 IADD3 R10, P1, R4, R13, RZ ;  /* 0x0000000d040a0210 */ /* 0x002fe20007f3e0ff */
[----:B------:R-:W-:Y:S02]  /*8260*/  FMUL.FTZ R13, R139, R153 ;  /* 0x000000998b0d7220 */ /* 0x000fe40000410000 */
[----:B------:R-:W-:Y:S02]  /*8270*/  FMUL.FTZ R119, R0, R119 ;  /* 0x0000007700777220 */ /* 0x000fe40000410000 */
[----:B------:R-:W-:Y:S01]  /*8280*/  MUFU.EX2 R225, R32 ;  /* 0x0000002000e17308 */ /* 0x000fe20000000800 */
[----:B------:R-:W-:Y:S01]  /*8290*/  @P0 IADD3.X R11, R5, R12, RZ, P1, !PT ;  /* 0x0000000c050b0210 */ /* 0x000fe20000ffe4ff */
[C---:B------:R-:W-:Y:S02]  /*82a0*/  FMUL.FTZ R12, R139.reuse, R152 ;  /* 0x000000988b0c7220 */ /* 0x040fe40000410000 */
[C---:B---3--:R-:W-:Y:S01]  /*82b0*/  FMUL.FTZ R8, R139.reuse, R144 ;  /* 0x000000908b087220 */ /* 0x048fe20000410000 */
[----:B------:R-:W-:Y:S01]  /*82c0*/  F2FP.BF16.PACK_AB R144, R218, R217 ;  /* 0x000000d9da90723e */ /* 0x000fe200000010ff */
[----:B------:R1:W-:Y:S01]  /*82d0*/  @P0 LDGSTS.E.BYPASS.LTC128B.128 [R245+0x6900], [R10.64], !P2 ;  /* 0x069000000af50fae */ /* 0x0003e2000d101d48 */
[----:B------:R-:W-:Y:S01]  /*82e0*/  FMUL.FTZ R9, R139, R145 ;  /* 0x000000918b097220 */ /* 0x000fe20000410000 */
[----:B------:R-:W-:Y:S01]  /*82f0*/  F2FP.BF16.PACK_AB R145, R196, R195 ;  /* 0x000000c3c491723e */ /* 0x000fe200000010ff */
[C---:B----4-:R-:W-:Y:S01]  /*8300*/  FMUL.FTZ R14, R0.reuse, R154 ;  /* 0x0000009a000e7220 */ /* 0x050fe20000410000 */
[----:B------:R-:W3:Y:S01]  /*8310*/  MUFU.EX2 R226, R33 ;  /* 0x0000002100e27308 */ /* 0x000ee20000000800 */
[----:B------:R-:W-:Y:S02]  /*8320*/  FMUL.FTZ R130, R0, R130 ;  /* 0x0000008200827220 */ /* 0x000fe40000410000 */
[C---:B------:R-:W-:Y:S01]  /*8330*/  FMUL.FTZ R6, R140.reuse, R150 ;  /* 0x000000968c067220 */ /* 0x040fe20000410000 */
[----:B------:R-:W4:Y:S01]  /*8340*/  LDSM.16.MT88.4 R20, [R228+0x100] ;  /* 0x00010000e414783b */ /* 0x000f220000004200 */
[----:B------:R-:W-:Y:S01]  /*8350*/  F2FP.BF16.PACK_AB R150, R211, R227 ;  /* 0x000000e3d396723e */ /* 0x000fe200000010ff */
[----:B------:R-:W-:Y:S01]  /*8360*/  FMUL.FTZ R7, R140, R151 ;  /* 0x000000978c077220 */ /* 0x000fe20000410000 */
[----:B------:R-:W-:Y:S01]  /*8370*/  F2FP.BF16.PACK_AB R151, R208, R213 ;  /* 0x000000d5d097723e */ /* 0x000fe200000010ff */
[----:B--2---:R-:W-:Y:S02]  /*8380*/  FMUL.FTZ R15, R0, R155 ;  /* 0x0000009b000f7220 */ /* 0x004fe40000410000 */
[----:B------:R2:W-:Y:S01]  /*8390*/  MUFU.EX2 R32, R25 ;  /* 0x0000001900207308 */ /* 0x0005e20000000800 */
[C---:B------:R-:W-:Y:S01]  /*83a0*/  FMUL.FTZ R4, R141.reuse, R148 ;  /* 0x000000948d047220 */ /* 0x040fe20000410000 */
[----:B------:R-:W-:Y:S01]  /*83b0*/  F2FP.BF16.PACK_AB R148, R224, R221 ;  /* 0x000000dde094723e */ /* 0x000fe200000010ff */
[----:B------:R-:W-:Y:S01]  /*83c0*/  FMUL.FTZ R5, R141, R149 ;  /* 0x000000958d057220 */ /* 0x000fe20000410000 */
[----:B------:R-:W-:Y:S01]  /*83d0*/  F2FP.BF16.PACK_AB R149, R220, R219 ;  /* 0x000000dbdc95723e */ /* 0x000fe200000010ff */
[----:B------:R-:W5:Y:S01]  /*83e0*/  LDSM.16.MT88.4 R188, [R231+0x100] ;  /* 0x00010000e7bc783b */ /* 0x000f620000004200 */
[C---:B------:R-:W-:Y:S02]  /*83f0*/  FMUL.FTZ R131, R0.reuse, R131 ;  /* 0x0000008300837220 */ /* 0x040fe40000410000 */
[C---:B------:R-:W-:Y:S02]  /*8400*/  FMUL.FTZ R134, R0.reuse, R134 ;  /* 0x0000008600867220 */ /* 0x040fe40000410000 */
[----:B------:R-:W-:Y:S01]  /*8410*/  MUFU.EX2 R206, R60 ;  /* 0x0000003c00ce7308 */ /* 0x000fe20000000800 */
[C---:B------:R-:W-:Y:S02]  /*8420*/  FMUL.FTZ R135, R0.reuse, R135 ;  /* 0x0000008700877220 */ /* 0x040fe40000410000 */
[----:B------:R-:W5:Y:S01]  /*8430*/  LDSM.16.MT88.4 R152, [R229+0x100] ;  /* 0x00010000e598783b */ /* 0x000f620000004200 */
[C---:B-1----:R-:W-:Y:S01]  /*8440*/  FMUL.FTZ R10, R0.reuse, R146 ;  /* 0x00000092000a7220 */ /* 0x042fe20000410000 */
[----:B------:R-:W-:Y:S01]  /*8450*/  F2FP.BF16.PACK_AB R146, R209, R210 ;  /* 0x000000d2d192723e */ /* 0x000fe200000010ff */
[----:B------:R-:W-:Y:S01]  /*8460*/  FMUL.FTZ R11, R0, R147 ;  /* 0x00000093000b7220 */ /* 0x000fe20000410000 */
[----:B------:R-:W-:Y:S01]  /*8470*/  F2FP.BF16.PACK_AB R147, R202, R201 ;  /* 0x000000c9ca93723e */ /* 0x000fe200000010ff */
[----:B------:R-:W-:Y:S02]  /*8480*/  FFMA.FTZ R83, R83, c[0x0][0x2d0], -R194 ;  /* 0x0000b40053537a23 */ /* 0x000fe400000108c2 */
[----:B------:R1:W-:Y:S01]  /*8490*/  MUFU.EX2 R249, R37 ;  /* 0x0000002500f97308 */ /* 0x0003e20000000800 */
[----:B------:R-:W5:Y:S01]  /*84a0*/  LDSM.16.MT88.4 R156, [R230+0x100] ;  /* 0x00010000e69c783b */ /* 0x000f620000004200 */
[--C-:B------:R-:W-:Y:S02]  /*84b0*/  FFMA.FTZ R80, R80, c[0x0][0x2d0], -R192.reuse ;  /* 0x0000b40050507a23 */ /* 0x100fe400000108c0 */
[----:B--2---:R-:W-:Y:S01]  /*84c0*/  FMUL.FTZ R25, R139, R165 ;  /* 0x000000a58b197220 */ /* 0x004fe20000410000 */
[----:B---3--:R-:W-:Y:S01]  /*84d0*/  MOV R165, R226 ;  /* 0x000000e200a57202 */ /* 0x008fe20000000f00 */
[--C-:B------:R-:W-:Y:S02]  /*84e0*/  FFMA.FTZ R73, R73, c[0x0][0x2d0], -R193.reuse ;  /* 0x0000b40049497a23 */ /* 0x100fe400000108c1 */
[--C-:B------:R-:W-:Y:S01]  /*84f0*/  FFMA.FTZ R76, R76, c[0x0][0x2d0], -R193.reuse ;  /* 0x0000b4004c4c7a23 */ /* 0x100fe200000108c1 */
[----:B------:R-:W0:Y:S01]  /*8500*/  LDGDEPBAR ;  /* 0x00000000000079af */ /* 0x000e220000000000 */
[----:B------:R2:W-:Y:S01]  /*8510*/  MUFU.EX2 R248, R48 ;  /* 0x0000003000f87308 */ /* 0x0005e20000000800 */
[----:B------:R-:W-:Y:S02]  /*8520*/  FFMA.FTZ R77, R77, c[0x0][0x2d0], -R193 ;  /* 0x0000b4004d4d7a23 */ /* 0x000fe400000108c1 */
[--C-:B------:R-:W-:Y:S01]  /*8530*/  FFMA.FTZ R74, R74, c[0x0][0x2d0], -R3.reuse ;  /* 0x0000b4004a4a7a23 */ /* 0x100fe20000010803 */
[-C--:B----4-:R-:W-:Y:S05]  /*8540*/  HMMA.16816.F32.BF16 R4, R148, R20.reuse, R4 ;  /* 0x000000149404723c */ /* 0x090fea0000041804 */
[--C-:B------:R-:W-:Y:S01]  /*8550*/  FFMA.FTZ R75, R75, c[0x0][0x2d0], -R3.reuse ;  /* 0x0000b4004b4b7a23 */ /* 0x100fe20000010803 */
[----:B------:R3:W-:Y:S01]  /*8560*/  MUFU.EX2 R223, R50 ;  /* 0x0000003200df7308 */ /* 0x0007e20000000800 */
[--C-:B------:R-:W-:Y:S01]  /*8570*/  FFMA.FTZ R78, R78, c[0x0][0x2d0], -R3.reuse ;  /* 0x0000b4004e4e7a23 */ /* 0x100fe20000010803 */
[C---:B------:R-:W-:Y:S04]  /*8580*/  HMMA.16816.F32.BF16 R8, R144.reuse, R20, R8 ;  /* 0x000000149008723c */ /* 0x040fe80000041808 */
[----:B-1----:R-:W-:Y:S02]  /*8590*/  FMUL.FTZ R37, R141, R177 ;  /* 0x000000b18d257220 */ /* 0x002fe40000410000 */
[--C-:B------:R-:W-:Y:S02]  /*85a0*/  FFMA.FTZ R79, R79, c[0x0][0x2d0], -R3.reuse ;  /* 0x0000b4004f4f7a23 */ /* 0x100fe40000010803 */
[-C--:B------:R-:W-:Y:S01]  /*85b0*/  HMMA.16816.F32.BF16 R12, R144, R22.reuse, R12 ;  /* 0x00000016900c723c */ /* 0x080fe2000004180c */
[----:B------:R1:W-:Y:S03]  /*85c0*/  MUFU.EX2 R199, R30 ;  /* 0x0000001e00c77308 */ /* 0x0003e60000000800 */
[C---:B------:R-:W-:Y:S02]  /*85d0*/  FMUL.FTZ R20, R141.reuse, R160 ;  /* 0x000000a08d147220 */ /* 0x040fe40000410000 */
[----:B------:R-:W-:Y:S02]  /*85e0*/  FMUL.FTZ R21, R141, R161 ;  /* 0x000000a18d157220 */ /* 0x000fe40000410000 */
[C---:B------:R-:W-:Y:S03]  /*85f0*/  HMMA.16816.F32.BF16 R16, R148.reuse, R22, R16 ;  /* 0x000000169410723c */ /* 0x040fe60000041810 */
[----:B------:R4:W-:Y:S01]  /*8600*/  MUFU.EX2 R251, R24 ;  /* 0x0000001800fb7308 */ /* 0x0009e20000000800 */
[----:B--2---:R-:W-:Y:S02]  /*8610*/  FMUL.FTZ R48, R139, R180 ;  /* 0x000000b48b307220 */ /* 0x004fe40000410000 */
[----:B---3--:R-:W-:Y:S02]  /*8620*/  FMUL.FTZ R50, R0, R182 ;  /* 0x000000b600327220 */ /* 0x008fe40000410000 */
[C---:B------:R-:W-:Y:S04]  /*8630*/  FMUL.FTZ R22, R140.reuse, R162 ;  /* 0x000000a28c167220 */ /* 0x040fe80000410000 */
[----:B------:R-:W-:Y:S01]  /*8640*/  FMUL.FTZ R23, R140, R163 ;  /* 0x000000a38c177220 */ /* 0x000fe20000410000 */
[----:B------:R2:W-:Y:S01]  /*8650*/  MUFU.EX2 R197, R26 ;  /* 0x0000001a00c57308 */ /* 0x0005e20000000800 */
[----:B------:R-:W-:Y:S01]  /*8660*/  LDSM.16.MT88.4 R160, [R231+0x900] ;  /* 0x00090000e7a0783b */ /* 0x000fe20000004200 */
[--C-:B------:R-:W-:Y:S02]  /*8670*/  FFMA.FTZ R84, R84, c[0x0][0x2d0], -R192.reuse ;  /* 0x0000b40054547a23 */ /* 0x100fe400000108c0 */
[----:B-1----:R-:W-:Y:S01]  /*8680*/  FMUL.FTZ R30, R0, R170 ;  /* 0x000000aa001e7220 */ /* 0x002fe20000410000 */
[----:B------:R-:W-:Y:S01]  /*8690*/  MOV R170, R225 ;  /* 0x000000e100aa7202 */ /* 0x000fe20000000f00 */
[-C--:B-----5:R-:W-:Y:S03]  /*86a0*/  HMMA.16816.F32.BF16 R20, R148, R188.reuse, R20 ;  /* 0x000000bc9414723c */ /* 0x0a0fe60000041814 */
[--C-:B------:R-:W-:Y:S01]  /*86b0*/  FFMA.FTZ R85, R85, c[0x0][0x2d0], -R192.reuse ;  /* 0x0000b40055557a23 */ /* 0x100fe200000108c0 */
[----:B------:R1:W-:Y:S01]  /*86c0*/  MUFU.EX2 R198, R27 ;  /* 0x0000001b00c67308 */ /* 0x0003e20000000800 */
[--C-:B------:R-:W-:Y:S02]  /*86d0*/  FFMA.FTZ R96, R96, c[0x0][0x2d0], -R192.reuse ;  /* 0x0000b40060607a23 */ /* 0x100fe400000108c0 */
[----:B------:R-:W-:Y:S02]  /*86e0*/  FFMA.FTZ R97, R97, c[0x0][0x2d0], -R192 ;  /* 0x0000b40061617a23 */ /* 0x000fe400000108c0 */
[----:B----4-:R-:W-:Y:S03]  /*86f0*/  FMUL.FTZ R24, R139, R164 ;  /* 0x000000a48b187220 */ /* 0x010fe60000410000 */
[--C-:B------:R-:W-:Y:S02]  /*8700*/  FFMA.FTZ R86, R86, c[0x0][0x2d0], -R194.reuse ;  /* 0x0000b40056567a23 */ /* 0x100fe400000108c2 */
[----:B------:R-:W3:Y:S01]  /*8710*/  MUFU.EX2 R33, R34 ;  /* 0x0000002200217308 */ /* 0x000ee20000000800 */
[--C-:B------:R-:W-:Y:S02]  /*8720*/  FFMA.FTZ R87, R87, c[0x0][0x2d0], -R194.reuse ;  /* 0x0000b40057577a23 */ /* 0x100fe400000108c2 */
[--C-:B------:R-:W-:Y:S02]  /*8730*/  FFMA.FTZ R98, R98, c[0x0][0x2d0], -R194.reuse ;  /* 0x0000b40062627a23 */ /* 0x100fe400000108c2 */
[----:B--2---:R-:W-:Y:S02]  /*8740*/  FMUL.FTZ R26, R0, R166 ;  /* 0x000000a6001a7220 */ /* 0x004fe40000410000 */
[----:B------:R-:W-:Y:S02]  /*8750*/  FFMA.FTZ R99, R99, c[0x0][0x2d0], -R194 ;  /* 0x0000b40063637a23 */ /* 0x000fe400000108c2 */
[--C-:B------:R-:W-:Y:S01]  /*8760*/  FFMA.FTZ R90, R90, c[0x0][0x2d0], -R3.reuse ;  /* 0x0000b4005a5a7a23 */ /* 0x100fe20000010803 */
[----:B------:R2:W4:Y:S01]  /*8770*/  MUFU.EX2 R34, R28 ;  /* 0x0000001c00227308 */ /* 0x0005220000000800 */
[--C-:B------:R-:W-:Y:S02]  /*8780*/  FFMA.FTZ R91, R91, c[0x0][0x2d0], -R3.reuse ;  /* 0x0000b4005b5b7a23 */ /* 0x100fe40000010803 */
[--C-:B------:R-:W-:Y:S02]  /*8790*/  FFMA.FTZ R94, R94, c[0x0][0x2d0], -R3.reuse ;  /* 0x0000b4005e5e7a23 */ /* 0x100fe40000010803 */
[----:B-1----:R-:W-:Y:S02]  /*87a0*/  FMUL.FTZ R27, R0, R167 ;  /* 0x000000a7001b7220 */ /* 0x002fe40000410000 */
[--C-:B------:R-:W-:Y:S02]  /*87b0*/  FFMA.FTZ R95, R95, c[0x0][0x2d0], -R3.reuse ;  /* 0x0000b4005f5f7a23 */ /* 0x100fe40000010803 */
[--C-:B------:R-:W-:Y:S01]  /*87c0*/  FFMA.FTZ R106, R106, c[0x0][0x2d0], -R3.reuse ;  /* 0x0000b4006a6a7a23 */ /* 0x100fe20000010803 */
[----:B------:R1:W-:Y:S01]  /*87d0*/  MUFU.EX2 R252, R29 ;  /* 0x0000001d00fc7308 */ /* 0x0003e20000000800 */
[--C-:B------:R-:W-:Y:S01]  /*87e0*/  FFMA.FTZ R107, R107, c[0x0][0x2d0], -R3.reuse ;  /* 0x0000b4006b6b7a23 */ /* 0x100fe20000010803 */
[C---:B------:R-:W-:Y:S04]  /*87f0*/  HMMA.16816.F32.BF16 R24, R144.reuse, R188, R24 ;  /* 0x000000bc9018723c */ /* 0x040fe80000041818 */
[----:B---3--:R-:W-:Y:S01]  /*8800*/  MOV R167, R33 ;  /* 0x0000002100a77202 */ /* 0x008fe20000000f00 */
[----:B------:R-:W-:Y:S01]  /*8810*/  FMUL.FTZ R33, R141, R173 ;  /* 0x000000ad8d217220 */ /* 0x000fe20000410000 */
[----:B------:R-:W-:Y:S01]  /*8820*/  MOV R173, R210 ;  /* 0x000000d200ad7202 */ /* 0x000fe20000000f00 */
[----:B------:R-:W-:Y:S01]  /*8830*/  FFMA.FTZ R110, R110, c[0x0][0x2d0], -R3 ;  /* 0x0000b4006e6e7a23 */ /* 0x000fe20000010803 */
[----:B------:R3:W-:Y:S01]  /*8840*/  MUFU.EX2 R200, R31 ;  /* 0x0000001f00c87308 */ /* 0x0007e20000000800 */
[--C-:B------:R-:W-:Y:S03]  /*8850*/  FFMA.FTZ R100, R100, c[0x0][0x2d0], -R192.reuse ;  /* 0x0000b40064647a23 */ /* 0x100fe600000108c0 */
[----:B--2---:R-:W-:Y:S01]  /*8860*/  FMUL.FTZ R28, R139, R168 ;  /* 0x000000a88b1c7220 */ /* 0x004fe20000410000 */
[----:B----4-:R-:W-:Y:S01]  /*8870*/  MOV R166, R34 ;  /* 0x0000002200a67202 */ /* 0x010fe20000000f00 */
[----:B------:R-:W-:Y:S01]  /*8880*/  FMUL.FTZ R34, R140, R174 ;  /* 0x000000ae8c227220 */ /* 0x000fe20000410000 */
[----:B------:R-:W-:Y:S01]  /*8890*/  MOV R174, R213 ;  /* 0x000000d500ae7202 */ /* 0x000fe20000000f00 */
[--C-:B------:R-:W-:Y:S02]  /*88a0*/  FFMA.FTZ R101, R101, c[0x0][0x2d0], -R192.reuse ;  /* 0x0000b40065657a23 */ /* 0x100fe400000108c0 */
[----:B------:R2:W4:Y:S01]  /*88b0*/  MUFU.EX2 R142, R35 ;  /* 0x00000023008e7308 */ /* 0x0005220000000800 */
[----:B------:R-:W-:Y:S02]  /*88c0*/  FFMA.FTZ R112, R112, c[0x0][0x2d0], -R192 ;  /* 0x0000b40070707a23 */ /* 0x000fe400000108c0 */
[--C-:B------:R-:W-:Y:S02]  /*88d0*/  FFMA.FTZ R102, R102, c[0x0][0x2d0], -R194.reuse ;  /* 0x0000b40066667a23 */ /* 0x100fe400000108c2 */
[----:B-1----:R-:W-:Y:S02]  /*88e0*/  FMUL.FTZ R29, R139, R169 ;  /* 0x000000a98b1d7220 */ /* 0x002fe40000410000 */
[--C-:B------:R-:W-:Y:S02]  /*88f0*/  FFMA.FTZ R103, R103, c[0x0][0x2d0], -R194.reuse ;  /* 0x0000b40067677a23 */ /* 0x100fe400000108c2 */
[----:B------:R-:W-:Y:S01]  /*8900*/  FFMA.FTZ R114, R114, c[0x0][0x2d0], -R194 ;  /* 0x0000b40072727a23 */ /* 0x000fe200000108c2 */
[----:B------:R1:W-:Y:S01]  /*8910*/  MUFU.EX2 R225, R39 ;  /* 0x0000002700e17308 */ /* 0x0003e20000000800 */
[--C-:B------:R-:W-:Y:S02]  /*8920*/  FFMA.FTZ R105, R105, c[0x0][0x2d0], -R193.reuse ;  /* 0x0000b40069697a23 */ /* 0x100fe400000108c1 */
[--C-:B------:R-:W-:Y:S02]  /*8930*/  FFMA.FTZ R108, R108, c[0x0][0x2d0], -R193.reuse ;  /* 0x0000b4006c6c7a23 */ /* 0x100fe400000108c1 */
[----:B---3--:R-:W-:Y:S01]  /*8940*/  FMUL.FTZ R31, R0, R171 ;  /* 0x000000ab001f7220 */ /* 0x008fe20000410000 */
[----:B------:R-:W-:Y:S01]  /*8950*/  MOV R171, R32 ;  /* 0x0000002000ab7202 */ /* 0x000fe20000000f00 */
[----:B------:R-:W-:Y:S01]  /*8960*/  FMUL.FTZ R32, R141, R172 ;  /* 0x000000ac8d207220 */ /* 0x000fe20000410000 */
[----:B------:R-:W-:Y:S01]  /*8970*/  MOV R172, R211 ;  /* 0x000000d300ac7202 */ /* 0x000fe20000000f00 */
[--C-:B------:R-:W-:Y:S01]  /*8980*/  FFMA.FTZ R88, R88, c[0x0][0x2d0], -R193.reuse ;  /* 0x0000b40058587a23 */ /* 0x100fe200000108c1 */
[----:B------:R3:W5:Y:S01]  /*8990*/  MUFU.EX2 R250, R36 ;  /* 0x0000002400fa7308 */ /* 0x0007620000000800 */
[--C-:B------:R-:W-:Y:S01]  /*89a0*/  FFMA.FTZ R89, R89, c[0x0][0x2d0], -R193.reuse ;  /* 0x0000b40059597a23 */ /* 0x100fe200000108c1 */
[-C--:B------:R-:W-:Y:S03]  /*89b0*/  HMMA.16816.F32.BF16 R28, R144, R190.reuse, R28 ;  /* 0x000000be901c723c */ /* 0x080fe6000004181c */
[----:B--2---:R-:W-:Y:S01]  /*89c0*/  FMUL.FTZ R35, R140, R175 ;  /* 0x000000af8c237220 */ /* 0x004fe20000410000 */
[----:B------:R-:W-:Y:S01]  /*89d0*/  MOV R175, R208 ;  /* 0x000000d000af7202 */ /* 0x000fe20000000f00 */
[----:B------:R-:W-:Y:S01]  /*89e0*/  FFMA.FTZ R92, R92, c[0x0][0x2d0], -R193 ;  /* 0x0000b4005c5c7a23 */ /* 0x000fe200000108c1 */
[----:B----4-:R-:W-:Y:S01]  /*89f0*/  MOV R164, R142 ;  /* 0x0000008e00a47202 */ /* 0x010fe20000000f00 */
[--C-:B------:R-:W-:Y:S01]  /*8a00*/  FFMA.FTZ R142, R47, c[0x0][0x2d0], -R3.reuse ;  /* 0x0000b4002f8e7a23 */ /* 0x100fe20000010803 */
[----:B------:R2:W-:Y:S01]  /*8a10*/  MUFU.EX2 R226, R38 ;  /* 0x0000002600e27308 */ /* 0x0005e20000000800 */
[----:B------:R-:W-:Y:S01]  /*8a20*/  FFMA.FTZ R3, R111, c[0x0][0x2d0], -R3 ;  /* 0x0000b4006f037a23 */ /* 0x000fe20000010803 */
[C---:B------:R-:W-:Y:S04]  /*8a30*/  HMMA.16816.F32.BF16 R32, R148.reuse, R190, R32 ;  /* 0x000000be9420723c */ /* 0x040fe80000041820 */
[----:B-1----:R-:W-:Y:S01]  /*8a40*/  FMUL.FTZ R39, R140, R179 ;  /* 0x000000b38c277220 */ /* 0x002fe20000410000 */
[----:B------:R-:W-:Y:S01]  /*8a50*/  F2FP.BF16.PACK_AB R47, R164, R167 ;  /* 0x000000a7a42f723e */ /* 0x000fe200000010ff */
[--C-:B------:R-:W-:Y:S02]  /*8a60*/  FFMA.FTZ R93, R93, c[0x0][0x2d0], -R193.reuse ;  /* 0x0000b4005d5d7a23 */ /* 0x100fe400000108c1 */
[----:B------:R1:W2:Y:S01]  /*8a70*/  MUFU.EX2 R247, R49 ;  /* 0x0000003100f77308 */ /* 0x0002a20000000800 */
[----:B------:R-:W-:Y:S03]  /*8a80*/  FFMA.FTZ R104, R104, c[0x0][0x2d0], -R193 ;  /* 0x0000b40068687a23 */ /* 0x000fe600000108c1 */
[----:B---3--:R-:W-:Y:S06]  /*8a90*/  FMUL.FTZ R36, R141, R176 ;  /* 0x000000b08d247220 */ /* 0x008fec0000410000 */
[----:B------:R3:W3:Y:S01]  /*8aa0*/  MUFU.EX2 R222, R51 ;  /* 0x0000003300de7308 */ /* 0x0006e20000000800 */
[----:B--2---:R-:W-:Y:S09]  /*8ab0*/  FMUL.FTZ R38, R140, R178 ;  /* 0x000000b28c267220 */ /* 0x004ff20000410000 */
[----:B------:R-:W-:Y:S01]  /*8ac0*/  MUFU.EX2 R213, R52 ;  /* 0x0000003400d57308 */ /* 0x000fe20000000800 */
[-C--:B------:R-:W-:Y:S03]  /*8ad0*/  HMMA.16816.F32.BF16 R36, R148, R152.reuse, R36 ;  /* 0x000000989424723c */ /* 0x080fe60000041824 */
[----:B-1----:R-:W-:Y:S06]  /*8ae0*/  FMUL.FTZ R49, R139, R181 ;  /* 0x000000b58b317220 */ /* 0x002fec0000410000 */
[----:B------:R1:W-:Y:S03]  /*8af0*/  MUFU.EX2 R169, R40 ;  /* 0x0000002800a97308 */ /* 0x0003e60000000800 */
[----:B---3--:R-:W-:Y:S07]  /*8b00*/  FMUL.FTZ R51, R0, R183 ;  /* 0x000000b700337220 */ /* 0x008fee0000410000 */
[----:B------:R-:W-:Y:S01]  /*8b10*/  MUFU.EX2 R208, R55 ;  /* 0x0000003700d07308 */ /* 0x000fe20000000800 */
[C---:B------:R-:W-:Y:S08]  /*8b20*/  HMMA.16816.F32.BF16 R48, R144.reuse, R152, R48 ;  /* 0x000000989030723c */ /* 0x040ff00000041830 */
[-C--:B------:R-:W-:Y:S01]  /*8b30*/  HMMA.16816.F32.BF16 R116, R144, R154.reuse, R116 ;  /* 0x0000009a9074723c */ /* 0x080fe20000041874 */
[----:B------:R-:W-:Y:S03]  /*8b40*/  MUFU.EX2 R211, R64 ;  /* 0x0000004000d37308 */ /* 0x000fe60000000800 */
[C---:B-1----:R-:W-:Y:S01]  /*8b50*/  FMUL.FTZ R40, R141.reuse, R184 ;  /* 0x000000b88d287220 */ /* 0x042fe20000410000 */
[----:B------:R-:W-:Y:S03]  /*8b60*/  MOV R184, R207 ;  /* 0x000000cf00b87202 */ /* 0x000fe60000000f00 */
[C---:B------:R-:W-:Y:S01]  /*8b70*/  HMMA.16816.F32.BF16 R120, R148.reuse, R154, R120 ;  /* 0x0000009a9478723c */ /* 0x040fe20000041878 */
[----:B------:R-:W1:Y:S02]  /*8b80*/  LDSM.16.MT88.4 R152, [R228+0x900] ;  /* 0x00090000e498783b */ /* 0x000e640000004200 */
[----:B------:R2:W3:Y:S05]  /*8b90*/  MUFU.EX2 R216, R41 ;  /* 0x0000002900d87308 */ /* 0x0004ea0000000800 */
[-C--:B------:R-:W-:Y:S05]  /*8ba0*/  HMMA.16816.F32.BF16 R124, R148, R156.reuse, R124 ;  /* 0x0000009c947c723c */ /* 0x080fea000004187c */
[----:B------:R3:W-:Y:S03]  /*8bb0*/  MUFU.EX2 R168, R42 ;  /* 0x0000002a00a87308 */ /* 0x0007e60000000800 */
[C---:B------:R-:W-:Y:S01]  /*8bc0*/  HMMA.16816.F32.BF16 R128, R144.reuse, R156, R128 ;  /* 0x0000009c9080723c */ /* 0x040fe20000041880 */
[----:B------:R-:W4:Y:S06]  /*8bd0*/  LDL.LU R156, [R1+0xc] ;  /* 0x00000c00019c7983 */ /* 0x000f2c0000300800 */
[----:B------:R1:W1:Y:S01]  /*8be0*/  MUFU.EX2 R178, R43 ;  /* 0x0000002b00b27308 */ /* 0x0002620000000800 */
[-C--:B------:R-:W-:Y:S04]  /*8bf0*/  HMMA.16816.F32.BF16 R132, R144, R158.reuse, R132 ;  /* 0x0000009e9084723c */ /* 0x080fe80000041884 */
[----:B--2---:R-:W-:Y:S01]  /*8c00*/  FMUL.FTZ R41, R141, R185 ;  /* 0x000000b98d297220 */ /* 0x004fe20000410000 */
[----:B------:R-:W-:Y:S02]  /*8c10*/  MOV R185, R204 ;  /* 0x000000cc00b97202 */ /* 0x000fe40000000f00 */
[----:B------:R-:W-:Y:S02]  /*8c20*/  F2FP.BF16.PACK_AB R144, R171, R251 ;  /* 0x000000fbab90723e */ /* 0x000fe400000010ff */
[----:B------:R2:W-:Y:S03]  /*8c30*/  MUFU.EX2 R215, R44 ;  /* 0x0000002c00d77308 */ /* 0x0005e60000000800 */
[----:B------:R-:W-:Y:S01]  /*8c40*/  F2FP.BF16.PACK_AB R146, R252, R166 ;  /* 0x000000a6fc92723e */ /* 0x000fe200000010ff */
[----:B---3--:R-:W-:Y:S01]  /*8c50*/  FMUL.FTZ R42, R140, R186 ;  /* 0x000000ba8c2a7220 */ /* 0x008fe20000410000 */
[----:B------:R-:W-:Y:S02]  /*8c60*/  MOV R186, R205 ;  /* 0x000000cd00ba7202 */ /* 0x000fe40000000f00 */
[----:B------:R-:W-:Y:S02]  /*8c70*/  F2FP.BF16.PACK_AB R145, R198, R197 ;  /* 0x000000c5c691723e */ /* 0x000fe400000010ff */
[----:B------:R-:W-:Y:S01]  /*8c80*/  F2FP.BF16.PACK_AB R147, R200, R199 ;  /* 0x000000c7c893723e */ /* 0x000fe200000010ff */
[----:B------:R3:W3:Y:S01]  /*8c90*/  MUFU.EX2 R214, R45 ;  /* 0x0000002d00d67308 */ /* 0x0006e20000000800 */
[----:B------:R-:W-:Y:S01]  /*8ca0*/  MOV R157, R209 ;  /* 0x000000d1009d7202 */ /* 0x000fe20000000f00 */
[----:B-1----:R-:W-:Y:S01]  /*8cb0*/  FMUL.FTZ R43, R140, R187 ;  /* 0x000000bb8c2b7220 */ /* 0x002fe20000410000 */
[----:B------:R-:W-:Y:S07]  /*8cc0*/  MOV R187, R212 ;  /* 0x000000d400bb7202 */ /* 0x000fee0000000f00 */
[----:B------:R1:W-:Y:S01]  /*8cd0*/  MUFU.EX2 R177, R46 ;  /* 0x0000002e00b17308 */ /* 0x0003e20000000800 */
[----:B------:R-:W-:Y:S01]  /*8ce0*/  HMMA.16816.F32.BF16 R40, R148, R158, R40 ;  /* 0x0000009e9428723c */ /* 0x000fe20000041828 */
[----:B------:R-:W5:Y:S03]  /*8cf0*/  LDSM.16.MT88.4 R148, [R229+0x900] ;  /* 0x00090000e594783b */ /* 0x000f660000004200 */
[----:B--2---:R-:W-:Y:S05]  /*8d00*/  F2FP.BF16.PACK_AB R44, R185, R187 ;  /* 0x000000bbb92c723e */ /* 0x004fea00000010ff */
[----:B------:R-:W2:Y:S01]  /*8d10*/  LDL.LU R158, [R1+0x8] ;  /* 0x00000800019e7983 */ /* 0x000ea20000300800 */
[----:B------:R-:W-:Y:S02]  /*8d20*/  MUFU.EX2 R212, R53 ;  /* 0x0000003500d47308 */ /* 0x000fe40000000800 */
[----:B---3--:R-:W-:Y:S01]  /*8d30*/  F2FP.BF16.PACK_AB R45, R184, R186 ;  /* 0x000000bab82d723e */ /* 0x008fe200000010ff */
[----:B------:R-:W3:Y:S07]  /*8d40*/  LDL.LU R159, [R1+0x4] ;  /* 0x00000400019f7983 */ /* 0x000eee0000300800 */
[----:B------:R5:W-:Y:S01]  /*8d50*/  MUFU.EX2 R209, R54 ;  /* 0x0000003600d17308 */ /* 0x000be20000000800 */
[----:B-1----:R-:W-:Y:S07]  /*8d60*/  F2FP.BF16.PACK_AB R46, R165, R170 ;  /* 0x000000aaa52e723e */ /* 0x002fee00000010ff */
[-C--:B------:R-:W-:Y:S02]  /*8d70*/  HMMA.16816.F32.BF16 R4, R44, R152.reuse, R4 ;  /* 0x000000982c04723c */ /* 0x080fe40000041804 */
[----:B------:R-:W-:Y:S06]  /*8d80*/  MUFU.EX2 R210, R65 ;  /* 0x0000004100d27308 */ /* 0x000fec0000000800 */
[C---:B------:R-:W-:Y:S04]  /*8d90*/  HMMA.16816.F32.BF16 R8, R144.reuse, R152, R8 ;  /* 0x000000989008723c */ /* 0x040fe80000041808 */
[----:B------:R-:W-:Y:S01]  /*8da0*/  MUFU.EX2 R183, R66 ;  /* 0x0000004200b77308 */ /* 0x000fe20000000800 */
[----:B-----5:R-:W-:Y:S03]  /*8db0*/  LDSM.16.MT88.4 R52, [R228+0x1100] ;  /* 0x00110000e434783b */ /* 0x020fe60000004200 */
[-C--:B------:R-:W-:Y:S06]  /*8dc0*/  HMMA.16816.F32.BF16 R12, R144, R154.reuse, R12 ;  /* 0x0000009a900c723c */ /* 0x080fec000004180c */
[----:B------:R1:W-:Y:S02]  /*8dd0*/  MUFU.EX2 R207, R67 ;  /* 0x0000004300cf7308 */ /* 0x0003e40000000800 */
[C---:B------:R-:W-:Y:S01]  /*8de0*/  HMMA.16816.F32.BF16 R16, R44.reuse, R154, R16 ;  /* 0x0000009a2c10723c */ /* 0x040fe20000041810 */
[----:B------:R-:W5:Y:S07]  /*8df0*/  LDSM.16.MT88.4 R152, [R230+0x900] ;  /* 0x00090000e698783b */ /* 0x000f6e0000004200 */
[----:B------:R-:W-:Y:S01]  /*8e00*/  MUFU.EX2 R205, R61 ;  /* 0x0000003d00cd7308 */ /* 0x000fe20000000800 */
[-C--:B------:R-:W-:Y:S08]  /*8e10*/  HMMA.16816.F32.BF16 R20, R44, R160.reuse, R20 ;  /* 0x000000a02c14723c */ /* 0x080ff00000041814 */
[C---:B------:R-:W-:Y:S01]  /*8e20*/  HMMA.16816.F32.BF16 R24, R144.reuse, R160, R24 ;  /* 0x000000a09018723c */ /* 0x040fe20000041818 */
[----:B------:R-:W3:Y:S01]  /*8e30*/  LDL.LU R161, [R1] ;  /* 0x0000000001a17983 */ /* 0x000ee20000300800 */
[----:B------:R-:W-:Y:S03]  /*8e40*/  MUFU.EX2 R188, R62 ;  /* 0x0000003e00bc7308 */ /* 0x000fe60000000800 */
[----:B-1----:R-:W1:Y:S02]  /*8e50*/  LDSM.16.MT88.4 R64, [R231+0x1100] ;  /* 0x00110000e740783b */ /* 0x002e640000004200 */
[----:B------:R-:W-:Y:S01]  /*8e60*/  MOV R160, R175 ;  /* 0x000000af00a07202 */ /* 0x000fe20000000f00 */
[-C--:B------:R-:W-:Y:S04]  /*8e70*/  HMMA.16816.F32.BF16 R28, R144, R162.reuse, R28 ;  /* 0x000000a2901c723c */ /* 0x080fe8000004181c */
[----:B------:R-:W-:Y:S04]  /*8e80*/  MUFU.EX2 R191, R68 ;  /* 0x0000004400bf7308 */ /* 0x000fe80000000800 */
[C---:B------:R-:W-:Y:S06]  /*8e90*/  HMMA.16816.F32.BF16 R32, R44.reuse, R162, R32 ;  /* 0x000000a22c20723c */ /* 0x040fec0000041820 */
[----:B------:R-:W-:Y:S02]  /*8ea0*/  MUFU.EX2 R204, R69 ;  /* 0x0000004500cc7308 */ /* 0x000fe40000000800 */
[-C--:B------:R-:W-:Y:S08]  /*8eb0*/  HMMA.16816.F32.BF16 R36, R44, R148.reuse, R36 ;  /* 0x000000942c24723c */ /* 0x080ff00000041824 */
[C---:B------:R-:W-:Y:S01]  /*8ec0*/  HMMA.16816.F32.BF16 R48, R144.reuse, R148, R48 ;  /* 0x000000949030723c */ /* 0x040fe20000041830 */
[----:B------:R-:W-:Y:S07]  /*8ed0*/  MUFU.EX2 R189, R70 ;  /* 0x0000004600bd7308 */ /* 0x000fee0000000800 */
[-C--:B------:R-:W-:Y:S03]  /*8ee0*/  HMMA.16816.F32.BF16 R116, R144, R150.reuse, R116 ;  /* 0x000000969074723c */ /* 0x080fe60000041874 */
[----:B------:R-:W1:Y:S05]  /*8ef0*/  MUFU.EX2 R176, R142 ;  /* 0x0000008e00b07308 */ /* 0x000e6a0000000800 */
[C---:B------:R-:W-:Y:S05]  /*8f00*/  HMMA.16816.F32.BF16 R120, R44.reuse, R150, R120 ;  /* 0x000000962c78723c */ /* 0x040fea0000041878 */
[----:B------:R1:W-:Y:S03]  /*8f10*/  MUFU.EX2 R142, R63 ;  /* 0x0000003f008e7308 */ /* 0x0003e60000000800 */
[-C--:B-----5:R-:W-:Y:S07]  /*8f20*/  HMMA.16816.F32.BF16 R124, R44, R152.reuse, R124 ;  /* 0x000000982c7c723c */ /* 0x0a0fee000004187c */
[----:B------:R5:W-:Y:S01]  /*8f30*/  MUFU.EX2 R179, R56 ;  /* 0x0000003800b37308 */ /* 0x000be20000000800 */
[C---:B------:R-:W-:Y:S08]  /*8f40*/  HMMA.16816.F32.BF16 R128, R144.reuse, R152, R128 ;  /* 0x000000989080723c */ /* 0x040ff00000041880 */
[-C--:B------:R-:W-:Y:S01]  /*8f50*/  HMMA.16816.F32.BF16 R132, R144, R154.reuse, R132 ;  /* 0x0000009a9084723c */ /* 0x080fe20000041884 */
[----:B------:R5:W4:Y:S01]  /*8f60*/  MUFU.EX2 R182, R57 ;  /* 0x0000003900b67308 */ /* 0x000b220000000800 */
[----:B-1----:R-:W1:Y:S06]  /*8f70*/  LDSM.16.MT88.4 R60, [R229+0x1100] ;  /* 0x00110000e53c783b */ /* 0x002e6c0000004200 */
[----:B------:R-:W-:Y:S03]  /*8f80*/  HMMA.16816.F32.BF16 R40, R44, R154, R40 ;  /* 0x0000009a2c28723c */ /* 0x000fe60000041828 */
[----:B------:R1:W-:Y:S04]  /*8f90*/  MUFU.EX2 R181, R58 ;  /* 0x0000003a00b57308 */ /* 0x0003e80000000800 */
[----:B------:R-:W-:Y:S02]  /*8fa0*/  F2FP.BF16.PACK_AB R44, R249, R250 ;  /* 0x000000faf92c723e */ /* 0x000fe400000010ff */
[----:B------:R-:W-:Y:S03]  /*8fb0*/  F2FP.BF16.PACK_AB R46, R247, R248 ;  /* 0x000000f8f72e723e */ /* 0x000fe600000010ff */
[----:B------:R-:W-:Y:S01]  /*8fc0*/  F2FP.BF16.PACK_AB R45, R225, R226 ;  /* 0x000000e2e12d723e */ /* 0x000fe200000010ff */
[----:B------:R1:W1:Y:S01]  /*8fd0*/  MUFU.EX2 R180, R59 ;  /* 0x0000003b00b47308 */ /* 0x0002620000000800 */
[----:B------:R-:W-:Y:S02]  /*8fe0*/  F2FP.BF16.PACK_AB R47, R222, R223 ;  /* 0x000000dfde2f723e */ /* 0x000fe400000010ff */
[----:B-----5:R-:W-:Y:S02]  /*8ff0*/  F2FP.BF16.PACK_AB R56, R216, R169 ;  /* 0x000000a9d838723e */ /* 0x020fe400000010ff */
[----:B------:R-:W-:Y:S03]  /*9000*/  F2FP.BF16.PACK_AB R57, R178, R168 ;  /* 0x000000a8b239723e */ /* 0x000fe600000010ff */
[-C--:B------:R-:W-:Y:S02]  /*9010*/  HMMA.16816.F32.BF16 R4, R44, R52.reuse, R4 ;  /* 0x000000342c04723c */ /* 0x080fe40000041804 */
[----:B------:R-:W-:Y:S01]  /*9020*/  MUFU.EX2 R190, R81 ;  /* 0x0000005100be7308 */ /* 0x000fe20000000800 */
[----:B-1----:R-:W-:Y:S09]  /*9030*/  F2FP.BF16.PACK_AB R58, R214, R215 ;  /* 0x000000d7d63a723e */ /* 0x002ff200000010ff */
[----:B------:R1:W-:Y:S01]  /*9040*/  MUFU.EX2 R81, R71 ;  /* 0x0000004700517308 */ /* 0x0003e20000000800 */
[----:B------:R-:W-:Y:S09]  /*9050*/  F2FP.BF16.PACK_AB R59, R176, R177 ;  /* 0x000000b1b03b723e */ /* 0x000ff200000010ff */
[----:B------:R-:W-:Y:S01]  /*9060*/  MUFU.EX2 R113, R113 ;  /* 0x0000007100717308 */ /* 0x000fe20000000800 */
[C---:B------:R-:W-:Y:S08]  /*9070*/  HMMA.16816.F32.BF16 R8, R56.reuse, R52, R8 ;  /* 0x000000343808723c */ /* 0x040ff00000041808 */
[-C--:B------:R-:W-:Y:S01]  /*9080*/  HMMA.16816.F32.BF16 R12, R56, R54.reuse, R12 ;  /* 0x00000036380c723c */ /* 0x080fe2000004180c */
[----:B------:R-:W-:Y:S01]  /*9090*/  MUFU.EX2 R115, R115 ;  /* 0x0000007300737308 */ /* 0x000fe20000000800 */
[----:B-1----:R-:W-:Y:S06]  /*90a0*/  LDSM.16.MT88.4 R68, [R229+0x2100] ;  /* 0x00210000e544783b */ /* 0x002fec0000004200 */
[C---:B------:R-:W-:Y:S03]  /*90b0*/  HMMA.16816.F32.BF16 R16, R44.reuse, R54, R16 ;  /* 0x000000362c10723c */ /* 0x040fe60000041810 */
[----:B------:R-:W-:Y:S01]  /*90c0*/  MUFU.EX2 R109, R109 ;  /* 0x0000006d006d7308 */ /* 0x000fe20000000800 */
[----:B------:R-:W1:Y:S04]  /*90d0*/  LDSM.16.MT88.4 R52, [R230+0x1100] ;  /* 0x00110000e634783b */ /* 0x000e680000004200 */
[-C--:B------:R-:W-:Y:S05]  /*90e0*/  HMMA.16816.F32.BF16 R20, R44, R64.reuse, R20 ;  /* 0x000000402c14723c */ /* 0x080fea0000041814 */
[----:B------:R-:W-:Y:S03]  /*90f0*/  MUFU.EX2 R203, R80 ;  /* 0x0000005000cb7308 */ /* 0x000fe60000000800 */
[C---:B------:R-:W-:Y:S07]  /*9100*/  HMMA.16816.F32.BF16 R24, R56.reuse, R64, R24 ;  /* 0x000000403818723c */ /* 0x040fee0000041818 */
[----:B------:R-:W-:Y:S01]  /*9110*/  MUFU.EX2 R82, R82 ;  /* 0x0000005200527308 */ /* 0x000fe20000000800 */
[-C--:B------:R-:W-:Y:S08]  /*9120*/  HMMA.16816.F32.BF16 R28, R56, R66.reuse, R28 ;  /* 0x00000042381c723c */ /* 0x080ff0000004181c */
[C---:B------:R-:W-:Y:S01]  /*9130*/  HMMA.16816.F32.BF16 R32, R44.reuse, R66, R32 ;  /* 0x000000422c20723c */ /* 0x040fe20000041820 */
[----:B------:R-:W5:Y:S01]  /*9140*/  LDSM.16.MT88.4 R64, [R228+0x1900] ;  /* 0x00190000e440783b */ /* 0x000f620000004200 */
[----:B------:R-:W-:Y:S06]  /*9150*/  MUFU.EX2 R83, R83 ;  /* 0x0000005300537308 */ /* 0x000fec0000000800 */
[-C--:B------:R-:W-:Y:S04]  /*9160*/  HMMA.16816.F32.BF16 R36, R44, R60.reuse, R36 ;  /* 0x0000003c2c24723c */ /* 0x080fe80000041824 */
[----:B------:R1:W-:Y:S04]  /*9170*/  MUFU.EX2 R80, R72 ;  /* 0x0000004800507308 */ /* 0x0003e80000000800 */
[C---:B------:R-:W-:Y:S04]  /*9180*/  HMMA.16816.F32.BF16 R48, R56.reuse, R60, R48 ;  /* 0x0000003c3830723c */ /* 0x040fe80000041830 */
[----:B----4-:R-:W-:Y:S02]  /*9190*/  FFMA.FTZ R0, R0, R156, R195 ;  /* 0x0000009c00007223 */ /* 0x010fe400000100c3 */
[----:B------:R-:W4:Y:S02]  /*91a0*/  MUFU.EX2 R73, R73 ;  /* 0x0000004900497308 */ /* 0x000f240000000800 */
[-C--:B------:R-:W-:Y:S08]  /*91b0*/  HMMA.16816.F32.BF16 R116, R56, R62.reuse, R116 ;  /* 0x0000003e3874723c */ /* 0x080ff00000041874 */
[C---:B------:R-:W-:Y:S01]  /*91c0*/  HMMA.16816.F32.BF16 R120, R44.reuse, R62, R120 ;  /* 0x0000003e2c78723c */ /* 0x040fe20000041878 */
[----:B------:R-:W-:Y:S01]  /*91d0*/  LDSM.16.MT88.4 R60, [R229+0x1900] ;  /* 0x00190000e53c783b */ /* 0x000fe20000004200 */
[----:B------:R-:W-:Y:S02]  /*91e0*/  MUFU.EX2 R76, R76 ;  /* 0x0000004c004c7308 */ /* 0x000fe40000000800 */
[----:B-1----:R-:W-:Y:S04]  /*91f0*/  FADD.FTZ R72, R196, R0 ;  /* 0x00000000c4487221 */ /* 0x002fe80000010000 */
[-C--:B------:R-:W-:Y:S04]  /*9200*/  HMMA.16816.F32.BF16 R124, R44, R52.reuse, R124 ;  /* 0x000000342c7c723c */ /* 0x080fe8000004187c */
[----:B------:R-:W1:Y:S04]  /*9210*/  MUFU.EX2 R77, R77 ;  /* 0x0000004d004d7308 */ /* 0x000e680000000800 */
[C---:B------:R-:W-:Y:S06]  /*9220*/  HMMA.16816.F32.BF16 R128, R56.reuse, R52, R128 ;  /* 0x000000343880723c */ /* 0x040fec0000041880 */
[----:B------:R-:W-:Y:S01]  /*9230*/  MUFU.EX2 R74, R74 ;  /* 0x0000004a004a7308 */ /* 0x000fe20000000800 */
[----:B------:R-:W-:Y:S01]  /*9240*/  F2FP.BF16.PACK_AB R52, R182, R179 ;  /* 0x000000b3b634723e */ /* 0x000fe200000010ff */
[-C--:B------:R-:W-:Y:S01]  /*9250*/  HMMA.16816.F32.BF16 R132, R56, R54.reuse, R132 ;  /* 0x000000363884723c */ /* 0x080fe20000041884 */
[----:B------:R-:W1:Y:S03]  /*9260*/  LDSM.16.MT88.4 R56, [R231+0x1900] ;  /* 0x00190000e738783b */ /* 0x000e660000004200 */
[----:B------:R-:W-:Y:S04]  /*9270*/  F2FP.BF16.PACK_AB R53, R180, R181 ;  /* 0x000000b5b435723e */ /* 0x000fe800000010ff */
[----:B------:R-:W-:Y:S01]  /*9280*/  HMMA.16816.F32.BF16 R40, R44, R54, R40 ;  /* 0x000000362c28723c */ /* 0x000fe20000041828 */
[----:B------:R-:W1:Y:S03]  /*9290*/  MUFU.EX2 R75, R75 ;  /* 0x0000004b004b7308 */ /* 0x000e660000000800 */
[----:B--2---:R-:W-:Y:S03]  /*92a0*/  FFMA.FTZ R140, R140, R158, R219 ;  /* 0x0000009e8c8c7223 */ /* 0x004fe600000100db */
[----:B------:R-:W-:Y:S01]  /*92b0*/  F2FP.BF16.PACK_AB R44, R212, R213 ;  /* 0x000000d5d42c723e */ /* 0x000fe200000010ff */
[----:B---3--:R-:W-:Y:S01]  /*92c0*/  FFMA.FTZ R139, R139, R159, R217 ;  /* 0x0000009f8b8b7223 */ /* 0x008fe200000100d9 */
[----:B------:R-:W-:Y:S02]  /*92d0*/  F2FP.BF16.PACK_AB R46, R210, R211 ;  /* 0x000000d3d22e723e */ /* 0x000fe400000010ff */
[----:B------:R-:W-:Y:S01]  /*92e0*/  MUFU.EX2 R78, R78 ;  /* 0x0000004e004e7308 */ /* 0x000fe20000000800 */
[----:B------:R-:W-:Y:S01]  /*92f0*/  F2FP.BF16.PACK_AB R45, R208, R209 ;  /* 0x000000d1d02d723e */ /* 0x000fe200000010ff */
[----:B------:R-:W-:Y:S01]  /*9300*/  FADD.FTZ R140, R220, R140 ;  /* 0x0000008cdc8c7221 */ /* 0x000fe20000010000 */
[----:B------:R-:W-:Y:S01]  /*9310*/  F2FP.BF16.PACK_AB R47, R207, R183 ;  /* 0x000000b7cf2f723e */ /* 0x000fe200000010ff */
[----:B------:R-:W-:Y:S01]  /*9320*/  FADD.FTZ R139, R218, R139 ;  /* 0x0000008bda8b7221 */ /* 0x000fe20000010000 */
[----:B------:R-:W-:Y:S02]  /*9330*/  F2FP.BF16.PACK_AB R54, R205, R206 ;  /* 0x000000cecd36723e */ /* 0x000fe400000010ff */
[----:B------:R-:W-:Y:S01]  /*9340*/  F2FP.BF16.PACK_AB R55, R142, R188 ;  /* 0x000000bc8e37723e */ /* 0x000fe200000010ff */
[----:B------:R-:W-:Y:S01]  /*9350*/  FADD.FTZ R0, R173, R139 ;  /* 0x0000008bad007221 */ /* 0x000fe20000010000 */
[----:B------:R-:W-:Y:S01]  /*9360*/  MOV R139, R136 ;  /* 0x00000088008b7202 */ /* 0x000fe20000000f00 */
[-C--:B-----5:R-:W-:Y:S01]  /*9370*/  HMMA.16816.F32.BF16 R4, R44, R64.reuse, R4 ;  /* 0x000000402c04723c */ /* 0x0a0fe20000041804 */
[----:B------:R-:W2:Y:S07]  /*9380*/  MUFU.EX2 R79, R79 ;  /* 0x0000004f004f7308 */ /* 0x000eae0000000800 */
[C---:B------:R-:W-:Y:S03]  /*9390*/  HMMA.16816.F32.BF16 R8, R52.reuse, R64, R8 ;  /* 0x000000403408723c */ /* 0x040fe60000041808 */
[----:B------:R-:W-:Y:S05]  /*93a0*/  MUFU.EX2 R84, R84 ;  /* 0x0000005400547308 */ /* 0x000fea0000000800 */
[-C--:B------:R-:W-:Y:S05]  /*93b0*/  HMMA.16816.F32.BF16 R12, R52, R66.reuse, R12 ;  /* 0x00000042340c723c */ /* 0x080fea000004180c */
[----:B------:R-:W-:Y:S03]  /*93c0*/  MUFU.EX2 R85, R85 ;  /* 0x0000005500557308 */ /* 0x000fe60000000800 */
[C---:B------:R-:W-:Y:S01]  /*93d0*/  HMMA.16816.F32.BF16 R16, R44.reuse, R66, R16 ;  /* 0x000000422c10723c */ /* 0x040fe20000041810 */
[----:B------:R-:W3:Y:S06]  /*93e0*/  LDSM.16.MT88.4 R64, [R230+0x1900] ;  /* 0x00190000e640783b */ /* 0x000eec0000004200 */
[----:B------:R-:W-:Y:S01]  /*93f0*/  MUFU.EX2 R96, R96 ;  /* 0x0000006000607308 */ /* 0x000fe20000000800 */
[-C--:B-1----:R-:W-:Y:S08]  /*9400*/  HMMA.16816.F32.BF16 R20, R44, R56.reuse, R20 ;  /* 0x000000382c14723c */ /* 0x082ff00000041814 */
[C---:B------:R-:W-:Y:S01]  /*9410*/  HMMA.16816.F32.BF16 R24, R52.reuse, R56, R24 ;  /* 0x000000383418723c */ /* 0x040fe20000041818 */
[----:B------:R-:W-:Y:S03]  /*9420*/  MUFU.EX2 R97, R97 ;  /* 0x0000006100617308 */ /* 0x000fe60000000800 */
[----:B------:R-:W-:Y:S01]  /*9430*/  FFMA.FTZ R141, R141, R161, R221 ;  /* 0x000000a18d8d7223 */ /* 0x000fe200000100dd */
[----:B------:R-:W-:Y:S02]  /*9440*/  MOV R161, R157 ;  /* 0x0000009d00a17202 */ /* 0x000fe40000000f00 */
[----:B------:R-:W-:Y:S01]  /*9450*/  LDSM.16.MT88.4 R156, [R228+0x3100] ;  /* 0x00310000e49c783b */ /* 0x000fe20000004200 */
[-C--:B------:R-:W-:Y:S03]  /*9460*/  HMMA.16816.F32.BF16 R28, R52, R58.reuse, R28 ;  /* 0x0000003a341c723c */ /* 0x080fe6000004181c */
[----:B------:R-:W-:Y:S01]  /*9470*/  MUFU.EX2 R86, R86 ;  /* 0x0000005600567308 */ /* 0x000fe20000000800 */
[----:B------:R-:W-:Y:S04]  /*9480*/  FADD.FTZ R141, R224, R141 ;  /* 0x0000008de08d7221 */ /* 0x000fe80000010000 */
[C---:B------:R-:W-:Y:S01]  /*9490*/  HMMA.16816.F32.BF16 R32, R44.reuse, R58, R32 ;  /* 0x0000003a2c20723c */ /* 0x040fe20000041820 */
[----:B------:R-:W1:Y:S03]  /*94a0*/  LDSM.16.MT88.4 R56, [R228+0x2100] ;  /* 0x00210000e438783b */ /* 0x000e660000004200 */
[----:B------:R-:W-:Y:S01]  /*94b0*/  FADD.FTZ R141, R227, R141 ;  /* 0x0000008de38d7221 */ /* 0x000fe20000010000 */
[----:B------:R-:W-:Y:S03]  /*94c0*/  MUFU.EX2 R87, R87 ;  /* 0x0000005700577308 */ /* 0x000fe60000000800 */
[-C--:B------:R-:W-:Y:S07]  /*94d0*/  HMMA.16816.F32.BF16 R36, R44, R60.reuse, R36 ;  /* 0x0000003c2c24723c */ /* 0x080fee0000041824 */
[----:B------:R-:W-:Y:S01]  /*94e0*/  MUFU.EX2 R98, R98 ;  /* 0x0000006200627308 */ /* 0x000fe20000000800 */
[C---:B------:R-:W-:Y:S08]  /*94f0*/  HMMA.16816.F32.BF16 R48, R52.reuse, R60, R48 ;  /* 0x0000003c3430723c */ /* 0x040ff00000041830 */
[-C--:B------:R-:W-:Y:S01]  /*9500*/  HMMA.16816.F32.BF16 R116, R52, R62.reuse, R116 ;  /* 0x0000003e3474723c */ /* 0x080fe20000041874 */
[----:B------:R-:W-:Y:S07]  /*9510*/  MUFU.EX2 R99, R99 ;  /* 0x0000006300637308 */ /* 0x000fee0000000800 */
[C---:B------:R-:W-:Y:S01]  /*9520*/  HMMA.16816.F32.BF16 R120, R44.reuse, R62, R120 ;  /* 0x0000003e2c78723c */ /* 0x040fe20000041878 */
[----:B------:R-:W5:Y:S02]  /*9530*/  LDSM.16.MT88.4 R60, [R231+0x2100] ;  /* 0x00210000e73c783b */ /* 0x000f640000004200 */
[----:B------:R-:W-:Y:S05]  /*9540*/  MUFU.EX2 R100, R100 ;  /* 0x0000006400647308 */ /* 0x000fea0000000800 */
[-C--:B---3--:R-:W-:Y:S05]  /*9550*/  HMMA.16816.F32.BF16 R124, R44, R64.reuse, R124 ;  /* 0x000000402c7c723c */ /* 0x088fea000004187c */
[----:B------:R-:W-:Y:S03]  /*9560*/  MUFU.EX2 R101, R101 ;  /* 0x0000006500657308 */ /* 0x000fe60000000800 */
[C---:B------:R-:W-:Y:S07]  /*9570*/  HMMA.16816.F32.BF16 R128, R52.reuse, R64, R128 ;  /* 0x000000403480723c */ /* 0x040fee0000041880 */
[----:B------:R-:W-:Y:S01]  /*9580*/  MUFU.EX2 R112, R112 ;  /* 0x0000007000707308 */ /* 0x000fe20000000800 */
[-C--:B------:R-:W-:Y:S07]  /*9590*/  HMMA.16816.F32.BF16 R132, R52, R66.reuse, R132 ;  /* 0x000000423484723c */ /* 0x080fee0000041884 */
[----:B----4-:R-:W-:Y:S01]  /*95a0*/  F2FP.BF16.PACK_AB R52, R73, R80 ;  /* 0x000000504934723e */ /* 0x010fe200000010ff */
[----:B------:R-:W-:Y:S01]  /*95b0*/  HMMA.16816.F32.BF16 R40, R44, R66, R40 ;  /* 0x000000422c28723c */ /* 0x000fe20000041828 */
[----:B------:R-:W3:Y:S01]  /*95c0*/  LDSM.16.MT88.4 R64, [R230+0x2100] ;  /* 0x00210000e640783b */ /* 0x000ee20000004200 */
[----:B------:R-:W-:Y:S02]  /*95d0*/  MUFU.EX2 R102, R102 ;  /* 0x0000006600667308 */ /* 0x000fe40000000800 */
[----:B------:R-:W-:Y:S02]  /*95e0*/  F2FP.BF16.PACK_AB R54, R77, R76 ;  /* 0x0000004c4d36723e */ /* 0x000fe400000010ff */
[----:B------:R-:W-:Y:S02]  /*95f0*/  F2FP.BF16.PACK_AB R53, R75, R74 ;  /* 0x0000004a4b35723e */ /* 0x000fe400000010ff */
[----:B------:R-:W-:Y:S04]  /*9600*/  F2FP.BF16.PACK_AB R44, R204, R191 ;  /* 0x000000bfcc2c723e */ /* 0x000fe800000010ff */
[----:B------:R-:W-:Y:S01]  /*9610*/  F2FP.BF16.PACK_AB R46, R190, R203 ;  /* 0x000000cbbe2e723e */ /* 0x000fe200000010ff */
[----:B------:R-:W-:Y:S01]  /*9620*/  MUFU.EX2 R103, R103 ;  /* 0x0000006700677308 */ /* 0x000fe20000000800 */
[----:B------:R-:W-:Y:S02]  /*9630*/  F2FP.BF16.PACK_AB R45, R81, R189 ;  /* 0x000000bd512d723e */ /* 0x000fe400000010ff */
[----:B------:R-:W-:Y:S02]  /*9640*/  F2FP.BF16.PACK_AB R47, R83, R82 ;  /* 0x00000052532f723e */ /* 0x000fe400000010ff */
[----:B--2---:R-:W-:Y:S05]  /*9650*/  F2FP.BF16.PACK_AB R55, R79, R78 ;  /* 0x0000004e4f37723e */ /* 0x004fea00000010ff */
[-C--:B-1----:R-:W-:Y:S01]  /*9660*/  HMMA.16816.F32.BF16 R4, R44, R56.reuse, R4 ;  /* 0x000000382c04723c */ /* 0x082fe20000041804 */
[----:B------:R-:W-:Y:S07]  /*9670*/  MUFU.EX2 R114, R114 ;  /* 0x0000007200727308 */ /* 0x000fee0000000800 */
[C---:B------:R-:W-:Y:S03]  /*9680*/  HMMA.16816.F32.BF16 R8, R52.reuse, R56, R8 ;  /* 0x000000383408723c */ /* 0x040fe60000041808 */
[----:B------:R-:W-:Y:S05]  /*9690*/  MUFU.EX2 R105, R105 ;  /* 0x0000006900697308 */ /* 0x000fea0000000800 */
[-C--:B------:R-:W-:Y:S05]  /*96a0*/  HMMA.16816.F32.BF16 R12, R52, R58.reuse, R12 ;  /* 0x0000003a340c723c */ /* 0x080fea000004180c */
[----:B------:R-:W-:Y:S03]  /*96b0*/  MUFU.EX2 R108, R108 ;  /* 0x0000006c006c7308 */ /* 0x000fe60000000800 */
[C---:B------:R-:W-:Y:S01]  /*96c0*/  HMMA.16816.F32.BF16 R16, R44.reuse, R58, R16 ;  /* 0x0000003a2c10723c */ /* 0x040fe20000041810 */
[----:B------:R-:W1:Y:S06]  /*96d0*/  LDSM.16.MT88.4 R56, [R228+0x2900] ;  /* 0x00290000e438783b */ /* 0x000e6c0000004200 */
[----:B------:R-:W-:Y:S01]  /*96e0*/  MUFU.EX2 R88, R88 ;  /* 0x0000005800587308 */ /* 0x000fe20000000800 */
[-C--:B-----5:R-:W-:Y:S08]  /*96f0*/  HMMA.16816.F32.BF16 R20, R44, R60.reuse, R20 ;  /* 0x0000003c2c14723c */ /* 0x0a0ff00000041814 */
[C---:B------:R-:W-:Y:S01]  /*9700*/  HMMA.16816.F32.BF16 R24, R52.reuse, R60, R24 ;  /* 0x0000003c3418723c */ /* 0x040fe20000041818 */
[----:B------:R-:W2:Y:S07]  /*9710*/  MUFU.EX2 R89, R89 ;  /* 0x0000005900597308 */ /* 0x000eae0000000800 */
[-C--:B------:R-:W-:Y:S03]  /*9720*/  HMMA.16816.F32.BF16 R28, R52, R62.reuse, R28 ;  /* 0x0000003e341c723c */ /* 0x080fe6000004181c */
[----:B------:R-:W-:Y:S05]  /*9730*/  MUFU.EX2 R92, R92 ;  /* 0x0000005c005c7308 */ /* 0x000fea0000000800 */
[C---:B------:R-:W-:Y:S01]  /*9740*/  HMMA.16816.F32.BF16 R32, R44.reuse, R62, R32 ;  /* 0x0000003e2c20723c */ /* 0x040fe20000041820 */
[----:B------:R-:W4:Y:S04]  /*9750*/  LDSM.16.MT88.4 R60, [R231+0x2900] ;  /* 0x00290000e73c783b */ /* 0x000f280000004200 */
[----:B------:R-:W5:Y:S03]  /*9760*/  MUFU.EX2 R93, R93 ;  /* 0x0000005d005d7308 */ /* 0x000f660000000800 */
[-C--:B------:R-:W-:Y:S07]  /*9770*/  HMMA.16816.F32.BF16 R36, R44, R68.reuse, R36 ;  /* 0x000000442c24723c */ /* 0x080fee0000041824 */
[----:B------:R-:W-:Y:S01]  /*9780*/  MUFU.EX2 R90, R90 ;  /* 0x0000005a005a7308 */ /* 0x000fe20000000800 */
[C---:B------:R-:W-:Y:S08]  /*9790*/  HMMA.16816.F32.BF16 R48, R52.reuse, R68, R48 ;  /* 0x000000443430723c */ /* 0x040ff00000041830 */
[-C--:B------:R-:W-:Y:S01]  /*97a0*/  HMMA.16816.F32.BF16 R116, R52, R70.reuse, R116 ;  /* 0x000000463474723c */ /* 0x080fe20000041874 */
[----:B------:R-:W1:Y:S07]  /*97b0*/  MUFU.EX2 R91, R91 ;  /* 0x0000005b005b7308 */ /* 0x000e6e0000000800 */
[C---:B------:R-:W-:Y:S01]  /*97c0*/  HMMA.16816.F32.BF16 R120, R44.reuse, R70, R120 ;  /* 0x000000462c78723c */ /* 0x040fe20000041878 */
[----:B------:R-:W4:Y:S02]  /*97d0*/  LDSM.16.MT88.4 R68, [R229+0x2900] ;  /* 0x00290000e544783b */ /* 0x000f240000004200 */
[----:B------:R-:W-:Y:S05]  /*97e0*/  MUFU.EX2 R94, R94 ;  /* 0x0000005e005e7308 */ /* 0x000fea0000000800 */
[-C--:B---3--:R-:W-:Y:S05]  /*97f0*/  HMMA.16816.F32.BF16 R124, R44, R64.reuse, R124 ;  /* 0x000000402c7c723c */ /* 0x088fea000004187c */
[----:B------:R-:W3:Y:S03]  /*9800*/  MUFU.EX2 R95, R95 ;  /* 0x0000005f005f7308 */ /* 0x000ee60000000800 */
[C---:B------:R-:W-:Y:S07]  /*9810*/  HMMA.16816.F32.BF16 R128, R52.reuse, R64, R128 ;  /* 0x000000403480723c */ /* 0x040fee0000041880 */
[----:B------:R-:W3:Y:S01]  /*9820*/  MUFU.EX2 R104, R104 ;  /* 0x0000006800687308 */ /* 0x000ee20000000800 */
[-C--:B------:R-:W-:Y:S07]  /*9830*/  HMMA.16816.F32.BF16 R132, R52, R66.reuse, R132 ;  /* 0x000000423484723c */ /* 0x080fee0000041884 */
[----:B--2---:R-:W-:Y:S01]  /*9840*/  F2FP.BF16.PACK_AB R52, R89, R88 ;  /* 0x000000585934723e */ /* 0x004fe200000010ff */
[----:B------:R-:W-:Y:S01]  /*9850*/  HMMA.16816.F32.BF16 R40, R44, R66, R40 ;  /* 0x000000422c28723c */ /* 0x000fe20000041828 */
[----:B------:R-:W2:Y:S01]  /*9860*/  LDSM.16.MT88.4 R64, [R230+0x2900] ;  /* 0x00290000e640783b */ /* 0x000ea20000004200 */
[----:B------:R-:W-:Y:S02]  /*9870*/  MUFU.EX2 R106, R106 ;  /* 0x0000006a006a7308 */ /* 0x000fe40000000800 */
[----:B-----5:R-:W-:Y:S02]  /*9880*/  F2FP.BF16.PACK_AB R54, R93, R92 ;  /* 0x0000005c5d36723e */ /* 0x020fe400000010ff */
[----:B-1----:R-:W-:Y:S02]  /*9890*/  F2FP.BF16.PACK_AB R53, R91, R90 ;  /* 0x0000005a5b35723e */ /* 0x002fe400000010ff */
[----:B------:R-:W-:Y:S04]  /*98a0*/  F2FP.BF16.PACK_AB R44, R85, R84 ;  /* 0x00000054552c723e */ /* 0x000fe800000010ff */
[----:B------:R-:W-:Y:S01]  /*98b0*/  F2FP.BF16.PACK_AB R46, R97, R96 ;  /* 0x00000060612e723e */ /* 0x000fe200000010ff */
[----:B------:R-:W1:Y:S01]  /*98c0*/  MUFU.EX2 R107, R107 ;  /* 0x0000006b006b7308 */ /* 0x000e620000000800 */
[----:B------:R-:W-:Y:S02]  /*98d0*/  F2FP.BF16.PACK_AB R45, R87, R86 ;  /* 0x00000056572d723e */ /* 0x000fe400000010ff */
[----:B------:R-:W-:Y:S02]  /*98e0*/  F2FP.BF16.PACK_AB R47, R99, R98 ;  /* 0x00000062632f723e */ /* 0x000fe400000010ff */
[----:B---3--:R-:W-:Y:S05]  /*98f0*/  F2FP.BF16.PACK_AB R55, R95, R94 ;  /* 0x0000005e5f37723e */ /* 0x008fea00000010ff */
[-C--:B------:R-:W-:Y:S08]  /*9900*/  HMMA.16816.F32.BF16 R4, R44, R56.reuse, R4 ;  /* 0x000000382c04723c */ /* 0x080ff00000041804 */
[C---:B------:R-:W-:Y:S07]  /*9910*/  HMMA.16816.F32.BF16 R8, R52.reuse, R56, R8 ;  /* 0x000000383408723c */ /* 0x040fee0000041808 */
[----:B------:R-:W-:Y:S01]  /*9920*/  FADD.FTZ R57, R174, R140 ;  /* 0x0000008cae397221 */ /* 0x000fe20000010000 */
[-C--:B------:R-:W-:Y:S04]  /*9930*/  HMMA.16816.F32.BF16 R12, R52, R58.reuse, R12 ;  /* 0x0000003a340c723c */ /* 0x080fe8000004180c */
[----:B------:R-:W-:Y:S04]  /*9940*/  FADD.FTZ R56, R201, R72 ;  /* 0x00000048c9387221 */ /* 0x000fe80000010000 */
[C---:B------:R-:W-:Y:S07]  /*9950*/  HMMA.16816.F32.BF16 R16, R44.reuse, R58, R16 ;  /* 0x0000003a2c10723c */ /* 0x040fee0000041810 */
[----:B------:R-:W-:Y:S01]  /*9960*/  FADD.FTZ R59, R172, R141 ;  /* 0x0000008dac3b7221 */ /* 0x000fe20000010000 */
[-C--:B----4-:R-:W-:Y:S01]  /*9970*/  HMMA.16816.F32.BF16 R20, R44, R60.reuse, R20 ;  /* 0x0000003c2c14723c */ /* 0x090fe20000041814 */
[----:B------:R-:W3:Y:S03]  /*9980*/  LDSM.16.MT88.4 R172, [R231+0x3100] ;  /* 0x00310000e7ac783b */ /* 0x000ee60000004200 */
[----:B------:R-:W-:Y:S02]  /*9990*/  FADD.FTZ R58, R160, R57 ;  /* 0x00000039a03a7221 */ /* 0x000fe40000010000 */
[----:B------:R-:W-:Y:S02]  /*99a0*/  FADD.FTZ R57, R161, R0 ;  /* 0x00000000a1397221 */ /* 0x000fe40000010000 */
[C---:B------:R-:W-:Y:S01]  /*99b0*/  HMMA.16816.F32.BF16 R24, R52.reuse, R60, R24 ;  /* 0x0000003c3418723c */ /* 0x040fe20000041818 */
[----:B------:R4:W-:Y:S03]  /*99c0*/  MUFU.EX2 R60, R3 ;  /* 0x00000003003c7308 */ /* 0x0009e60000000800 */
[----:B------:R-:W-:Y:S01]  /*99d0*/  FADD.FTZ R0, R186, R58 ;  /* 0x0000003aba007221 */ /* 0x000fe20000010000 */
[----:B------:R-:W-:Y:S01]  /*99e0*/  F2FP.BF16.PACK_AB R186, R113, R112 ;  /* 0x0000007071ba723e */ /* 0x000fe200000010ff */
[----:B------:R-:W-:Y:S02]  /*99f0*/  FADD.FTZ R57, R251, R57 ;  /* 0x00000039fb397221 */ /* 0x000fe40000010000 */
[-C--:B------:R-:W-:Y:S03]  /*9a00*/  HMMA.16816.F32.BF16 R28, R52, R62.reuse, R28 ;  /* 0x0000003e341c723c */ /* 0x080fe6000004181c */
[----:B------:R-:W5:Y:S01]  /*9a10*/  MUFU.EX2 R61, R110 ;  /* 0x0000006e003d7308 */ /* 0x000f620000000800 */
[----:B------:R-:W-:Y:S01]  /*9a20*/  FADD.FTZ R0, R184, R0 ;  /* 0x00000000b8007221 */ /* 0x000fe20000010000 */
[----:B------:R-:W-:Y:S01]  /*9a30*/  F2FP.BF16.PACK_AB R184, R101, R100 ;  /* 0x0000006465b8723e */ /* 0x000fe200000010ff */
[----:B------:R-:W-:Y:S02]  /*9a40*/  FADD.FTZ R57, R171, R57 ;  /* 0x00000039ab397221 */ /* 0x000fe40000010000 */
[C---:B------:R-:W-:Y:S04]  /*9a50*/  HMMA.16816.F32.BF16 R32, R44.reuse, R62, R32 ;  /* 0x0000003e2c20723c */ /* 0x040fe80000041820 */
[----:B------:R-:W-:Y:S04]  /*9a60*/  FADD.FTZ R0, R167, R0 ;  /* 0x00000000a7007221 */ /* 0x000fe80000010000 */
[-C--:B------:R-:W-:Y:S04]  /*9a70*/  HMMA.16816.F32.BF16 R36, R44, R68.reuse, R36 ;  /* 0x000000442c24723c */ /* 0x080fe80000041824 */
[----:B----4-:R-:W-:Y:S01]  /*9a80*/  FADD.FTZ R3, R187, R59 ;  /* 0x0000003bbb037221 */ /* 0x010fe20000010000 */
[----:B------:R-:W-:Y:S03]  /*9a90*/  F2FP.BF16.PACK_AB R187, R115, R114 ;  /* 0x0000007273bb723e */ /* 0x000fe600000010ff */
[C---:B------:R-:W-:Y:S04]  /*9aa0*/  HMMA.16816.F32.BF16 R48, R52.reuse, R68, R48 ;  /* 0x000000443430723c */ /* 0x040fe80000041830 */
[----:B------:R-:W-:Y:S01]  /*9ab0*/  FADD.FTZ R3, R185, R3 ;  /* 0x00000003b9037221 */ /* 0x000fe20000010000 */
[----:B------:R-:W-:Y:S03]  /*9ac0*/  F2FP.BF16.PACK_AB R185, R103, R102 ;  /* 0x0000006667b9723e */ /* 0x000fe600000010ff */
[-C--:B------:R-:W-:Y:S08]  /*9ad0*/  HMMA.16816.F32.BF16 R116, R52, R70.reuse, R116 ;  /* 0x000000463474723c */ /* 0x080ff00000041874 */
[C---:B------:R-:W-:Y:S08]  /*9ae0*/  HMMA.16816.F32.BF16 R120, R44.reuse, R70, R120 ;  /* 0x000000462c78723c */ /* 0x040ff00000041878 */
[-C--:B--2---:R-:W-:Y:S08]  /*9af0*/  HMMA.16816.F32.BF16 R124, R44, R64.reuse, R124 ;  /* 0x000000402c7c723c */ /* 0x084ff0000004187c */
[C---:B------:R-:W-:Y:S08]  /*9b00*/  HMMA.16816.F32.BF16 R128, R52.reuse, R64, R128 ;  /* 0x000000403480723c */ /* 0x040ff00000041880 */
[-C--:B------:R-:W-:Y:S07]  /*9b10*/  HMMA.16816.F32.BF16 R132, R52, R66.reuse, R132 ;  /* 0x000000423484723c */ /* 0x080fee0000041884 */
[----:B------:R-:W-:Y:S01]  /*9b20*/  FADD.FTZ R52, R202, R56 ;  /* 0x00000038ca347221 */ /* 0x000fe20000010000 */
[----:B------:R-:W-:Y:S04]  /*9b30*/  HMMA.16816.F32.BF16 R40, R44, R66, R40 ;  /* 0x000000422c28723c */ /* 0x000fe80000041828 */
[----:B------:R-:W-:Y:S03]  /*9b40*/  FADD.FTZ R52, R197, R52 ;  /* 0x00000034c5347221 */ /* 0x000fe60000010000 */
[----:B------:R-:W-:Y:S01]  /*9b50*/  F2FP.BF16.PACK_AB R44, R105, R104 ;  /* 0x00000068692c723e */ /* 0x000fe200000010ff */
[----:B------:R-:W-:Y:S01]  /*9b60*/  FADD.FTZ R53, R198, R52 ;  /* 0x00000034c6357221 */ /* 0x000fe20000010000 */
[-C--:B------:R-:W-:Y:S01]  /*9b70*/  HMMA.16816.F32.BF16 R148, R184, R156.reuse, R4 ;  /* 0x0000009cb894723c */ /* 0x080fe20000041804 */
[----:B------:R-:W2:Y:S04]  /*9b80*/  LDSM.16.MT88.4 R4, [R229+0x3100] ;  /* 0x00310000e504783b */ /* 0x000ea80000004200 */
[----:B------:R-:W-:Y:S01]  /*9b90*/  FADD.FTZ R52, R170, R3 ;  /* 0x00000003aa347221 */ /* 0x000fe20000010000 */
[----:B------:R-:W-:Y:S01]  /*9ba0*/  F2FP.BF16.PACK_AB R46, R109, R108 ;  /* 0x0000006c6d2e723e */ /* 0x000fe200000010ff */
[----:B------:R-:W-:Y:S01]  /*9bb0*/  FADD.FTZ R3, R199, R53 ;  /* 0x00000035c7037221 */ /* 0x000fe20000010000 */
[----:B-1----:R-:W-:Y:S04]  /*9bc0*/  F2FP.BF16.PACK_AB R45, R107, R106 ;  /* 0x0000006a6b2d723e */ /* 0x002fe800000010ff */
[----:B------:R-:W-:Y:S01]  /*9bd0*/  FADD.FTZ R3, R200, R3 ;  /* 0x00000003c8037221 */ /* 0x000fe20000010000 */
[----:B-----5:R-:W-:Y:S07]  /*9be0*/  F2FP.BF16.PACK_AB R47, R60, R61 ;  /* 0x0000003d3c2f723e */ /* 0x020fee00000010ff */
[C---:B------:R-:W-:Y:S07]  /*9bf0*/  HMMA.16816.F32.BF16 R144, R44.reuse, R156, R8 ;  /* 0x0000009c2c90723c */ /* 0x040fee0000041808 */
[----:B------:R-:W-:Y:S01]  /*9c00*/  FADD.FTZ R8, R166, R57 ;  /* 0x00000039a6087221 */ /* 0x000fe20000010000 */
[-C--:B------:R-:W-:Y:S04]  /*9c10*/  HMMA.16816.F32.BF16 R152, R44, R158.reuse, R12 ;  /* 0x0000009e2c98723c */ /* 0x080fe8000004180c */
[----:B------:R-:W-:Y:S02]  /*9c20*/  FADD.FTZ R9, R165, R52 ;  /* 0x00000034a5097221 */ /* 0x000fe40000010000 */
[----:B------:R-:W-:Y:S02]  /*9c30*/  FADD.FTZ R8, R252, R8 ;  /* 0x00000008fc087221 */ /* 0x000fe40000010000 */
[----:B------:R-:W-:Y:S01]  /*9c40*/  FADD.FTZ R12, R164, R0 ;  /* 0x00000000a40c7221 */ /* 0x000fe20000010000 */
[C---:B------:R-:W-:Y:S04]  /*9c50*/  HMMA.16816.F32.BF16 R156, R184.reuse, R158, R16 ;  /* 0x0000009eb89c723c */ /* 0x040fe80000041810 */
[----:B------:R-:W-:Y:S02]  /*9c60*/  FADD.FTZ R0, R250, R9 ;  /* 0x00000009fa007221 */ /* 0x000fe40000010000 */
[----:B------:R-:W-:Y:S02]  /*9c70*/  FADD.FTZ R12, R226, R12 ;  /* 0x0000000ce20c7221 */ /* 0x000fe40000010000 */
[----:B------:R-:W-:Y:S01]  /*9c80*/  FADD.FTZ R11, R169, R8 ;  /* 0x00000008a90b7221 */ /* 0x000fe20000010000 */
[-C--:B---3--:R-:W-:Y:S03]  /*9c90*/  HMMA.16816.F32.BF16 R160, R184, R172.reuse, R20 ;  /* 0x000000acb8a0723c */ /* 0x088fe60000041814 */
        /* <DEDUP_REMOVED lines=9> */
[----:B------:R-:W-:Y:S01]  /*9d30*/  FADD.FTZ R14, R215, R3 ;  /* 0x00000003d70e7221 */ /* 0x000fe20000010000 */
[----:B------:R-:W1:Y:S01]  /*9d40*/  LDSM.16.MT88.4 R8, [R230+0x3100] ;  /* 0x00310000e608783b */ /* 0x000e620000004200 */
        /* <DEDUP_REMOVED lines=8> */
[----:B------:R-:W-:Y:S01]  /*9dd0*/  FADD.FTZ R15, R213, R12 ;  /* 0x0000000cd50f7221 */ /* 0x000fe20000010000 */
[-C--:B--2---:R-:W-:Y:S03]  /*9de0*/  HMMA.16816.F32.BF16 R176, R184, R4.reuse, R36 ;  /* 0x00000004b8b0723c */ /* 0x084fe60000041824 */
[----:B------:R-:W-:Y:S02]  /*9df0*/  FADD.FTZ R12, R181, R16 ;  /* 0x00000010b50c7221 */ /* 0x000fe40000010000 */
[----:B------:R-:W-:Y:S02]  /*9e00*/  FADD.FTZ R0, R208, R14 ;  /* 0x0000000ed0007221 */ /* 0x000fe40000010000 */
[----:B------:R-:W-:Y:S02]  /*9e10*/  FADD.FTZ R3, R212, R15 ;  /* 0x0000000fd4037221 */ /* 0x000fe40000010000 */
[----:B------:R-:W-:Y:S03]  /*9e20*/  FADD.FTZ R15, R182, R13 ;  /* 0x0000000db60f7221 */ /* 0x000fe60000010000 */
        /* <DEDUP_REMOVED lines=12> */
[----:B------:R-:W-:Y:S01]  /*9ef0*/  FADD.FTZ R12, R142, R3 ;  /* 0x000000038e0c7221 */ /* 0x000fe20000010000 */
[----:B------:R-:W-:Y:S01]  /*9f00*/  MOV R142, R2 ;  /* 0x00000002008e7202 */ /* 0x000fe20000000f00 */
        /* <DEDUP_REMOVED lines=48> */
[----:B------:R-:W-:Y:S01]  /*a210*/  STL [R1], R5 ;  /* 0x0000000501007387 */ /* 0x000fe20000100800 */
[----:B------:R-:W-:Y:S02]  /*a220*/  FADD.FTZ R3, R109, R3 ;  /* 0x000000036d037221 */ /* 0x000fe40000010000 */
[----:B------:R-:W-:Y:S01]  /*a230*/  FADD.FTZ R0, R61, R7 ;  /* 0x000000073d007221 */ /* 0x000fe20000010000 */
[----:B------:R-:W-:Y:S03]  /*a240*/  STL [R1+0x8], R4 ;  /* 0x0000080401007387 */ /* 0x000fe60000100800 */
[----:B------:R-:W-:Y:S01]  /*a250*/  FADD.FTZ R0, R60, R0 ;  /* 0x000000003c007221 */ /* 0x000fe20000010000 */
[----:B------:R1:W-:Y:S04]  /*a260*/  STL [R1+0x4], R3 ;  /* 0x0000040301007387 */ /* 0x0003e80000100800 */
[----:B------:R2:W-:Y:S01]  /*a270*/  STL [R1+0xc], R0 ;  /* 0x00000c0001007387 */ /* 0x0005e20000100800 */
[----:B-1----:R-:W-:Y:S02]  /*a280*/  MOV R3, R137 ;  /* 0x0000008900037202 */ /* 0x002fe40000000f00 */
[----:B--2---:R-:W-:Y:S01]  /*a290*/  MOV R0, R138 ;  /* 0x0000008a00007202 */ /* 0x004fe20000000f00 */
[----:B------:R-:W-:-:S05]  /*a2a0*/  @P0 BRA `(.L_x_33) ;  /* 0xffffc1c000000947 */ /* 0x000fca000383ffff */
.L_x_32:
[----:B------:R-:W2:Y:S04]  /*a2b0*/  LDL.LU R7, [R1] ;  /* 0x0000000001077983 */ /* 0x000ea80000300800 */
[----:B-1----:R-:W3:Y:S04]  /*a2c0*/  LDL.LU R4, [R1+0x8] ;  /* 0x0000080001047983 */ /* 0x002ee80000300800 */
[----:B------:R-:W4:Y:S04]  /*a2d0*/  LDL.LU R10, [R1+0x4] ;  /* 0x00000400010a7983 */ /* 0x000f280000300800 */
[----:B------:R-:W5:Y:S01]  /*a2e0*/  LDL.LU R9, [R1+0xc] ;  /* 0x00000c0001097983 */ /* 0x000f620000300800 */
[----:B------:R-:W-:-:S02]  /*a2f0*/  MOV R37, 0xff800000 ;  /* 0xff80000000257802 */ /* 0x000fc40000000f00 */
[----:B------:R-:W-:Y:S02]  /*a300*/  MOV R38, 0xff800000 ;  /* 0xff80000000267802 */ /* 0x000fe40000000f00 */
[----:B------:R-:W-:Y:S02]  /*a310*/  MOV R39, 0xff800000 ;  /* 0xff80000000277802 */ /* 0x000fe40000000f00 */
[----:B------:R-:W-:Y:S02]  /*a320*/  MOV R40, 0xff800000 ;  /* 0xff80000000287802 */ /* 0x000fe40000000f00 */
[----:B------:R-:W-:Y:S01]  /*a330*/  PLOP3.LUT P4, PT, PT, PT, PT, 0x8, 0x0 ;  /* 0x000000000000781c */ /* 0x000fe20003f8e170 */
[----:B--2---:R-:W1:Y:S04]  /*a340*/  SHFL.BFLY PT, R5, R7, 0x2, 0x1f ;  /* 0x0c401f0007057f89 */ /* 0x004e6800000e0000 */
[----:B---3--:R-:W2:Y:S04]  /*a350*/  SHFL.BFLY PT, R6, R4, 0x2, 0x1f ;  /* 0x0c401f0004067f89 */ /* 0x008ea800000e0000 */
[----:B-----5:R-:W3:Y:S01]  /*a360*/  SHFL.BFLY PT, R8, R9, 0x2, 0x1f ;  /* 0x0c401f0009087f89 */ /* 0x020ee200000e0000 */
[----:B-1----:R-:W-:-:S03]  /*a370*/  FADD.FTZ R5, R5, R7 ;  /* 0x0000000705057221 */ /* 0x002fc60000010000 */
[----:B----4-:R-:W1:Y:S01]  /*a380*/  SHFL.BFLY PT, R7, R10, 0x2, 0x1f ;  /* 0x0c401f000a077f89 */ /* 0x010e6200000e0000 */
[----:B--2---:R-:W-:-:S03]  /*a390*/  FADD.FTZ R6, R6, R4 ;  /* 0x0000000406067221 */ /* 0x004fc60000010000 */
[----:B------:R-:W2:Y:S04]  /*a3a0*/  SHFL.BFLY PT, R0, R5, 0x1, 0x1f ;  /* 0x0c201f0005007f89 */ /* 0x000ea800000e0000 */
[----:B------:R-:W4:Y:S01]  /*a3b0*/  SHFL.BFLY PT, R4, R6, 0x1, 0x1f ;  /* 0x0c201f0006047f89 */ /* 0x000f2200000e0000 */
[----:B---3--:R-:W-:-:S05]  /*a3c0*/  FADD.FTZ R8, R8, R9 ;  /* 0x0000000908087221 */ /* 0x008fca0000010000 */
[----:B------:R-:W3:Y:S01]  /*a3d0*/  SHFL.BFLY PT, R9, R8, 0x1, 0x1f ;  /* 0x0c201f0008097f89 */ /* 0x000ee200000e0000 */
[----:B-1----:R-:W-:Y:S02]  /*a3e0*/  FADD.FTZ R7, R7, R10 ;  /* 0x0000000a07077221 */ /* 0x002fe40000010000 */
[----:B--2---:R-:W-:-:S03]  /*a3f0*/  FADD.FTZ R5, R5, R0 ;  /* 0x0000000005057221 */ /* 0x004fc60000010000 */
[----:B------:R-:W1:Y:S01]  /*a400*/  SHFL.BFLY PT, R3, R7, 0x1, 0x1f ;  /* 0x0c201f0007037f89 */ /* 0x000e6200000e0000 */
[----:B------:R-:W-:Y:S01]  /*a410*/  MOV R0, RZ ;  /* 0x000000ff00007202 */ /* 0x000fe20000000f00 */
[----:B----4-:R-:W-:Y:S01]  /*a420*/  FADD.FTZ R6, R6, R4 ;  /* 0x0000000406067221 */ /* 0x010fe20000010000 */
[----:B------:R-:W-:Y:S02]  /*a430*/  FSETP.NE.FTZ.AND P3, PT, R5, RZ, PT ;  /* 0x000000ff0500720b */ /* 0x000fe40003f75000 */
[----:B------:R-:W-:Y:S02]  /*a440*/  MOV R4, RZ ;  /* 0x000000ff00047202 */ /* 0x000fe40000000f00 */
[----:B------:R-:W-:Y:S01]  /*a450*/  FSETP.NE.FTZ.AND P2, PT, R6, RZ, PT ;  /* 0x000000ff0600720b */ /* 0x000fe20003f55000 */
[----:B---3--:R-:W-:-:S05]  /*a460*/  FADD.FTZ R8, R9, R8 ;  /* 0x0000000809087221 */ /* 0x008fca0000010000 */
[----:B------:R-:W-:-:S03]  /*a470*/  FSETP.NE.FTZ.AND P0, PT, R8, RZ, PT ;  /* 0x000000ff0800720b */ /* 0x000fc60003f15000 */
[----:B------:R-:W2:Y:S01]  /*a480*/  @P3 MUFU.RCP R0, R5 ;  /* 0x0000000500003308 */ /* 0x000ea20000001000 */
[----:B-1----:R-:W-:Y:S01]  /*a490*/  FADD.FTZ R7, R7, R3 ;  /* 0x0000000307077221 */ /* 0x002fe20000010000 */
[----:B------:R-:W-:-:S06]  /*a4a0*/  MOV R3, RZ ;  /* 0x000000ff00037202 */ /* 0x000fcc0000000f00 */
[----:B------:R-:W-:Y:S01]  /*a4b0*/  @P2 MUFU.RCP R4, R6 ;  /* 0x0000000600042308 */ /* 0x000fe20000001000 */
[----:B------:R-:W-:Y:S01]  /*a4c0*/  FSETP.NE.FTZ.AND P1, PT, R7, RZ, PT ;  /* 0x000000ff0700720b */ /* 0x000fe20003f35000 */
[----:B--2---:R-:W-:-:S06]  /*a4d0*/  FMUL.FTZ R148, R0, R148 ;  /* 0x0000009400947220 */ /* 0x004fcc0000410000 */
[----:B------:R-:W-:Y:S01]  /*a4e0*/  @P2 MUFU.LG2 R9, R6 ;  /* 0x0000000600092308 */ /* 0x000fe20000000c00 */
[C---:B------:R-:W-:Y:S02]  /*a4f0*/  FMUL.FTZ R149, R0.reuse, R149 ;  /* 0x0000009500957220 */ /* 0x040fe40000410000 */
[C---:B------:R-:W-:Y:S02]  /*a500*/  FMUL.FTZ R156, R0.reuse, R156 ;  /* 0x0000009c009c7220 */ /* 0x040fe40000410000 */
[C---:B------:R-:W-:Y:S02]  /*a510*/  FMUL.FTZ R157, R0.reuse, R157 ;  /* 0x0000009d009d7220 */ /* 0x040fe40000410000 */
[C---:B------:R-:W-:Y:S01]  /*a520*/  FMUL.FTZ R160, R0.reuse, R160 ;  /* 0x000000a000a07220 */ /* 0x040fe20000410000 */
[----:B------:R-:W1:Y:S01]  /*a530*/  @P1 MUFU.RCP R3, R7 ;  /* 0x0000000700031308 */ /* 0x000e620000001000 */
[C---:B------:R-:W-:Y:S02]  /*a540*/  FMUL.FTZ R29, R0.reuse, R161 ;  /* 0x000000a1001d7220 */ /* 0x040fe40000410000 */
[----:B------:R-:W-:-:S02]  /*a550*/  FMUL.FTZ R172, R0, R172 ;  /* 0x000000ac00ac7220 */ /* 0x000fc40000410000 */
[C---:B------:R-:W-:Y:S02]  /*a560*/  FMUL.FTZ R14, R0.reuse, R173 ;  /* 0x000000ad000e7220 */ /* 0x040fe40000410000 */
[C---:B------:R-:W-:Y:S01]  /*a570*/  FMUL.FTZ R176, R0.reuse, R176 ;  /* 0x000000b000b07220 */ /* 0x040fe20000410000 */
[----:B------:R-:W-:Y:S01]  /*a580*/  @P3 MUFU.LG2 R11, R5 ;  /* 0x00000005000b3308 */ /* 0x000fe20000000c00 */
[C---:B------:R-:W-:Y:S02]  /*a590*/  FMUL.FTZ R25, R0.reuse, R177 ;  /* 0x000000b100197220 */ /* 0x040fe40000410000 */
[C---:B------:R-:W-:Y:S02]  /*a5a0*/  FMUL.FTZ R120, R0.reuse, R120 ;  /* 0x0000007800787220 */ /* 0x040fe40000410000 */
[C---:B------:R-:W-:Y:S02]  /*a5b0*/  FMUL.FTZ R21, R0.reuse, R121 ;  /* 0x0000007900157220 */ /* 0x040fe40000410000 */
[C---:B------:R-:W-:Y:S01]  /*a5c0*/  FMUL.FTZ R124, R0.reuse, R124 ;  /* 0x0000007c007c7220 */ /* 0x040fe20000410000 */
[----:B------:R-:W-:Y:S01]  /*a5d0*/  @P1 MUFU.LG2 R7, R7 ;  /* 0x0000000700071308 */ /* 0x000fe20000000c00 */
[----:B------:R-:W-:-:S02]  /*a5e0*/  FMUL.FTZ R19, R0, R125 ;  /* 0x0000007d00137220 */ /* 0x000fc40000410000 */
[C---:B------:R-:W-:Y:S02]  /*a5f0*/  FMUL.FTZ R184, R0.reuse, R184 ;  /* 0x000000b800b87220 */ /* 0x040fe40000410000 */
[----:B------:R-:W-:Y:S01]  /*a600*/  FMUL.FTZ R12, R0, R185 ;  /* 0x000000b9000c7220 */ /* 0x000fe20000410000 */
[----:B------:R-:W-:Y:S01]  /*a610*/  MOV R0, RZ ;  /* 0x000000ff00007202 */ /* 0x000fe20000000f00 */
[C---:B-1----:R-:W-:Y:S01]  /*a620*/  FMUL.FTZ R144, R3.reuse, R144 ;  /* 0x0000009003907220 */ /* 0x042fe20000410000 */
[----:B------:R-:W-:Y:S01]  /*a630*/  @P0 MUFU.LG2 R6, R8 ;  /* 0x0000000800060308 */ /* 0x000fe20000000c00 */
[C---:B------:R-:W-:Y:S02]  /*a640*/  FMUL.FTZ R34, R3.reuse, R145 ;  /* 0x0000009103227220 */ /* 0x040fe40000410000 */
[C---:B------:R-:W-:Y:S02]  /*a650*/  FMUL.FTZ R152, R3.reuse, R152 ;  /* 0x0000009803987220 */ /* 0x040fe40000410000 */
[----:B------:R-:W-:-:S02]  /*a660*/  FMUL.FTZ R33, R3, R153 ;  /* 0x0000009903217220 */ /* 0x000fc40000410000 */
[C---:B------:R-:W-:Y:S01]  /*a670*/  FMUL.FTZ R164, R3.reuse, R164 ;  /* 0x000000a403a47220 */ /* 0x040fe20000410000 */
[----:B------:R1:W2:Y:S01]  /*a680*/  @P0 MUFU.RCP R0, R8 ;  /* 0x0000000800000308 */ /* 0x0002a20000001000 */
[C---:B------:R-:W-:Y:S02]  /*a690*/  FMUL.FTZ R32, R3.reuse, R165 ;  /* 0x000000a503207220 */ /* 0x040fe40000410000 */
[C---:B------:R-:W-:Y:S02]  /*a6a0*/  FMUL.FTZ R168, R3.reuse, R168 ;  /* 0x000000a803a87220 */ /* 0x040fe40000410000 */
[C---:B------:R-:W-:Y:S02]  /*a6b0*/  FMUL.FTZ R31, R3.reuse, R169 ;  /* 0x000000a9031f7220 */ /* 0x040fe40000410000 */
[C---:B------:R-:W-:Y:S02]  /*a6c0*/  FMUL.FTZ R180, R3.reuse, R180 ;  /* 0x000000b403b47220 */ /* 0x040fe40000410000 */
[----:B------:R-:W-:-:S02]  /*a6d0*/  FMUL.FTZ R23, R3, R181 ;  /* 0x000000b503177220 */ /* 0x000fc40000410000 */
[C---:B------:R-:W-:Y:S02]  /*a6e0*/  FMUL.FTZ R116, R3.reuse, R116 ;  /* 0x0000007403747220 */ /* 0x040fe40000410000 */
[C---:B------:R-:W-:Y:S02]  /*a6f0*/  FMUL.FTZ R20, R3.reuse, R117 ;  /* 0x0000007503147220 */ /* 0x040fe40000410000 */
[C---:B------:R-:W-:Y:S01]  /*a700*/  FMUL.FTZ R128, R3.reuse, R128 ;  /* 0x0000008003807220 */ /* 0x040fe20000410000 */
[----:B-1----:R-:W-:Y:S01]  /*a710*/  @P0 MOV R8, 0x3f317218 ;  /* 0x3f31721800080802 */ /* 0x002fe20000000f00 */
[C---:B------:R-:W-:Y:S02]  /*a720*/  FMUL.FTZ R13, R3.reuse, R129 ;  /* 0x00000081030d7220 */ /* 0x040fe40000410000 */
[C---:B------:R-:W-:Y:S02]  /*a730*/  FMUL.FTZ R132, R3.reuse, R132 ;  /* 0x0000008403847220 */ /* 0x040fe40000410000 */
[----:B------:R-:W-:Y:S01]  /*a740*/  FMUL.FTZ R133, R3, R133 ;  /* 0x0000008503857220 */ /* 0x000fe20000410000 */
[----:B------:R-:W-:Y:S01]  /*a750*/  @P2 MOV R3, 0x3f317218 ;  /* 0x3f31721800032802 */ /* 0x000fe20000000f00 */
        /* <DEDUP_REMOVED lines=16> */
[----:B------:R-:W-:Y:S01]  /*a860*/  @P3 MOV R4, 0x3f317218 ;  /* 0x3f31721800043802 */ /* 0x000fe20000000f00 */
[C---:B--2---:R-:W-:Y:S02]  /*a870*/  FMUL.FTZ R146, R0.reuse, R146 ;  /* 0x0000009200927220 */ /* 0x044fe40000410000 */
        /* <DEDUP_REMOVED lines=14> */
[----:B------:R-:W-:Y:S01]  /*a960*/  FMUL.FTZ R135, R0, R135 ;  /* 0x0000008700877220 */ /* 0x000fe20000410000 */
[----:B------:R-:W-:Y:S01]  /*a970*/  @P1 MOV R0, 0x3f317218 ;  /* 0x3f31721800001802 */ /* 0x000fe20000000f00 */
[----:B------:R-:W-:Y:S02]  /*a980*/  @P2 FMUL.FTZ R5, R3, c[0x0][0x2d0] ;  /* 0x0000b40003052a20 */ /* 0x000fe40000410000 */
[----:B------:R-:W-:Y:S02]  /*a990*/  @P3 FMUL.FTZ R10, R4, c[0x0][0x2d0] ;  /* 0x0000b400040a3a20 */ /* 0x000fe40000410000 */
[----:B------:R-:W-:Y:S02]  /*a9a0*/  @P1 FMUL.FTZ R3, R0, c[0x0][0x2d0] ;  /* 0x0000b40000031a20 */ /* 0x000fe40000410000 */
[----:B------:R-:W-:Y:S02]  /*a9b0*/  @P3 FMUL.FTZ R11, R11, 0.69314718246459960938 ;  /* 0x3f3172180b0b3820 */ /* 0x000fe40000410000 */
[----:B------:R-:W-:-:S02]  /*a9c0*/  @P2 FMUL.FTZ R9, R9, 0.69314718246459960938 ;  /* 0x3f31721809092820 */ /* 0x000fc40000410000 */
[----:B------:R-:W-:Y:S02]  /*a9d0*/  @P1 FMUL.FTZ R7, R7, 0.69314718246459960938 ;  /* 0x3f31721807071820 */ /* 0x000fe40000410000 */
[----:B------:R-:W-:Y:S02]  /*a9e0*/  @P0 FMUL.FTZ R4, R6, 0.69314718246459960938 ;  /* 0x3f31721806040820 */ /* 0x000fe40000410000 */
[----:B------:R-:W-:Y:S02]  /*a9f0*/  @P0 FMUL.FTZ R0, R8, c[0x0][0x2d0] ;  /* 0x0000b40008000a20 */ /* 0x000fe40000410000 */
[----:B------:R-:W-:Y:S02]  /*aa00*/  @P3 FFMA.FTZ R37, R10, R138, R11 ;  /* 0x0000008a0a253223 */ /* 0x000fe4000001000b */
[----:B------:R-:W-:Y:S02]  /*aa10*/  @P2 FFMA.FTZ R38, R5, R137, R9 ;  /* 0x0000008905262223 */ /* 0x000fe40000010009 */
[----:B------:R-:W-:-:S02]  /*aa20*/  @P1 FFMA.FTZ R39, R3, R136, R7 ;  /* 0x0000008803271223 */ /* 0x000fc40000010007 */
[----:B------:R-:W-:Y:S02]  /*aa30*/  @P0 FFMA.FTZ R40, R0, R2, R4 ;  /* 0x0000000200280223 */ /* 0x000fe40000010004 */
.L_x_16:
[----:B-1----:R-:W-:Y:S05]  /*aa40*/  @P4 BRA `(.L_x_34) ;  /* 0x0000131000004947 */ /* 0x002fea0003800000 */
[----:B------:R-:W2:Y:S01]  /*aa50*/  LDL R43, [R1+0x10] ;  /* 0x00001000012b7983 */ /* 0x000ea20000100800 */
[----:B------:R-:W-:Y:S01]  /*aa60*/  IMAD.MOV.U32 R6, RZ, RZ, -0x10 ;  /* 0xfffffff0ff067424 */ /* 0x000fe200078e00ff */
[----:B------:R-:W-:Y:S02]  /*aa70*/  F2FP.BF16.PACK_AB R5, R149, R148 ;  /* 0x000000949505723e */ /* 0x000fe400000010ff */
[----:B------:R-:W1:Y:S01]  /*aa80*/  S2R R41, SR_TID.X ;  /* 0x0000000000297919 */ /* 0x000e620000002100 */
[----:B------:R-:W-:Y:S02]  /*aa90*/  F2FP.BF16.PACK_AB R7, R151, R150 ;  /* 0x000000969707723e */ /* 0x000fe400000010ff */
[----:B------:R-:W-:Y:S02]  /*aaa0*/  F2FP.BF16.PACK_AB R8, R157, R156 ;  /* 0x0000009c9d08723e */ /* 0x000fe400000010ff */
[----:B------:R-:W-:Y:S02]  /*aab0*/  F2FP.BF16.PACK_AB R30, R30, R158 ;  /* 0x0000009e1e1e723e */ /* 0x000fe400000010ff */
[----:B------:R-:W-:-:S02]  /*aac0*/  F2FP.BF16.PACK_AB R34, R34, R144 ;  /* 0x000000902222723e */ /* 0x000fc400000010ff */
[----:B------:R-:W-:Y:S02]  /*aad0*/  F2FP.BF16.PACK_AB R146, R147, R146 ;  /* 0x000000929392723e */ /* 0x000fe400000010ff */
[----:B------:R-:W-:Y:S02]  /*aae0*/  F2FP.BF16.PACK_AB R33, R33, R152 ;  /* 0x000000982121723e */ /* 0x000fe400000010ff */
[----:B------:R-:W-:Y:S02]  /*aaf0*/  F2FP.BF16.PACK_AB R154, R155, R154 ;  /* 0x0000009a9b9a723e */ /* 0x000fe400000010ff */
[----:B------:R-:W-:Y:S02]  /*ab00*/  F2FP.BF16.PACK_AB R29, R29, R160 ;  /* 0x000000a01d1d723e */ /* 0x000fe400000010ff */
[----:B------:R-:W-:Y:S02]  /*ab10*/  F2FP.BF16.PACK_AB R28, R28, R162 ;  /* 0x000000a21c1c723e */ /* 0x000fe400000010ff */
[----:B------:R-:W-:-:S02]  /*ab20*/  F2FP.BF16.PACK_AB R14, R14, R172 ;  /* 0x000000ac0e0e723e */ /* 0x000fc400000010ff */
[----:B------:R-:W-:Y:S02]  /*ab30*/  F2FP.BF16.PACK_AB R26, R26, R174 ;  /* 0x000000ae1a1a723e */ /* 0x000fe400000010ff */
[----:B------:R-:W-:Y:S02]  /*ab40*/  F2FP.BF16.PACK_AB R32, R32, R164 ;  /* 0x000000a42020723e */ /* 0x000fe400000010ff */
[----:B-1----:R-:W-:Y:S02]  /*ab50*/  SHF.R.S32.HI R42, RZ, 0x1f, R41 ;  /* 0x0000001fff2a7819 */ /* 0x002fe40000011429 */
[----:B------:R-:W-:Y:S02]  /*ab60*/  F2FP.BF16.PACK_AB R166, R167, R166 ;  /* 0x000000a6a7a6723e */ /* 0x000fe400000010ff */
[CC--:B------:R-:W-:Y:S02]  /*ab70*/  LEA.HI R2, R42.reuse, R41.reuse, RZ, 0x2 ;  /* 0x000000292a027211 */ /* 0x0c0fe400078f10ff */
[----:B------:R-:W-:-:S02]  /*ab80*/  LEA.HI R36, R42, R41, RZ, 0x5 ;  /* 0x000000292a247211 */ /* 0x000fc400078f28ff */
[--C-:B------:R-:W-:Y:S02]  /*ab90*/  SHF.R.S32.HI R4, RZ, 0x2, R2.reuse ;  /* 0x00000002ff047819 */ /* 0x100fe40000011402 */
[----:B------:R-:W-:Y:S02]  /*aba0*/  SHF.R.S32.HI R0, RZ, 0x1f, R2 ;  /* 0x0000001fff007819 */ /* 0x000fe40000011402 */
[----:B------:R-:W-:Y:S02]  /*abb0*/  SHF.R.S32.HI R35, RZ, 0x5, R36 ;  /* 0x00000005ff237819 */ /* 0x000fe40000011424 */
[----:B------:R-:W-:Y:S02]  /*abc0*/  LEA.HI R0, R0, R4, RZ, 0x3 ;  /* 0x0000000400007211 */ /* 0x000fe400078f18ff */
[----:B------:R-:W-:Y:S02]  /*abd0*/  F2FP.BF16.PACK_AB R31, R31, R168 ;  /* 0x000000a81f1f723e */ /* 0x000fe400000010ff */
[----:B------:R-:W-:-:S02]  /*abe0*/  LOP3.LUT R0, R0, 0xfffffff8, RZ, 0xc0, !PT ;  /* 0xfffffff800007812 */ /* 0x000fc400078ec0ff */
[----:B------:R-:W-:Y:S02]  /*abf0*/  F2FP.BF16.PACK_AB R170, R171, R170 ;  /* 0x000000aaabaa723e */ /* 0x000fe400000010ff */
[----:B------:R-:W-:Y:S01]  /*ac00*/  F2FP.BF16.PACK_AB R25, R25, R176 ;  /* 0x000000b01919723e */ /* 0x000fe200000010ff */
[----:B------:R-:W-:Y:S01]  /*ac10*/  IMAD.IADD R4, R4, 0x1, -R0 ;  /* 0x0000000104047824 */ /* 0x000fe200078e0a00 */
[----:B------:R-:W-:Y:S02]  /*ac20*/  LOP3.LUT R0, R2, 0xfffffffc, RZ, 0xc0, !PT ;  /* 0xfffffffc02007812 */ /* 0x000fe400078ec0ff */
[----:B------:R-:W-:Y:S01]  /*ac30*/  F2FP.BF16.PACK_AB R24, R24, R178 ;  /* 0x000000b21818723e */ /* 0x000fe200000010ff */
[C---:B------:R-:W-:Y:S01]  /*ac40*/  IMAD.SHL.U32 R2, R4.reuse, 0x40, RZ ;  /* 0x0000004004027824 */ /* 0x040fe200078e00ff */
[----:B------:R-:W-:Y:S01]  /*ac50*/  LOP3.LUT R3, R4, 0x1, RZ, 0xc0, !PT ;  /* 0x0000000104037812 */ /* 0x000fe200078ec0ff */
[----:B------:R-:W-:Y:S01]  /*ac60*/  IMAD.IADD R18, R41, 0x1, -R0 ;  /* 0x0000000129127824 */ /* 0x000fe200078e0a00 */
[----:B------:R-:W-:-:S02]  /*ac70*/  F2FP.BF16.PACK_AB R21, R21, R120 ;  /* 0x000000781515723e */ /* 0x000fc400000010ff */
[----:B------:R-:W-:Y:S01]  /*ac80*/  LOP3.LUT R2, R2, 0x1c0, RZ, 0xc0, !PT ;  /* 0x000001c002027812 */ /* 0x000fe200078ec0ff */
[----:B------:R-:W-:Y:S01]  /*ac90*/  IMAD R0, R35, 0x200, R18 ;  /* 0x0000020023007824 */ /* 0x000fe200078e0212 */
[----:B------:R-:W-:Y:S02]  /*aca0*/  ISETP.NE.U32.AND P0, PT, R3, 0x1, PT ;  /* 0x000000010300780c */ /* 0x000fe40003f05070 */
[----:B------:R-:W-:Y:S02]  /*acb0*/  LEA.HI R2, R2, R2, RZ, 0x1d ;  /* 0x0000000202027211 */ /* 0x000fe400078fe8ff */
[----:B------:R-:W-:Y:S02]  /*acc0*/  R2P PR, R4, 0x6 ;  /* 0x0000000604007804 */ /* 0x000fe40000000000 */
[----:B------:R-:W-:Y:S01]  /*acd0*/  SEL R6, R6, 0x10, !P0 ;  /* 0x0000001006067807 */ /* 0x000fe20004000000 */
[----:B------:R-:W-:Y:S01]  /*ace0*/  IMAD.U32 R2, R0, 0x2, R2 ;  /* 0x0000000200027824 */ /* 0x000fe200078e0002 */
[----:B------:R-:W-:-:S02]  /*acf0*/  F2FP.BF16.PACK_AB R17, R123, R122 ;  /* 0x0000007a7b11723e */ /* 0x000fc400000010ff */
[----:B------:R-:W-:Y:S01]  /*ad00*/  F2FP.BF16.PACK_AB R23, R23, R180 ;  /* 0x000000b41717723e */ /* 0x000fe200000010ff */
[----:B------:R-:W-:Y:S01]  /*ad10*/  IMAD.SHL.U32 R2, R2, 0x2, RZ ;  /* 0x0000000202027824 */ /* 0x000fe200078e00ff */
[----:B------:R-:W-:Y:S01]  /*ad20*/  BAR.SYNC.DEFER_BLOCKING 0x1, 0x80 ;  /* 0x0042000000007b1d */ /* 0x000fe20000010000 */
[----:B------:R-:W-:Y:S02]  /*ad30*/  F2FP.BF16.PACK_AB R22, R22, R182 ;  /* 0x000000b61616723e */ /* 0x000fe400000010ff */
[C---:B------:R-:W-:Y:S01]  /*ad40*/  IMAD.IADD R3, R2.reuse, 0x1, R6 ;  /* 0x0000000102037824 */ /* 0x040fe200078e0206 */
[C---:B------:R-:W-:Y:S02]  /*ad50*/  IADD3 R4, R2.reuse, 0x80, RZ ;  /* 0x0000008002047810 */ /* 0x040fe40007ffe0ff */
[----:B------:R-:W-:Y:S02]  /*ad60*/  IADD3 R0, R2, 0xc0, RZ ;  /* 0x000000c002007810 */ /* 0x000fe40007ffe0ff */
[----:B------:R-:W-:-:S02]  /*ad70*/  @P2 IADD3 R0, R4, -0x40, RZ ;  /* 0xffffffc004002810 */ /* 0x000fc40007ffe0ff */
[----:B------:R-:W-:Y:S02]  /*ad80*/  F2FP.BF16.PACK_AB R20, R20, R116 ;  /* 0x000000741414723e */ /* 0x000fe400000010ff */
[----:B------:R-:W-:Y:S02]  /*ad90*/  F2FP.BF16.PACK_AB R27, R27, R118 ;  /* 0x000000761b1b723e */ /* 0x000fe400000010ff */
[----:B------:R-:W-:Y:S02]  /*ada0*/  F2FP.BF16.PACK_AB R19, R19, R124 ;  /* 0x0000007c1313723e */ /* 0x000fe400000010ff */
[----:B------:R-:W-:Y:S02]  /*adb0*/  F2FP.BF16.PACK_AB R16, R16, R126 ;  /* 0x0000007e1010723e */ /* 0x000fe400000010ff */
[----:B------:R-:W-:Y:S02]  /*adc0*/  F2FP.BF16.PACK_AB R12, R12, R184 ;  /* 0x000000b80c0c723e */ /* 0x000fe400000010ff */
[----:B------:R-:W-:-:S02]  /*add0*/  F2FP.BF16.PACK_AB R11, R187, R186 ;  /* 0x000000babb0b723e */ /* 0x000fc400000010ff */
[----:B------:R-:W-:Y:S01]  /*ade0*/  F2FP.BF16.PACK_AB R13, R13, R128 ;  /* 0x000000800d0d723e */ /* 0x000fe200000010ff */
[----:B------:R1:W-:Y:S01]  /*adf0*/  STS [R2+0x80], R5 ;  /* 0x0000800502007388 */ /* 0x0003e20000000800 */
[----:B------:R-:W-:Y:S02]  /*ae00*/  F2FP.BF16.PACK_AB R15, R15, R130 ;  /* 0x000000820f0f723e */ /* 0x000fe400000010ff */
[----:B------:R-:W-:Y:S01]  /*ae10*/  F2FP.BF16.PACK_AB R10, R133, R132 ;  /* 0x00000084850a723e */ /* 0x000fe200000010ff */
[----:B------:R-:W-:Y:S01]  /*ae20*/  STS [R2+0x480], R7 ;  /* 0x0004800702007388 */ /* 0x000fe20000000800 */
[----:B------:R-:W-:Y:S02]  /*ae30*/  F2FP.BF16.PACK_AB R9, R135, R134 ;  /* 0x000000868709723e */ /* 0x000fe400000010ff */
[----:B------:R-:W-:Y:S01]  /*ae40*/  ISETP.NE.U32.AND P0, PT, RZ, c[0x0][0x500], PT ;  /* 0x00014000ff007a0c */ /* 0x000fe20003f05070 */
[----:B------:R3:W-:Y:S03]  /*ae50*/  STS [R3+0x80], R8 ;  /* 0x0000800803007388 */ /* 0x0007e60000000800 */
[----:B------:R-:W-:Y:S01]  /*ae60*/  ISETP.NE.AND.EX P0, PT, RZ, c[0x0][0x504], PT, P0 ;  /* 0x00014100ff007a0c */ /* 0x000fe20003f05300 */
[----:B------:R-:W-:Y:S04]  /*ae70*/  STS [R3+0x480], R30 ;  /* 0x0004801e03007388 */ /* 0x000fe80000000800 */
[----:B------:R-:W-:Y:S04]  /*ae80*/  STS [R2+0x2080], R34 ;  /* 0x0020802202007388 */ /* 0x000fe80000000800 */
[----:B------:R4:W-:Y:S04]  /*ae90*/  STS [R2+0x2480], R146 ;  /* 0x0024809202007388 */ /* 0x0009e80000000800 */
[----:B------:R-:W-:Y:S01]  /*aea0*/  STS [R3+0x2080], R33 ;  /* 0x0020802103007388 */ /* 0x000fe20000000800 */
[----:B-1----:R-:W-:-:S03]  /*aeb0*/  IMAD.MOV.U32 R5, RZ, RZ, 0x20 ;  /* 0x00000020ff057424 */ /* 0x002fc600078e00ff */
[----:B------:R1:W-:Y:S02]  /*aec0*/  STS [R3+0x2480], R154 ;  /* 0x0024809a03007388 */ /* 0x0003e40000000800 */
[----:B---3--:R-:W-:Y:S02]  /*aed0*/  SEL R8, R5, 0xffffffe0, !P1 ;  /* 0xffffffe005087807 */ /* 0x008fe40004800000 */
[----:B------:R-:W-:-:S03]  /*aee0*/  ISETP.NE.U32.AND P1, PT, RZ, c[0x0][0x508], PT ;  /* 0x00014200ff007a0c */ /* 0x000fc60003f25070 */
[----:B------:R-:W-:Y:S01]  /*aef0*/  IMAD.IADD R5, R2, 0x1, R8 ;  /* 0x0000000102057824 */ /* 0x000fe200078e0208 */
[----:B------:R-:W-:Y:S01]  /*af00*/  ISETP.NE.AND.EX P1, PT, RZ, c[0x0][0x50c], PT, P1 ;  /* 0x00014300ff007a0c */ /* 0x000fe20003f25310 */
[----:B------:R-:W-:-:S03]  /*af10*/  IMAD.IADD R4, R8, 0x1, R3 ;  /* 0x0000000108047824 */ /* 0x000fc600078e0203 */
[----:B------:R-:W-:Y:S01]  /*af20*/  STS [R5+0x80], R29 ;  /* 0x0000801d05007388 */ /* 0x000fe20000000800 */
[----:B----4-:R-:W-:-:S03]  /*af30*/  IADD3 R2, R8, 0x400, R0 ;  /* 0x0000040008027810 */ /* 0x010fc60007ffe000 */
[----:B------:R-:W-:Y:S02]  /*af40*/  STS [R5+0x480], R28 ;  /* 0x0004801c05007388 */ /* 0x000fe40000000800 */
[C---:B------:R-:W-:Y:S02]  /*af50*/  IMAD.IADD R7, R6.reuse, 0x1, R2 ;  /* 0x0000000106077824 */ /* 0x040fe400078e0202 */
[----:B------:R-:W-:Y:S01]  /*af60*/  STS [R4+0x80], R14 ;  /* 0x0000800e04007388 */ /* 0x000fe20000000800 */
[----:B------:R-:W-:-:S03]  /*af70*/  IMAD.IADD R2, R6, 0x1, R0 ;  /* 0x0000000106027824 */ /* 0x000fc600078e0200 */
[----:B------:R-:W-:Y:S01]  /*af80*/  STS [R4+0x480], R26 ;  /* 0x0004801a04007388 */ /* 0x000fe20000000800 */
[----:B-1----:R-:W-:-:S03]  /*af90*/  IMAD.IADD R3, R8, 0x1, R2 ;  /* 0x0000000108037824 */ /* 0x002fc600078e0202 */
[----:B------:R-:W-:Y:S04]  /*afa0*/  STS [R5+0x2080], R32 ;  /* 0x0020802005007388 */ /* 0x000fe80000000800 */
[----:B------:R-:W-:Y:S04]  /*afb0*/  STS [R5+0x2480], R166 ;  /* 0x002480a605007388 */ /* 0x000fe80000000800 */
[----:B------:R-:W-:Y:S04]  /*afc0*/  STS [R4+0x2080], R31 ;  /* 0x0020801f04007388 */ /* 0x000fe80000000800 */
[----:B------:R-:W-:Y:S04]  /*afd0*/  STS [R4+0x2480], R170 ;  /* 0x002480aa04007388 */ /* 0x000fe80000000800 */
[----:B------:R-:W-:Y:S04]  /*afe0*/  STS [R0], R25 ;  /* 0x0000001900007388 */ /* 0x000fe80000000800 */
[----:B------:R-:W-:Y:S04]  /*aff0*/  STS [R0+0x400], R24 ;  /* 0x0004001800007388 */ /* 0x000fe80000000800 */
[----:B------:R-:W-:Y:S04]  /*b000*/  STS [R2], R21 ;  /* 0x0000001502007388 */ /* 0x000fe80000000800 */
[----:B------:R-:W-:Y:S04]  /*b010*/  STS [R2+0x400], R17 ;  /* 0x0004001102007388 */ /* 0x000fe80000000800 */
[----:B------:R-:W-:Y:S04]  /*b020*/  STS [R0+0x2000], R23 ;  /* 0x0020001700007388 */ /* 0x000fe80000000800 */
[----:B------:R1:W-:Y:S04]  /*b030*/  STS [R0+0x2400], R22 ;  /* 0x0024001600007388 */ /* 0x0003e80000000800 */
[----:B------:R-:W-:Y:S04]  /*b040*/  STS [R2+0x2000], R20 ;  /* 0x0020001402007388 */ /* 0x000fe80000000800 */
[----:B------:R3:W-:Y:S01]  /*b050*/  STS [R2+0x2400], R27 ;  /* 0x0024001b02007388 */ /* 0x0007e20000000800 */
[----:B-1----:R-:W-:-:S05]  /*b060*/  IMAD.IADD R0, R8, 0x1, R0 ;  /* 0x0000000108007824 */ /* 0x002fca00078e0200 */
[----:B------:R-:W-:Y:S01]  /*b070*/  STS [R0], R19 ;  /* 0x0000001300007388 */ /* 0x000fe20000000800 */
[----:B---3--:R-:W-:-:S03]  /*b080*/  IMAD.MOV.U32 R2, RZ, RZ, 0x4 ;  /* 0x00000004ff027424 */ /* 0x008fc600078e00ff */
[----:B------:R-:W-:Y:S04]  /*b090*/  STS [R0+0x400], R16 ;  /* 0x0004001000007388 */ /* 0x000fe80000000800 */
[----:B------:R-:W-:Y:S04]  /*b0a0*/  STS [R3], R12 ;  /* 0x0000000c03007388 */ /* 0x000fe80000000800 */
[----:B------:R-:W-:Y:S04]  /*b0b0*/  STS [R7], R11 ;  /* 0x0000000b07007388 */ /* 0x000fe80000000800 */
[----:B------:R-:W-:Y:S04]  /*b0c0*/  STS [R0+0x2000], R13 ;  /* 0x0020000d00007388 */ /* 0x000fe80000000800 */
[----:B------:R1:W-:Y:S04]  /*b0d0*/  STS [R0+0x2400], R15 ;  /* 0x0024000f00007388 */ /* 0x0003e80000000800 */
[----:B------:R3:W-:Y:S04]  /*b0e0*/  STS [R3+0x2000], R10 ;  /* 0x0020000a03007388 */ /* 0x0007e80000000800 */
[----:B------:R4:W-:Y:S01]  /*b0f0*/  STS [R7+0x2000], R9 ;  /* 0x0020000907007388 */ /* 0x0009e20000000800 */
[----:B--2---:R-:W-:-:S03]  /*b100*/  IMAD.WIDE R4, R43, R2, c[0x0][0x500] ;  /* 0x000140002b047625 */ /* 0x004fc600078e0202 */
[----:B------:R-:W-:Y:S06]  /*b110*/  BAR.SYNC.DEFER_BLOCKING 0x1, 0x80 ;  /* 0x0042000000007b1d */ /* 0x000fec0000010000 */
[----:B-1----:R-:W2:Y:S01]  /*b120*/  @P0 LDG.E R0, [R4.64] ;  /* 0x0000000804000981 */ /* 0x002ea2000c1e1900 */
[----:B------:R-:W-:Y:S02]  /*b130*/  IMAD.MOV.U32 R17, RZ, RZ, c[0x0][0x388] ;  /* 0x0000e200ff117624 */ /* 0x000fe400078e00ff */
[----:B---3--:R-:W-:-:S05]  /*b140*/  @P1 IMAD.WIDE R2, R43, R2, c[0x0][0x508] ;  /* 0x000142002b021625 */ /* 0x008fca00078e0202 */
[----:B------:R1:W5:Y:S02]  /*b150*/  @P1 LDG.E R17, [R2.64] ;  /* 0x0000000802111981 */ /* 0x000364000c1e1900 */
[----:B-1----:R-:W-:Y:S02]  /*b160*/  CS2R R2, SRZ ;  /* 0x0000000000027805 */ /* 0x002fe4000001ff00 */
[--C-:B--2---:R-:W-:Y:S01]  /*b170*/  @P0 SHF.R.S32.HI R3, RZ, 0x1f, R0.reuse ;  /* 0x0000001fff030819 */ /* 0x104fe20000011400 */
[----:B------:R-:W-:Y:S01]  /*b180*/  @P0 IMAD.MOV.U32 R2, RZ, RZ, R0 ;  /* 0x000000ffff020224 */ /* 0x000fe200078e0000 */
[----:B------:R-:W-:Y:S05]  /*b190*/  @P1 BRA `(.L_x_35) ;  /* 0x0000004000001947 */ /* 0x000fea0003800000 */
[----:B----4-:R-:W-:Y:S05]  /*b1a0*/  @!P0 BRA `(.L_x_35) ;  /* 0x0000003000008947 */ /* 0x010fea0003800000 */
[----:B------:R-:W2:Y:S04]  /*b1b0*/  LDG.E R6, [R4.64] ;  /* 0x0000000804067981 */ /* 0x000ea8000c1e1900 */
[----:B------:R-:W2:Y:S02]  /*b1c0*/  LDG.E R0, [R4.64+0x4] ;  /* 0x0000040804007981 */ /* 0x000ea4000c1e1900 */
[----:B--2--5:R-:W-:-:S02]  /*b1d0*/  IADD3 R17, -R6, R0, RZ ;  /* 0x0000000006117210 */ /* 0x024fc40007ffe1ff */
.L_x_35:
[----:B----4-:R-:W-:Y:S01]  /*b1e0*/  IMAD.MOV.U32 R4, RZ, RZ, c[0x0][0x4e8] ;  /* 0x00013a00ff047624 */ /* 0x010fe200078e00ff */
[----:B------:R-:W-:Y:S01]  /*b1f0*/  LEA.HI R6, R18, R18, RZ, 0x1 ;  /* 0x0000001212067211 */ /* 0x000fe200078f08ff */
[----:B------:R-:W1:Y:S01]  /*b200*/  S2R R19, SR_CTAID.Y ;  /* 0x0000000000137919 */ /* 0x000e620000002600 */
[----:B------:R-:W-:Y:S01]  /*b210*/  LEA.HI R20, R42, R41, RZ, 0x3 ;  /* 0x000000292a147211 */ /* 0x000fe200078f18ff */
[----:B------:R-:W-:Y:S01]  /*b220*/  IMAD R7, R3, c[0x0][0x3a0], RZ ;  /* 0x0000e80003077a24 */ /* 0x000fe200078e02ff */
[----:B------:R-:W-:Y:S01]  /*b230*/  LOP3.LUT R0, R6, 0x1ffffffe, RZ, 0xc0, !PT ;  /* 0x1ffffffe06007812 */ /* 0x000fe200078ec0ff */
[----:B------:R-:W2:Y:S01]  /*b240*/  S2R R23, SR_CTAID.X ;  /* 0x0000000000177919 */ /* 0x000ea20000002500 */
[----:B------:R-:W-:Y:S01]  /*b250*/  ISETP.NE.AND P2, PT, R4, 0x1, PT ;  /* 0x000000010400780c */ /* 0x000fe20003f45270 */
[----:B------:R-:W-:Y:S01]  /*b260*/  IMAD.SHL.U32 R8, R6, 0x20, RZ ;  /* 0x0000002006087824 */ /* 0x000fe200078e00ff */
[----:B------:R-:W-:Y:S01]  /*b270*/  LOP3.LUT R4, R36, 0xffffffe0, RZ, 0xc0, !PT ;  /* 0xffffffe024047812 */ /* 0x000fe200078ec0ff */
[----:B------:R-:W-:Y:S01]  /*b280*/  IMAD.IADD R10, R18, 0x1, -R0 ;  /* 0x00000001120a7824 */ /* 0x000fe200078e0a00 */
[----:B------:R-:W-:Y:S01]  /*b290*/  SHF.R.S32.HI R9, RZ, 0x1f, R35 ;  /* 0x0000001fff097819 */ /* 0x000fe20000011423 */
[----:B------:R-:W-:Y:S01]  /*b2a0*/  IMAD R6, R2, c[0x0][0x3a4], R7 ;  /* 0x0000e90002067a24 */ /* 0x000fe200078e0207 */
[----:B------:R-:W-:Y:S01]  /*b2b0*/  LOP3.LUT R5, R20, 0xfffffff8, RZ, 0xc0, !PT ;  /* 0xfffffff814057812 */ /* 0x000fe200078ec0ff */
[----:B------:R-:W-:Y:S01]  /*b2c0*/  IMAD.IADD R0, R41, 0x1, -R4 ;  /* 0x0000000129007824 */ /* 0x000fe200078e0a04 */
[----:B------:R-:W-:-:S02]  /*b2d0*/  LEA.HI R9, R9, R35, RZ, 0x2 ;  /* 0x0000002309097211 */ /* 0x000fc400078f10ff */
[----:B------:R-:W-:Y:S01]  /*b2e0*/  LOP3.LUT R8, R8, 0xffffffc0, RZ, 0xc0, !PT ;  /* 0xffffffc008087812 */ /* 0x000fe200078ec0ff */
[----:B------:R-:W-:Y:S01]  /*b2f0*/  IMAD.IADD R13, R41, 0x1, -R5 ;  /* 0x00000001290d7824 */ /* 0x000fe200078e0a05 */
[----:B------:R-:W-:Y:S01]  /*b300*/  SHF.R.S32.HI R11, RZ, 0x1f, R0 ;  /* 0x0000001fff0b7819 */ /* 0x000fe20000011400 */
[----:B------:R-:W-:Y:S01]  /*b310*/  IMAD.WIDE.U32 R4, R2, c[0x0][0x3a0], RZ ;  /* 0x0000e80002047a25 */ /* 0x000fe200078e00ff */
[----:B------:R-:W-:Y:S02]  /*b320*/  LOP3.LUT R9, R9, 0xffffffc, RZ, 0xc0, !PT ;  /* 0x0ffffffc09097812 */ /* 0x000fe400078ec0ff */
[----:B------:R-:W-:Y:S01]  /*b330*/  LEA.HI R7, R11, R0, RZ, 0x2 ;  /* 0x000000000b077211 */ /* 0x000fe200078f10ff */
[----:B------:R-:W-:Y:S01]  /*b340*/  IMAD.IADD R5, R5, 0x1, R6 ;  /* 0x0000000105057824 */ /* 0x000fe200078e0206 */
[----:B------:R-:W-:Y:S01]  /*b350*/  LOP3.LUT P1, RZ, R0, 0x3, RZ, 0xc0, !PT ;  /* 0x0000000300ff7812 */ /* 0x000fe2000782c0ff */
[----:B------:R-:W-:Y:S01]  /*b360*/  IMAD.IADD R0, R35, 0x1, -R9 ;  /* 0x0000000123007824 */ /* 0x000fe200078e0a09 */
[----:B------:R-:W-:Y:S01]  /*b370*/  SHF.R.S32.HI R6, RZ, 0x2, R7 ;  /* 0x00000002ff067819 */ /* 0x000fe20000011407 */
[----:B------:R-:W-:Y:S01]  /*b380*/  IMAD R8, R10, 0x8, R8 ;  /* 0x000000080a087824 */ /* 0x000fe200078e0208 */
[----:B-1----:R-:W-:Y:S01]  /*b390*/  SHF.R.S32.HI R7, RZ, 0x1f, R19 ;  /* 0x0000001fff077819 */ /* 0x002fe20000011413 */
[----:B------:R-:W-:Y:S01]  /*b3a0*/  IMAD.WIDE.U32 R14, R19, c[0x0][0x490], R2 ;  /* 0x00012400130e7a25 */ /* 0x000fe200078e0002 */
[----:B------:R-:W-:-:S02]  /*b3b0*/  SHF.R.S32.HI R20, RZ, 0x3, R20 ;  /* 0x00000003ff147819 */ /* 0x000fc40000011414 */
[----:B------:R-:W-:Y:S01]  /*b3c0*/  LEA.HI R22, R42, R41, RZ, 0x6 ;  /* 0x000000292a167211 */ /* 0x000fe200078f30ff */
[----:B------:R-:W-:Y:S02]  /*b3d0*/  IMAD R16, R0, 0x10, R6 ;  /* 0x0000001000107824 */ /* 0x000fe400078e0206 */
[C---:B------:R-:W-:Y:S02]  /*b3e0*/  IMAD R9, R7.reuse, c[0x0][0x490], RZ ;  /* 0x0001240007097a24 */ /* 0x040fe400078e02ff */
[----:B------:R-:W-:Y:S02]  /*b3f0*/  IMAD.IADD R0, R16, 0x1, R8 ;  /* 0x0000000110007824 */ /* 0x000fe400078e0208 */
[----:B------:R-:W-:Y:S02]  /*b400*/  IMAD R12, R7, c[0x0][0x3e8], RZ ;  /* 0x0000fa00070c7a24 */ /* 0x000fe400078e02ff */
[----:B------:R-:W-:Y:S02]  /*b410*/  IMAD.SHL.U32 R7, R20, 0x40, RZ ;  /* 0x0000004014077824 */ /* 0x000fe400078e00ff */
[----:B--2---:R-:W-:-:S02]  /*b420*/  IMAD R6, R23, 0x80, R0 ;  /* 0x0000008017067824 */ /* 0x004fc400078e0200 */
[----:B------:R-:W-:Y:S01]  /*b430*/  IMAD R9, R19, c[0x0][0x494], R9 ;  /* 0x0001250013097a24 */ /* 0x000fe200078e0209 */
[----:B------:R-:W-:Y:S01]  /*b440*/  LOP3.LUT R7, R7, 0x1c0, RZ, 0xc0, !PT ;  /* 0x000001c007077812 */ /* 0x000fe200078ec0ff */
[----:B------:R-:W-:Y:S02]  /*b450*/  IMAD.SHL.U32 R8, R13, 0x8, RZ ;  /* 0x000000080d087824 */ /* 0x000fe400078e00ff */
[----:B------:R-:W-:-:S03]  /*b460*/  @P2 IMAD.HI.U32 R10, R6, c[0x0][0x4ec], RZ ;  /* 0x00013b00060a2a27 */ /* 0x000fc600078e00ff */
[----:B------:R-:W-:Y:S01]  /*b470*/  LOP3.LUT R11, R7, 0x38, R8, 0xf8, !PT ;  /* 0x00000038070b7812 */ /* 0x000fe200078ef808 */
[----:B------:R-:W-:Y:S01]  /*b480*/  IMAD.WIDE.U32 R2, R19, c[0x0][0x3e8], R4 ;  /* 0x0000fa0013027a25 */ /* 0x000fe200078e0004 */
[----:B------:R-:W-:Y:S02]  /*b490*/  SHF.R.U32.HI R7, RZ, 0x3, R7 ;  /* 0x00000003ff077819 */ /* 0x000fe40000011607 */
[----:B------:R-:W-:Y:S01]  /*b4a0*/  ISETP.GE.AND P6, PT, R8, c[0x0][0x3c8], PT ;  /* 0x0000f20008007a0c */ /* 0x000fe20003fc6270 */
[----:B------:R-:W-:Y:S01]  /*b4b0*/  IMAD.IADD R5, R15, 0x1, R9 ;  /* 0x000000010f057824 */ /* 0x000fe200078e0209 */
[----:B------:R-:W-:Y:S01]  /*b4c0*/  SHF.R.S32.HI R9, RZ, 0x1f, R43 ;  /* 0x0000001fff097819 */ /* 0x000fe2000001142b */
[----:B------:R-:W-:Y:S01]  /*b4d0*/  IMAD.MOV.U32 R0, RZ, RZ, R6 ;  /* 0x000000ffff007224 */ /* 0x000fe200078e0006 */
[----:B------:R-:W-:Y:S01]  /*b4e0*/  @P2 SHF.R.U32.HI R0, RZ, c[0x0][0x4f0], R10 ;  /* 0x00013c00ff002a19 */ /* 0x000fe2000001160a */
[----:B------:R-:W-:Y:S01]  /*b4f0*/  IMAD R12, R19, c[0x0][0x3ec], R12 ;  /* 0x0000fb00130c7a24 */ /* 0x000fe200078e020c */
[----:B------:R-:W-:Y:S01]  /*b500*/  SEL R9, R9, RZ, !P0 ;  /* 0x000000ff09097207 */ /* 0x000fe20004000000 */
[----:B------:R-:W-:Y:S01]  /*b510*/  IMAD.MOV.U32 R4, RZ, RZ, R14 ;  /* 0x000000ffff047224 */ /* 0x000fe200078e000e */
[----:B------:R-:W-:Y:S01]  /*b520*/  SEL R10, R43, RZ, !P0 ;  /* 0x000000ff2b0a7207 */ /* 0x000fe20004000000 */
[----:B------:R-:W-:Y:S01]  /*b530*/  IMAD.IADD R3, R3, 0x1, R12 ;  /* 0x0000000103037824 */ /* 0x000fe200078e020c */
[----:B------:R-:W-:Y:S01]  /*b540*/  LOP3.LUT R21, R11, R7, RZ, 0x3c, !PT ;  /* 0x000000070b157212 */ /* 0x000fe200078e3cff */
[----:B------:R-:W-:Y:S01]  /*b550*/  IMAD R7, R13, 0x10, R20 ;  /* 0x000000100d077824 */ /* 0x000fe200078e0214 */
[----:B------:R-:W-:Y:S01]  /*b560*/  SHF.R.S32.HI R53, RZ, 0x1f, R8 ;  /* 0x0000001fff357819 */ /* 0x000fe20000011408 */
[----:B------:R-:W-:-:S02]  /*b570*/  IMAD.MOV R12, RZ, RZ, -R0 ;  /* 0x000000ffff0c7224 */ /* 0x000fc400078e0a00 */
[----:B------:R-:W-:Y:S02]  /*b580*/  IMAD R13, R9, c[0x0][0x498], RZ ;  /* 0x00012600090d7a24 */ /* 0x000fe400078e02ff */
[----:B------:R-:W-:-:S04]  /*b590*/  IMAD.WIDE.U32 R4, R10, c[0x0][0x498], R4 ;  /* 0x000126000a047a25 */ /* 0x000fc800078e0004 */
[----:B------:R-:W-:Y:S01]  /*b5a0*/  IMAD R11, R23, 0x80, R7 ;  /* 0x00000080170b7824 */ /* 0x000fe200078e0207 */
[----:B------:R-:W-:Y:S01]  /*b5b0*/  IADD3 R4, P0, R0, R4, RZ ;  /* 0x0000000400047210 */ /* 0x000fe20007f1e0ff */
[----:B------:R-:W-:Y:S02]  /*b5c0*/  IMAD R7, R12, c[0x0][0x4e8], R6 ;  /* 0x00013a000c077a24 */ /* 0x000fe400078e0206 */
[----:B------:R-:W-:Y:S01]  /*b5d0*/  IMAD R12, R10, c[0x0][0x49c], R13 ;  /* 0x000127000a0c7a24 */ /* 0x000fe200078e020d */
[----:B------:R-:W-:Y:S01]  /*b5e0*/  SHF.R.S32.HI R13, RZ, 0x1f, R0 ;  /* 0x0000001fff0d7819 */ /* 0x000fe20000011400 */
[----:B------:R-:W-:Y:S01]  /*b5f0*/  IMAD R0, R9, c[0x0][0x3f0], RZ ;  /* 0x0000fc0009007a24 */ /* 0x000fe200078e02ff */
[----:B------:R-:W-:Y:S01]  /*b600*/  SHF.R.S32.HI R9, RZ, 0x1f, R7 ;  /* 0x0000001fff097819 */ /* 0x000fe20000011407 */
[----:B------:R-:W-:Y:S01]  /*b610*/  @P2 IMAD.HI.U32 R14, R11, c[0x0][0x4ec], RZ ;  /* 0x00013b000b0e2a27 */ /* 0x000fe200078e00ff */
[----:B------:R-:W-:-:S03]  /*b620*/  IADD3.X R5, R13, R5, R12, P0, !PT ;  /* 0x000000050d057210 */ /* 0x000fc600007fe40c */
[----:B------:R-:W-:Y:S02]  /*b630*/  IMAD R12, R10, c[0x0][0x3f4], R0 ;  /* 0x0000fd000a0c7a24 */ /* 0x000fe400078e0200 */
[----:B------:R-:W-:Y:S02]  /*b640*/  IMAD R0, R9, c[0x0][0x488], RZ ;  /* 0x0001220009007a24 */ /* 0x000fe400078e02ff */
[----:B------:R-:W-:Y:S01]  /*b650*/  IMAD.MOV.U32 R6, RZ, RZ, R11 ;  /* 0x000000ffff067224 */ /* 0x000fe200078e000b */
[----:B------:R-:W-:Y:S01]  /*b660*/  @P2 SHF.R.U32.HI R6, RZ, c[0x0][0x4f0], R14 ;  /* 0x00013c00ff062a19 */ /* 0x000fe2000001160e */
[----:B------:R-:W-:-:S04]  /*b670*/  IMAD.WIDE.U32 R4, R7, c[0x0][0x488], R4 ;  /* 0x0001220007047a25 */ /* 0x000fc800078e0004 */
[----:B------:R-:W-:Y:S01]  /*b680*/  IMAD R9, R7, c[0x0][0x48c], R0 ;  /* 0x0001230007097a24 */ /* 0x000fe200078e0200 */
[----:B------:R-:W-:Y:S01]  /*b690*/  LEA R7, P0, R4, c[0x0][0x450], 0x2 ;  /* 0x0001140004077a11 */ /* 0x000fe200078010ff */
[----:B------:R-:W-:Y:S01]  /*b6a0*/  IMAD.WIDE.U32 R2, R10, c[0x0][0x3f0], R2 ;  /* 0x0000fc000a027a25 */ /* 0x000fe200078e0002 */
[----:B------:R-:W-:-:S03]  /*b6b0*/  SHF.R.S32.HI R10, RZ, 0x1f, R6 ;  /* 0x0000001fff0a7819 */ /* 0x000fc60000011406 */
[----:B------:R-:W-:Y:S01]  /*b6c0*/  IMAD.IADD R5, R5, 0x1, R9 ;  /* 0x0000000105057824 */ /* 0x000fe200078e0209 */
[----:B------:R-:W-:Y:S01]  /*b6d0*/  SHFL.IDX PT, R14, R7, 0x1, 0x1c1f ;  /* 0x003c1f00070e7f89 */ /* 0x000fe200000e0000 */
[----:B------:R-:W-:Y:S02]  /*b6e0*/  IMAD R0, R10, c[0x0][0x3e0], RZ ;  /* 0x0000f8000a007a24 */ /* 0x000fe400078e02ff */
[----:B------:R-:W-:Y:S01]  /*b6f0*/  IMAD.MOV R18, RZ, RZ, -R6 ;  /* 0x000000ffff127224 */ /* 0x000fe200078e0a06 */
[----:B------:R-:W-:Y:S01]  /*b700*/  LEA.HI.X R4, R4, c[0x0][0x454], R5, 0x2, P0 ;  /* 0x0001150004047a11 */ /* 0x000fe200000f1405 */
[----:B------:R-:W-:Y:S01]  /*b710*/  IMAD R9, R6, c[0x0][0x3e4], R0 ;  /* 0x0000f90006097a24 */ /* 0x000fe200078e0200 */
[----:B------:R-:W-:Y:S01]  /*b720*/  SHFL.IDX PT, R10, R7, 0x3, 0x1c1f ;  /* 0x007c1f00070a7f89 */ /* 0x000fe200000e0000 */
[----:B------:R-:W-:Y:S02]  /*b730*/  IMAD.IADD R3, R3, 0x1, R12 ;  /* 0x0000000103037824 */ /* 0x000fe400078e020c */
[----:B-----5:R-:W-:Y:S01]  /*b740*/  IMAD R0, R17, c[0x0][0x4e8], RZ ;  /* 0x00013a0011007a24 */ /* 0x020fe200078e02ff */
[----:B------:R-:W-:Y:S01]  /*b750*/  SHFL.IDX PT, R15, R4, 0x1, 0x1c1f ;  /* 0x003c1f00040f7f89 */ /* 0x000fe200000e0000 */
[----:B------:R-:W-:-:S02]  /*b760*/  IMAD R5, R23, 0x80, R16 ;  /* 0x0000008017057824 */ /* 0x000fc400078e0210 */
[----:B------:R-:W-:Y:S01]  /*b770*/  IMAD R18, R18, c[0x0][0x4e8], R11 ;  /* 0x00013a0012127a24 */ /* 0x000fe200078e020b */
[----:B------:R-:W-:Y:S01]  /*b780*/  SHFL.IDX PT, R16, R7, RZ, 0x1c1f ;  /* 0x001c1fff07107589 */ /* 0x000fe200000e0000 */
[----:B------:R-:W-:Y:S01]  /*b790*/  IMAD.WIDE.U32 R2, R6, c[0x0][0x3e0], R2 ;  /* 0x0000f80006027a25 */ /* 0x000fe200078e0002 */
[-C--:B------:R-:W-:Y:S02]  /*b7a0*/  ISETP.GE.OR P4, PT, R5, R0.reuse, P1 ;  /* 0x000000000500720c */ /* 0x080fe40000f86670 */
[----:B------:R-:W1:Y:S01]  /*b7b0*/  SHFL.IDX PT, R17, R4, RZ, 0x1c1f ;  /* 0x001c1fff04117589 */ /* 0x000e6200000e0000 */
[----:B------:R-:W-:Y:S01]  /*b7c0*/  SHF.R.S32.HI R6, RZ, 0x1f, R18 ;  /* 0x0000001fff067819 */ /* 0x000fe20000011412 */
[----:B------:R-:W-:Y:S01]  /*b7d0*/  IMAD.IADD R3, R3, 0x1, R9 ;  /* 0x0000000103037824 */ /* 0x000fe200078e0209 */
[----:B------:R-:W-:Y:S01]  /*b7e0*/  IADD3 R9, R5, 0x8, RZ ;  /* 0x0000000805097810 */ /* 0x000fe20007ffe0ff */
[----:B------:R2:W-:Y:S02]  /*b7f0*/  SHFL.IDX PT, R12, R7, 0x2, 0x1c1f ;  /* 0x005c1f00070c7f89 */ /* 0x0005e400000e0000 */
[----:B------:R-:W-:Y:S01]  /*b800*/  IMAD R6, R6, c[0x0][0x3d8], RZ ;  /* 0x0000f60006067a24 */ /* 0x000fe200078e02ff */
[----:B------:R-:W-:Y:S01]  /*b810*/  ISETP.GE.OR P3, PT, R9, R0, P1 ;  /* 0x000000000900720c */ /* 0x000fe20000f66670 */
[----:B------:R-:W3:Y:S01]  /*b820*/  SHFL.IDX PT, R13, R4, 0x2, 0x1c1f ;  /* 0x005c1f00040d7f89 */ /* 0x000ee200000e0000 */
[----:B------:R-:W-:-:S02]  /*b830*/  IMAD.SHL.U32 R9, R22, 0x8, RZ ;  /* 0x0000000816097824 */ /* 0x000fc400078e00ff */
[C---:B------:R-:W-:Y:S01]  /*b840*/  IMAD R19, R18.reuse, c[0x0][0x3dc], R6 ;  /* 0x0000f70012137a24 */ /* 0x040fe200078e0206 */
[----:B------:R4:W3:Y:S04]  /*b850*/  SHFL.IDX PT, R11, R4, 0x3, 0x1c1f ;  /* 0x007c1f00040b7f89 */ /* 0x0008e800000e0000 */
[----:B-1----:R-:W-:Y:S01]  /*b860*/  @!P4 ST.E [R16.64], R37 ;  /* 0x000000251000c985 */ /* 0x002fe2000c101908 */
[----:B--2---:R-:W-:Y:S01]  /*b870*/  IMAD.WIDE.U32 R6, R18, c[0x0][0x3d8], R2 ;  /* 0x0000f60012067a25 */ /* 0x004fe200078e0002 */
[----:B------:R-:W-:Y:S02]  /*b880*/  IADD3 R18, R5, 0x48, RZ ;  /* 0x0000004805127810 */ /* 0x000fe40007ffe0ff */
[----:B------:R-:W-:Y:S01]  /*b890*/  @!P3 ST.E [R14.64], R38 ;  /* 0x000000260e00b985 */ /* 0x000fe2000c101908 */
[----:B------:R-:W-:-:S02]  /*b8a0*/  IMAD.IADD R3, R7, 0x1, R19 ;  /* 0x0000000107037824 */ /* 0x000fc400078e0213 */
[----:B------:R-:W-:Y:S01]  /*b8b0*/  IMAD R2, R23, 0x80, R20 ;  /* 0x0000008017027824 */ /* 0x000fe200078e0214 */
[----:B----4-:R-:W-:Y:S02]  /*b8c0*/  IADD3 R4, R5, 0x40, RZ ;  /* 0x0000004005047810 */ /* 0x010fe40007ffe0ff */
[----:B------:R-:W-:Y:S02]  /*b8d0*/  LOP3.LUT R5, R21, 0x7ffffe00, R9, 0xf8, !PT ;  /* 0x7ffffe0015057812 */ /* 0x000fe400078ef809 */
[-C--:B------:R-:W-:Y:S02]  /*b8e0*/  ISETP.GE.OR P2, PT, R4, R0.reuse, P1 ;  /* 0x000000000400720c */ /* 0x080fe40000f46670 */
[----:B------:R-:W-:Y:S01]  /*b8f0*/  LEA R4, P0, R6, c[0x0][0x380], 0x1 ;  /* 0x0000e00006047a11 */ /* 0x000fe200078008ff */
[----:B------:R-:W-:Y:S01]  /*b900*/  IMAD.SHL.U32 R5, R5, 0x2, RZ ;  /* 0x0000000205057824 */ /* 0x000fe200078e00ff */
[-C--:B------:R-:W-:Y:S02]  /*b910*/  ISETP.GE.OR P1, PT, R18, R0.reuse, P1 ;  /* 0x000000001200720c */ /* 0x080fe40000f26670 */
[----:B------:R-:W-:Y:S01]  /*b920*/  LEA.HI.X R3, R6, c[0x0][0x384], R3, 0x1, P0 ;  /* 0x0000e10006037a11 */ /* 0x000fe200000f0c03 */
[----:B------:R-:W-:Y:S01]  /*b930*/  SHFL.IDX PT, R7, R4, 0x1, 0x181f ;  /* 0x00381f0004077f89 */ /* 0x000fe200000e0000 */
[----:B------:R-:W-:-:S02]  /*b940*/  ISETP.GE.OR P3, PT, R2, R0, P6 ;  /* 0x000000000200720c */ /* 0x000fc40003766670 */
[C---:B------:R-:W-:Y:S01]  /*b950*/  IADD3 R6, R2.reuse, 0x10, RZ ;  /* 0x0000001002067810 */ /* 0x040fe20007ffe0ff */
[----:B------:R-:W-:Y:S01]  /*b960*/  SHFL.IDX PT, R9, R3, RZ, 0x181f ;  /* 0x00181fff03097589 */ /* 0x000fe200000e0000 */
[C---:B------:R-:W-:Y:S02]  /*b970*/  IADD3 R32, R2.reuse, 0x40, RZ ;  /* 0x0000004002207810 */ /* 0x040fe40007ffe0ff */
[----:B------:R-:W-:Y:S01]  /*b980*/  IADD3 R54, R2, 0x60, RZ ;  /* 0x0000006002367810 */ /* 0x000fe20007ffe0ff */
[----:B---3--:R-:W-:Y:S01]  /*b990*/  @!P2 ST.E [R12.64], R39 ;  /* 0x000000270c00a985 */ /* 0x008fe2000c101908 */
[-C--:B------:R-:W-:Y:S02]  /*b9a0*/  ISETP.GE.OR P2, PT, R6, R0.reuse, P6 ;  /* 0x000000000600720c */ /* 0x080fe40003746670 */
[----:B------:R-:W-:Y:S01]  /*b9b0*/  IADD3 R6, R2, 0x20, RZ ;  /* 0x0000002002067810 */ /* 0x000fe20007ffe0ff */
[----:B------:R-:W1:Y:S04]  /*b9c0*/  SHFL.IDX PT, R12, R4, RZ, 0x181f ;  /* 0x00181fff040c7589 */ /* 0x000e6800000e0000 */
[----:B------:R2:W-:Y:S01]  /*b9d0*/  @!P1 ST.E [R10.64], R40 ;  /* 0x000000280a009985 */ /* 0x0005e2000c101908 */
[----:B------:R-:W-:-:S02]  /*b9e0*/  ISETP.GE.OR P1, PT, R6, R0, P6 ;  /* 0x000000000600720c */ /* 0x000fc40003726670 */
[----:B------:R-:W-:Y:S01]  /*b9f0*/  IADD3 R6, R2, 0x30, RZ ;  /* 0x0000003002067810 */ /* 0x000fe20007ffe0ff */
[----:B------:R-:W-:Y:S03]  /*ba00*/  LDS.128 R24, [R5+0x80] ;  /* 0x0000800005187984 */ /* 0x000fe60000000c00 */
[----:B------:R-:W-:Y:S01]  /*ba10*/  ISETP.GE.OR P0, PT, R6, R0, P6 ;  /* 0x000000000600720c */ /* 0x000fe20003706670 */
[----:B------:R-:W3:Y:S04]  /*ba20*/  SHFL.IDX PT, R11, R3, 0x1, 0x181f ;  /* 0x00381f00030b7f89 */ /* 0x000ee800000e0000 */
[----:B------:R-:W4:Y:S04]  /*ba30*/  SHFL.IDX PT, R14, R4, 0x2, 0x181f ;  /* 0x00581f00040e7f89 */ /* 0x000f2800000e0000 */
[----:B------:R-:W4:Y:S04]  /*ba40*/  SHFL.IDX PT, R44, R3, 0x2, 0x181f ;  /* 0x00581f00032c7f89 */ /* 0x000f2800000e0000 */
[----:B------:R-:W4:Y:S01]  /*ba50*/  SHFL.IDX PT, R15, R4, 0x3, 0x181f ;  /* 0x00781f00040f7f89 */ /* 0x000f2200000e0000 */
[----:B-1----:R-:W-:-:S03]  /*ba60*/  @!P3 LEA R12, P5, R8, R12, 0x1 ;  /* 0x0000000c080cb211 */ /* 0x002fc600078a08ff */
[----:B------:R-:W-:Y:S01]  /*ba70*/  LDS.128 R20, [R5+0x880] ;  /* 0x0008800005147984 */ /* 0x000fe20000000c00 */
[----:B------:R-:W-:Y:S02]  /*ba80*/  @!P3 LEA.HI.X R13, R8, R9, R53, 0x1, P5 ;  /* 0x00000009080db211 */ /* 0x000fe400028f0c35 */
[----:B------:R-:W-:Y:S01]  /*ba90*/  ISETP.GE.OR P5, PT, R32, R0, P6 ;  /* 0x000000002000720c */ /* 0x000fe200037a6670 */
[----:B------:R-:W-:Y:S01]  /*baa0*/  LDS.128 R16, [R5+0x1080] ;  /* 0x0010800005107984 */ /* 0x000fe20000000c00 */
[----:B--2---:R-:W-:-:S03]  /*bab0*/  @!P2 LEA R10, P4, R8, R7, 0x1 ;  /* 0x00000007080aa211 */ /* 0x004fc600078808ff */
[----:B------:R-:W1:Y:S01]  /*bac0*/  SHFL.IDX PT, R45, R3, 0x3, 0x181f ;  /* 0x00781f00032d7f89 */ /* 0x000e6200000e0000 */
[----:B---3--:R-:W-:-:S03]  /*bad0*/  @!P2 LEA.HI.X R11, R8, R11, R53, 0x1, P4 ;  /* 0x0000000b080ba211 */ /* 0x008fc600020f0c35 */
[----:B------:R-:W2:Y:S01]  /*bae0*/  LDS.128 R28, [R5+0x1880] ;  /* 0x00188000051c7984 */ /* 0x000ea20000000c00 */
[----:B----4-:R-:W-:-:S03]  /*baf0*/  @!P1 LEA R6, P4, R8, R14, 0x1 ;  /* 0x0000000e08069211 */ /* 0x010fc600078808ff */
[----:B------:R-:W-:Y:S01]  /*bb00*/  LDS.128 R32, [R5+0x2080] ;  /* 0x0020800005207984 */ /* 0x000fe20000000c00 */
[--C-:B------:R-:W-:Y:S02]  /*bb10*/  @!P1 LEA.HI.X R7, R8, R44, R53.reuse, 0x1, P4 ;  /* 0x0000002c08079211 */ /* 0x100fe400020f0c35 */
[----:B------:R-:W-:Y:S01]  /*bb20*/  IADD3 R44, R2, 0x50, RZ ;  /* 0x00000050022c7810 */ /* 0x000fe20007ffe0ff */
[----:B------:R-:W-:Y:S01]  /*bb30*/  LDS.128 R36, [R5+0x2880] ;  /* 0x0028800005247984 */ /* 0x000fe20000000c00 */
[----:B------:R-:W-:Y:S02]  /*bb40*/  @!P0 LEA R14, P4, R8, R15, 0x1 ;  /* 0x0000000f080e8211 */ /* 0x000fe400078808ff */
[----:B------:R-:W-:Y:S01]  /*bb50*/  IADD3 R2, R2, 0x70, RZ ;  /* 0x0000007002027810 */ /* 0x000fe20007ffe0ff */
[----:B------:R-:W-:Y:S04]  /*bb60*/  LDS.128 R40, [R5+0x3080] ;  /* 0x0030800005287984 */ /* 0x000fe80000000c00 */
[----:B------:R-:W3:Y:S04]  /*bb70*/  SHFL.IDX PT, R48, R4, 0x4, 0x181f ;  /* 0x00981f0004307f89 */ /* 0x000ee800000e0000 */
[----:B------:R-:W4:Y:S01]  /*bb80*/  SHFL.IDX PT, R9, R4, 0x5, 0x181f ;  /* 0x00b81f0004097f89 */ /* 0x000f2200000e0000 */
[----:B-1----:R-:W-:-:S02]  /*bb90*/  @!P0 LEA.HI.X R15, R8, R45, R53, 0x1, P4 ;  /* 0x0000002d080f8211 */ /* 0x002fc400020f0c35 */
[-C--:B------:R-:W-:Y:S01]  /*bba0*/  ISETP.GE.OR P4, PT, R44, R0.reuse, P6 ;  /* 0x000000002c00720c */ /* 0x080fe20003786670 */
[----:B------:R-:W-:Y:S04]  /*bbb0*/  SHFL.IDX PT, R49, R4, 0x6, 0x181f ;  /* 0x00d81f0004317f89 */ /* 0x000fe800000e0000 */
[----:B------:R-:W1:Y:S04]  /*bbc0*/  SHFL.IDX PT, R52, R3, 0x4, 0x181f ;  /* 0x00981f0003347f89 */ /* 0x000e6800000e0000 */
[----:B------:R-:W1:Y:S04]  /*bbd0*/  SHFL.IDX PT, R51, R3, 0x5, 0x181f ;  /* 0x00b81f0003337f89 */ /* 0x000e6800000e0000 */
[----:B------:R-:W1:Y:S04]  /*bbe0*/  SHFL.IDX PT, R50, R3, 0x6, 0x181f ;  /* 0x00d81f0003327f89 */ /* 0x000e6800000e0000 */
[----:B------:R-:W1:Y:S04]  /*bbf0*/  LDS.128 R44, [R5+0x3880] ;  /* 0x00388000052c7984 */ /* 0x000e680000000c00 */
[----:B------:R3:W-:Y:S01]  /*bc00*/  @!P3 ST.E.128 [R12.64], R24 ;  /* 0x000000180c00b985 */ /* 0x0007e2000c101d08 */
[----:B------:R-:W-:-:S02]  /*bc10*/  ISETP.GE.OR P3, PT, R54, R0, P6 ;  /* 0x000000003600720c */ /* 0x000fc40003766670 */
[----:B------:R-:W-:Y:S01]  /*bc20*/  ISETP.GE.OR P6, PT, R2, R0, P6 ;  /* 0x000000000200720c */ /* 0x000fe200037c6670 */
[----:B------:R4:W-:Y:S04]  /*bc30*/  @!P2 ST.E.128 [R10.64], R20 ;  /* 0x000000140a00a985 */ /* 0x0009e8000c101d08 */
[----:B------:R1:W-:Y:S04]  /*bc40*/  @!P1 ST.E.128 [R6.64], R16 ;  /* 0x0000001006009985 */ /* 0x0003e8000c101d08 */
[----:B--2---:R2:W-:Y:S04]  /*bc50*/  @!P0 ST.E.128 [R14.64], R28 ;  /* 0x0000001c0e008985 */ /* 0x0045e8000c101d08 */
[----:B------:R-:W1:Y:S04]  /*bc60*/  SHFL.IDX PT, R4, R4, 0x7, 0x181f ;  /* 0x00f81f0004047f89 */ /* 0x000e6800000e0000 */
[----:B------:R-:W2:Y:S01]  /*bc70*/  SHFL.IDX PT, R3, R3, 0x7, 0x181f ;  /* 0x00f81f0003037f89 */ /* 0x000ea200000e0000 */
[----:B---3--:R-:W-:-:S02]  /*bc80*/  @!P5 LEA R12, P2, R8, R48, 0x1 ;  /* 0x00000030080cd211 */ /* 0x008fc400078408ff */
[C---:B----4-:R-:W-:Y:S02]  /*bc90*/  @!P4 LEA R10, P1, R8.reuse, R9, 0x1 ;  /* 0x00000009080ac211 */ /* 0x050fe400078208ff */
[C-C-:B-1----:R-:W-:Y:S02]  /*bca0*/  @!P5 LEA.HI.X R13, R8.reuse, R52, R53.reuse, 0x1, P2 ;  /* 0x00000034080dd211 */ /* 0x142fe400010f0c35 */
[C---:B------:R-:W-:Y:S02]  /*bcb0*/  @!P3 LEA R6, P0, R8.reuse, R49, 0x1 ;  /* 0x000000310806b211 */ /* 0x040fe400078008ff */
[C-C-:B------:R-:W-:Y:S01]  /*bcc0*/  @!P4 LEA.HI.X R11, R8.reuse, R51, R53.reuse, 0x1, P1 ;  /* 0x00000033080bc211 */ /* 0x140fe200008f0c35 */
[----:B------:R1:W-:Y:S01]  /*bcd0*/  @!P5 ST.E.128 [R12.64], R32 ;  /* 0x000000200c00d985 */ /* 0x0003e2000c101d08 */
[----:B------:R-:W-:-:S03]  /*bce0*/  @!P3 LEA.HI.X R7, R8, R50, R53, 0x1, P0 ;  /* 0x000000320807b211 */ /* 0x000fc600000f0c35 */
[----:B------:R1:W-:Y:S04]  /*bcf0*/  @!P4 ST.E.128 [R10.64], R36 ;  /* 0x000000240a00c985 */ /* 0x0003e8000c101d08 */
[----:B------:R1:W-:Y:S01]  /*bd00*/  @!P3 ST.E.128 [R6.64], R40 ;  /* 0x000000280600b985 */ /* 0x0003e2000c101d08 */
[----:B------:R-:W-:Y:S05]  /*bd10*/  @P6 EXIT ;  /* 0x000000000000694d */ /* 0x000fea0003800000 */
[----:B--2---:R-:W-:-:S04]  /*bd20*/  LEA R2, P0, R8, R4, 0x1 ;  /* 0x0000000408027211 */ /* 0x004fc800078008ff */
[----:B------:R-:W-:-:S05]  /*bd30*/  LEA.HI.X R3, R8, R3, R53, 0x1, P0 ;  /* 0x0000000308037211 */ /* 0x000fca00000f0c35 */
[----:B------:R-:W-:Y:S01]  /*bd40*/  ST.E.128 [R2.64], R44 ;  /* 0x0000002c02007985 */ /* 0x000fe2000c101d08 */
[----:B------:R-:W-:Y:S05]  /*bd50*/  EXIT ;  /* 0x000000000000794d */ /* 0x000fea0003800000 */
.L_x_34:
[----:B------:R-:W2:Y:S01]  /*bd60*/  LDL R8, [R1+0x10] ;  /* 0x0000100001087983 */ /* 0x000ea20000100800 */
[----:B------:R-:W-:Y:S01]  /*bd70*/  ISETP.NE.U32.AND P0, PT, RZ, c[0x0][0x508], PT ;  /* 0x00014200ff007a0c */ /* 0x000fe20003f05070 */
[----:B------:R-:W-:Y:S01]  /*bd80*/  IMAD.MOV.U32 R2, RZ, RZ, 0x4 ;  /* 0x00000004ff027424 */ /* 0x000fe200078e00ff */
[----:B------:R-:W-:Y:S02]  /*bd90*/  ISETP.NE.U32.AND P1, PT, RZ, c[0x0][0x500], PT ;  /* 0x00014000ff007a0c */ /* 0x000fe40003f25070 */
[----:B------:R-:W-:Y:S02]  /*bda0*/  ISETP.NE.AND.EX P0, PT, RZ, c[0x0][0x50c], PT, P0 ;  /* 0x00014300ff007a0c */ /* 0x000fe40003f05300 */
[----:B------:R-:W-:Y:S01]  /*bdb0*/  ISETP.NE.AND.EX P1, PT, RZ, c[0x0][0x504], PT, P1 ;  /* 0x00014100ff007a0c */ /* 0x000fe20003f25310 */
[----:B------:R-:W-:Y:S02]  /*bdc0*/  IMAD.MOV.U32 R18, RZ, RZ, c[0x0][0x388] ;  /* 0x0000e200ff127624 */ /* 0x000fe400078e00ff */
[----:B--2---:R-:W-:-:S08]  /*bdd0*/  IMAD.WIDE R6, R8, R2, c[0x0][0x500] ;  /* 0x0001400008067625 */ /* 0x004fd000078e0202 */
[----:B------:R-:W-:Y:S02]  /*bde0*/  @P0 IMAD.WIDE R2, R8, R2, c[0x0][0x508] ;  /* 0x0001420008020625 */ /* 0x000fe400078e0202 */
[----:B------:R-:W2:Y:S04]  /*bdf0*/  @P1 LDG.E R0, [R6.64] ;  /* 0x0000000806001981 */ /* 0x000ea8000c1e1900 */
[----:B------:R1:W5:Y:S01]  /*be00*/  @P0 LDG.E R18, [R2.64] ;  /* 0x0000000802120981 */ /* 0x000362000c1e1900 */
[----:B------:R-:W-:Y:S02]  /*be10*/  CS2R R4, SRZ ;  /* 0x0000000000047805 */ /* 0x000fe4000001ff00 */
[--C-:B--2---:R-:W-:Y:S01]  /*be20*/  @P1 SHF.R.S32.HI R5, RZ, 0x1f, R0.reuse ;  /* 0x0000001fff051819 */ /* 0x104fe20000011400 */
[----:B------:R-:W-:Y:S01]  /*be30*/  @P1 IMAD.MOV.U32 R4, RZ, RZ, R0 ;  /* 0x000000ffff041224 */ /* 0x000fe200078e0000 */
[----:B------:R-:W-:Y:S05]  /*be40*/  @P0 BRA `(.L_x_36) ;  /* 0x0000004000000947 */ /* 0x000fea0003800000 */
[----:B-1----:R-:W-:Y:S05]  /*be50*/  @!P1 BRA `(.L_x_36) ;  /* 0x0000003000009947 */ /* 0x002fea0003800000 */
[----:B------:R1:W2:Y:S04]  /*be60*/  LDG.E R0, [R6.64] ;  /* 0x0000000806007981 */ /* 0x0002a8000c1e1900 */
[----:B-1----:R-:W2:Y:S02]  /*be70*/  LDG.E R6, [R6.64+0x4] ;  /* 0x0000040806067981 */ /* 0x002ea4000c1e1900 */
[----:B--2--5:R-:W-:-:S02]  /*be80*/  IADD3 R18, -R0, R6, RZ ;  /* 0x0000000600127210 */ /* 0x024fc40007ffe1ff */
.L_x_36:
[----:B-1----:R-:W1:Y:S01]  /*be90*/  S2R R12, SR_TID.X ;  /* 0x00000000000c7919 */ /* 0x002e620000002100 */
[----:B------:R-:W-:Y:S01]  /*bea0*/  SHF.R.S32.HI R0, RZ, 0x1f, R8 ;  /* 0x0000001fff007819 */ /* 0x000fe20000011408 */
[----:B------:R-:W-:Y:S01]  /*beb0*/  BSSY B0, `(.L_x_37) ;  /* 0x0000028000007945 */ /* 0x000fe20003800000 */
[----:B------:R-:W-:-:S02]  /*bec0*/  SEL R10, R8, RZ, !P1 ;  /* 0x000000ff080a7207 */ /* 0x000fc40004800000 */
[----:B------:R-:W-:Y:S02]  /*bed0*/  SEL R11, R0, RZ, !P1 ;  /* 0x000000ff000b7207 */ /* 0x000fe40004800000 */
[----:B-1----:R-:W-:-:S13]  /*bee0*/  ISETP.GE.AND P0, PT, R12, 0x80, PT ;  /* 0x000000800c00780c */ /* 0x002fda0003f06270 */
[----:B------:R-:W-:Y:S05]  /*bef0*/  @P0 BRA `(.L_x_38) ;  /* 0x0000023000000947 */ /* 0x000fea0003800000 */
[----:B------:R-:W1:Y:S01]  /*bf00*/  S2R R9, SR_CTAID.X ;  /* 0x0000000000097919 */ /* 0x000e620000002500 */
[----:B-----5:R-:W-:Y:S01]  /*bf10*/  IMAD R0, R18, c[0x0][0x4e8], RZ ;  /* 0x00013a0012007a24 */ /* 0x020fe200078e02ff */
[----:B-1----:R-:W-:-:S04]  /*bf20*/  LEA R9, R9, R12, 0x7 ;  /* 0x0000000c09097211 */ /* 0x002fc800078e38ff */
[----:B------:R-:W-:-:S13]  /*bf30*/  ISETP.GE.AND P0, PT, R9, R0, PT ;  /* 0x000000000900720c */ /* 0x000fda0003f06270 */
[----:B------:R-:W-:Y:S05]  /*bf40*/  @P0 BRA `(.L_x_38) ;  /* 0x000001e000000947 */ /* 0x000fea0003800000 */
[----:B------:R-:W1:Y:S01]  /*bf50*/  S2R R8, SR_CTAID.Y ;  /* 0x0000000000087919 */ /* 0x000e620000002600 */
[----:B------:R-:W-:Y:S01]  /*bf60*/  MOV R0, c[0x0][0x4e8] ;  /* 0x00013a0000007a02 */ /* 0x000fe20000000f00 */
[----:B------:R-:W-:Y:S01]  /*bf70*/  IMAD.MOV.U32 R3, RZ, RZ, R5 ;  /* 0x000000ffff037224 */ /* 0x000fe200078e0005 */
[----:B------:R-:W-:Y:S02]  /*bf80*/  MOV R2, R4 ;  /* 0x0000000400027202 */ /* 0x000fe40000000f00 */
[----:B------:R-:W-:-:S13]  /*bf90*/  ISETP.NE.AND P0, PT, R0, 0x1, PT ;  /* 0x000000010000780c */ /* 0x000fda0003f05270 */
[----:B------:R-:W-:Y:S01]  /*bfa0*/  @P0 IMAD.HI.U32 R7, R9, c[0x0][0x4ec], RZ ;  /* 0x00013b0009070a27 */ /* 0x000fe200078e00ff */
[----:B-1----:R-:W-:-:S03]  /*bfb0*/  SHF.R.S32.HI R0, RZ, 0x1f, R8 ;  /* 0x0000001fff007819 */ /* 0x002fc60000011408 */
[----:B------:R-:W-:-:S04]  /*bfc0*/  IMAD.WIDE.U32 R2, R8, c[0x0][0x490], R2 ;  /* 0x0001240008027a25 */ /* 0x000fc800078e0002 */
[----:B------:R-:W-:Y:S02]  /*bfd0*/  IMAD R6, R0, c[0x0][0x490], RZ ;  /* 0x0001240000067a24 */ /* 0x000fe400078e02ff */
[----:B------:R-:W-:Y:S01]  /*bfe0*/  IMAD.MOV.U32 R0, RZ, RZ, R9 ;  /* 0x000000ffff007224 */ /* 0x000fe200078e0009 */
[----:B------:R-:W-:Y:S01]  /*bff0*/  @P0 SHF.R.U32.HI R0, RZ, c[0x0][0x4f0], R7 ;  /* 0x00013c00ff000a19 */ /* 0x000fe20000011607 */
[----:B------:R-:W-:Y:S02]  /*c000*/  IMAD R6, R8, c[0x0][0x494], R6 ;  /* 0x0001250008067a24 */ /* 0x000fe400078e0206 */
[----:B------:R-:W-:Y:S01]  /*c010*/  IMAD R8, R11, c[0x0][0x498], RZ ;  /* 0x000126000b087a24 */ /* 0x000fe200078e02ff */
[----:B------:R-:W-:Y:S01]  /*c020*/  IADD3 R7, -R0, RZ, RZ ;  /* 0x000000ff00077210 */ /* 0x000fe20007ffe1ff */
[----:B------:R-:W-:Y:S02]  /*c030*/  IMAD.IADD R3, R6, 0x1, R3 ;  /* 0x0000000106037824 */ /* 0x000fe400078e0203 */
[----:B------:R-:W-:-:S02]  /*c040*/  IMAD R8, R10, c[0x0][0x49c], R8 ;  /* 0x000127000a087a24 */ /* 0x000fc400078e0208 */
[----:B------:R-:W-:Y:S01]  /*c050*/  IMAD R6, R7, c[0x0][0x4e8], R9 ;  /* 0x00013a0007067a24 */ /* 0x000fe200078e0209 */
[----:B------:R-:W-:Y:S01]  /*c060*/  SHF.R.S32.HI R9, RZ, 0x1f, R0 ;  /* 0x0000001fff097819 */ /* 0x000fe20000011400 */
[----:B------:R-:W-:-:S03]  /*c070*/  IMAD.WIDE.U32 R2, R10, c[0x0][0x498], R2 ;  /* 0x000126000a027a25 */ /* 0x000fc600078e0002 */
[----:B------:R-:W-:Y:S02]  /*c080*/  SHF.R.S32.HI R7, RZ, 0x1f, R6 ;  /* 0x0000001fff077819 */ /* 0x000fe40000011406 */
[----:B------:R-:W-:-:S03]  /*c090*/  IADD3 R2, P0, R0, R2, RZ ;  /* 0x0000000200027210 */ /* 0x000fc60007f1e0ff */
[----:B------:R-:W-:Y:S01]  /*c0a0*/  IMAD R0, R7, c[0x0][0x488], RZ ;  /* 0x0001220007007a24 */ /* 0x000fe200078e02ff */
[----:B------:R-:W-:-:S03]  /*c0b0*/  IADD3.X R3, R9, R3, R8, P0, !PT ;  /* 0x0000000309037210 */ /* 0x000fc600007fe408 */
[C---:B------:R-:W-:Y:S02]  /*c0c0*/  IMAD R0, R6.reuse, c[0x0][0x48c], R0 ;  /* 0x0001230006007a24 */ /* 0x040fe400078e0200 */
[----:B------:R-:W-:-:S05]  /*c0d0*/  IMAD.WIDE.U32 R2, R6, c[0x0][0x488], R2 ;  /* 0x0001220006027a25 */ /* 0x000fca00078e0002 */
[----:B------:R-:W-:Y:S02]  /*c0e0*/  IADD3 R0, R3, R0, RZ ;  /* 0x0000000003007210 */ /* 0x000fe40007ffe0ff */
[----:B------:R-:W-:-:S04]  /*c0f0*/  LEA R6, P0, R2, c[0x0][0x450], 0x2 ;  /* 0x0001140002067a11 */ /* 0x000fc800078010ff */
[----:B------:R-:W-:Y:S02]  /*c100*/  LEA.HI.X R7, R2, c[0x0][0x454], R0, 0x2, P0 ;  /* 0x0001150002077a11 */ /* 0x000fe400000f1400 */
[----:B------:R-:W-:-:S05]  /*c110*/  MOV R0, 0xff800000 ;  /* 0xff80000000007802 */ /* 0x000fca0000000f00 */
[----:B------:R1:W-:Y:S02]  /*c120*/  STG.E [R6.64], R0 ;  /* 0x0000000006007986 */ /* 0x0003e4000c101908 */
.L_x_38:
[----:B------:R-:W-:Y:S05]  /*c130*/  BSYNC B0 ;  /* 0x0000000000007941 */ /* 0x000fea0003800000 */
.L_x_37:
[----:B-1----:R-:W1:Y:S01]  /*c140*/  S2R R6, SR_CTAID.Y ;  /* 0x0000000000067919 */ /* 0x002e620000002600 */
[----:B------:R-:W-:Y:S01]  /*c150*/  IMAD R0, R5, c[0x0][0x3a0], RZ ;  /* 0x0000e80005007a24 */ /* 0x000fe200078e02ff */
[----:B------:R-:W-:Y:S01]  /*c160*/  SHF.R.S32.HI R5, RZ, 0x1f, R12 ;  /* 0x0000001fff057819 */ /* 0x000fe2000001140c */
[C---:B------:R-:W-:Y:S01]  /*c170*/  IMAD.WIDE.U32 R2, R4.reuse, c[0x0][0x3a0], RZ ;  /* 0x0000e80004027a25 */ /* 0x040fe200078e00ff */
[----:B------:R-:W2:Y:S02]  /*c180*/  S2R R13, SR_CTAID.X ;  /* 0x00000000000d7919 */ /* 0x000ea40000002500 */
[----:B------:R-:W-:Y:S01]  /*c190*/  LEA.HI R5, R5, R12, RZ, 0x3 ;  /* 0x0000000c05057211 */ /* 0x000fe200078f18ff */
[----:B------:R-:W-:Y:S02]  /*c1a0*/  IMAD R0, R4, c[0x0][0x3a4], R0 ;  /* 0x0000e90004007a24 */ /* 0x000fe400078e0200 */
[----:B------:R-:W-:Y:S01]  /*c1b0*/  IMAD.MOV.U32 R8, RZ, RZ, c[0x0][0x4e8] ;  /* 0x00013a00ff087624 */ /* 0x000fe200078e00ff */
[----:B------:R-:W-:Y:S01]  /*c1c0*/  LOP3.LUT R4, R5, 0xfffffff8, RZ, 0xc0, !PT ;  /* 0xfffffff805047812 */ /* 0x000fe200078ec0ff */
[----:B------:R-:W-:Y:S01]  /*c1d0*/  IMAD.IADD R3, R3, 0x1, R0 ;  /* 0x0000000103037824 */ /* 0x000fe200078e0200 */
[----:B------:R-:W-:Y:S01]  /*c1e0*/  SHF.R.S32.HI R9, RZ, 0x3, R5 ;  /* 0x00000003ff097819 */ /* 0x000fe20000011405 */
[----:B-----5:R-:W-:Y:S01]  /*c1f0*/  IMAD R18, R18, c[0x0][0x4e8], RZ ;  /* 0x00013a0012127a24 */ /* 0x020fe200078e02ff */
[----:B------:R-:W-:Y:S01]  /*c200*/  ISETP.NE.AND P0, PT, R8, 0x1, PT ;  /* 0x000000010800780c */ /* 0x000fe20003f05270 */
[----:B------:R-:W-:-:S04]  /*c210*/  IMAD.IADD R8, R12, 0x1, -R4 ;  /* 0x000000010c087824 */ /* 0x000fc800078e0a04 */
[----:B------:R-:W-:Y:S01]  /*c220*/  IMAD R4, R8, 0x10, R9 ;  /* 0x0000001008047824 */ /* 0x000fe200078e0209 */
[----:B-1----:R-:W-:Y:S01]  /*c230*/  SHF.R.S32.HI R7, RZ, 0x1f, R6 ;  /* 0x0000001fff077819 */ /* 0x002fe20000011406 */
[----:B------:R-:W-:-:S04]  /*c240*/  IMAD.WIDE.U32 R2, R6, c[0x0][0x3e8], R2 ;  /* 0x0000fa0006027a25 */ /* 0x000fc800078e0002 */
[----:B------:R-:W-:Y:S02]  /*c250*/  IMAD R0, R7, c[0x0][0x3e8], RZ ;  /* 0x0000fa0007007a24 */ /* 0x000fe400078e02ff */
[----:B--2---:R-:W-:Y:S02]  /*c260*/  IMAD R4, R13, 0x80, R4 ;  /* 0x000000800d047824 */ /* 0x004fe400078e0204 */
[----:B------:R-:W-:Y:S02]  /*c270*/  IMAD R0, R6, c[0x0][0x3ec], R0 ;  /* 0x0000fb0006007a24 */ /* 0x000fe400078e0200 */
[----:B------:R-:W-:-:S04]  /*c280*/  @P0 IMAD.HI.U32 R5, R4, c[0x0][0x4ec], RZ ;  /* 0x00013b0004050a27 */ /* 0x000fc800078e00ff */
[----:B------:R-:W-:Y:S02]  /*c290*/  IMAD.IADD R3, R0, 0x1, R3 ;  /* 0x0000000100037824 */ /* 0x000fe400078e0203 */
[----:B------:R-:W-:Y:S01]  /*c2a0*/  IMAD.MOV.U32 R0, RZ, RZ, R4 ;  /* 0x000000ffff007224 */ /* 0x000fe200078e0004 */
[----:B------:R-:W-:Y:S01]  /*c2b0*/  @P0 SHF.R.U32.HI R0, RZ, c[0x0][0x4f0], R5 ;  /* 0x00013c00ff000a19 */ /* 0x000fe20000011605 */
[----:B------:R-:W-:Y:S02]  /*c2c0*/  IMAD R6, R11, c[0x0][0x3f0], RZ ;  /* 0x0000fc000b067a24 */ /* 0x000fe400078e02ff */
[----:B------:R-:W-:-:S04]  /*c2d0*/  IMAD.WIDE.U32 R2, R10, c[0x0][0x3f0], R2 ;  /* 0x0000fc000a027a25 */ /* 0x000fc800078e0002 */
[----:B------:R-:W-:Y:S01]  /*c2e0*/  IMAD R7, R10, c[0x0][0x3f4], R6 ;  /* 0x0000fd000a077a24 */ /* 0x000fe200078e0206 */
[--C-:B------:R-:W-:Y:S01]  /*c2f0*/  SHF.R.S32.HI R6, RZ, 0x1f, R0.reuse ;  /* 0x0000001fff067819 */ /* 0x100fe20000011400 */
[----:B------:R-:W-:Y:S02]  /*c300*/  IMAD.MOV R5, RZ, RZ, -R0 ;  /* 0x000000ffff057224 */ /* 0x000fe400078e0a00 */
[----:B------:R-:W-:Y:S02]  /*c310*/  IMAD.IADD R3, R3, 0x1, R7 ;  /* 0x0000000103037824 */ /* 0x000fe400078e0207 */
[----:B------:R-:W-:Y:S02]  /*c320*/  IMAD R5, R5, c[0x0][0x4e8], R4 ;  /* 0x00013a0005057a24 */ /* 0x000fe400078e0204 */
[----:B------:R-:W-:Y:S02]  /*c330*/  IMAD R6, R6, c[0x0][0x3e0], RZ ;  /* 0x0000f80006067a24 */ /* 0x000fe400078e02ff */
[----:B------:R-:W-:Y:S01]  /*c340*/  IMAD.WIDE.U32 R2, R0, c[0x0][0x3e0], R2 ;  /* 0x0000f80000027a25 */ /* 0x000fe200078e0002 */
[----:B------:R-:W-:-:S03]  /*c350*/  SHF.R.S32.HI R4, RZ, 0x1f, R5 ;  /* 0x0000001fff047819 */ /* 0x000fc60000011405 */
[----:B------:R-:W-:-:S04]  /*c360*/  IMAD R0, R0, c[0x0][0x3e4], R6 ;  /* 0x0000f90000007a24 */ /* 0x000fc800078e0206 */
[----:B------:R-:W-:Y:S02]  /*c370*/  IMAD.IADD R3, R3, 0x1, R0 ;  /* 0x0000000103037824 */ /* 0x000fe400078e0200 */
[----:B------:R-:W-:Y:S02]  /*c380*/  IMAD R0, R4, c[0x0][0x3d8], RZ ;  /* 0x0000f60004007a24 */ /* 0x000fe400078e02ff */
[----:B------:R-:W-:-:S04]  /*c390*/  IMAD.WIDE.U32 R2, R5, c[0x0][0x3d8], R2 ;  /* 0x0000f60005027a25 */ /* 0x000fc800078e0002 */
[----:B------:R-:W-:Y:S01]  /*c3a0*/  IMAD R0, R5, c[0x0][0x3dc], R0 ;  /* 0x0000f70005007a24 */ /* 0x000fe200078e0200 */
[----:B------:R-:W-:-:S03]  /*c3b0*/  LEA R4, P0, R2, c[0x0][0x380], 0x1 ;  /* 0x0000e00002047a11 */ /* 0x000fc600078008ff */
[----:B------:R-:W-:Y:S02]  /*c3c0*/  IMAD.IADD R3, R3, 0x1, R0 ;  /* 0x0000000103037824 */ /* 0x000fe400078e0200 */
[----:B------:R-:W1:Y:S01]  /*c3d0*/  SHFL.IDX PT, R6, R4, RZ, 0x181f ;  /* 0x00181fff04067589 */ /* 0x000e6200000e0000 */
[----:B------:R-:W-:Y:S02]  /*c3e0*/  IMAD.SHL.U32 R0, R8, 0x8, RZ ;  /* 0x0000000808007824 */ /* 0x000fe400078e00ff */
[----:B------:R-:W-:Y:S01]  /*c3f0*/  LEA.HI.X R3, R2, c[0x0][0x384], R3, 0x1, P0 ;  /* 0x0000e10002037a11 */ /* 0x000fe200000f0c03 */
[----:B------:R-:W-:Y:S01]  /*c400*/  IMAD R2, R13, 0x80, R9 ;  /* 0x000000800d027824 */ /* 0x000fe200078e0209 */
[----:B------:R-:W-:Y:S01]  /*c410*/  SHFL.IDX PT, R5, R4, 0x1, 0x181f ;  /* 0x00381f0004057f89 */ /* 0x000fe200000e0000 */
[----:B------:R-:W-:Y:S02]  /*c420*/  ISETP.GE.AND P0, PT, R0, c[0x0][0x3c8], PT ;  /* 0x0000f20000007a0c */ /* 0x000fe40003f06270 */
[----:B------:R-:W-:Y:S01]  /*c430*/  SHF.R.S32.HI R19, RZ, 0x1f, R0 ;  /* 0x0000001fff137819 */ /* 0x000fe20000011400 */
[----:B------:R-:W2:Y:S01]  /*c440*/  SHFL.IDX PT, R7, R3, RZ, 0x181f ;  /* 0x00181fff03077589 */ /* 0x000ea200000e0000 */
[----:B------:R-:W-:-:S02]  /*c450*/  ISETP.GE.OR P2, PT, R2, R18, P0 ;  /* 0x000000120200720c */ /* 0x000fc40000746670 */
[C---:B------:R-:W-:Y:S01]  /*c460*/  IADD3 R8, R2.reuse, 0x10, RZ ;  /* 0x0000001002087810 */ /* 0x040fe20007ffe0ff */
[----:B------:R-:W3:Y:S01]  /*c470*/  SHFL.IDX PT, R9, R3, 0x1, 0x181f ;  /* 0x00381f0003097f89 */ /* 0x000ee200000e0000 */
[----:B------:R-:W-:Y:S02]  /*c480*/  IADD3 R14, R2, 0x20, RZ ;  /* 0x00000020020e7810 */ /* 0x000fe40007ffe0ff */
[-C--:B------:R-:W-:Y:S01]  /*c490*/  ISETP.GE.OR P4, PT, R8, R18.reuse, P0 ;  /* 0x000000120800720c */ /* 0x080fe20000786670 */
[----:B------:R-:W-:Y:S01]  /*c4a0*/  SHFL.IDX PT, R12, R3, 0x2, 0x181f ;  /* 0x00581f00030c7f89 */ /* 0x000fe200000e0000 */
[C---:B------:R-:W-:Y:S02]  /*c4b0*/  IADD3 R10, R2.reuse, 0x40, RZ ;  /* 0x00000040020a7810 */ /* 0x040fe40007ffe0ff */
[----:B------:R-:W-:Y:S01]  /*c4c0*/  IADD3 R13, R2, 0x30, RZ ;  /* 0x00000030020d7810 */ /* 0x000fe20007ffe0ff */
[----:B------:R-:W4:Y:S01]  /*c4d0*/  SHFL.IDX PT, R8, R4, 0x2, 0x181f ;  /* 0x00581f0004087f89 */ /* 0x000f2200000e0000 */
[----:B------:R-:W-:-:S02]  /*c4e0*/  ISETP.GE.OR P3, PT, R14, R18, P0 ;  /* 0x000000120e00720c */ /* 0x000fc40000766670 */
[----:B-1----:R-:W-:Y:S01]  /*c4f0*/  @!P2 LEA R6, P1, R0, R6, 0x1 ;  /* 0x000000060006a211 */ /* 0x002fe200078208ff */
[----:B------:R-:W-:Y:S01]  /*c500*/  SHFL.IDX PT, R11, R4, 0x3, 0x181f ;  /* 0x00781f00040b7f89 */ /* 0x000fe200000e0000 */
[----:B------:R-:W-:-:S03]  /*c510*/  ISETP.GE.OR P6, PT, R10, R18, P0 ;  /* 0x000000120a00720c */ /* 0x000fc600007c6670 */
[----:B------:R-:W-:Y:S01]  /*c520*/  SHFL.IDX PT, R14, R3, 0x3, 0x181f ;  /* 0x00781f00030e7f89 */ /* 0x000fe200000e0000 */
[----:B--2---:R-:W-:-:S03]  /*c530*/  @!P2 LEA.HI.X R7, R0, R7, R19, 0x1, P1 ;  /* 0x000000070007a211 */ /* 0x004fc600008f0c13 */
[----:B------:R-:W1:Y:S01]  /*c540*/  SHFL.IDX PT, R10, R4, 0x4, 0x181f ;  /* 0x00981f00040a7f89 */ /* 0x000e6200000e0000 */
[----:B------:R-:W-:-:S03]  /*c550*/  ISETP.GE.OR P1, PT, R13, R18, P0 ;  /* 0x000000120d00720c */ /* 0x000fc60000726670 */
[----:B------:R2:W-:Y:S04]  /*c560*/  @!P2 ST.E.128 [R6.64], RZ ;  /* 0x000000ff0600a985 */ /* 0x0005e8000c101d08 */
[----:B------:R-:W-:Y:S04]  /*c570*/  SHFL.IDX PT, R13, R4, 0x5, 0x181f ;  /* 0x00b81f00040d7f89 */ /* 0x000fe800000e0000 */
[----:B------:R-:W1:Y:S04]  /*c580*/  SHFL.IDX PT, R17, R3, 0x4, 0x181f ;  /* 0x00981f0003117f89 */ /* 0x000e6800000e0000 */
[----:B------:R-:W1:Y:S04]  /*c590*/  SHFL.IDX PT, R16, R3, 0x5, 0x181f ;  /* 0x00b81f0003107f89 */ /* 0x000e6800000e0000 */
[----:B------:R-:W-:Y:S04]  /*c5a0*/  SHFL.IDX PT, R15, R3, 0x6, 0x181f ;  /* 0x00d81f00030f7f89 */ /* 0x000fe800000e0000 */
[----:B------:R-:W-:Y:S01]  /*c5b0*/  SHFL.IDX PT, R3, R3, 0x7, 0x181f ;  /* 0x00f81f0003037f89 */ /* 0x000fe200000e0000 */
[----:B--2---:R-:W-:-:S02]  /*c5c0*/  @!P4 LEA R6, P2, R0, R5, 0x1 ;  /* 0x000000050006c211 */ /* 0x004fc400078408ff */
[----:B------:R-:W-:Y:S01]  /*c5d0*/  IADD3 R7, R2, 0x50, RZ ;  /* 0x0000005002077810 */ /* 0x000fe20007ffe0ff */
[----:B------:R-:W2:Y:S03]  /*c5e0*/  SHFL.IDX PT, R5, R4, 0x6, 0x181f ;  /* 0x00d81f0004057f89 */ /* 0x000ea600000e0000 */
[----:B------:R-:W-:Y:S01]  /*c5f0*/  ISETP.GE.OR P5, PT, R7, R18, P0 ;  /* 0x000000120700720c */ /* 0x000fe200007a6670 */
[----:B------:R-:W2:Y:S01]  /*c600*/  SHFL.IDX PT, R4, R4, 0x7, 0x181f ;  /* 0x00f81f0004047f89 */ /* 0x000ea200000e0000 */
[----:B---3--:R-:W-:Y:S02]  /*c610*/  @!P4 LEA.HI.X R7, R0, R9, R19, 0x1, P2 ;  /* 0x000000090007c211 */ /* 0x008fe400010f0c13 */
[----:B------:R-:W-:Y:S02]  /*c620*/  IADD3 R9, R2, 0x60, RZ ;  /* 0x0000006002097810 */ /* 0x000fe40007ffe0ff */
[----:B----4-:R-:W-:Y:S01]  /*c630*/  @!P3 LEA R8, P2, R0, R8, 0x1 ;  /* 0x000000080008b211 */ /* 0x010fe200078408ff */
[----:B------:R3:W-:Y:S01]  /*c640*/  @!P4 ST.E.128 [R6.64], RZ ;  /* 0x000000ff0600c985 */ /* 0x0007e2000c101d08 */
[----:B------:R-:W-:-:S02]  /*c650*/  ISETP.GE.OR P4, PT, R9, R18, P0 ;  /* 0x000000120900720c */ /* 0x000fc40000786670 */
[----:B------:R-:W-:Y:S02]  /*c660*/  @!P3 LEA.HI.X R9, R0, R12, R19, 0x1, P2 ;  /* 0x0000000c0009b211 */ /* 0x000fe400010f0c13 */
[----:B------:R-:W-:-:S03]  /*c670*/  IADD3 R2, R2, 0x70, RZ ;  /* 0x0000007002027810 */ /* 0x000fc60007ffe0ff */
[----:B------:R4:W-:Y:S01]  /*c680*/  @!P3 ST.E.128 [R8.64], RZ ;  /* 0x000000ff0800b985 */ /* 0x0009e2000c101d08 */
[----:B------:R-:W-:Y:S02]  /*c690*/  ISETP.GE.OR P0, PT, R2, R18, P0 ;  /* 0x000000120200720c */ /* 0x000fe40000706670 */
[C---:B-1----:R-:W-:Y:S02]  /*c6a0*/  @!P6 LEA R10, P3, R0.reuse, R10, 0x1 ;  /* 0x0000000a000ae211 */ /* 0x042fe400078608ff */
[C---:B---3--:R-:W-:Y:S02]  /*c6b0*/  @!P1 LEA R6, P2, R0.reuse, R11, 0x1 ;  /* 0x0000000b00069211 */ /* 0x048fe400078408ff */
[C-C-:B------:R-:W-:Y:S02]  /*c6c0*/  @!P6 LEA.HI.X R11, R0.reuse, R17, R19.reuse, 0x1, P3 ;  /* 0x00000011000be211 */ /* 0x140fe400018f0c13 */
[C---:B------:R-:W-:Y:S02]  /*c6d0*/  @!P1 LEA.HI.X R7, R0.reuse, R14, R19, 0x1, P2 ;  /* 0x0000000e00079211 */ /* 0x040fe400010f0c13 */
[----:B----4-:R-:W-:-:S03]  /*c6e0*/  @!P5 LEA R8, P2, R0, R13, 0x1 ;  /* 0x0000000d0008d211 */ /* 0x010fc600078408ff */
[----:B------:R2:W-:Y:S01]  /*c6f0*/  @!P1 ST.E.128 [R6.64], RZ ;  /* 0x000000ff06009985 */ /* 0x0005e2000c101d08 */
[----:B------:R-:W-:-:S03]  /*c700*/  @!P5 LEA.HI.X R9, R0, R16, R19, 0x1, P2 ;  /* 0x000000100009d211 */ /* 0x000fc600010f0c13 */
[----:B------:R1:W-:Y:S04]  /*c710*/  @!P6 ST.E.128 [R10.64], RZ ;  /* 0x000000ff0a00e985 */ /* 0x0003e8000c101d08 */
[----:B------:R1:W-:Y:S01]  /*c720*/  @!P5 ST.E.128 [R8.64], RZ ;  /* 0x000000ff0800d985 */ /* 0x0003e2000c101d08 */
[----:B--2---:R-:W-:-:S04]  /*c730*/  @!P4 LEA R6, P1, R0, R5, 0x1 ;  /* 0x000000050006c211 */ /* 0x004fc800078208ff */
[----:B------:R-:W-:-:S05]  /*c740*/  @!P4 LEA.HI.X R7, R0, R15, R19, 0x1, P1 ;  /* 0x0000000f0007c211 */ /* 0x000fca00008f0c13 */
[----:B------:R1:W-:Y:S01]  /*c750*/  @!P4 ST.E.128 [R6.64], RZ ;  /* 0x000000ff0600c985 */ /* 0x0003e2000c101d08 */
[----:B------:R-:W-:Y:S05]  /*c760*/  @P0 EXIT ;  /* 0x000000000000094d */ /* 0x000fea0003800000 */
[----:B------:R-:W-:-:S04]  /*c770*/  LEA R2, P0, R0, R4, 0x1 ;  /* 0x0000000400027211 */ /* 0x000fc800078008ff */
[----:B------:R-:W-:-:S05]  /*c780*/  LEA.HI.X R3, R0, R3, R19, 0x1, P0 ;  /* 0x0000000300037211 */ /* 0x000fca00000f0c13 */
[----:B------:R-:W-:Y:S01]  /*c790*/  ST.E.128 [R2.64], RZ ;  /* 0x000000ff02007985 */ /* 0x000fe2000c101d08 */
[----:B------:R-:W-:Y:S05]  /*c7a0*/  EXIT ;  /* 0x000000000000794d */ /* 0x000fea0003800000 */
.L_x_39:
        /* <DEDUP_REMOVED lines=13> */
.L_x_736:


//--------------------- .text._ZN7cutlass13device_kernelIN5flash19enable_sm80_to_sm89INS1_16FlashAttnFwdSm80INS1_25CollectiveMainloopFwdSm80ILi4ELi1ELb0EN4cute5tupleIJNS5_1CILi128EEENS7_ILi112EEENS7_ILi64EEEEEELi64ENS_10bfloat16_tEfNS_4arch4Sm80ELb0ELb0ELb0ELb1ELb0ELb1ELb1ELb0EEENS1_21CollectiveEpilogueFwdINS6_IJS8_SA_S9_EEENS6_IJNS7_ILi1EEESI_SI_EEESC_SE_Li128ELb1ELb1ELb0ELb0EEENS1_19SingleTileSchedulerILb1ELb0ELb1ELi128EEEEEEEEEvNT_6ParamsE --------------------------
	.section	.text._ZN7cutlass13device_kernelIN5flash19enable_sm80_to_sm89INS1_16FlashAttnFwdSm80INS1_25CollectiveMainloopFwdSm80ILi4ELi1ELb0EN4cute5tupleIJNS5_1CILi128EEENS7_ILi112EEENS7_ILi64EEEEEELi64ENS_10bfloat16_tEfNS_4arch4Sm80ELb0ELb0ELb0ELb1ELb0ELb1ELb1ELb0EEENS1_21CollectiveEpilogueFwdINS6_IJS8_SA_S9_EEENS6_IJNS7_ILi1EEESI_SI_EEESC_SE_Li128ELb1ELb1ELb0ELb0EEENS1_19SingleTileSchedulerILb1ELb0ELb1ELi128EEEEEEEEEvNT_6ParamsE,"ax",@progbits
	.sectioninfo	@"SHI_REGISTERS=255"
	.align	128
.text._ZN7cutlass13device_kernelIN5flash19enable_sm80_to_sm89INS1_16FlashAttnFwdSm80INS1_25CollectiveMainloopFwdSm80ILi4ELi1ELb0EN4cute5tupleIJNS5_1CILi128EEENS7_ILi112EEENS7_ILi64EEEEEELi64ENS_10bfloat16_tEfNS_4arch4Sm80ELb0ELb0ELb0ELb1ELb0ELb1ELb1ELb0EEENS1_21CollectiveEpilogueFwdINS6_IJS8_SA_S9_EEENS6_IJNS7_ILi1EEESI_SI_EEESC_SE_Li128ELb1ELb1ELb0ELb0EEENS1_19SingleTileSchedulerILb1ELb0ELb1ELi128EEEEEEEEEvNT_6ParamsE:
        .type           _ZN7cutlass13device_kernelIN5flash19enable_sm80_to_sm89INS1_16FlashAttnFwdSm80INS1_25CollectiveMainloopFwdSm80ILi4ELi1ELb0EN4cute5tupleIJNS5_1CILi128EEENS7_ILi112EEENS7_ILi64EEEEEELi64ENS_10bfloat16_tEfNS_4arch4Sm80ELb0ELb0ELb0ELb1ELb0ELb1ELb1ELb0EEENS1_21CollectiveEpilogueFwdINS6_IJS8_SA_S9_EEENS6_IJNS7_ILi1EEESI_SI_EEESC_SE_Li128ELb1ELb1ELb0ELb0EEENS1_19SingleTileSchedulerILb1ELb0ELb1ELi128EEEEEEEEEvNT_6ParamsE,@function
        .size           _ZN7cutlass13device_kernelIN5flash19enable_sm80_to_sm89INS1_16FlashAttnFwdSm80INS1_25CollectiveMainloopFwdSm80ILi4ELi1ELb0EN4cute5tupleIJNS5_1CILi128EEENS7_ILi112EEENS7_ILi64EEEEEELi64ENS_10bfloat16_tEfNS_4arch4Sm80ELb0ELb0ELb0ELb1ELb0ELb1ELb1ELb0EEENS1_21CollectiveEpilogueFwdINS6_IJS8_SA_S9_EEENS6_IJNS7_ILi1EEESI_SI_EEESC_SE_Li128ELb1ELb1ELb0ELb0EEENS1_19SingleTileSchedulerILb1ELb0ELb1ELi128EEEEEEEEEvNT_6ParamsE,(.L_x_737 - _ZN7cutlass13device_kernelIN5flash19enable_sm80_to_sm89INS1_16FlashAttnFwdSm80INS1_25CollectiveMainloopFwdSm80ILi4ELi1ELb0EN4cute5tupleIJNS5_1CILi128EEENS7_ILi112EEENS7_ILi64EEEEEELi64ENS_10bfloat16_tEfNS_4arch4Sm80ELb0ELb0ELb0ELb1ELb0ELb1ELb1ELb0EEENS1_21CollectiveEpilogueFwdINS6_IJS8_SA_S9_EEENS6_IJNS7_ILi1EEESI_SI_EEESC_SE_Li128ELb1ELb1ELb0ELb0EEENS1_19SingleTileSchedulerILb1ELb0ELb1ELi128EEEEEEEEEvNT_6ParamsE)
        .other          _ZN7cutlass13device_kernelIN5flash19enable_sm80_to_sm89INS1_16FlashAttnFwdSm80INS1_25CollectiveMainloopFwdSm80ILi4ELi1ELb0EN4cute5tupleIJNS5_1CILi128EEENS7_ILi112EEENS7_ILi64EEEEEELi64ENS_10bfloat16_tEfNS_4arch4Sm80ELb0ELb0ELb0ELb1ELb0ELb1ELb1ELb0EEENS1_21CollectiveEpilogueFwdINS6_IJS8_SA_S9_EEENS6_IJNS7_ILi1EEESI_SI_EEESC_SE_Li128ELb1ELb1ELb0ELb0EEENS1_19SingleTileSchedulerILb1ELb0ELb1ELi128EEEEEEEEEvNT_6ParamsE,@"STO_CUDA_ENTRY STV_DEFAULT"
_ZN7cutlass13device_kernelIN5flash19enable_sm80_to_sm89INS1_16FlashAttnFwdSm80INS1_25CollectiveMainloopFwdSm80ILi4ELi1ELb0EN4cute5tupleIJNS5_1CILi128EEENS7_ILi112EEENS7_ILi64EEEEEELi64ENS_10bfloat16_tEfNS_4arch4Sm80ELb0ELb0ELb0ELb1ELb0ELb1ELb1ELb0EEENS1_21CollectiveEpilogueFwdINS6_IJS8_SA_S9_EEENS6_IJNS7_ILi1EEESI_SI_EEESC_SE_Li128ELb1ELb1ELb0ELb0EEENS1_19SingleTileSchedulerILb1ELb0ELb1ELi128EEEEEEEEEvNT_6ParamsE:
        /* <DEDUP_REMOVED lines=17> */
.L_x_41:
        /* <DEDUP_REMOVED lines=8> */
.L_x_43:
[----:B------:R-:W-:-:S05]  /*0190*/  MOV R0, c[0x0][0x54c] ;  /* 0x0001530000007a02 */ /* 0x000fca0000000f00 */
.L_x_42:
[----:B-----5:R-:W-:Y:S01]  /*01a0*/  IMAD R0, R0, c[0x0][0x548], RZ ;  /* 0x0001520000007a24 */ /* 0x020fe200078e02ff */
[----:B-1----:R-:W-:-:S04]  /*01b0*/  SHF.L.U32 R2, R213, 0x7, RZ ;  /* 0x00000007d5027819 */ /* 0x002fc800000006ff */
[----:B------:R-:W-:-:S04]  /*01c0*/  ISETP.GE.AND P0, PT, R2, R0, PT ;  /* 0x000000000200720c */ /* 0x000fc80003f06270 */
[----:B------:R-:W-:-:S05]  /*01d0*/  SEL R0, R5, 0xffffffff, !P0 ;  /* 0xffffffff05007807 */ /* 0x000fca0004000000 */
[----:B------:R1:W-:Y:S01]  /*01e0*/  STL [R1+0x10], R0 ;  /* 0x0000100001007387 */ /* 0x0003e20000100800 */
[----:B------:R-:W-:Y:S05]  /*01f0*/  BRA `(.L_x_44) ;  /* 0x0000013000007947 */ /* 0x000fea0003800000 */
.L_x_40:
[----:B---3--:R-:W-:-:S04]  /*0200*/  ISETP.NE.U32.AND P0, PT, RZ, c[0x0][0x568], PT ;  /* 0x00015a00ff007a0c */ /* 0x008fc80003f05070 */
[----:B------:R-:W-:-:S13]  /*0210*/  ISETP.NE.AND.EX P0, PT, RZ, c[0x0][0x56c], PT, P0 ;  /* 0x00015b00ff007a0c */ /* 0x000fda0003f05300 */
[----:B------:R-:W-:Y:S05]  /*0220*/  @!P0 BRA `(.L_x_45) ;  /* 0x0000002000008947 */ /* 0x000fea0003800000 */
[----:B------:R1:W5:Y:S01]  /*0230*/  LDG.E R0, [R2.64] ;  /* 0x0000000a02007981 */ /* 0x000362000c1e1900 */
[----:B------:R-:W-:Y:S05]  /*0240*/  BRA `(.L_x_46) ;  /* 0x0000009000007947 */ /* 0x000fea0003800000 */
.L_x_45:
        /* <DEDUP_REMOVED lines=8> */
.L_x_47:
[----:B------:R-:W-:-:S05]  /*02d0*/  MOV R0, c[0x0][0x54c] ;  /* 0x0001530000007a02 */ /* 0x000fca0000000f00 */
.L_x_46:
[----:B-----5:R-:W-:Y:S01]  /*02e0*/  IMAD R0, R0, c[0x0][0x548], RZ ;  /* 0x0001520000007a24 */ /* 0x020fe200078e02ff */
[----:B-1----:R-:W-:-:S04]  /*02f0*/  SHF.L.U32 R2, R213, 0x7, RZ ;  /* 0x00000007d5027819 */ /* 0x002fc800000006ff */
[----:B------:R-:W-:-:S04]  /*0300*/  ISETP.GE.AND P0, PT, R2, R0, PT ;  /* 0x000000000200720c */ /* 0x000fc80003f06270 */
[----:B------:R-:W-:-:S05]  /*0310*/  SEL R0, R5, 0xffffffff, !P0 ;  /* 0xffffffff05007807 */ /* 0x000fca0004000000 */
[----:B------:R1:W-:Y:S04]  /*0320*/  STL [R1+0x10], R0 ;  /* 0x0000100001007387 */ /* 0x0003e80000100800 */
.L_x_44:
[----:B------:R-:W2:Y:S02]  /*0330*/  LDL R38, [R1+0x10] ;  /* 0x0000100001267983 */ /* 0x000ea40000100800 */
[----:B--2---:R-:W-:-:S13]  /*0340*/  ISETP.GE.AND P0, PT, R38, RZ, PT ;  /* 0x000000ff2600720c */ /* 0x004fda0003f06270 */
[----:B------:R-:W-:Y:S05]  /*0350*/  @!P0 EXIT ;  /* 0x000000000000894d */ /* 0x000fea0003800000 */
[----:B------:R-:W-:Y:S01]  /*0360*/  ISETP.NE.U32.AND P0, PT, RZ, c[0x0][0x370], PT ;  /* 0x0000dc00ff007a0c */ /* 0x000fe20003f05070 */
[----:B------:R-:W-:Y:S01]  /*0370*/  IMAD.MOV.U32 R187, RZ, RZ, RZ ;  /* 0x000000ffffbb7224 */ /* 0x000fe200078e00ff */
[----:B------:R-:W-:Y:S01]  /*0380*/  ISETP.NE.U32.AND P1, PT, RZ, c[0x0][0x360], PT ;  /* 0x0000d800ff007a0c */ /* 0x000fe20003f25070 */
[----:B------:R-:W-:Y:S01]  /*0390*/  IMAD.MOV.U32 R191, RZ, RZ, c[0x0][0x168] ;  /* 0x00005a00ffbf7624 */ /* 0x000fe200078e00ff */
[----:B------:R-:W-:Y:S01]  /*03a0*/  ISETP.NE.AND.EX P2, PT, RZ, c[0x0][0x374], PT, P0 ;  /* 0x0000dd00ff007a0c */ /* 0x000fe20003f45300 */
[----:B------:R-:W-:Y:S01]  /*03b0*/  IMAD.MOV.U32 R183, RZ, RZ, RZ ;  /* 0x000000ffffb77224 */ /* 0x000fe200078e00ff */
[----:B------:R-:W-:Y:S01]  /*03c0*/  ISETP.NE.AND.EX P0, PT, RZ, c[0x0][0x364], PT, P1 ;  /* 0x0000d900ff007a0c */ /* 0x000fe20003f05310 */
[----:B------:R-:W-:Y:S01]  /*03d0*/  IMAD.MOV.U32 R12, RZ, RZ, RZ ;  /* 0x000000ffff0c7224 */ /* 0x000fe200078e00ff */
[----:B------:R-:W-:Y:S01]  /*03e0*/  ISETP.NE.U32.AND P1, PT, RZ, c[0x0][0x348], PT ;  /* 0x0000d200ff007a0c */ /* 0x000fe20003f25070 */
[----:B------:R-:W-:Y:S01]  /*03f0*/  IMAD.WIDE R6, R38, R14, c[0x0][0x348] ;  /* 0x0000d20026067625 */ /* 0x000fe200078e020e */
[----:B------:R-:W-:-:S02]  /*0400*/  ISETP.NE.U32.AND P5, PT, RZ, c[0x0][0x350], PT ;  /* 0x0000d400ff007a0c */ /* 0x000fc40003fa5070 */
[----:B------:R-:W-:Y:S01]  /*0410*/  ISETP.NE.U32.AND P3, PT, RZ, c[0x0][0x358], PT ;  /* 0x0000d600ff007a0c */ /* 0x000fe20003f65070 */
[CC--:B------:R-:W-:Y:S01]  /*0420*/  IMAD.WIDE R4, R38.reuse, R14.reuse, c[0x0][0x350] ;  /* 0x0000d40026047625 */ /* 0x0c0fe200078e020e */
[----:B------:R-:W-:Y:S02]  /*0430*/  ISETP.NE.AND.EX P1, PT, RZ, c[0x0][0x34c], PT, P1 ;  /* 0x0000d300ff007a0c */ /* 0x000fe40003f25310 */
[----:B------:R-:W-:Y:S01]  /*0440*/  ISETP.NE.AND.EX P5, PT, RZ, c[0x0][0x354], PT, P5 ;  /* 0x0000d500ff007a0c */ /* 0x000fe20003fa5350 */
[CC--:B------:R-:W-:Y:S01]  /*0450*/  @P2 IMAD.WIDE R10, R38.reuse, R14.reuse, c[0x0][0x370] ;  /* 0x0000dc00260a2625 */ /* 0x0c0fe200078e020e */
[----:B------:R-:W-:Y:S02]  /*0460*/  ISETP.NE.AND.EX P3, PT, RZ, c[0x0][0x35c], PT, P3 ;  /* 0x0000d700ff007a0c */ /* 0x000fe40003f65330 */
[----:B------:R-:W-:Y:S01]  /*0470*/  MOV R190, RZ ;  /* 0x000000ff00be7202 */ /* 0x000fe20000000f00 */
[CC--:B------:R-:W-:Y:S01]  /*0480*/  @P0 IMAD.WIDE R8, R38.reuse, R14.reuse, c[0x0][0x360] ;  /* 0x0000d80026080625 */ /* 0x0c0fe200078e020e */
[----:B------:R2:W5:Y:S03]  /*0490*/  @P2 LDG.E R187, [R10.64] ;  /* 0x0000000a0abb2981 */ /* 0x000566000c1e1900 */
[----:B------:R-:W-:Y:S01]  /*04a0*/  IMAD.WIDE R2, R38, R14, c[0x0][0x358] ;  /* 0x0000d60026027625 */ /* 0x000fe200078e020e */
[----:B------:R2:W5:Y:S04]  /*04b0*/  @P0 LDG.E R191, [R8.64] ;  /* 0x0000000a08bf0981 */ /* 0x000568000c1e1900 */
[----:B------:R2:W5:Y:S04]  /*04c0*/  @P1 LDG.E R183, [R6.64] ;  /* 0x0000000a06b71981 */ /* 0x000568000c1e1900 */
[----:B------:R2:W5:Y:S04]  /*04d0*/  @P5 LDG.E R190, [R4.64] ;  /* 0x0000000a04be5981 */ /* 0x000568000c1e1900 */
[----:B------:R2:W5:Y:S04]  /*04e0*/  @P3 LDG.E R12, [R2.64] ;  /* 0x0000000a020c3981 */ /* 0x000568000c1e1900 */
[----:B------:R-:W3:Y:S01]  /*04f0*/  S2R R40, SR_CTAID.Y ;  /* 0x0000000000287919 */ /* 0x000ee20000002600 */
[----:B------:R-:W-:Y:S01]  /*0500*/  IMAD.MOV.U32 R13, RZ, RZ, c[0x0][0x1d0] ;  /* 0x00007400ff0d7624 */ /* 0x000fe200078e00ff */
[----:B-1----:R-:W-:-:S02]  /*0510*/  MOV R0, c[0x0][0x228] ;  /* 0x00008a0000007a02 */ /* 0x002fc40000000f00 */
[----:B---3--:R-:W-:Y:S01]  /*0520*/  SHF.R.S32.HI R217, RZ, 0x1f, R40 ;  /* 0x0000001fffd97819 */ /* 0x008fe20000011428 */
[----:B------:R-:W-:Y:S05]  /*0530*/  @P0 BRA `(.L_x_48) ;  /* 0x0000004000000947 */ /* 0x000fea0003800000 */
[----:B--2---:R-:W-:Y:S05]  /*0540*/  @!P1 BRA `(.L_x_48) ;  /* 0x0000003000009947 */ /* 0x004fea0003800000 */
[----:B------:R1:W2:Y:S04]  /*0550*/  LDG.E R8, [R6.64] ;  /* 0x0000000a06087981 */ /* 0x0002a8000c1e1900 */
[----:B-1----:R-:W2:Y:S02]  /*0560*/  LDG.E R6, [R6.64+0x4] ;  /* 0x0000040a06067981 */ /* 0x002ea4000c1e1900 */
[----:B--2--5:R-:W-:Y:S02]  /*0570*/  IADD3 R191, -R8, R6, RZ ;  /* 0x0000000608bf7210 */ /* 0x024fe40007ffe1ff */
.L_x_48:
[----:B--2---:R-:W-:-:S04]  /*0580*/  ISETP.NE.U32.AND P0, PT, RZ, c[0x0][0x368], PT ;  /* 0x0000da00ff007a0c */ /* 0x004fc80003f05070 */
[----:B------:R-:W-:-:S13]  /*0590*/  ISETP.NE.AND.EX P0, PT, RZ, c[0x0][0x36c], PT, P0 ;  /* 0x0000db00ff007a0c */ /* 0x000fda0003f05300 */
[----:B------:R-:W-:Y:S05]  /*05a0*/  @!P0 BRA `(.L_x_49) ;  /* 0x0000003000008947 */ /* 0x000fea0003800000 */
[----:B------:R-:W-:-:S05]  /*05b0*/  IMAD.WIDE R4, R38, R14, c[0x0][0x368] ;  /* 0x0000da0026047625 */ /* 0x000fca00078e020e */
[----:B------:R1:W5:Y:S01]  /*05c0*/  LDG.E R13, [R4.64] ;  /* 0x0000000a040d7981 */ /* 0x000362000c1e1900 */
[----:B------:R-:W-:Y:S05]  /*05d0*/  BRA `(.L_x_50) ;  /* 0x0000004000007947 */ /* 0x000fea0003800000 */
.L_x_49:
[----:B------:R-:W-:Y:S05]  /*05e0*/  @!P5 BRA `(.L_x_50) ;  /* 0x000000300000d947 */ /* 0x000fea0003800000 */
[----:B------:R1:W2:Y:S04]  /*05f0*/  LDG.E R6, [R4.64] ;  /* 0x0000000a04067981 */ /* 0x0002a8000c1e1900 */
[----:B-1----:R-:W2:Y:S02]  /*0600*/  LDG.E R4, [R4.64+0x4] ;  /* 0x0000040a04047981 */ /* 0x002ea4000c1e1900 */
[----:B--2---:R-:W-:Y:S02]  /*0610*/  IADD3 R13, -R6, R4, RZ ;  /* 0x00000004060d7210 */ /* 0x004fe40007ffe1ff */
.L_x_50:
[----:B------:R2:W3:Y:S04]  /*0620*/  @P3 LDG.E R6, [R2.64] ;  /* 0x0000000a02063981 */ /* 0x0004e8000c1e1900 */
[----:B-1----:R2:W3:Y:S01]  /*0630*/  @P3 LDG.E R5, [R2.64+0x4] ;  /* 0x0000040a02053981 */ /* 0x0024e2000c1e1900 */
[----:B------:R-:W-:Y:S01]  /*0640*/  ISETP.NE.U32.AND P0, PT, RZ, c[0x0][0x378], PT ;  /* 0x0000de00ff007a0c */ /* 0x000fe20003f05070 */
[----:B-----5:R-:W-:-:S03]  /*0650*/  IMAD.MOV.U32 R171, RZ, RZ, R13 ;  /* 0x000000ffffab7224 */ /* 0x020fc600078e000d */
[----:B------:R-:W-:Y:S01]  /*0660*/  ISETP.NE.AND.EX P0, PT, RZ, c[0x0][0x37c], PT, P0 ;  /* 0x0000df00ff007a0c */ /* 0x000fe20003f05300 */
[----:B------:R-:W-:-:S12]  /*0670*/  IMAD.IADD R4, R13, 0x1, -R187 ;  /* 0x000000010d047824 */ /* 0x000fd800078e0abb */
[----:B--2---:R-:W-:-:S05]  /*0680*/  @P0 IMAD.WIDE R2, R38, R14, c[0x0][0x378] ;  /* 0x0000de0026020625 */ /* 0x004fca00078e020e */
[----:B------:R1:W5:Y:S02]  /*0690*/  @P0 LDG.E R171, [R2.64] ;  /* 0x0000000a02ab0981 */ /* 0x000364000c1e1900 */
[----:B-1----:R-:W-:Y:S01]  /*06a0*/  MOV R2, RZ ;  /* 0x000000ff00027202 */ /* 0x002fe20000000f00 */
[----:B---3--:R-:W-:-:S04]  /*06b0*/  @P3 IMAD.IADD R0, R5, 0x1, -R6 ;  /* 0x0000000105003824 */ /* 0x008fc800078e0a06 */
[----:B------:R-:W-:-:S05]  /*06c0*/  IMAD.IADD R228, R4, 0x1, R0 ;  /* 0x0000000104e47824 */ /* 0x000fca00078e0200 */
[----:B------:R-:W-:-:S05]  /*06d0*/  IADD3 R3, R228, 0x6f, RZ ;  /* 0x0000006fe4037810 */ /* 0x000fca0007ffe0ff */
[----:B------:R-:W-:-:S05]  /*06e0*/  IMAD.HI R2, R3, -0x6db6db6d, R2 ;  /* 0x9249249303027827 */ /* 0x000fca00078e0202 */
[----:B------:R-:W-:-:S04]  /*06f0*/  SHF.R.U32.HI R3, RZ, 0x1f, R2 ;  /* 0x0000001fff037819 */ /* 0x000fc80000011602 */
[----:B------:R-:W-:Y:S01]  /*0700*/  LEA.HI.SX32 R7, R2, R3, 0x1a ;  /* 0x0000000302077211 */ /* 0x000fe200078fd2ff */
[----:B------:R-:W-:-:S04]  /*0710*/  IMAD.MOV R2, RZ, RZ, -R4 ;  /* 0x000000ffff027224 */ /* 0x000fc800078e0a04 */
[----:B------:R-:W-:Y:S01]  /*0720*/  IMAD R3, R7, 0x70, -R4 ;  /* 0x0000007007037824 */ /* 0x000fe200078e0a04 */
[----:B------:R-:W-:Y:S01]  /*0730*/  IMNMX R2, RZ, R2, !PT ;  /* 0x00000002ff027217 */ /* 0x000fe20007800200 */
[----:B------:R1:W-:Y:S03]  /*0740*/  STL [R1+0x30], R7 ;  /* 0x0000300701007387 */ /* 0x0003e60000100800 */
[----:B------:R-:W-:-:S04]  /*0750*/  IMNMX R3, R3, R0, PT ;  /* 0x0000000003037217 */ /* 0x000fc80003800200 */
[----:B------:R-:W-:Y:S02]  /*0760*/  ISETP.GT.AND P0, PT, R3, R2, PT ;  /* 0x000000020300720c */ /* 0x000fe40003f04270 */
[----:B------:R-:W-:-:S05]  /*0770*/  SHF.R.U32.HI R2, RZ, 0x4, R2 ;  /* 0x00000004ff027819 */ /* 0x000fca0000011602 */
[----:B------:R-:W-:-:S04]  /*0780*/  IMAD.WIDE.U32 R4, R2, 0x24924925, RZ ;  /* 0x2492492502047825 */ /* 0x000fc800078e00ff */
[----:B------:R-:W-:Y:S02]  /*0790*/  IMAD.MOV.U32 R164, RZ, RZ, R5 ;  /* 0x000000ffffa47224 */ /* 0x000fe400078e0005 */
[----:B------:R-:W-:Y:S02]  /*07a0*/  @P0 IADD3 R3, R3, 0x6f, RZ ;  /* 0x0000006f03030810 */ /* 0x000fe40007ffe0ff */
[----:B------:R-:W-:Y:S01]  /*07b0*/  @P0 MOV R2, RZ ;  /* 0x000000ff00020202 */ /* 0x000fe20000000f00 */
[----:B------:R-:W-:-:S04]  /*07c0*/  IMAD.MOV.U32 R6, RZ, RZ, R164 ;  /* 0x000000ffff067224 */ /* 0x000fc800078e00a4 */
[----:B------:R-:W-:-:S05]  /*07d0*/  @P0 IMAD.HI R2, R3, -0x6db6db6d, R2 ;  /* 0x9249249303020827 */ /* 0x000fca00078e0202 */
[----:B------:R-:W-:-:S04]  /*07e0*/  @P0 SHF.R.U32.HI R3, RZ, 0x1f, R2 ;  /* 0x0000001fff030819 */ /* 0x000fc80000011602 */
[----:B------:R-:W-:-:S04]  /*07f0*/  @P0 LEA.HI.SX32 R6, R2, R3, 0x1a ;  /* 0x0000000302060211 */ /* 0x000fc800078fd2ff */
[----:B------:R-:W-:-:S13]  /*0800*/  ISETP.GT.AND P0, PT, R6, R164, PT ;  /* 0x000000a40600720c */ /* 0x000fda0003f04270 */
[----:B------:R-:W-:Y:S05]  /*0810*/  @!P0 BRA `(.L_x_51) ;  /* 0x000077c000008947 */ /* 0x000fea0003800000 */
[----:B-1----:R-:W-:-:S04]  /*0820*/  ISETP.NE.U32.AND P0, PT, RZ, c[0x0][0x340], PT ;  /* 0x0000d000ff007a0c */ /* 0x002fc80003f05070 */
[----:B------:R-:W-:-:S13]  /*0830*/  ISETP.NE.AND.EX P4, PT, RZ, c[0x0][0x344], PT, P0 ;  /* 0x0000d100ff007a0c */ /* 0x000fda0003f85300 */
[----:B------:R-:W-:-:S05]  /*0840*/  @P4 IMAD.WIDE R2, R38, R14, c[0x0][0x340] ;  /* 0x0000d00026024625 */ /* 0x000fca00078e020e */
[----:B------:R1:W2:Y:S01]  /*0850*/  @P4 LDG.E R34, [R2.64] ;  /* 0x0000000a02224981 */ /* 0x0002a2000c1e1900 */
[----:B------:R-:W-:Y:S01]  /*0860*/  SHF.R.S32.HI R36, RZ, 0x1f, R231 ;  /* 0x0000001fff247819 */ /* 0x000fe200000114e7 */
[C---:B------:R-:W-:Y:S01]  /*0870*/  IMAD R7, R217.reuse, c[0x0][0x240], RZ ;  /* 0x00009000d9077a24 */ /* 0x040fe200078e02ff */
[----:B------:R-:W-:Y:S01]  /*0880*/  SHF.R.S32.HI R30, RZ, 0x1f, R38 ;  /* 0x0000001fff1e7819 */ /* 0x000fe20000011426 */
[----:B------:R-:W-:Y:S01]  /*0890*/  IMAD.MOV.U32 R172, RZ, RZ, 0x70 ;  /* 0x00000070ffac7424 */ /* 0x000fe200078e00ff */
[----:B------:R-:W-:Y:S01]  /*08a0*/  IADD3 R39, R6, -0x1, RZ ;  /* 0xffffffff06277810 */ /* 0x000fe20007ffe0ff */
[----:B------:R-:W-:Y:S01]  /*08b0*/  IMAD.MOV.U32 R166, RZ, RZ, c[0x0][0x238] ;  /* 0x00008e00ffa67624 */ /* 0x000fe200078e00ff */
[----:B------:R-:W-:Y:S01]  /*08c0*/  SEL R25, R30, RZ, !P3 ;  /* 0x000000ff1e197207 */ /* 0x000fe20005800000 */
[----:B------:R-:W-:Y:S01]  /*08d0*/  IMAD.WIDE.U32 R178, R172, c[0x0][0x238], RZ ;  /* 0x00008e00acb27a25 */ /* 0x000fe200078e00ff */
[----:B------:R-:W-:Y:S01]  /*08e0*/  SEL R102, R38, RZ, !P3 ;  /* 0x000000ff26667207 */ /* 0x000fe20005800000 */
[----:B------:R-:W-:Y:S01]  /*08f0*/  ULDC.U8 UR6, c[0x0][0x298] ;  /* 0x0000a60000067ab9 */ /* 0x000fe20000000000 */
[----:B------:R-:W-:Y:S01]  /*0900*/  SHF.R.S32.HI R6, RZ, 0x1f, R39 ;  /* 0x0000001fff067819 */ /* 0x000fe20000011427 */
[----:B------:R-:W-:Y:S01]  /*0910*/  IMAD.MOV.U32 R37, RZ, RZ, c[0x0][0x23c] ;  /* 0x00008f00ff257624 */ /* 0x000fe200078e00ff */
[-C--:B------:R-:W-:Y:S01]  /*0920*/  LEA.HI R21, R36, R231.reuse, RZ, 0x2 ;  /* 0x000000e724157211 */ /* 0x080fe200078f10ff */
[----:B------:R-:W-:Y:S01]  /*0930*/  IMAD.IADD R28, R190, 0x1, R13 ;  /* 0x00000001be1c7824 */ /* 0x000fe200078e020d */
[----:B------:R-:W-:Y:S01]  /*0940*/  MOV R216, c[0x0][0x27c] ;  /* 0x00009f0000d87a02 */ /* 0x000fe20000000f00 */
[----:B------:R-:W-:Y:S01]  /*0950*/  IMAD R17, R217, c[0x0][0x210], RZ ;  /* 0x00008400d9117a24 */ /* 0x000fe200078e02ff */
[----:B------:R-:W-:Y:S01]  /*0960*/  LOP3.LUT R32, R21, 0xfffffffc, RZ, 0xc0, !PT ;  /* 0xfffffffc15207812 */ /* 0x000fe200078ec0ff */
[----:B------:R-:W-:Y:S01]  /*0970*/  IMAD.MOV.U32 R186, RZ, RZ, 0x5 ;  /* 0x00000005ffba7424 */ /* 0x000fe200078e00ff */
[----:B------:R-:W-:Y:S01]  /*0980*/  SHF.R.S32.HI R31, RZ, 0x1f, R28 ;  /* 0x0000001fff1f7819 */ /* 0x000fe2000001141c */
[----:B------:R-:W-:Y:S01]  /*0990*/  IMAD R17, R40, c[0x0][0x214], R17 ;  /* 0x0000850028117a24 */ /* 0x000fe200078e0211 */
[----:B------:R-:W-:Y:S01]  /*09a0*/  SHF.R.S32.HI R101, RZ, 0x2, R21 ;  /* 0x00000002ff657819 */ /* 0x000fe20000011415 */
[----:B------:R-:W-:Y:S01]  /*09b0*/  IMAD.IADD R32, R231, 0x1, -R32 ;  /* 0x00000001e7207824 */ /* 0x000fe200078e0a20 */
[----:B------:R-:W-:Y:S01]  /*09c0*/  MOV R184, 0x6 ;  /* 0x0000000600b87802 */ /* 0x000fe20000000f00 */
[----:B------:R-:W-:Y:S01]  /*09d0*/  IMAD.MOV.U32 R180, RZ, RZ, c[0x0][0x1e0] ;  /* 0x00007800ffb47624 */ /* 0x000fe200078e00ff */
[----:B-1----:R-:W-:Y:S01]  /*09e0*/  LEA.HI R3, R36, R231, RZ, 0x3 ;  /* 0x000000e724037211 */ /* 0x002fe200078f18ff */
[C---:B------:R-:W-:Y:S01]  /*09f0*/  IMAD.SHL.U32 R26, R32.reuse, 0x8, RZ ;  /* 0x00000008201a7824 */ /* 0x040fe200078e00ff */
[----:B------:R-:W-:Y:S01]  /*0a00*/  SHF.R.S32.HI R35, RZ, 0x1f, R101 ;  /* 0x0000001fff237819 */ /* 0x000fe20000011465 */
[----:B------:R-:W-:Y:S01]  /*0a10*/  IMAD.SHL.U32 R32, R32, 0x4, RZ ;  /* 0x0000000420207824 */ /* 0x000fe200078e00ff */
[----:B------:R-:W-:Y:S01]  /*0a20*/  LOP3.LUT R2, R3, 0x1ffffff8, RZ, 0xc0, !PT ;  /* 0x1ffffff803027812 */ /* 0x000fe200078ec0ff */
[----:B------:R-:W-:Y:S01]  /*0a30*/  IMAD.SHL.U32 R170, R166, 0x20, RZ ;  /* 0x00000020a6aa7824 */ /* 0x000fe200078e00ff */
[----:B------:R-:W-:Y:S01]  /*0a40*/  SHF.R.S32.HI R5, RZ, 0x3, R3 ;  /* 0x00000003ff057819 */ /* 0x000fe20000011403 */
[----:B------:R-:W-:Y:S01]  /*0a50*/  IMAD R16, R35, c[0x0][0x280], RZ ;  /* 0x0000a00023107a24 */ /* 0x000fe200078e02ff */
[----:B------:R-:W-:Y:S01]  /*0a60*/  SHF.R.S32.HI R3, RZ, 0x1f, R12 ;  /* 0x0000001fff037819 */ /* 0x000fe2000001140c */
[----:B------:R-:W-:Y:S01]  /*0a70*/  IMAD.IADD R2, R231, 0x1, -R2 ;  /* 0x00000001e7027824 */ /* 0x000fe200078e0a02 */
[C---:B------:R-:W-:Y:S01]  /*0a80*/  IADD3 R160, P0, R5.reuse, R12, RZ ;  /* 0x0000000c05a07210 */ /* 0x040fe20007f1e0ff */
[----:B------:R-:W-:Y:S01]  /*0a90*/  IMAD.IADD R140, R0, 0x1, -R5 ;  /* 0x00000001008c7824 */ /* 0x000fe200078e0a05 */
[----:B------:R-:W-:Y:S01]  /*0aa0*/  SHF.R.S32.HI R27, RZ, 0x1f, R26 ;  /* 0x0000001fff1b7819 */ /* 0x000fe2000001141a */
[----:B------:R-:W-:Y:S01]  /*0ab0*/  IMAD.SHL.U32 R10, R2, 0x8, RZ ;  /* 0x00000008020a7824 */ /* 0x000fe200078e00ff */
[C---:B------:R-:W-:Y:S01]  /*0ac0*/  LEA.HI.X.SX32 R165, R5.reuse, R3, 0x1, P0 ;  /* 0x0000000305a57211 */ /* 0x040fe200000f0eff */
[----:B------:R-:W-:Y:S01]  /*0ad0*/  IMAD.SHL.U32 R5, R5, 0x40, RZ ;  /* 0x0000004005057824 */ /* 0x000fe200078e00ff */
[----:B------:R-:W-:Y:S01]  /*0ae0*/  IADD3 R117, R26, 0x20, RZ ;  /* 0x000000201a757810 */ /* 0x000fe20007ffe0ff */
[----:B------:R-:W-:Y:S01]  /*0af0*/  IMAD R14, R39, -0x70, R140 ;  /* 0xffffff90270e7824 */ /* 0x000fe200078e028c */
[----:B------:R-:W-:Y:S01]  /*0b00*/  SHF.R.S32.HI R11, RZ, 0x1f, R10 ;  /* 0x0000001fff0b7819 */ /* 0x000fe2000001140a */
[----:B------:R-:W-:Y:S01]  /*0b10*/  IMAD R2, R165, c[0x0][0x238], RZ ;  /* 0x00008e00a5027a24 */ /* 0x000fe200078e02ff */
[----:B------:R-:W-:Y:S01]  /*0b20*/  ISETP.GE.AND P6, PT, R10, c[0x0][0x1d4], PT ;  /* 0x000075000a007a0c */ /* 0x000fe20003fc6270 */
[----:B------:R-:W-:Y:S01]  /*0b30*/  IMAD R16, R101, c[0x0][0x284], R16 ;  /* 0x0000a10065107a24 */ /* 0x000fe200078e0210 */
[----:B------:R-:W-:Y:S01]  /*0b40*/  ISETP.GE.AND P1, PT, R14, 0x1, PT ;  /* 0x000000010e00780c */ /* 0x000fe20003f26270 */
[----:B------:R-:W-:Y:S01]  /*0b50*/  IMAD R4, R160, c[0x0][0x23c], R2 ;  /* 0x00008f00a0047a24 */ /* 0x000fe200078e0202 */
[----:B------:R-:W-:Y:S01]  /*0b60*/  ISETP.GE.AND P0, PT, R14, 0x11, PT ;  /* 0x000000110e00780c */ /* 0x000fe20003f06270 */
[----:B------:R-:W-:Y:S01]  /*0b70*/  IMAD.WIDE.U32 R2, R160, c[0x0][0x238], R10 ;  /* 0x00008e00a0027a25 */ /* 0x000fe200078e000a */
[----:B------:R-:W-:Y:S01]  /*0b80*/  ISETP.GE.AND P3, PT, R14, 0x21, PT ;  /* 0x000000210e00780c */ /* 0x000fe20003f66270 */
[----:B------:R-:W-:Y:S01]  /*0b90*/  ULDC UR8, c[0x0][0x1e4] ;  /* 0x0000790000087ab9 */ /* 0x000fe20000000800 */
[----:B------:R-:W-:Y:S01]  /*0ba0*/  SHF.R.S32.HI R33, RZ, 0x1f, R32 ;  /* 0x0000001fff217819 */ /* 0x000fe20000011420 */
[----:B------:R-:W-:Y:S01]  /*0bb0*/  IMAD.IADD R3, R3, 0x1, R4 ;  /* 0x0000000103037824 */ /* 0x000fe200078e0204 */
[C---:B------:R-:W-:Y:S01]  /*0bc0*/  IADD3 R169, R101.reuse, 0x20, RZ ;  /* 0x0000002065a97810 */ /* 0x040fe20007ffe0ff */
[C---:B------:R-:W-:Y:S01]  /*0bd0*/  IMAD R4, R40.reuse, c[0x0][0x244], R7 ;  /* 0x0000910028047a24 */ /* 0x040fe200078e0207 */
[C---:B------:R-:W-:Y:S01]  /*0be0*/  IADD3 R168, R101.reuse, 0x40, RZ ;  /* 0x0000004065a87810 */ /* 0x040fe20007ffe0ff */
[----:B------:R-:W-:Y:S01]  /*0bf0*/  IMAD.WIDE.U32 R2, R40, c[0x0][0x240], R2 ;  /* 0x0000900028027a25 */ /* 0x000fe200078e0002 */
[----:B------:R-:W-:Y:S01]  /*0c00*/  IADD3 R167, R101, 0x60, RZ ;  /* 0x0000006065a77810 */ /* 0x000fe20007ffe0ff */
[----:B------:R-:W-:Y:S01]  /*0c10*/  UMOV UR7, 0x60 ;  /* 0x0000006000077882 */ /* 0x000fe20000000000 */
[----:B------:R-:W-:Y:S01]  /*0c20*/  SHF.L.U32 R214, R180, 0x5, RZ ;  /* 0x00000005b4d67819 */ /* 0x000fe200000006ff */
[----:B------:R-:W-:Y:S01]  /*0c30*/  IMAD R7, R172, c[0x0][0x23c], RZ ;  /* 0x00008f00ac077a24 */ /* 0x000fe200078e02ff */
[C---:B------:R-:W-:Y:S01]  /*0c40*/  SHF.L.U64.HI R203, R180.reuse, R184, c[0x0][0x1e4] ;  /* 0x00007900b4cb7619 */ /* 0x040fe200000102b8 */
[----:B------:R-:W-:Y:S01]  /*0c50*/  IMAD.IADD R3, R3, 0x1, R4 ;  /* 0x0000000103037824 */ /* 0x000fe200078e0204 */
[----:B------:R-:W-:Y:S01]  /*0c60*/  SHF.L.U64.HI R198, R180, R186, c[0x0][0x1e4] ;  /* 0x00007900b4c67619 */ /* 0x000fe200000102ba */
[----:B------:R-:W-:Y:S01]  /*0c70*/  IMAD R4, R25, c[0x0][0x248], RZ ;  /* 0x0000920019047a24 */ /* 0x000fe200078e02ff */
[----:B------:R-:W-:Y:S01]  /*0c80*/  IADD3 R208, R179, R7, RZ ;  /* 0x00000007b3d07210 */ /* 0x000fe20007ffe0ff */
[----:B------:R-:W-:Y:S01]  /*0c90*/  IMAD.WIDE.U32 R138, R102, c[0x0][0x248], R2 ;  /* 0x00009200668a7a25 */ /* 0x000fe200078e0002 */
[----:B------:R-:W-:Y:S01]  /*0ca0*/  LOP3.LUT R2, R5, 0x1c0, RZ, 0xc0, !PT ;  /* 0x000001c005027812 */ /* 0x000fe200078ec0ff */
[----:B------:R-:W-:Y:S01]  /*0cb0*/  ULDC UR5, c[0x0][0x284] ;  /* 0x0000a10000057ab9 */ /* 0x000fe20000000800 */
[----:B------:R-:W-:Y:S01]  /*0cc0*/  LEA.HI R5, R36, R231, RZ, 0x6 ;  /* 0x000000e724057211 */ /* 0x000fe200078f30ff */
[----:B------:R-:W-:Y:S01]  /*0cd0*/  IMAD R7, R102, c[0x0][0x24c], R4 ;  /* 0x0000930066077a24 */ /* 0x000fe200078e0204 */
[----:B------:R-:W-:Y:S01]  /*0ce0*/  ULDC UR4, c[0x0][0x294] ;  /* 0x0000a50000047ab9 */ /* 0x000fe20000000800 */
[----:B------:R-:W-:Y:S01]  /*0cf0*/  IMAD R4, R208, R39, RZ ;  /* 0x00000027d0047224 */ /* 0x000fe200078e02ff */
[----:B------:R-:W-:Y:S01]  /*0d00*/  UIMAD UR8, UR8, 0x60, URZ ;  /* 0x00000060080878a4 */ /* 0x000fe2000f8e023f */
[----:B------:R-:W-:Y:S01]  /*0d10*/  IMAD.IADD R135, R139, 0x1, R7 ;  /* 0x000000018b877824 */ /* 0x000fe200078e0207 */
[----:B------:R-:W-:Y:S01]  /*0d20*/  UIMAD UR5, UR7, UR5, URZ ;  /* 0x00000005070572a4 */ /* 0x000fe2000f8e023f */
[-C--:B------:R-:W-:Y:S01]  /*0d30*/  IMAD R3, R6, R178.reuse, R4 ;  /* 0x000000b206037224 */ /* 0x080fe200078e0204 */
[----:B------:R-:W-:Y:S01]  /*0d40*/  LOP3.LUT R4, R2, 0x38, R10, 0xf8, !PT ;  /* 0x0000003802047812 */ /* 0x000fe200078ef80a */
[----:B------:R-:W-:Y:S01]  /*0d50*/  IMAD.MOV.U32 R134, RZ, RZ, R138 ;  /* 0x000000ffff867224 */ /* 0x000fe200078e008a */
[----:B------:R-:W-:Y:S01]  /*0d60*/  SHF.R.U32.HI R2, RZ, 0x3, R2 ;  /* 0x00000003ff027819 */ /* 0x000fe20000011602 */
[----:B------:R-:W-:Y:S01]  /*0d70*/  IMAD.SHL.U32 R5, R5, 0x8, RZ ;  /* 0x0000000805057824 */ /* 0x000fe200078e00ff */
[----:B------:R-:W-:Y:S01]  /*0d80*/  UIMAD UR4, UR7, UR4, URZ ;  /* 0x00000004070472a4 */ /* 0x000fe2000f8e023f */
[----:B------:R-:W-:Y:S01]  /*0d90*/  IMAD.WIDE.U32 R22, R39, R178, R134 ;  /* 0x000000b227167225 */ /* 0x000fe200078e0086 */
[----:B------:R-:W-:-:S02]  /*0da0*/  LOP3.LUT R2, R4, R2, RZ, 0x3c, !PT ;  /* 0x0000000204027212 */ /* 0x000fc400078e3cff */
[----:B------:R-:W-:Y:S01]  /*0db0*/  P2R R133, PR, RZ, 0x40 ;  /* 0x00000040ff857803 */ /* 0x000fe20000000000 */
[----:B------:R-:W-:Y:S01]  /*0dc0*/  IMAD.WIDE.U32 R6, R166, 0x20, RZ ;  /* 0x00000020a6067825 */ /* 0x000fe200078e00ff */
[----:B------:R-:W-:Y:S02]  /*0dd0*/  LOP3.LUT R2, R2, 0xfffffe00, R5, 0xf8, !PT ;  /* 0xfffffe0002027812 */ /* 0x000fe400078ef805 */
[----:B------:R-:W-:Y:S01]  /*0de0*/  IADD3 R3, R23, R3, RZ ;  /* 0x0000000317037210 */ /* 0x000fe20007ffe0ff */
[----:B------:R-:W-:Y:S01]  /*0df0*/  IMAD.WIDE.U32 R188, R101, c[0x0][0x1e0], RZ ;  /* 0x0000780065bc7a25 */ /* 0x000fe200078e00ff */
[----:B------:R-:W-:-:S03]  /*0e00*/  @P1 LEA R4, P2, R22, c[0x0][0x220], 0x1 ;  /* 0x0000880016041a11 */ /* 0x000fc600078408ff */
[----:B------:R-:W-:Y:S01]  /*0e10*/  IMAD.SHL.U32 R94, R2, 0x2, RZ ;  /* 0x00000002025e7824 */ /* 0x000fe200078e00ff */
[----:B------:R-:W-:Y:S01]  /*0e20*/  @P1 LEA.HI.X R5, R22, c[0x0][0x224], R3, 0x1, P2 ;  /* 0x0000890016051a11 */ /* 0x000fe200010f0c03 */
[----:B------:R-:W-:Y:S01]  /*0e30*/  IMAD.SHL.U32 R215, R180, 0x40, RZ ;  /* 0x00000040b4d77824 */ /* 0x000fe200078e00ff */
[----:B------:R-:W-:Y:S01]  /*0e40*/  @P0 LEA R2, P2, R166, R22, 0x4 ;  /* 0x00000016a6020211 */ /* 0x000fe200078420ff */
[----:B------:R-:W-:Y:S02]  /*0e50*/  IMAD R200, R172, c[0x0][0x294], RZ ;  /* 0x0000a500acc87a24 */ /* 0x000fe400078e02ff */
[----:B------:R-:W-:Y:S01]  /*0e60*/  @!PT LDS RZ, [RZ] ;  /* 0x00000000fffff984 */ /* 0x000fe20000000800 */
[----:B------:R-:W-:Y:S01]  /*0e70*/  @!PT LDS RZ, [RZ] ;  /* 0x00000000fffff984 */ /* 0x000fe20000000800 */
[----:B------:R-:W-:Y:S01]  /*0e80*/  @!PT LDS RZ, [RZ] ;  /* 0x00000000fffff984 */ /* 0x000fe20000000800 */
[----:B------:R1:W-:Y:S01]  /*0e90*/  @P1 LDGSTS.E.BYPASS.LTC128B.128 [R94+0x3900], [R4.64], !P6 ;  /* 0x03900000045e1fae */ /* 0x0003e2000f101d4a */
[----:B------:R-:W-:Y:S01]  /*0ea0*/  ISETP.GE.AND P1, PT, R14, 0x31, PT ;  /* 0x000000310e00780c */ /* 0x000fe20003f26270 */
[C---:B------:R-:W-:Y:S02]  /*0eb0*/  IMAD R201, R172.reuse, c[0x0][0x284], RZ ;  /* 0x0000a100acc97a24 */ /* 0x040fe400078e02ff */
[----:B------:R-:W-:-:S02]  /*0ec0*/  IMAD R202, R172, c[0x0][0x1e4], RZ ;  /* 0x00007900acca7a24 */ /* 0x000fc400078e02ff */
[----:B------:R-:W-:-:S04]  /*0ed0*/  IMAD.WIDE.U32 R176, R172, c[0x0][0x290], RZ ;  /* 0x0000a400acb07a25 */ /* 0x000fc800078e00ff */
[----:B------:R-:W-:-:S04]  /*0ee0*/  IMAD.WIDE.U32 R174, R172, c[0x0][0x280], RZ ;  /* 0x0000a000acae7a25 */ /* 0x000fc800078e00ff */
[----:B------:R-:W-:Y:S02]  /*0ef0*/  @P1 IMAD R12, R37, 0x30, RZ ;  /* 0x00000030250c1824 */ /* 0x000fe400078e02ff */
[----:B------:R-:W-:-:S04]  /*0f00*/  IMAD.WIDE.U32 R180, R180, 0x60, RZ ;  /* 0x00000060b4b47825 */ /* 0x000fc800078e00ff */
[----:B------:R-:W-:Y:S01]  /*0f10*/  IMAD.WIDE.U32 R194, R168, c[0x0][0x1e0], RZ ;  /* 0x00007800a8c27a25 */ /* 0x000fe200078e00ff */
[----:B------:R-:W-:-:S03]  /*0f20*/  IADD3 R199, R181, UR8, RZ ;  /* 0x00000008b5c77c10 */ /* 0x000fc6000fffe0ff */
[----:B------:R-:W-:Y:S01]  /*0f30*/  IMAD.WIDE.U32 R172, R172, c[0x0][0x1e0], RZ ;  /* 0x00007800acac7a25 */ /* 0x000fe200078e00ff */
[----:B-1----:R-:W-:-:S03]  /*0f40*/  @P0 LEA.HI.X R5, R166, R3, R37, 0x4, P2 ;  /* 0x00000003a6050211 */ /* 0x002fc600010f2425 */
[----:B------:R-:W-:Y:S01]  /*0f50*/  IMAD.WIDE.U32 R196, R169, c[0x0][0x1e0], RZ ;  /* 0x00007800a9c47a25 */ /* 0x000fe200078e00ff */
[----:B------:R-:W-:-:S03]  /*0f60*/  @P0 LEA R4, P2, R2, c[0x0][0x220], 0x1 ;  /* 0x0000880002040a11 */ /* 0x000fc600078408ff */
[----:B------:R-:W-:Y:S01]  /*0f70*/  IMAD.WIDE.U32 R192, R167, c[0x0][0x1e0], RZ ;  /* 0x00007800a7c07a25 */ /* 0x000fe200078e00ff */
[----:B------:R-:W-:Y:S02]  /*0f80*/  @P0 LEA.HI.X R5, R2, c[0x0][0x224], R5, 0x1, P2 ;  /* 0x0000890002050a11 */ /* 0x000fe400010f0c05 */
[----:B------:R-:W-:Y:S01]  /*0f90*/  @P3 IADD3 R6, P2, R22, R6, RZ ;  /* 0x0000000616063210 */ /* 0x000fe20007f5e0ff */
[----:B------:R-:W-:Y:S02]  /*0fa0*/  IMAD.SHL.U32 R2, R37, 0x20, RZ ;  /* 0x0000002025027824 */ /* 0x000fe400078e00ff */
[----:B------:R1:W-:Y:S01]  /*0fb0*/  @P0 LDGSTS.E.BYPASS.LTC128B.128 [R94+0x4100], [R4.64], !P6 ;  /* 0x04100000045e0fae */ /* 0x0003e2000f101d4a */
[----:B------:R-:W-:Y:S01]  /*0fc0*/  @P3 LEA R8, P0, R6, c[0x0][0x220], 0x1 ;  /* 0x0000880006083a11 */ /* 0x000fe200078008ff */
[----:B------:R-:W-:Y:S01]  /*0fd0*/  IMAD.IADD R200, R177, 0x1, R200 ;  /* 0x00000001b1c87824 */ /* 0x000fe200078e02c8 */
[----:B------:R-:W-:Y:S01]  /*0fe0*/  @P3 IADD3.X R7, R3, R7, R2, P2, !PT ;  /* 0x0000000703073210 */ /* 0x000fe200017fe402 */
[----:B------:R-:W-:Y:S01]  /*0ff0*/  IMAD.IADD R201, R175, 0x1, R201 ;  /* 0x00000001afc97824 */ /* 0x000fe200078e02c9 */
[----:B------:R-:W-:Y:S01]  /*1000*/  @P1 MOV R2, R22 ;  /* 0x0000001600021202 */ /* 0x000fe20000000f00 */
[----:B------:R-:W-:Y:S01]  /*1010*/  IMAD.IADD R202, R173, 0x1, R202 ;  /* 0x00000001adca7824 */ /* 0x000fe200078e02ca */
[----:B------:R-:W-:-:S02]  /*1020*/  ISETP.GE.AND P2, PT, R14, 0x41, PT ;  /* 0x000000410e00780c */ /* 0x000fc40003f46270 */
[----:B------:R-:W-:-:S05]  /*1030*/  @P3 LEA.HI.X R9, R6, c[0x0][0x224], R7, 0x1, P0 ;  /* 0x0000890006093a11 */ /* 0x000fca00000f0c07 */
[----:B------:R3:W-:Y:S01]  /*1040*/  @P3 LDGSTS.E.BYPASS.LTC128B.128 [R94+0x4900], [R8.64], !P6 ;  /* 0x04900000085e3fae */ /* 0x0007e2000f101d4a */
[----:B-1----:R-:W-:-:S04]  /*1050*/  @P1 IMAD.WIDE.U32 R4, R166, 0x30, R2 ;  /* 0x00000030a6041825 */ /* 0x002fc800078e0002 */
[----:B------:R-:W-:Y:S01]  /*1060*/  @P1 IMAD.IADD R2, R5, 0x1, R12 ;  /* 0x0000000105021824 */ /* 0x000fe200078e020c */
[----:B------:R-:W-:Y:S01]  /*1070*/  @P1 LEA R6, P0, R4, c[0x0][0x220], 0x1 ;  /* 0x0000880004061a11 */ /* 0x000fe200078008ff */
[----:B------:R-:W-:-:S03]  /*1080*/  IMAD R12, R217, c[0x0][0x1e8], RZ ;  /* 0x00007a00d90c7a24 */ /* 0x000fc600078e02ff */
[----:B------:R-:W-:Y:S01]  /*1090*/  @P1 LEA.HI.X R7, R4, c[0x0][0x224], R2, 0x1, P0 ;  /* 0x0000890004071a11 */ /* 0x000fe200000f0c02 */
[----:B------:R-:W-:Y:S01]  /*10a0*/  IMAD R12, R40, c[0x0][0x1ec], R12 ;  /* 0x00007b00280c7a24 */ /* 0x000fe200078e020c */
[----:B------:R-:W-:-:S03]  /*10b0*/  @P2 LEA R2, P0, R166, R22, 0x6 ;  /* 0x00000016a6022211 */ /* 0x000fc600078030ff */
[----:B------:R1:W-:Y:S01]  /*10c0*/  @P1 LDGSTS.E.BYPASS.LTC128B.128 [R94+0x5100], [R6.64], !P6 ;  /* 0x05100000065e1fae */ /* 0x0003e2000f101d4a */
[----:B------:R-:W-:Y:S01]  /*10d0*/  @P2 LEA.HI.X R4, R166, R3, R37, 0x6, P0 ;  /* 0x00000003a6042211 */ /* 0x000fe200000f3425 */
[----:B---3--:R-:W-:Y:S01]  /*10e0*/  IMAD R9, R217, c[0x0][0x260], RZ ;  /* 0x00009800d9097a24 */ /* 0x008fe200078e02ff */
[----:B------:R-:W-:Y:S02]  /*10f0*/  @P2 LEA R18, P0, R2, c[0x0][0x220], 0x1 ;  /* 0x0000880002122a11 */ /* 0x000fe400078008ff */
[----:B------:R-:W-:Y:S01]  /*1100*/  ISETP.GE.AND P1, PT, R216, 0x1, PT ;  /* 0x00000001d800780c */ /* 0x000fe20003f26270 */
[----:B------:R-:W-:Y:S01]  /*1110*/  IMAD R9, R40, c[0x0][0x264], R9 ;  /* 0x0000990028097a24 */ /* 0x000fe200078e0209 */
[----:B------:R-:W-:Y:S01]  /*1120*/  @P2 LEA.HI.X R19, R2, c[0x0][0x224], R4, 0x1, P0 ;  /* 0x0000890002132a11 */ /* 0x000fe200000f0c04 */
[----:B------:R-:W-:Y:S01]  /*1130*/  IMAD.WIDE.U32 R4, R28, c[0x0][0x1e0], RZ ;  /* 0x000078001c047a25 */ /* 0x000fe200078e00ff */
[C---:B------:R-:W-:Y:S02]  /*1140*/  ISETP.GE.AND P0, PT, R26.reuse, c[0x0][0x27c], PT ;  /* 0x00009f001a007a0c */ /* 0x040fe40003f06270 */
[----:B------:R-:W-:Y:S01]  /*1150*/  ISETP.GE.AND P1, PT, R26, c[0x0][0x1d4], PT ;  /* 0x000075001a007a0c */ /* 0x000fe20003f26270 */
[----:B------:R-:W-:Y:S01]  /*1160*/  IMAD.SHL.U32 R2, R216, 0x2, RZ ;  /* 0x00000002d8027824 */ /* 0x000fe200078e00ff */
[----:B------:R-:W-:Y:S01]  /*1170*/  SEL R8, RZ, c[0x0][0x27c], !P0 ;  /* 0x00009f00ff087a07 */ /* 0x000fe20004000000 */
[----:B------:R3:W-:Y:S01]  /*1180*/  @P2 LDGSTS.E.BYPASS.LTC128B.128 [R94+0x5900], [R18.64], !P6 ;  /* 0x05900000125e2fae */ /* 0x0007e2000f101d4a */
[----:B------:R-:W-:-:S02]  /*1190*/  SEL R24, RZ, 0x1, P1 ;  /* 0x00000001ff187807 */ /* 0x000fc40000800000 */
[----:B------:R-:W-:Y:S01]  /*11a0*/  ISETP.GE.AND P1, PT, R14, 0x51, PT ;  /* 0x000000510e00780c */ /* 0x000fe20003f26270 */
[----:B------:R-:W-:-:S04]  /*11b0*/  IMAD.IADD R8, R26, 0x1, R8 ;  /* 0x000000011a087824 */ /* 0x000fc800078e0208 */
[----:B------:R-:W-:Y:S02]  /*11c0*/  @P0 IADD3 R2, -R2, c[0x0][0x1d4], RZ ;  /* 0x0000750002020a10 */ /* 0x000fe40007ffe1ff */
[----:B------:R-:W-:Y:S01]  /*11d0*/  ISETP.GE.AND P0, PT, R117, c[0x0][0x1d4], PT ;  /* 0x0000750075007a0c */ /* 0x000fe20003f06270 */
[----:B-1----:R-:W-:-:S03]  /*11e0*/  IMAD R6, R31, c[0x0][0x1e0], RZ ;  /* 0x000078001f067a24 */ /* 0x002fc600078e02ff */
[----:B------:R-:W-:Y:S02]  /*11f0*/  SEL R23, RZ, 0xffffffff, P0 ;  /* 0xffffffffff177807 */ /* 0x000fe40000000000 */
[----:B------:R-:W-:Y:S01]  /*1200*/  ISETP.GT.AND P0, PT, R14, 0x60, PT ;  /* 0x000000600e00780c */ /* 0x000fe20003f04270 */
[----:B------:R-:W-:Y:S02]  /*1210*/  IMAD R6, R28, c[0x0][0x1e4], R6 ;  /* 0x000079001c067a24 */ /* 0x000fe400078e0206 */
[----:B------:R-:W-:-:S04]  /*1220*/  IMAD.WIDE.U32 R14, R101, c[0x0][0x280], R32 ;  /* 0x0000a000650e7a25 */ /* 0x000fc800078e0020 */
[----:B------:R-:W-:Y:S02]  /*1230*/  IMAD.IADD R5, R5, 0x1, R6 ;  /* 0x0000000105057824 */ /* 0x000fe400078e0206 */
[----:B------:R-:W-:Y:S02]  /*1240*/  IMAD.IADD R115, R15, 0x1, R16 ;  /* 0x000000010f737824 */ /* 0x000fe400078e0210 */
[----:B------:R-:W-:-:S04]  /*1250*/  IMAD.WIDE.U32 R6, R40, c[0x0][0x1e8], R4 ;  /* 0x00007a0028067a25 */ /* 0x000fc800078e0004 */
[----:B------:R-:W-:Y:S01]  /*1260*/  IMAD.WIDE.U32 R4, R40, c[0x0][0x260], R10 ;  /* 0x0000980028047a25 */ /* 0x000fe200078e000a */
[----:B------:R-:W-:-:S03]  /*1270*/  SHF.R.S32.HI R10, RZ, 0x1f, R2 ;  /* 0x0000001fff0a7819 */ /* 0x000fc60000011402 */
[----:B------:R-:W-:Y:S01]  /*1280*/  IMAD.IADD R93, R7, 0x1, R12 ;  /* 0x00000001075d7824 */ /* 0x000fe200078e020c */
[----:B------:R-:W-:Y:S01]  /*1290*/  LEA.HI R29, R10, R2, RZ, 0x4 ;  /* 0x000000020a1d7211 */ /* 0x000fe200078f20ff */
[----:B------:R-:W-:Y:S01]  /*12a0*/  IMAD.WIDE.U32 R12, R101, c[0x0][0x290], R32 ;  /* 0x0000a400650c7a25 */ /* 0x000fe200078e0020 */
[----:B------:R-:W-:Y:S02]  /*12b0*/  SHF.R.S32.HI R2, RZ, 0x1f, R8 ;  /* 0x0000001fff027819 */ /* 0x000fe40000011408 */
[----:B------:R-:W-:Y:S01]  /*12c0*/  IADD3 R5, R5, R9, RZ ;  /* 0x0000000905057210 */ /* 0x000fe20007ffe0ff */
[----:B------:R-:W-:Y:S01]  /*12d0*/  IMAD.MOV.U32 R92, RZ, RZ, R6 ;  /* 0x000000ffff5c7224 */ /* 0x000fe200078e0006 */
[----:B------:R-:W-:Y:S01]  /*12e0*/  LEA.HI R20, R2, R8, RZ, 0x3 ;  /* 0x0000000802147211 */ /* 0x000fe200078f18ff */
[----:B------:R-:W-:Y:S02]  /*12f0*/  IMAD R2, R35, c[0x0][0x290], RZ ;  /* 0x0000a40023027a24 */ /* 0x000fe400078e02ff */
[----:B------:R-:W-:Y:S01]  /*1300*/  IMAD.WIDE.U32 R8, R101, c[0x0][0x290], R26 ;  /* 0x0000a40065087a25 */ /* 0x000fe200078e001a */
[----:B------:R-:W-:-:S03]  /*1310*/  LOP3.LUT R120, R20, 0xfffffff8, RZ, 0xc0, !PT ;  /* 0xfffffff814787812 */ /* 0x000fc600078ec0ff */
[----:B------:R-:W-:Y:S01]  /*1320*/  IMAD R2, R101, c[0x0][0x294], R2 ;  /* 0x0000a50065027a24 */ /* 0x000fe200078e0202 */
[----:B------:R-:W-:Y:S01]  /*1330*/  SHF.R.S32.HI R126, RZ, 0x1f, R120 ;  /* 0x0000001fff7e7819 */ /* 0x000fe20000011478 */
[----:B------:R-:W-:Y:S02]  /*1340*/  IMAD.MOV.U32 R108, RZ, RZ, R8 ;  /* 0x000000ffff6c7224 */ /* 0x000fe400078e0008 */
[----:B------:R-:W-:Y:S01]  /*1350*/  IMAD R8, R25, c[0x0][0x268], RZ ;  /* 0x00009a0019087a24 */ /* 0x000fe200078e02ff */
[----:B------:R-:W-:Y:S01]  /*1360*/  IADD3 R25, R32, 0x10, RZ ;  /* 0x0000001020197810 */ /* 0x000fe20007ffe0ff */
[----:B------:R-:W-:Y:S02]  /*1370*/  IMAD.IADD R113, R13, 0x1, R2 ;  /* 0x000000010d717824 */ /* 0x000fe400078e0202 */
[----:B------:R-:W-:-:S04]  /*1380*/  IMAD.WIDE.U32 R6, R40, c[0x0][0x210], R26 ;  /* 0x0000840028067a25 */ /* 0x000fc800078e001a */
[----:B------:R-:W-:Y:S01]  /*1390*/  IMAD.IADD R109, R2, 0x1, R9 ;  /* 0x00000001026d7824 */ /* 0x000fe200078e0209 */
[----:B------:R-:W-:Y:S01]  /*13a0*/  SHF.R.S32.HI R2, RZ, 0x1f, R21 ;  /* 0x0000001fff027819 */ /* 0x000fe20000011415 */
[C---:B------:R-:W-:Y:S02]  /*13b0*/  IMAD R104, R102.reuse, c[0x0][0x26c], R8 ;  /* 0x00009b0066687a24 */ /* 0x040fe400078e0208 */
[----:B------:R-:W-:Y:S01]  /*13c0*/  IMAD.WIDE.U32 R102, R102, c[0x0][0x268], R4 ;  /* 0x00009a0066667a25 */ /* 0x000fe200078e0004 */
[----:B------:R-:W-:Y:S02]  /*13d0*/  @P1 MOV R5, R3 ;  /* 0x0000000300051202 */ /* 0x000fe40000000f00 */
[----:B------:R-:W-:Y:S01]  /*13e0*/  LEA.HI R2, R2, R101, RZ, 0x3 ;  /* 0x0000006502027211 */ /* 0x000fe200078f18ff */
[----:B------:R-:W-:Y:S02]  /*13f0*/  IMAD.IADD R15, R7, 0x1, R17 ;  /* 0x00000001070f7824 */ /* 0x000fe400078e0211 */
[----:B------:R-:W-:Y:S01]  /*1400*/  IMAD.SHL.U32 R7, R23, 0x2, RZ ;  /* 0x0000000217077824 */ /* 0x000fe200078e00ff */
[----:B------:R-:W-:Y:S01]  /*1410*/  LOP3.LUT R2, R2, 0xfffffff8, RZ, 0xc0, !PT ;  /* 0xfffffff802027812 */ /* 0x000fe200078ec0ff */
[----:B------:R-:W-:-:S02]  /*1420*/  @P1 IMAD.MOV.U32 R4, RZ, RZ, R22 ;  /* 0x000000ffff041224 */ /* 0x000fc400078e0016 */
[----:B------:R-:W-:Y:S01]  /*1430*/  IMAD.MOV.U32 R114, RZ, RZ, R14 ;  /* 0x000000ffff727224 */ /* 0x000fe200078e000e */
[----:B------:R-:W-:Y:S01]  /*1440*/  LOP3.LUT R24, R7, 0x2, R24, 0xe2, !PT ;  /* 0x0000000207187812 */ /* 0x000fe200078ee218 */
[----:B------:R-:W-:Y:S01]  /*1450*/  IMAD.MOV.U32 R14, RZ, RZ, R6 ;  /* 0x000000ffff0e7224 */ /* 0x000fe200078e0006 */
[----:B------:R-:W-:Y:S01]  /*1460*/  LEA.HI R7, R36, R231, RZ, 0x5 ;  /* 0x000000e724077211 */ /* 0x000fe200078f28ff */
[----:B------:R-:W-:Y:S01]  /*1470*/  @P1 IMAD R6, R37, 0x50, RZ ;  /* 0x0000005025061824 */ /* 0x000fe200078e02ff */
[----:B------:R-:W-:Y:S01]  /*1480*/  LOP3.LUT R98, R24, 0x1, RZ, 0xc0, !PT ;  /* 0x0000000118627812 */ /* 0x000fe200078ec0ff */
[----:B------:R-:W-:Y:S01]  /*1490*/  @P1 IMAD.WIDE.U32 R4, R166, 0x50, R4 ;  /* 0x00000050a6041825 */ /* 0x000fe200078e0004 */
[----:B------:R-:W-:-:S03]  /*14a0*/  LOP3.LUT R99, R24, 0x2, RZ, 0xc0, !PT ;  /* 0x0000000218637812 */ /* 0x000fc600078ec0ff */
[----:B------:R-:W-:Y:S01]  /*14b0*/  @P1 IMAD.IADD R5, R5, 0x1, R6 ;  /* 0x0000000105051824 */ /* 0x000fe200078e0206 */
[C---:B------:R-:W-:Y:S01]  /*14c0*/  @P1 LEA R8, P2, R4.reuse, c[0x0][0x220], 0x1 ;  /* 0x0000880004081a11 */ /* 0x040fe200078408ff */
[----:B------:R-:W-:Y:S02]  /*14d0*/  IMAD.IADD R2, R101, 0x1, -R2 ;  /* 0x0000000165027824 */ /* 0x000fe400078e0a02 */
[----:B------:R-:W-:Y:S01]  /*14e0*/  IMAD.SHL.U32 R6, R7, 0x10, RZ ;  /* 0x0000001007067824 */ /* 0x000fe200078e00ff */
[----:B------:R-:W-:Y:S01]  /*14f0*/  SHF.R.S32.HI R7, RZ, 0x1f, R169 ;  /* 0x0000001fff077819 */ /* 0x000fe200000114a9 */
[----:B------:R-:W-:Y:S01]  /*1500*/  IMAD.WIDE.U32 R10, R101, c[0x0][0x280], R26 ;  /* 0x0000a000650a7a25 */ /* 0x000fe200078e001a */
[----:B------:R-:W-:Y:S02]  /*1510*/  @P1 LEA.HI.X R9, R4, c[0x0][0x224], R5, 0x1, P2 ;  /* 0x0000890004091a11 */ /* 0x000fe400010f0c05 */
[C---:B------:R-:W-:Y:S01]  /*1520*/  LOP3.LUT P3, RZ, R2.reuse, 0x4, RZ, 0xc0, !PT ;  /* 0x0000000402ff7812 */ /* 0x040fe2000786c0ff */
[----:B------:R-:W-:Y:S01]  /*1530*/  IMAD.SHL.U32 R2, R2, 0x40, RZ ;  /* 0x0000004002027824 */ /* 0x000fe200078e00ff */
[----:B------:R-:W-:Y:S01]  /*1540*/  SHF.R.S32.HI R5, RZ, 0x4, R29 ;  /* 0x00000004ff057819 */ /* 0x000fe2000001141d */
[----:B------:R-:W-:Y:S01]  /*1550*/  IMAD.MOV.U32 R112, RZ, RZ, R12 ;  /* 0x000000ffff707224 */ /* 0x000fe200078e000c */
[----:B------:R-:W-:Y:S01]  /*1560*/  LEA.HI R7, R7, R169, RZ, 0x3 ;  /* 0x000000a907077211 */ /* 0x000fe200078f18ff */
[----:B------:R1:W-:Y:S01]  /*1570*/  @P1 LDGSTS.E.BYPASS.LTC128B.128 [R94+0x6100], [R8.64], !P6 ;  /* 0x06100000085e1fae */ /* 0x0003e2000f101d4a */
[----:B------:R-:W-:Y:S01]  /*1580*/  MOV R110, R10 ;  /* 0x0000000a006e7202 */ /* 0x000fe20000000f00 */
[----:B-----5:R-:W-:Y:S01]  /*1590*/  IMAD.WIDE.U32 R112, R171, c[0x0][0x290], R112 ;  /* 0x0000a400ab707a25 */ /* 0x020fe200078e0070 */
[----:B------:R-:W-:-:S02]  /*15a0*/  LEA.HI.SX32 R10, R20, R5, 0x1d ;  /* 0x00000005140a7211 */ /* 0x000fc400078feaff */
[----:B------:R-:W-:Y:S01]  /*15b0*/  SHF.L.U32 R4, R169, 0x6, RZ ;  /* 0x00000006a9047819 */ /* 0x000fe200000006ff */
[----:B------:R-:W-:Y:S01]  /*15c0*/  IMAD.WIDE.U32 R114, R171, c[0x0][0x280], R114 ;  /* 0x0000a000ab727a25 */ /* 0x000fe200078e0072 */
[----:B------:R-:W-:Y:S02]  /*15d0*/  IADD3 R111, R16, R11, RZ ;  /* 0x0000000b106f7210 */ /* 0x000fe40007ffe0ff */
[----:B------:R-:W-:Y:S01]  /*15e0*/  LOP3.LUT R2, R2, 0x1c0, RZ, 0xc0, !PT ;  /* 0x000001c002027812 */ /* 0x000fe200078ec0ff */
[----:B------:R-:W-:Y:S01]  /*15f0*/  IMAD.SHL.U32 R11, R7, 0x40, RZ ;  /* 0x00000040070b7824 */ /* 0x000fe200078e00ff */
[----:B------:R-:W-:Y:S01]  /*1600*/  LOP3.LUT R4, R4, 0x1c0, RZ, 0xc0, !PT ;  /* 0x000001c004047812 */ /* 0x000fe200078ec0ff */
[----:B------:R-:W-:Y:S01]  /*1610*/  IMAD.SHL.U32 R100, R10, 0x8, RZ ;  /* 0x000000080a647824 */ /* 0x000fe200078e00ff */
[----:B------:R-:W-:Y:S01]  /*1620*/  LOP3.LUT R6, R6, 0xfffffe00, RZ, 0xc0, !PT ;  /* 0xfffffe0006067812 */ /* 0x000fe200078ec0ff */
[----:B------:R-:W-:Y:S01]  /*1630*/  @P0 IMAD R16, R37, 0x60, RZ ;  /* 0x0000006025100824 */ /* 0x000fe200078e02ff */
[----:B------:R-:W-:Y:S01]  /*1640*/  SHF.R.U32.HI R5, RZ, 0x3, R2 ;  /* 0x00000003ff057819 */ /* 0x000fe20000011602 */
[----:B------:R-:W-:Y:S01]  /*1650*/  IMAD.WIDE.U32 R110, R171, c[0x0][0x280], R110 ;  /* 0x0000a000ab6e7a25 */ /* 0x000fe200078e006e */
[----:B------:R-:W-:-:S02]  /*1660*/  LOP3.LUT R12, R2, 0x18, R26, 0xf8, !PT ;  /* 0x00000018020c7812 */ /* 0x000fc400078ef81a */
[----:B------:R-:W-:Y:S01]  /*1670*/  LOP3.LUT R10, R11, 0xfffffe00, RZ, 0xc0, !PT ;  /* 0xfffffe000b0a7812 */ /* 0x000fe200078ec0ff */
[----:B------:R-:W-:Y:S01]  /*1680*/  IMAD.WIDE.U32 R108, R171, c[0x0][0x290], R108 ;  /* 0x0000a400ab6c7a25 */ /* 0x000fe200078e006c */
[----:B------:R-:W-:Y:S02]  /*1690*/  SHF.R.U32.HI R7, RZ, 0x3, R4 ;  /* 0x00000003ff077819 */ /* 0x000fe40000011604 */
[----:B------:R-:W-:Y:S01]  /*16a0*/  LOP3.LUT R11, R4, 0x38, R20, 0xf8, !PT ;  /* 0x00000038040b7812 */ /* 0x000fe200078ef814 */
[----:B------:R-:W-:Y:S01]  /*16b0*/  IMAD.IADD R104, R103, 0x1, R104 ;  /* 0x0000000167687824 */ /* 0x000fe200078e0268 */
[----:B------:R-:W-:Y:S02]  /*16c0*/  LOP3.LUT R97, R6, R12, R5, 0xf6, !PT ;  /* 0x0000000c06617212 */ /* 0x000fe400078ef605 */
[----:B------:R-:W-:Y:S02]  /*16d0*/  LOP3.LUT R4, R4, 0x38, R100, 0xf8, !PT ;  /* 0x0000003804047812 */ /* 0x000fe400078ef864 */
[----:B------:R-:W-:-:S02]  /*16e0*/  LOP3.LUT R12, R2, 0x38, R20, 0xf8, !PT ;  /* 0x00000038020c7812 */ /* 0x000fc400078ef814 */
[----:B-1----:R-:W-:Y:S02]  /*16f0*/  SHF.R.S32.HI R8, RZ, 0x1f, R168 ;  /* 0x0000001fff087819 */ /* 0x002fe400000114a8 */
[----:B------:R-:W-:Y:S02]  /*1700*/  LOP3.LUT R2, R2, 0x38, R100, 0xf8, !PT ;  /* 0x0000003802027812 */ /* 0x000fe400078ef864 */
[C-C-:B---3--:R-:W-:Y:S02]  /*1710*/  LOP3.LUT R19, R10.reuse, R11, R7.reuse, 0xf6, !PT ;  /* 0x0000000b0a137212 */ /* 0x148fe400078ef607 */
[----:B------:R-:W-:Y:S01]  /*1720*/  LOP3.LUT R18, R10, R4, R7, 0xf6, !PT ;  /* 0x000000040a127212 */ /* 0x000fe200078ef607 */
[----:B------:R-:W-:Y:S01]  /*1730*/  @P0 IMAD.MOV.U32 R4, RZ, RZ, R22 ;  /* 0x000000ffff040224 */ /* 0x000fe200078e0016 */
[----:B------:R-:W-:Y:S01]  /*1740*/  SHF.R.S32.HI R7, RZ, 0x1f, R167 ;  /* 0x0000001fff077819 */ /* 0x000fe200000114a7 */
[----:B------:R-:W-:Y:S01]  /*1750*/  IMAD.SHL.U32 R153, R19, 0x2, RZ ;  /* 0x0000000213997824 */ /* 0x000fe200078e00ff */
[----:B------:R-:W-:Y:S01]  /*1760*/  LEA.HI R8, R8, R168, RZ, 0x3 ;  /* 0x000000a808087211 */ /* 0x000fe200078f18ff */
[----:B------:R-:W-:Y:S01]  /*1770*/  IMAD.SHL.U32 R149, R18, 0x2, RZ ;  /* 0x0000000212957824 */ /* 0x000fe200078e00ff */
[----:B------:R-:W-:-:S02]  /*1780*/  LOP3.LUT R21, R6, R2, R5, 0xf6, !PT ;  /* 0x0000000206157212 */ /* 0x000fc400078ef605 */
[----:B------:R-:W-:Y:S01]  /*1790*/  SHF.L.U32 R2, R168, 0x6, RZ ;  /* 0x00000006a8027819 */ /* 0x000fe200000006ff */
[----:B------:R-:W-:Y:S01]  /*17a0*/  IMAD.SHL.U32 R9, R8, 0x40, RZ ;  /* 0x0000004008097824 */ /* 0x000fe200078e00ff */
[----:B------:R-:W-:Y:S01]  /*17b0*/  LOP3.LUT R23, R6, R12, R5, 0xf6, !PT ;  /* 0x0000000c06177212 */ /* 0x000fe200078ef605 */
[----:B------:R-:W-:Y:S01]  /*17c0*/  IMAD.SHL.U32 R6, R167, 0x40, RZ ;  /* 0x00000040a7067824 */ /* 0x000fe200078e00ff */
[----:B------:R-:W-:Y:S01]  /*17d0*/  LEA.HI R7, R7, R167, RZ, 0x3 ;  /* 0x000000a707077211 */ /* 0x000fe200078f18ff */
[----:B------:R-:W-:Y:S01]  /*17e0*/  @P0 IMAD.MOV.U32 R5, RZ, RZ, R3 ;  /* 0x000000ffff050224 */ /* 0x000fe200078e0003 */
[----:B------:R-:W-:Y:S02]  /*17f0*/  LOP3.LUT R2, R2, 0x1c0, RZ, 0xc0, !PT ;  /* 0x000001c002027812 */ /* 0x000fe400078ec0ff */
[----:B------:R-:W-:Y:S01]  /*1800*/  LOP3.LUT R6, R6, 0x1c0, RZ, 0xc0, !PT ;  /* 0x000001c006067812 */ /* 0x000fe200078ec0ff */
[----:B------:R-:W-:Y:S01]  /*1810*/  IMAD.SHL.U32 R8, R7, 0x40, RZ ;  /* 0x0000004007087824 */ /* 0x000fe200078e00ff */
[----:B------:R-:W-:Y:S01]  /*1820*/  SHF.R.U32.HI R13, RZ, 0x3, R2 ;  /* 0x00000003ff0d7819 */ /* 0x000fe20000011602 */
[----:B------:R-:W-:Y:S01]  /*1830*/  @P0 IMAD.WIDE.U32 R4, R166, 0x60, R4 ;  /* 0x00000060a6040825 */ /* 0x000fe200078e0004 */
[----:B------:R-:W-:-:S02]  /*1840*/  LOP3.LUT R9, R9, 0xfffffe00, RZ, 0xc0, !PT ;  /* 0xfffffe0009097812 */ /* 0x000fc400078ec0ff */
[C---:B------:R-:W-:Y:S02]  /*1850*/  LOP3.LUT R10, R2.reuse, 0x38, R20, 0xf8, !PT ;  /* 0x00000038020a7812 */ /* 0x040fe400078ef814 */
[----:B------:R-:W-:Y:S01]  /*1860*/  LOP3.LUT R11, R2, 0x38, R100, 0xf8, !PT ;  /* 0x00000038020b7812 */ /* 0x000fe200078ef864 */
[----:B------:R-:W-:Y:S01]  /*1870*/  @P0 IMAD.IADD R2, R5, 0x1, R16 ;  /* 0x0000000105020824 */ /* 0x000fe200078e0210 */
[----:B------:R-:W-:Y:S01]  /*1880*/  SHF.R.U32.HI R7, RZ, 0x3, R6 ;  /* 0x00000003ff077819 */ /* 0x000fe20000011606 */
[----:B------:R-:W-:Y:S01]  /*1890*/  IMAD.MOV.U32 R5, RZ, RZ, c[0x0][0x280] ;  /* 0x0000a000ff057624 */ /* 0x000fe200078e00ff */
[----:B------:R-:W-:Y:S02]  /*18a0*/  LOP3.LUT R8, R8, 0xfffffe00, RZ, 0xc0, !PT ;  /* 0xfffffe0008087812 */ /* 0x000fe400078ec0ff */
[C---:B------:R-:W-:Y:S01]  /*18b0*/  LOP3.LUT R12, R6.reuse, 0x38, R20, 0xf8, !PT ;  /* 0x00000038060c7812 */ /* 0x040fe200078ef814 */
[----:B------:R-:W-:Y:S01]  /*18c0*/  IMAD.SHL.U32 R210, R5, 0x40, RZ ;  /* 0x0000004005d27824 */ /* 0x000fe200078e00ff */
[----:B------:R-:W-:Y:S01]  /*18d0*/  LOP3.LUT R17, R9, R10, R13, 0xf6, !PT ;  /* 0x0000000a09117212 */ /* 0x000fe200078ef60d */
[C---:B------:R-:W-:Y:S01]  /*18e0*/  IMAD.SHL.U32 R212, R5.reuse, 0x20, RZ ;  /* 0x0000002005d47824 */ /* 0x040fe200078e00ff */
[----:B------:R-:W-:Y:S01]  /*18f0*/  LOP3.LUT R10, R6, 0x38, R100, 0xf8, !PT ;  /* 0x00000038060a7812 */ /* 0x000fe200078ef864 */
[----:B------:R-:W-:Y:S01]  /*1900*/  IMAD.WIDE.U32 R206, R5, 0x60, RZ ;  /* 0x0000006005ce7825 */ /* 0x000fe200078e00ff */
[----:B--2---:R-:W-:-:S02]  /*1910*/  @P4 SHF.R.S32.HI R3, RZ, 0x1f, R34 ;  /* 0x0000001fff034819 */ /* 0x004fc40000011422 */
[----:B------:R-:W-:Y:S01]  /*1920*/  @P0 LEA R6, P1, R4, c[0x0][0x220], 0x1 ;  /* 0x0000880004060a11 */ /* 0x000fe200078208ff */
[----:B------:R-:W-:Y:S01]  /*1930*/  @!P4 IMAD.MOV.U32 R3, RZ, RZ, R30 ;  /* 0x000000ffff03c224 */ /* 0x000fe200078e001e */
[----:B------:R-:W-:Y:S01]  /*1940*/  LOP3.LUT R16, R9, R11, R13, 0xf6, !PT ;  /* 0x0000000b09107212 */ /* 0x000fe200078ef60d */
[----:B------:R-:W-:Y:S01]  /*1950*/  IMAD.SHL.U32 R152, R17, 0x2, RZ ;  /* 0x0000000211987824 */ /* 0x000fe200078e00ff */
[C-C-:B------:R-:W-:Y:S02]  /*1960*/  LOP3.LUT R13, R8.reuse, R12, R7.reuse, 0xf6, !PT ;  /* 0x0000000c080d7212 */ /* 0x140fe400078ef607 */
[----:B------:R-:W-:Y:S01]  /*1970*/  LOP3.LUT R12, R8, R10, R7, 0xf6, !PT ;  /* 0x0000000a080c7212 */ /* 0x000fe200078ef607 */
[----:B------:R-:W-:Y:S01]  /*1980*/  IMAD.SHL.U32 R148, R16, 0x2, RZ ;  /* 0x0000000210947824 */ /* 0x000fe200078e00ff */
[----:B------:R-:W-:Y:S01]  /*1990*/  @P0 LEA.HI.X R7, R4, c[0x0][0x224], R2, 0x1, P1 ;  /* 0x0000890004070a11 */ /* 0x000fe200008f0c02 */
[----:B------:R-:W-:Y:S01]  /*19a0*/  IMAD.SHL.U32 R151, R13, 0x2, RZ ;  /* 0x000000020d977824 */ /* 0x000fe200078e00ff */
[----:B------:R-:W-:Y:S01]  /*19b0*/  @P4 MOV R2, R34 ;  /* 0x0000002200024202 */ /* 0x000fe20000000f00 */
[----:B------:R-:W-:Y:S01]  /*19c0*/  @!P4 IMAD.MOV.U32 R2, RZ, RZ, R38 ;  /* 0x000000ffff02c224 */ /* 0x000fe200078e0026 */
[----:B------:R-:W-:Y:S01]  /*19d0*/  SEL R3, R3, RZ, !P5 ;  /* 0x000000ff03037207 */ /* 0x000fe20006800000 */
[----:B------:R1:W-:Y:S01]  /*19e0*/  @P0 LDGSTS.E.BYPASS.LTC128B.128 [R94+0x6900], [R6.64], !P6 ;  /* 0x06900000065e0fae */ /* 0x0003e2000f101d4a */
[----:B------:R-:W-:Y:S01]  /*19f0*/  ISETP.NE.AND P0, PT, RZ, UR6, PT ;  /* 0x00000006ff007c0c */ /* 0x000fe2000bf05270 */
[----:B------:R-:W-:Y:S01]  /*1a00*/  IMAD.SHL.U32 R147, R12, 0x2, RZ ;  /* 0x000000020c937824 */ /* 0x000fe200078e00ff */
[----:B------:R-:W-:Y:S01]  /*1a10*/  SEL R2, R2, RZ, !P5 ;  /* 0x000000ff02027207 */ /* 0x000fe20006800000 */
[----:B------:R-:W-:Y:S01]  /*1a20*/  IMAD R4, R3, c[0x0][0x1f0], RZ ;  /* 0x00007c0003047a24 */ /* 0x000fe200078e02ff */
[----:B------:R-:W-:Y:S01]  /*1a30*/  SHF.L.U64.HI R182, R5, R184, c[0x0][0x284] ;  /* 0x0000a10005b67619 */ /* 0x000fe200000102b8 */
[----:B------:R-:W-:Y:S01]  /*1a40*/  IMAD R3, R3, c[0x0][0x218], RZ ;  /* 0x0000860003037a24 */ /* 0x000fe200078e02ff */
[-C--:B------:R-:W-:Y:S01]  /*1a50*/  SHF.L.U64.HI R185, R5, R186.reuse, c[0x0][0x284] ;  /* 0x0000a10005b97619 */ /* 0x080fe200000102ba */
[----:B------:R-:W-:Y:S01]  /*1a60*/  IMAD.WIDE.U32 R92, R2, c[0x0][0x1f0], R92 ;  /* 0x00007c00025c7a25 */ /* 0x000fe200078e005c */
[----:B------:R-:W-:Y:S01]  /*1a70*/  P2R R163, PR, RZ, 0x1 ;  /* 0x00000001ffa37803 */ /* 0x000fe20000000000 */
[----:B------:R-:W0:Y:S01]  /*1a80*/  LDGDEPBAR ;  /* 0x00000000000079af */ /* 0x000e220000000000 */
[----:B------:R-:W-:Y:S01]  /*1a90*/  IADD3 R162, P1, R28, R101, RZ ;  /* 0x000000651ca27210 */ /* 0x000fe20007f3e0ff */
[----:B------:R-:W-:Y:S01]  /*1aa0*/  IMAD R95, R2, c[0x0][0x1f4], R4 ;  /* 0x00007d00025f7a24 */ /* 0x000fe200078e0204 */
[----:B------:R-:W-:Y:S01]  /*1ab0*/  SHF.L.U64.HI R166, R166, R186, c[0x0][0x23c] ;  /* 0x00008f00a6a67619 */ /* 0x000fe200000102ba */
[C---:B------:R-:W-:Y:S01]  /*1ac0*/  IMAD R116, R2.reuse, c[0x0][0x21c], R3 ;  /* 0x0000870002747a24 */ /* 0x040fe200078e0203 */
[----:B------:R-:W-:Y:S01]  /*1ad0*/  IADD3.X R161, R31, R35, RZ, P1, !PT ;  /* 0x000000231fa17210 */ /* 0x000fe20000ffe4ff */
[----:B------:R-:W-:Y:S01]  /*1ae0*/  IMAD.WIDE.U32 R106, R2, c[0x0][0x218], R14 ;  /* 0x00008600026a7a25 */ /* 0x000fe200078e000e */
[----:B------:R-:W-:-:S02]  /*1af0*/  SHF.R.S32.HI R2, RZ, 0x1f, R171 ;  /* 0x0000001fff027819 */ /* 0x000fc400000114ab */
[----:B------:R-:W-:Y:S01]  /*1b00*/  SHF.R.S32.HI R10, RZ, 0x1f, R168 ;  /* 0x0000001fff0a7819 */ /* 0x000fe200000114a8 */
[----:B------:R-:W-:Y:S01]  /*1b10*/  IMAD.MOV.U32 R4, RZ, RZ, c[0x0][0x290] ;  /* 0x0000a400ff047624 */ /* 0x000fe200078e00ff */
[----:B------:R-:W-:Y:S01]  /*1b20*/  IADD3 R145, P2, R26, R188, RZ ;  /* 0x000000bc1a917210 */ /* 0x000fe20007f5e0ff */
[C---:B------:R-:W-:Y:S01]  /*1b30*/  IMAD R3, R2.reuse, c[0x0][0x280], RZ ;  /* 0x0000a00002037a24 */ /* 0x040fe200078e02ff */
[----:B------:R-:W-:Y:S01]  /*1b40*/  SHF.R.S32.HI R11, RZ, 0x1f, R167 ;  /* 0x0000001fff0b7819 */ /* 0x000fe200000114a7 */
[----:B------:R-:W-:Y:S01]  /*1b50*/  IMAD R2, R2, c[0x0][0x290], RZ ;  /* 0x0000a40002027a24 */ /* 0x000fe200078e02ff */
[C---:B------:R-:W-:Y:S01]  /*1b60*/  SHF.L.U64.HI R184, R4.reuse, R184, c[0x0][0x294] ;  /* 0x0000a50004b87619 */ /* 0x040fe200000102b8 */
[C---:B------:R-:W-:Y:S01]  /*1b70*/  IMAD R8, R171.reuse, c[0x0][0x284], R3 ;  /* 0x0000a100ab087a24 */ /* 0x040fe200078e0203 */
[C---:B------:R-:W-:Y:S01]  /*1b80*/  SHF.L.U64.HI R186, R4.reuse, R186, c[0x0][0x294] ;  /* 0x0000a50004ba7619 */ /* 0x040fe200000102ba */
[----:B------:R-:W-:Y:S01]  /*1b90*/  IMAD R5, R171, c[0x0][0x294], R2 ;  /* 0x0000a500ab057a24 */ /* 0x000fe200078e0202 */
[----:B------:R-:W-:Y:S01]  /*1ba0*/  IADD3 R2, P0, R101, 0x20, RZ ;  /* 0x0000002065027810 */ /* 0x000fe20007f1e0ff */
[C---:B------:R-:W-:Y:S01]  /*1bb0*/  IMAD.SHL.U32 R211, R4.reuse, 0x40, RZ ;  /* 0x0000004004d37824 */ /* 0x040fe200078e00ff */
[C---:B------:R-:W-:Y:S01]  /*1bc0*/  SHF.L.U32 R209, R4.reuse, 0x5, RZ ;  /* 0x0000000504d17819 */ /* 0x040fe200000006ff */
[----:B------:R-:W-:Y:S01]  /*1bd0*/  IMAD.WIDE.U32 R204, R4, 0x60, RZ ;  /* 0x0000006004cc7825 */ /* 0x000fe200078e00ff */
[----:B-1----:R-:W-:-:S02]  /*1be0*/  SHF.R.S32.HI R6, RZ, 0x1f, R169 ;  /* 0x0000001fff067819 */ /* 0x002fc400000114a9 */
[----:B------:R-:W-:Y:S01]  /*1bf0*/  IADD3 R132, R207, UR5, RZ ;  /* 0x00000005cf847c10 */ /* 0x000fe2000fffe0ff */
[----:B------:R-:W-:Y:S01]  /*1c00*/  IMAD.X R3, RZ, RZ, R35, P0 ;  /* 0x000000ffff037224 */ /* 0x000fe200000e0623 */
[----:B------:R-:W-:Y:S01]  /*1c10*/  IADD3 R131, R205, UR4, RZ ;  /* 0x00000004cd837c10 */ /* 0x000fe2000fffe0ff */
[----:B------:R-:W-:Y:S01]  /*1c20*/  IMAD.WIDE.U32 R136, R2, c[0x0][0x1e0], RZ ;  /* 0x0000780002887a25 */ /* 0x000fe200078e00ff */
[----:B------:R-:W-:Y:S02]  /*1c30*/  IADD3 R128, R113, R5, RZ ;  /* 0x0000000571807210 */ /* 0x000fe40007ffe0ff */
[----:B------:R-:W-:Y:S01]  /*1c40*/  SHF.L.U32 R154, R23, 0x1, RZ ;  /* 0x00000001179a7819 */ /* 0x000fe200000006ff */
[----:B------:R-:W-:Y:S01]  /*1c50*/  IMAD R3, R3, c[0x0][0x1e0], RZ ;  /* 0x0000780003037a24 */ /* 0x000fe200078e02ff */
[----:B------:R-:W-:Y:S01]  /*1c60*/  IADD3 R146, P1, R214, R136, RZ ;  /* 0x00000088d6927210 */ /* 0x000fe20007f3e0ff */
[----:B------:R-:W-:Y:S01]  /*1c70*/  IMAD R4, R35, c[0x0][0x1e0], RZ ;  /* 0x0000780023047a24 */ /* 0x000fe200078e02ff */
[----:B------:R-:W-:Y:S01]  /*1c80*/  SHF.R.S32.HI R125, RZ, 0x1f, R100 ;  /* 0x0000001fff7d7819 */ /* 0x000fe20000011464 */
[----:B------:R-:W-:Y:S01]  /*1c90*/  IMAD R9, R2, c[0x0][0x1e4], R3 ;  /* 0x0000790002097a24 */ /* 0x000fe200078e0203 */
[----:B------:R-:W-:Y:S01]  /*1ca0*/  IADD3 R159, P0, R214, R146, RZ ;  /* 0x00000092d69f7210 */ /* 0x000fe20007f1e0ff */
[----:B------:R-:W-:Y:S01]  /*1cb0*/  IMAD R7, R101, c[0x0][0x1e4], R4 ;  /* 0x0000790065077a24 */ /* 0x000fe200078e0204 */
[----:B------:R-:W-:Y:S01]  /*1cc0*/  SHF.L.U32 R150, R21, 0x1, RZ ;  /* 0x0000000115967819 */ /* 0x000fe200000006ff */
[----:B------:R-:W-:-:S02]  /*1cd0*/  IMAD.IADD R143, R137, 0x1, R9 ;  /* 0x00000001898f7824 */ /* 0x000fc400078e0209 */
[----:B------:R-:W-:Y:S02]  /*1ce0*/  IMAD.IADD R144, R189, 0x1, R7 ;  /* 0x00000001bd907824 */ /* 0x000fe400078e0207 */
[----:B------:R-:W-:Y:S01]  /*1cf0*/  IMAD.X R142, R198, 0x1, R143, P1 ;  /* 0x00000001c68e7824 */ /* 0x000fe200008e068f */
[----:B------:R-:W-:Y:S01]  /*1d00*/  IADD3 R129, P1, R92, 0x20, RZ ;  /* 0x000000205c817810 */ /* 0x000fe20007f3e0ff */
[----:B------:R-:W-:Y:S02]  /*1d10*/  IMAD R4, R6, c[0x0][0x1e0], RZ ;  /* 0x0000780006047a24 */ /* 0x000fe400078e02ff */
[----:B------:R-:W-:Y:S01]  /*1d20*/  IMAD.X R156, R198, 0x1, R142, P0 ;  /* 0x00000001c69c7824 */ /* 0x000fe200000e068e */
[----:B------:R-:W-:Y:S01]  /*1d30*/  IADD3 R119, P0, R145, R92, RZ ;  /* 0x0000005c91777210 */ /* 0x000fe20007f1e0ff */
[----:B------:R-:W-:Y:S02]  /*1d40*/  IMAD.MOV.U32 R14, RZ, RZ, 0x40 ;  /* 0x00000040ff0e7424 */ /* 0x000fe400078e00ff */
[----:B------:R-:W-:-:S02]  /*1d50*/  IMAD R3, R10, c[0x0][0x1e0], RZ ;  /* 0x000078000a037a24 */ /* 0x000fc400078e02ff */
[----:B------:R-:W-:Y:S02]  /*1d60*/  IMAD.X R141, R27, 0x1, R144, P2 ;  /* 0x000000011b8d7824 */ /* 0x000fe400010e0690 */
[----:B------:R-:W-:Y:S02]  /*1d70*/  IMAD.IADD R95, R93, 0x1, R95 ;  /* 0x000000015d5f7824 */ /* 0x000fe400078e025f */
[----:B------:R-:W-:Y:S02]  /*1d80*/  IMAD R2, R11, c[0x0][0x1e0], RZ ;  /* 0x000078000b027a24 */ /* 0x000fe400078e02ff */
[----:B------:R-:W-:Y:S02]  /*1d90*/  IMAD R6, R169, c[0x0][0x1e4], R4 ;  /* 0x00007900a9067a24 */ /* 0x000fe400078e0204 */
[----:B------:R-:W-:Y:S01]  /*1da0*/  IMAD R4, R168, c[0x0][0x1e4], R3 ;  /* 0x00007900a8047a24 */ /* 0x000fe200078e0203 */
[----:B------:R-:W-:Y:S01]  /*1db0*/  SEL R3, R14, 0xffffffc0, !P3 ;  /* 0xffffffc00e037807 */ /* 0x000fe20005800000 */
[----:B------:R-:W-:Y:S01]  /*1dc0*/  IMAD.X R118, R141, 0x1, R95, P0 ;  /* 0x000000018d767824 */ /* 0x000fe200000e065f */
[----:B------:R-:W-:Y:S01]  /*1dd0*/  IADD3 R123, P0, R119, 0x20, RZ ;  /* 0x00000020777b7810 */ /* 0x000fe20007f1e0ff */
[----:B------:R-:W-:Y:S01]  /*1de0*/  IMAD R2, R167, c[0x0][0x1e4], R2 ;  /* 0x00007900a7027a24 */ /* 0x000fe200078e0202 */
[----:B------:R-:W-:Y:S01]  /*1df0*/  IADD3 R157, R195, R4, RZ ;  /* 0x00000004c39d7210 */ /* 0x000fe20007ffe0ff */
[C---:B------:R-:W-:Y:S01]  /*1e00*/  IMAD R96, R97.reuse, 0x2, R3 ;  /* 0x0000000261607824 */ /* 0x040fe200078e0203 */
[----:B------:R-:W-:Y:S01]  /*1e10*/  SHF.L.U32 R97, R97, 0x1, RZ ;  /* 0x0000000161617819 */ /* 0x000fe200000006ff */
[----:B------:R-:W-:-:S02]  /*1e20*/  IMAD.IADD R158, R197, 0x1, R6 ;  /* 0x00000001c59e7824 */ /* 0x000fc400078e0206 */
[----:B------:R-:W-:Y:S02]  /*1e30*/  IMAD.IADD R155, R193, 0x1, R2 ;  /* 0x00000001c19b7824 */ /* 0x000fe400078e0202 */
[----:B------:R-:W-:Y:S02]  /*1e40*/  IMAD.IADD R130, R115, 0x1, R8 ;  /* 0x0000000173827824 */ /* 0x000fe400078e0208 */
[----:B------:R-:W-:Y:S02]  /*1e50*/  IMAD.IADD R127, R8, 0x1, R111 ;  /* 0x00000001087f7824 */ /* 0x000fe400078e026f */
[----:B------:R-:W-:Y:S02]  /*1e60*/  IMAD.IADD R124, R5, 0x1, R109 ;  /* 0x00000001057c7824 */ /* 0x000fe400078e026d */
[----:B------:R-:W-:Y:S02]  /*1e70*/  IMAD.IADD R116, R107, 0x1, R116 ;  /* 0x000000016b747824 */ /* 0x000fe400078e0274 */
[----:B------:R-:W-:-:S02]  /*1e80*/  IMAD.X R121, RZ, RZ, R95, P1 ;  /* 0x000000ffff797224 */ /* 0x000fc400008e065f */
[----:B------:R-:W-:Y:S01]  /*1e90*/  IMAD.X R122, RZ, RZ, R118, P0 ;  /* 0x000000ffff7a7224 */ /* 0x000fe200000e0676 */
[----:B------:R-:W-:Y:S06]  /*1ea0*/  BAR.SYNC.DEFER_BLOCKING 0x0 ;  /* 0x0000000000007b1d */ /* 0x000fec0000010000 */
.L_x_98:
[-C--:B--2---:R-:W-:Y:S01]  /*1eb0*/  IMAD R2, R202, R39.reuse, RZ ;  /* 0x00000027ca027224 */ /* 0x084fe200078e02ff */
[----:B------:R-:W-:Y:S04]  /*1ec0*/  DEPBAR.LE SB0, 0x0 ;  /* 0x000080000000791a */ /* 0x000fe80000000000 */
[----:B------:R-:W-:Y:S01]  /*1ed0*/  BAR.SYNC.DEFER_BLOCKING 0x0 ;  /* 0x0000000000007b1d */ /* 0x000fe20000010000 */
[----:B------:R-:W-:Y:S01]  /*1ee0*/  ISETP.GE.AND P0, PT, R216, 0x1, PT ;  /* 0x00000001d800780c */ /* 0x000fe20003f06270 */
[----:B------:R-:W-:Y:S01]  /*1ef0*/  IMAD.WIDE.U32 R86, R172, R39, RZ ;  /* 0x00000027ac567225 */ /* 0x000fe200078e00ff */
[----:B------:R-:W-:Y:S05]  /*1f00*/  SHF.R.S32.HI R105, RZ, 0x1f, R39 ;  /* 0x0000001fff697819 */ /* 0x000fea0000011427 */
[----:B------:R-:W-:Y:S05]  /*1f10*/  IMAD R2, R105, R172, R2 ;  /* 0x000000ac69027224 */ /* 0x000fea00078e0202 */
[----:B------:R-:W-:Y:S01]  /*1f20*/  IADD3 R91, R87, R2, RZ ;  /* 0x00000002575b7210 */ /* 0x000fe20007ffe0ff */
[----:B------:R-:W-:Y:S01]  /*1f30*/  BSSY B2, `(.L_x_52) ;  /* 0x0000529000027945 */ /* 0x000fe20003800000 */
[----:B------:R-:W-:-:S05]  /*1f40*/  @!P0 BRA `(.L_x_53) ;  /* 0x00004d5000008947 */ /* 0x000fca0003800000 */
[-C--:B------:R-:W-:Y:S01]  /*1f50*/  IMAD R4, R201, R39.reuse, RZ ;  /* 0x00000027c9047224 */ /* 0x080fe200078e02ff */
[----:B------:R-:W-:Y:S01]  /*1f60*/  ISETP.NE.AND P0, PT, R163, RZ, PT ;  /* 0x000000ffa300720c */ /* 0x000fe20003f05270 */
[-C--:B------:R-:W-:Y:S02]  /*1f70*/  IMAD R3, R200, R39.reuse, RZ ;  /* 0x00000027c8037224 */ /* 0x080fe400078e02ff */
[----:B------:R-:W-:Y:S02]  /*1f80*/  IMAD R2, R39, -0x70, R0 ;  /* 0xffffff9027027824 */ /* 0x000fe400078e0200 */
[-C--:B------:R-:W-:Y:S03]  /*1f90*/  IMAD.WIDE.U32 R10, R174, R39.reuse, RZ ;  /* 0x00000027ae0a7225 */ /* 0x080fe600078e00ff */
[----:B------:R-:W-:Y:S01]  /*1fa0*/  IMNMX R76, R2, 0x70, PT ;  /* 0x00000070024c7817 */ /* 0x000fe20003800200 */
[----:B------:R-:W-:Y:S04]  /*1fb0*/  IMAD.WIDE.U32 R8, R176, R39, RZ ;  /* 0x00000027b0087225 */ /* 0x000fe800078e00ff */
[C---:B------:R-:W-:Y:S02]  /*1fc0*/  IMAD R4, R105.reuse, R174, R4 ;  /* 0x000000ae69047224 */ /* 0x040fe400078e0204 */
[----:B------:R-:W-:Y:S03]  /*1fd0*/  IMAD R3, R105, R176, R3 ;  /* 0x000000b069037224 */ /* 0x000fe600078e0203 */
[----:B------:R-:W-:Y:S02]  /*1fe0*/  IADD3 R38, R11, R4, RZ ;  /* 0x000000040b267210 */ /* 0x000fe40007ffe0ff */
[----:B------:R-:W-:Y:S01]  /*1ff0*/  IADD3 R37, R9, R3, RZ ;  /* 0x0000000309257210 */ /* 0x000fe20007ffe0ff */
[----:B------:R-:W-:-:S05]  /*2000*/  @!P0 BRA `(.L_x_54) ;  /* 0x000028e000008947 */ /* 0x000fca0003800000 */
[----:B------:R-:W-:Y:S01]  /*2010*/  ISETP.GE.AND P3, PT, R101, R76, PT ;  /* 0x0000004c6500720c */ /* 0x000fe20003f66270 */
[----:B------:R-:W-:Y:S01]  /*2020*/  BSSY B0, `(.L_x_55) ;  /* 0x0000019000007945 */ /* 0x000fe20003800000 */
[----:B------:R-:W-:Y:S01]  /*2030*/  CS2R R16, SRZ ;  /* 0x0000000000107805 */ /* 0x000fe2000001ff00 */
[----:B------:R-:W-:Y:S01]  /*2040*/  CS2R R12, SRZ ;  /* 0x00000000000c7805 */ /* 0x000fe2000001ff00 */
[----:B------:R-:W-:Y:S01]  /*2050*/  CS2R R2, SRZ ;  /* 0x0000000000027805 */ /* 0x000fe2000001ff00 */
[----:B------:R-:W-:Y:S01]  /*2060*/  CS2R R46, SRZ ;  /* 0x00000000002e7805 */ /* 0x000fe2000001ff00 */
[----:B------:R-:W-:Y:S07]  /*2070*/  CS2R R40, SRZ ;  /* 0x0000000000287805 */ /* 0x000fee000001ff00 */
[----:B------:R-:W-:-:S05]  /*2080*/  @P3 BRA `(.L_x_56) ;  /* 0x0000012000003947 */ /* 0x000fca0003800000 */
[----:B------:R-:W-:Y:S01]  /*2090*/  IADD3 R2, P0, R114, R10, RZ ;  /* 0x0000000a72027210 */ /* 0x000fe20007f1e0ff */
[----:B------:R-:W-:Y:S01]  /*20a0*/  CS2R R12, SRZ ;  /* 0x00000000000c7805 */ /* 0x000fe2000001ff00 */
[----:B------:R-:W-:Y:S01]  /*20b0*/  IADD3 R3, P1, R112, R8, RZ ;  /* 0x0000000870037210 */ /* 0x000fe20007f3e0ff */
[----:B------:R-:W-:Y:S01]  /*20c0*/  CS2R R40, SRZ ;  /* 0x0000000000287805 */ /* 0x000fe2000001ff00 */
[----:B------:R-:W-:Y:S01]  /*20d0*/  ISETP.GE.AND P2, PT, R32, c[0x0][0x27c], PT ;  /* 0x00009f0020007a0c */ /* 0x000fe20003f46270 */
[----:B------:R-:W-:Y:S01]  /*20e0*/  IMAD.X R4, R38, 0x1, R130, P0 ;  /* 0x0000000126047824 */ /* 0x000fe200000e0682 */
[C---:B------:R-:W-:Y:S01]  /*20f0*/  LEA R6, P0, R2.reuse, c[0x0][0x270], 0x1 ;  /* 0x00009c0002067a11 */ /* 0x040fe200078008ff */
[----:B------:R-:W-:Y:S03]  /*2100*/  CS2R R46, SRZ ;  /* 0x00000000002e7805 */ /* 0x000fe6000001ff00 */
[----:B------:R-:W-:Y:S01]  /*2110*/  LEA.HI.X R7, R2, c[0x0][0x274], R4, 0x1, P0 ;  /* 0x00009d0002077a11 */ /* 0x000fe200000f0c04 */
[----:B------:R-:W-:Y:S01]  /*2120*/  IMAD.X R2, R37, 0x1, R128, P1 ;  /* 0x0000000125027824 */ /* 0x000fe200008e0680 */
[----:B------:R-:W-:Y:S02]  /*2130*/  ISETP.GE.AND P0, PT, R25, c[0x0][0x27c], PT ;  /* 0x00009f0019007a0c */ /* 0x000fe40003f06270 */
[C---:B------:R-:W-:Y:S04]  /*2140*/  LEA R4, P1, R3.reuse, c[0x0][0x288], 0x1 ;  /* 0x0000a20003047a11 */ /* 0x040fe800078208ff */
[----:B------:R-:W-:Y:S02]  /*2150*/  LEA.HI.X R5, R3, c[0x0][0x28c], R2, 0x1, P1 ;  /* 0x0000a30003057a11 */ /* 0x000fe400008f0c02 */
[----:B------:R-:W-:Y:S03]  /*2160*/  CS2R R2, SRZ ;  /* 0x0000000000027805 */ /* 0x000fe6000001ff00 */
[----:B------:R1:W5:Y:S04]  /*2170*/  @!P2 LDG.E.64 R40, [R4.64] ;  /* 0x0000000a0428a981 */ /* 0x000368000c1e1b00 */
[----:B------:R1:W5:Y:S04]  /*2180*/  @!P2 LDG.E.64 R2, [R6.64] ;  /* 0x0000000a0602a981 */ /* 0x000368000c1e1b00 */
[----:B------:R1:W5:Y:S04]  /*2190*/  @!P0 LDG.E.64 R12, [R6.64+0x20] ;  /* 0x0000200a060c8981 */ /* 0x000368000c1e1b00 */
[----:B------:R1:W5:Y:S02]  /*21a0*/  @!P0 LDG.E.64 R46, [R4.64+0x20] ;  /* 0x0000200a042e8981 */ /* 0x000364000c1e1b00 */
.L_x_56:
[----:B------:R-:W-:Y:S05]  /*21b0*/  BSYNC B0 ;  /* 0x0000000000007941 */ /* 0x000fea0003800000 */
.L_x_55:
[----:B------:R-:W-:Y:S01]  /*21c0*/  ISETP.GE.AND P4, PT, R169, R76, PT ;  /* 0x0000004ca900720c */ /* 0x000fe20003f86270 */
[----:B-1---5:R-:W-:Y:S01]  /*21d0*/  IMAD.MOV.U32 R4, RZ, RZ, R12 ;  /* 0x000000ffff047224 */ /* 0x022fe200078e000c */
[----:B------:R-:W-:Y:S01]  /*21e0*/  MOV R7, R46 ;  /* 0x0000002e00077202 */ /* 0x000fe20000000f00 */
[----:B------:R-:W-:Y:S01]  /*21f0*/  IMAD.MOV.U32 R6, RZ, RZ, R13 ;  /* 0x000000ffff067224 */ /* 0x000fe200078e000d */
[----:B------:R-:W-:Y:S01]  /*2200*/  BSSY B0, `(.L_x_57) ;  /* 0x0000021000007945 */ /* 0x000fe20003800000 */
[----:B------:R-:W-:Y:S01]  /*2210*/  IMAD.MOV.U32 R5, RZ, RZ, R2 ;  /* 0x000000ffff057224 */ /* 0x000fe200078e0002 */
[----:B------:R-:W-:Y:S01]  /*2220*/  PRMT R45, R7, 0x7610, R45 ;  /* 0x00007610072d7816 */ /* 0x000fe2000000002d */
[----:B------:R-:W-:Y:S01]  /*2230*/  CS2R R14, SRZ ;  /* 0x00000000000e7805 */ /* 0x000fe2000001ff00 */
[----:B------:R-:W-:Y:S01]  /*2240*/  PRMT R30, R6, 0x5410, R4 ;  /* 0x00005410061e7816 */ /* 0x000fe20000000004 */
[----:B------:R-:W-:Y:S01]  /*2250*/  IMAD.MOV.U32 R4, RZ, RZ, R3 ;  /* 0x000000ffff047224 */ /* 0x000fe200078e0003 */
[----:B------:R-:W-:Y:S01]  /*2260*/  CS2R R50, SRZ ;  /* 0x0000000000327805 */ /* 0x000fe2000001ff00 */
[----:B------:R-:W-:Y:S01]  /*2270*/  IMAD.MOV.U32 R6, RZ, RZ, R47 ;  /* 0x000000ffff067224 */ /* 0x000fe200078e002f */
[----:B------:R-:W-:Y:S02]  /*2280*/  CS2R R48, SRZ ;  /* 0x0000000000307805 */ /* 0x000fe4000001ff00 */
[----:B------:R-:W-:Y:S01]  /*2290*/  PRMT R24, R4, 0x5410, R5 ;  /* 0x0000541004187816 */ /* 0x000fe20000000005 */
[----:B------:R-:W-:Y:S01]  /*22a0*/  IMAD.MOV.U32 R5, RZ, RZ, R40 ;  /* 0x000000ffff057224 */ /* 0x000fe200078e0028 */
[----:B------:R-:W-:Y:S02]  /*22b0*/  MOV R4, R41 ;  /* 0x0000002900047202 */ /* 0x000fe40000000f00 */
[----:B------:R-:W-:Y:S02]  /*22c0*/  PRMT R45, R45, 0x5410, R6 ;  /* 0x000054102d2d7816 */ /* 0x000fe40000000006 */
[----:B------:R-:W-:Y:S01]  /*22d0*/  PRMT R42, R5, 0x5410, R4 ;  /* 0x00005410052a7816 */ /* 0x000fe20000000004 */
[----:B------:R-:W-:-:S05]  /*22e0*/  @P4 BRA `(.L_x_58) ;  /* 0x0000012000004947 */ /* 0x000fca0003800000 */
[----:B------:R-:W-:Y:S01]  /*22f0*/  IADD3 R5, P1, P0, R114, R10, R212 ;  /* 0x0000000a72057210 */ /* 0x000fe2000783e0d4 */
[----:B------:R-:W-:Y:S01]  /*2300*/  CS2R R16, SRZ ;  /* 0x0000000000107805 */ /* 0x000fe2000001ff00 */
[----:B------:R-:W-:Y:S01]  /*2310*/  CS2R R48, SRZ ;  /* 0x0000000000307805 */ /* 0x000fe2000001ff00 */
[----:B------:R-:W-:Y:S01]  /*2320*/  CS2R R50, SRZ ;  /* 0x0000000000327805 */ /* 0x000fe2000001ff00 */
[----:B------:R-:W-:Y:S02]  /*2330*/  IADD3.X R7, R130, R38, R185, P1, P0 ;  /* 0x0000002682077210 */ /* 0x000fe40000fe04b9 */
[----:B------:R-:W-:Y:S04]  /*2340*/  IADD3 R14, P1, P0, R112, R8, R209 ;  /* 0x00000008700e7210 */ /* 0x000fe8000783e0d1 */
[----:B------:R-:W-:Y:S02]  /*2350*/  IADD3.X R15, R128, R37, R186, P1, P0 ;  /* 0x00000025800f7210 */ /* 0x000fe40000fe04ba */
[C---:B------:R-:W-:Y:S02]  /*2360*/  LEA R6, P0, R5.reuse, c[0x0][0x270], 0x1 ;  /* 0x00009c0005067a11 */ /* 0x040fe400078008ff */
[----:B------:R-:W-:Y:S02]  /*2370*/  ISETP.GE.AND P1, PT, R32, c[0x0][0x27c], PT ;  /* 0x00009f0020007a0c */ /* 0x000fe40003f26270 */
[----:B------:R-:W-:Y:S02]  /*2380*/  LEA.HI.X R7, R5, c[0x0][0x274], R7, 0x1, P0 ;  /* 0x00009d0005077a11 */ /* 0x000fe400000f0c07 */
        /* <DEDUP_REMOVED lines=8> */
.L_x_58:
[----:B------:R-:W-:Y:S05]  /*2410*/  BSYNC B0 ;  /* 0x0000000000007941 */ /* 0x000fea0003800000 */
.L_x_57:
[----:B------:R-:W-:Y:S01]  /*2420*/  ISETP.GE.AND P2, PT, R168, R76, PT ;  /* 0x0000004ca800720c */ /* 0x000fe20003f46270 */
[----:B-1---5:R-:W-:Y:S01]  /*2430*/  IMAD.MOV.U32 R4, RZ, RZ, R16 ;  /* 0x000000ffff047224 */ /* 0x022fe200078e0010 */
[----:B------:R-:W-:Y:S01]  /*2440*/  MOV R5, R14 ;  /* 0x0000000e00057202 */ /* 0x000fe20000000f00 */
[----:B------:R-:W-:Y:S01]  /*2450*/  IMAD.MOV.U32 R6, RZ, RZ, R17 ;  /* 0x000000ffff067224 */ /* 0x000fe200078e0011 */
[----:B------:R-:W-:Y:S01]  /*2460*/  BSSY B0, `(.L_x_59) ;  /* 0x0000024000007945 */ /* 0x000fe20003800000 */
[----:B------:R-:W-:Y:S01]  /*2470*/  IMAD.MOV.U32 R7, RZ, RZ, R50 ;  /* 0x000000ffff077224 */ /* 0x000fe200078e0032 */
[----:B------:R-:W-:Y:S01]  /*2480*/  CS2R R28, SRZ ;  /* 0x00000000001c7805 */ /* 0x000fe2000001ff00 */
[----:B------:R-:W-:Y:S01]  /*2490*/  CS2R R20, SRZ ;  /* 0x0000000000147805 */ /* 0x000fe2000001ff00 */
[----:B------:R-:W-:Y:S01]  /*24a0*/  PRMT R34, R6, 0x5410, R4 ;  /* 0x0000541006227816 */ /* 0x000fe20000000004 */
[----:B------:R-:W-:Y:S01]  /*24b0*/  IMAD.MOV.U32 R4, RZ, RZ, R15 ;  /* 0x000000ffff047224 */ /* 0x000fe200078e000f */
[----:B------:R-:W-:Y:S01]  /*24c0*/  MOV R6, R51 ;  /* 0x0000003300067202 */ /* 0x000fe20000000f00 */
[----:B------:R-:W-:Y:S01]  /*24d0*/  CS2R R18, SRZ ;  /* 0x0000000000127805 */ /* 0x000fe2000001ff00 */
[----:B------:R-:W-:Y:S01]  /*24e0*/  CS2R R54, SRZ ;  /* 0x0000000000367805 */ /* 0x000fe2000001ff00 */
[----:B------:R-:W-:Y:S01]  /*24f0*/  CS2R R52, SRZ ;  /* 0x0000000000347805 */ /* 0x000fe2000001ff00 */
        /* <DEDUP_REMOVED lines=13> */
[C---:B------:R-:W-:Y:S04]  /*25d0*/  LEA R6, P0, R4.reuse, c[0x0][0x270], 0x1 ;  /* 0x00009c0004067a11 */ /* 0x040fe800078008ff */
[----:B------:R-:W-:Y:S02]  /*25e0*/  LEA.HI.X R7, R4, c[0x0][0x274], R7, 0x1, P0 ;  /* 0x00009d0004077a11 */ /* 0x000fe400000f0c07 */
[C---:B------:R-:W-:Y:S04]  /*25f0*/  LEA R4, P0, R5.reuse, c[0x0][0x288], 0x1 ;  /* 0x0000a20005047a11 */ /* 0x040fe800078008ff */
[----:B------:R-:W-:Y:S02]  /*2600*/  LEA.HI.X R5, R5, c[0x0][0x28c], R18, 0x1, P0 ;  /* 0x0000a30005057a11 */ /* 0x000fe400000f0c12 */
[----:B------:R-:W-:Y:S01]  /*2610*/  ISETP.GE.AND P0, PT, R32, c[0x0][0x27c], PT ;  /* 0x00009f0020007a0c */ /* 0x000fe20003f06270 */
[----:B------:R-:W-:Y:S11]  /*2620*/  CS2R R18, SRZ ;  /* 0x0000000000127805 */ /* 0x000ff6000001ff00 */
[----:B------:R-:W-:Y:S01]  /*2630*/  @!UPT UIADD3 URZ, URZ, URZ, URZ ;  /* 0x0000003f3f3ff290 */ /* 0x000fe2000fffe03f */
[----:B------:R1:W5:Y:S04]  /*2640*/  @!P0 LDG.E.64 R18, [R6.64] ;  /* 0x0000000a06128981 */ /* 0x000368000c1e1b00 */
[----:B------:R1:W5:Y:S01]  /*2650*/  @!P0 LDG.E.64 R52, [R4.64] ;  /* 0x0000000a04348981 */ /* 0x000362000c1e1b00 */
[----:B------:R-:W-:Y:S11]  /*2660*/  ISETP.GE.AND P0, PT, R25, c[0x0][0x27c], PT ;  /* 0x00009f0019007a0c */ /* 0x000ff60003f06270 */
[----:B------:R-:W-:Y:S02]  /*2670*/  @!UPT UIADD3 URZ, URZ, URZ, URZ ;  /* 0x0000003f3f3ff290 */ /* 0x000fe4000fffe03f */
[----:B------:R1:W5:Y:S04]  /*2680*/  @!P0 LDG.E.64 R20, [R6.64+0x20] ;  /* 0x0000200a06148981 */ /* 0x000368000c1e1b00 */
[----:B------:R1:W5:Y:S02]  /*2690*/  @!P0 LDG.E.64 R54, [R4.64+0x20] ;  /* 0x0000200a04368981 */ /* 0x000364000c1e1b00 */
.L_x_60:
[----:B------:R-:W-:Y:S05]  /*26a0*/  BSYNC B0 ;  /* 0x0000000000007941 */ /* 0x000fea0003800000 */
.L_x_59:
        /* <DEDUP_REMOVED lines=10> */
[----:B------:R-:W-:Y:S01]  /*2750*/  PRMT R35, R4, 0x5410, R5 ;  /* 0x0000541004237816 */ /* 0x000fe20000000005 */
[----:B------:R-:W-:Y:S01]  /*2760*/  IMAD.MOV.U32 R5, RZ, RZ, R52 ;  /* 0x000000ffff057224 */ /* 0x000fe200078e0034 */
[----:B------:R-:W-:Y:S01]  /*2770*/  MOV R6, R55 ;  /* 0x0000003700067202 */ /* 0x000fe20000000f00 */
[----:B------:R-:W-:Y:S01]  /*2780*/  CS2R R56, SRZ ;  /* 0x0000000000387805 */ /* 0x000fe2000001ff00 */
        /* <DEDUP_REMOVED lines=8> */
[----:B------:R-:W-:Y:S01]  /*2810*/  IADD3.X R38, R130, R132, R38, P1, P0 ;  /* 0x0000008482267210 */ /* 0x000fe20000fe0426 */
[----:B------:R-:W-:Y:S01]  /*2820*/  CS2R R58, SRZ ;  /* 0x00000000003a7805 */ /* 0x000fe2000001ff00 */
[----:B------:R-:W-:Y:S04]  /*2830*/  IADD3 R8, P1, P0, R112, R204, R8 ;  /* 0x000000cc70087210 */ /* 0x000fe8000783e008 */
[----:B------:R-:W-:Y:S02]  /*2840*/  IADD3.X R37, R128, R131, R37, P1, P0 ;  /* 0x0000008380257210 */ /* 0x000fe40000fe0425 */
[C---:B------:R-:W-:Y:S04]  /*2850*/  LEA R6, P0, R10.reuse, c[0x0][0x270], 0x1 ;  /* 0x00009c000a067a11 */ /* 0x040fe800078008ff */
[----:B------:R-:W-:Y:S02]  /*2860*/  LEA.HI.X R7, R10, c[0x0][0x274], R38, 0x1, P0 ;  /* 0x00009d000a077a11 */ /* 0x000fe400000f0c26 */
[C---:B------:R-:W-:Y:S04]  /*2870*/  LEA R4, P0, R8.reuse, c[0x0][0x288], 0x1 ;  /* 0x0000a20008047a11 */ /* 0x040fe800078008ff */
[----:B------:R-:W-:Y:S02]  /*2880*/  LEA.HI.X R5, R8, c[0x0][0x28c], R37, 0x1, P0 ;  /* 0x0000a30008057a11 */ /* 0x000fe400000f0c25 */
[----:B------:R-:W-:Y:S11]  /*2890*/  ISETP.GE.AND P0, PT, R32, c[0x0][0x27c], PT ;  /* 0x00009f0020007a0c */ /* 0x000ff60003f06270 */
[----:B------:R-:W-:Y:S02]  /*28a0*/  @!UPT UIADD3 URZ, URZ, URZ, URZ ;  /* 0x0000003f3f3ff290 */ /* 0x000fe4000fffe03f */
[----:B------:R1:W5:Y:S04]  /*28b0*/  @!P0 LDG.E.64 R22, [R6.64] ;  /* 0x0000000a06168981 */ /* 0x000368000c1e1b00 */
[----:B------:R1:W5:Y:S01]  /*28c0*/  @!P0 LDG.E.64 R56, [R4.64] ;  /* 0x0000000a04388981 */ /* 0x000362000c1e1b00 */
[----:B------:R-:W-:Y:S11]  /*28d0*/  ISETP.GE.AND P0, PT, R25, c[0x0][0x27c], PT ;  /* 0x00009f0019007a0c */ /* 0x000ff60003f06270 */
[----:B------:R-:W-:Y:S02]  /*28e0*/  @!UPT UIADD3 URZ, URZ, URZ, URZ ;  /* 0x0000003f3f3ff290 */ /* 0x000fe4000fffe03f */
[----:B------:R1:W5:Y:S04]  /*28f0*/  @!P0 LDG.E.64 R28, [R6.64+0x20] ;  /* 0x0000200a061c8981 */ /* 0x000368000c1e1b00 */
[----:B------:R1:W5:Y:S02]  /*2900*/  @!P0 LDG.E.64 R58, [R4.64+0x20] ;  /* 0x0000200a043a8981 */ /* 0x000364000c1e1b00 */
.L_x_62:
[----:B------:R-:W-:Y:S05]  /*2910*/  BSYNC B0 ;  /* 0x0000000000007941 */ /* 0x000fea0003800000 */
.L_x_61:
[----:B-1---5:R-:W-:Y:S01]  /*2920*/  MOV R5, R22 ;  /* 0x0000001600057202 */ /* 0x022fe20000000f00 */
[----:B------:R-:W-:Y:S01]  /*2930*/  IMAD.MOV.U32 R7, RZ, RZ, R28 ;  /* 0x000000ffff077224 */ /* 0x000fe200078e001c */
[----:B------:R-:W-:Y:S01]  /*2940*/  BSSY B1, `(.L_x_63) ;  /* 0x0000086000017945 */ /* 0x000fe20003800000 */
[----:B------:R-:W-:Y:S02]  /*2950*/  IMAD.MOV.U32 R6, RZ, RZ, R29 ;  /* 0x000000ffff067224 */ /* 0x000fe400078e001d */
[----:B------:R-:W-:Y:S03]  /*2960*/  IMAD.MOV.U32 R4, RZ, RZ, R23 ;  /* 0x000000ffff047224 */ /* 0x000fe600078e0017 */
[----:B------:R-:W-:Y:S01]  /*2970*/  PRMT R38, R6, 0x5410, R7 ;  /* 0x0000541006267816 */ /* 0x000fe20000000007 */
[----:B------:R-:W-:Y:S01]  /*2980*/  IMAD.MOV.U32 R7, RZ, RZ, R58 ;  /* 0x000000ffff077224 */ /* 0x000fe200078e003a */
[----:B------:R-:W-:Y:S01]  /*2990*/  PRMT R37, R4, 0x5410, R5 ;  /* 0x0000541004257816 */ /* 0x000fe20000000005 */
[----:B------:R-:W-:Y:S01]  /*29a0*/  IMAD.MOV.U32 R5, RZ, RZ, R56 ;  /* 0x000000ffff057224 */ /* 0x000fe200078e0038 */
[----:B------:R-:W-:Y:S02]  /*29b0*/  MOV R6, R59 ;  /* 0x0000003b00067202 */ /* 0x000fe40000000f00 */
[----:B------:R-:W-:Y:S02]  /*29c0*/  MOV R4, R57 ;  /* 0x0000003900047202 */ /* 0x000fe40000000f00 */
[----:B------:R-:W-:Y:S02]  /*29d0*/  PRMT R65, R7, 0x5410, R6 ;  /* 0x0000541007417816 */ /* 0x000fe40000000006 */
[----:B------:R-:W-:Y:S01]  /*29e0*/  PRMT R64, R5, 0x5410, R4 ;  /* 0x0000541005407816 */ /* 0x000fe20000000004 */
[----:B------:R-:W-:-:S05]  /*29f0*/  @P3 BRA `(.L_x_64) ;  /* 0x000007a000003947 */ /* 0x000fca0003800000 */
[----:B------:R-:W-:Y:S01]  /*2a00*/  IADD3 R68, P0, R145, R86, RZ ;  /* 0x0000005691447210 */ /* 0x000fe20007f1e0ff */
[----:B------:R-:W-:Y:S04]  /*2a10*/  BSSY B0, `(.L_x_65) ;  /* 0x000003d000007945 */ /* 0x000fe80003800000 */
[----:B------:R-:W-:Y:S01]  /*2a20*/  IMAD.X R69, R91, 0x1, R141, P0 ;  /* 0x000000015b457824 */ /* 0x000fe200000e068d */
[----:B------:R-:W-:Y:S11]  /*2a30*/  ISETP.NE.AND P0, PT, R98, RZ, PT ;  /* 0x000000ff6200720c */ /* 0x000ff60003f05270 */
[----:B------:R-:W-:Y:S02]  /*2a40*/  @!UPT UIADD3 URZ, URZ, URZ, URZ ;  /* 0x0000003f3f3ff290 */ /* 0x000fe4000fffe03f */
[----:B------:R-:W-:-:S05]  /*2a50*/  @!P0 BRA `(.L_x_66) ;  /* 0x0000038000008947 */ /* 0x000fca0003800000 */
[----:B------:R-:W-:Y:S01]  /*2a60*/  IADD3 R4, P0, R68, R92, RZ ;  /* 0x0000005c44047210 */ /* 0x000fe20007f1e0ff */
[----:B------:R-:W1:Y:S04]  /*2a70*/  LDS.128 R8, [R97+0x3900] ;  /* 0x0039000061087984 */ /* 0x000e680000000c00 */
[----:B------:R-:W-:Y:S01]  /*2a80*/  IMAD.X R5, R69, 0x1, R95, P0 ;  /* 0x0000000145057824 */ /* 0x000fe200000e065f */
[C---:B------:R-:W-:Y:S04]  /*2a90*/  LEA R66, P0, R4.reuse, c[0x0][0x1c8], 0x1 ;  /* 0x0000720004427a11 */ /* 0x040fe800078008ff */
[----:B------:R-:W-:Y:S02]  /*2aa0*/  LEA.HI.X R67, R4, c[0x0][0x1cc], R5, 0x1, P0 ;  /* 0x0000730004437a11 */ /* 0x000fe400000f0c05 */
[----:B------:R-:W-:Y:S11]  /*2ab0*/  ISETP.GE.AND P0, PT, R32, c[0x0][0x27c], PT ;  /* 0x00009f0020007a0c */ /* 0x000ff60003f06270 */
[----:B------:R-:W-:Y:S02]  /*2ac0*/  @!UPT UIADD3 URZ, URZ, URZ, URZ ;  /* 0x0000003f3f3ff290 */ /* 0x000fe4000fffe03f */
[----:B------:R-:W-:Y:S02]  /*2ad0*/  @!P0 SHF.R.U64 R4, R40, 0x10, R41 ;  /* 0x0000001028048819 */ /* 0x000fe40000001229 */
[--C-:B------:R-:W-:Y:S02]  /*2ae0*/  @!P0 SHF.R.U64 R2, R2, 0x10, R3.reuse ;  /* 0x0000001002028819 */ /* 0x100fe40000001203 */
[----:B------:R-:W-:Y:S02]  /*2af0*/  @!P0 SHF.R.U32.HI R3, RZ, 0x10, R3 ;  /* 0x00000010ff038819 */ /* 0x000fe40000011603 */
[----:B------:R-:W-:Y:S02]  /*2b00*/  @!P0 SHF.R.U32.HI R43, RZ, 0x10, R41 ;  /* 0x00000010ff2b8819 */ /* 0x000fe40000011629 */
[----:B------:R-:W-:Y:S02]  /*2b10*/  @!P0 PRMT R41, R42, 0x5410, R4 ;  /* 0x000054102a298816 */ /* 0x000fe40000000004 */
[C---:B------:R-:W-:Y:S02]  /*2b20*/  @!P0 PRMT R2, R24.reuse, 0x5432, R2 ;  /* 0x0000543218028816 */ /* 0x040fe40000000002 */
[----:B------:R-:W-:Y:S01]  /*2b30*/  @!P0 PRMT R6, R24, 0x5410, R3 ;  /* 0x0000541018068816 */ /* 0x000fe20000000003 */
[----:B------:R-:W-:Y:S01]  /*2b40*/  @!P0 IMAD.U32 R24, R41, 0x10000, RZ ;  /* 0x0001000029188824 */ /* 0x000fe200078e00ff */
[C---:B------:R-:W-:Y:S01]  /*2b50*/  @!P0 LOP3.LUT R5, R2.reuse, 0xffff0000, RZ, 0xc0, !PT ;  /* 0xffff000002058812 */ /* 0x040fe200078ec0ff */
[----:B------:R-:W-:Y:S01]  /*2b60*/  @!P0 IMAD.U32 R7, R2, 0x10000, RZ ;  /* 0x0001000002078824 */ /* 0x000fe200078e00ff */
[C---:B-1----:R-:W-:Y:S02]  /*2b70*/  @!P0 LOP3.LUT R3, R8.reuse, 0xffff0000, RZ, 0xc0, !PT ;  /* 0xffff000008038812 */ /* 0x042fe400078ec0ff */
[----:B------:R-:W-:Y:S02]  /*2b80*/  @!P0 LOP3.LUT R4, R9, 0xffff0000, RZ, 0xc0, !PT ;  /* 0xffff000009048812 */ /* 0x000fe400078ec0ff */
[----:B------:R-:W-:Y:S01]  /*2b90*/  @!P0 LOP3.LUT R41, R41, 0xffff0000, RZ, 0xc0, !PT ;  /* 0xffff000029298812 */ /* 0x000fe200078ec0ff */
[C---:B------:R-:W-:Y:S01]  /*2ba0*/  @!P0 FMUL.FTZ R44, R3.reuse, R24 ;  /* 0x00000018032c8220 */ /* 0x040fe20000410000 */
[----:B------:R-:W-:Y:S01]  /*2bb0*/  @!P0 SHF.L.U32 R40, R8, 0x10, RZ ;  /* 0x0000001008288819 */ /* 0x000fe200000006ff */
[----:B------:R-:W-:Y:S01]  /*2bc0*/  @!P0 FMUL.FTZ R2, R3, R7 ;  /* 0x0000000703028220 */ /* 0x000fe20000410000 */
[----:B------:R-:W-:Y:S01]  /*2bd0*/  @!P0 PRMT R43, R42, 0x5432, R43 ;  /* 0x000054322a2b8816 */ /* 0x000fe2000000002b */
[----:B------:R-:W-:Y:S02]  /*2be0*/  @!P0 IMAD.U32 R42, R9, 0x10000, RZ ;  /* 0x00010000092a8824 */ /* 0x000fe400078e00ff */
[C---:B------:R-:W-:Y:S02]  /*2bf0*/  @!P0 FMUL.FTZ R70, R4.reuse, R41 ;  /* 0x0000002904468220 */ /* 0x040fe40000410000 */
[----:B------:R-:W-:Y:S01]  /*2c00*/  @!P0 FMUL.FTZ R3, R4, R5 ;  /* 0x0000000504038220 */ /* 0x000fe20000410000 */
[----:B------:R-:W-:Y:S01]  /*2c10*/  @!P0 LOP3.LUT R4, R10, 0xffff0000, RZ, 0xc0, !PT ;  /* 0xffff00000a048812 */ /* 0x000fe200078ec0ff */
[----:B------:R-:W-:Y:S02]  /*2c20*/  @!P0 FFMA.FTZ R73, R40, R7, -R44 ;  /* 0x0000000728498223 */ /* 0x000fe4000001082c */
[----:B------:R-:W-:Y:S01]  /*2c30*/  @!P0 FFMA.FTZ R2, R24, R40, R2 ;  /* 0x0000002818028223 */ /* 0x000fe20000010002 */
[----:B------:R-:W-:Y:S01]  /*2c40*/  @!P0 SHF.L.U32 R40, R10, 0x10, RZ ;  /* 0x000000100a288819 */ /* 0x000fe200000006ff */
[C---:B------:R-:W-:Y:S01]  /*2c50*/  @!P0 IMAD.U32 R24, R43.reuse, 0x10000, RZ ;  /* 0x000100002b188824 */ /* 0x040fe200078e00ff */
[----:B------:R-:W-:Y:S01]  /*2c60*/  @!P0 LOP3.LUT R43, R43, 0xffff0000, RZ, 0xc0, !PT ;  /* 0xffff00002b2b8812 */ /* 0x000fe200078ec0ff */
[----:B------:R-:W-:Y:S01]  /*2c70*/  @!P0 IMAD.U32 R7, R6, 0x10000, RZ ;  /* 0x0001000006078824 */ /* 0x000fe200078e00ff */
[----:B------:R-:W-:Y:S01]  /*2c80*/  @!P0 F2FP.BF16.PACK_AB R2, R2, R73 ;  /* 0x000000490202823e */ /* 0x000fe200000010ff */
[----:B------:R-:W-:Y:S01]  /*2c90*/  @!P0 FFMA.FTZ R72, R42, R5, -R70 ;  /* 0x000000052a488223 */ /* 0x000fe20000010846 */
[C---:B------:R-:W-:Y:S01]  /*2ca0*/  @!P0 LOP3.LUT R5, R11.reuse, 0xffff0000, RZ, 0xc0, !PT ;  /* 0xffff00000b058812 */ /* 0x040fe200078ec0ff */
[----:B------:R-:W-:Y:S01]  /*2cb0*/  @!P0 FMUL.FTZ R70, R4, R24 ;  /* 0x0000001804468220 */ /* 0x000fe20000410000 */
[----:B------:R-:W-:Y:S01]  /*2cc0*/  @!P0 LOP3.LUT R6, R6, 0xffff0000, RZ, 0xc0, !PT ;  /* 0xffff000006068812 */ /* 0x000fe200078ec0ff */
[----:B------:R-:W-:Y:S01]  /*2cd0*/  @!P0 FMUL.FTZ R4, R4, R7 ;  /* 0x0000000704048220 */ /* 0x000fe20000410000 */
[----:B------:R-:W-:Y:S01]  /*2ce0*/  @!P0 MOV R8, R2 ;  /* 0x0000000200088202 */ /* 0x000fe20000000f00 */
[----:B------:R-:W-:Y:S02]  /*2cf0*/  @!P0 IMAD.U32 R44, R11, 0x10000, RZ ;  /* 0x000100000b2c8824 */ /* 0x000fe400078e00ff */
[C---:B------:R-:W-:Y:S02]  /*2d00*/  @!P0 FMUL.FTZ R71, R5.reuse, R43 ;  /* 0x0000002b05478220 */ /* 0x040fe40000410000 */
[----:B------:R-:W-:Y:S02]  /*2d10*/  @!P0 FMUL.FTZ R5, R5, R6 ;  /* 0x0000000605058220 */ /* 0x000fe40000410000 */
[----:B------:R-:W-:Y:S02]  /*2d20*/  @!P0 FFMA.FTZ R3, R41, R42, R3 ;  /* 0x0000002a29038223 */ /* 0x000fe40000010003 */
[----:B------:R-:W-:Y:S02]  /*2d30*/  @!P0 FFMA.FTZ R4, R24, R40, R4 ;  /* 0x0000002818048223 */ /* 0x000fe40000010004 */
[----:B------:R-:W-:Y:S01]  /*2d40*/  @!P0 FFMA.FTZ R70, R40, R7, -R70 ;  /* 0x0000000728468223 */ /* 0x000fe20000010846 */
[----:B------:R-:W-:Y:S01]  /*2d50*/  @!P0 F2FP.BF16.PACK_AB R3, R3, R72 ;  /* 0x000000480303823e */ /* 0x000fe200000010ff */
[----:B------:R-:W-:Y:S02]  /*2d60*/  @!P0 FFMA.FTZ R71, R44, R6, -R71 ;  /* 0x000000062c478223 */ /* 0x000fe40000010847 */
[----:B------:R-:W-:Y:S01]  /*2d70*/  @!P0 FFMA.FTZ R5, R43, R44, R5 ;  /* 0x0000002c2b058223 */ /* 0x000fe20000010005 */
[----:B------:R-:W-:Y:S01]  /*2d80*/  @!P0 F2FP.BF16.PACK_AB R4, R4, R70 ;  /* 0x000000460404823e */ /* 0x000fe200000010ff */
[----:B------:R-:W-:Y:S03]  /*2d90*/  @!P0 IMAD.MOV.U32 R9, RZ, RZ, R3 ;  /* 0x000000ffff098224 */ /* 0x000fe600078e0003 */
[----:B------:R-:W-:Y:S01]  /*2da0*/  @!P0 F2FP.BF16.PACK_AB R5, R5, R71 ;  /* 0x000000470505823e */ /* 0x000fe200000010ff */
[----:B------:R-:W-:Y:S03]  /*2db0*/  @!P0 IMAD.MOV.U32 R10, RZ, RZ, R4 ;  /* 0x000000ffff0a8224 */ /* 0x000fe600078e0004 */
[----:B------:R-:W-:Y:S05]  /*2dc0*/  @!P0 MOV R11, R5 ;  /* 0x00000005000b8202 */ /* 0x000fea0000000f00 */
[----:B------:R1:W-:Y:S02]  /*2dd0*/  STG.E.128 [R66.64], R8 ;  /* 0x0000000842007986 */ /* 0x0003e4000c101d0a */
.L_x_66:
[----:B------:R-:W-:Y:S05]  /*2de0*/  BSYNC B0 ;  /* 0x0000000000007941 */ /* 0x000fea0003800000 */
.L_x_65:
[----:B------:R-:W-:Y:S11]  /*2df0*/  ISETP.NE.AND P0, PT, R99, RZ, PT ;  /* 0x000000ff6300720c */ /* 0x000ff60003f05270 */
[----:B------:R-:W-:Y:S02]  /*2e00*/  @!UPT UIADD3 URZ, URZ, URZ, URZ ;  /* 0x0000003f3f3ff290 */ /* 0x000fe4000fffe03f */
[----:B------:R-:W-:-:S05]  /*2e10*/  @!P0 BRA `(.L_x_64) ;  /* 0x0000038000008947 */ /* 0x000fca0003800000 */
[----:B------:R-:W-:Y:S01]  /*2e20*/  IADD3 R2, P0, R68, R129, RZ ;  /* 0x0000008144027210 */ /* 0x000fe20007f1e0ff */
[----:B-1----:R-:W1:Y:S04]  /*2e30*/  LDS.128 R8, [R96+0x3900] ;  /* 0x0039000060087984 */ /* 0x002e680000000c00 */
        /* <DEDUP_REMOVED lines=8> */
[C---:B------:R-:W-:Y:S02]  /*2ec0*/  @!P0 PRMT R2, R30.reuse, 0x5432, R2 ;  /* 0x000054321e028816 */ /* 0x040fe40000000002 */
[----:B------:R-:W-:Y:S02]  /*2ed0*/  @!P0 PRMT R24, R45, 0x5410, R24 ;  /* 0x000054102d188816 */ /* 0x000fe40000000018 */
[----:B------:R-:W-:Y:S01]  /*2ee0*/  @!P0 PRMT R6, R30, 0x5410, R3 ;  /* 0x000054101e068816 */ /* 0x000fe20000000003 */
[----:B------:R-:W-:Y:S01]  /*2ef0*/  @!P0 IMAD.U32 R7, R2, 0x10000, RZ ;  /* 0x0001000002078824 */ /* 0x000fe200078e00ff */
[----:B------:R-:W-:Y:S01]  /*2f00*/  @!P0 SHF.R.U32.HI R40, RZ, 0x10, R47 ;  /* 0x00000010ff288819 */ /* 0x000fe2000001162f */
[C---:B------:R-:W-:Y:S01]  /*2f10*/  @!P0 IMAD.U32 R12, R24.reuse, 0x10000, RZ ;  /* 0x00010000180c8824 */ /* 0x040fe200078e00ff */
[----:B------:R-:W-:Y:S01]  /*2f20*/  @!P0 LOP3.LUT R24, R24, 0xffff0000, RZ, 0xc0, !PT ;  /* 0xffff000018188812 */ /* 0x000fe200078ec0ff */
[C---:B-1----:R-:W-:Y:S01]  /*2f30*/  @!P0 IMAD.U32 R30, R9.reuse, 0x10000, RZ ;  /* 0x00010000091e8824 */ /* 0x042fe200078e00ff */
[----:B------:R-:W-:Y:S02]  /*2f40*/  @!P0 LOP3.LUT R3, R8, 0xffff0000, RZ, 0xc0, !PT ;  /* 0xffff000008038812 */ /* 0x000fe400078ec0ff */
[----:B------:R-:W-:Y:S02]  /*2f50*/  @!P0 LOP3.LUT R4, R9, 0xffff0000, RZ, 0xc0, !PT ;  /* 0xffff000009048812 */ /* 0x000fe400078ec0ff */
[----:B------:R-:W-:Y:S01]  /*2f60*/  @!P0 LOP3.LUT R5, R2, 0xffff0000, RZ, 0xc0, !PT ;  /* 0xffff000002058812 */ /* 0x000fe200078ec0ff */
[C---:B------:R-:W-:Y:S01]  /*2f70*/  @!P0 FMUL.FTZ R41, R3.reuse, R12 ;  /* 0x0000000c03298220 */ /* 0x040fe20000410000 */
[----:B------:R-:W-:Y:S01]  /*2f80*/  @!P0 SHF.L.U32 R13, R8, 0x10, RZ ;  /* 0x00000010080d8819 */ /* 0x000fe200000006ff */
[----:B------:R-:W-:Y:S01]  /*2f90*/  @!P0 FMUL.FTZ R2, R3, R7 ;  /* 0x0000000703028220 */ /* 0x000fe20000410000 */
[----:B------:R-:W-:Y:S01]  /*2fa0*/  @!P0 PRMT R40, R45, 0x5432, R40 ;  /* 0x000054322d288816 */ /* 0x000fe20000000028 */
        /* <DEDUP_REMOVED lines=31> */
.L_x_64:
[----:B------:R-:W-:Y:S05]  /*31a0*/  BSYNC B1 ;  /* 0x0000000000017941 */ /* 0x000fea0003800000 */
.L_x_63:
[----:B------:R-:W-:Y:S01]  /*31b0*/  BSSY B1, `(.L_x_67) ;  /* 0x000007c000017945 */ /* 0x000fe20003800000 */
[----:B------:R-:W-:-:S05]  /*31c0*/  @P4 BRA `(.L_x_68) ;  /* 0x000007a000004947 */ /* 0x000fca0003800000 */
[----:B------:R-:W-:Y:S01]  /*31d0*/  IADD3 R44, P1, P0, R136, R86, R26 ;  /* 0x00000056882c7210 */ /* 0x000fe2000783e01a */
[----:B------:R-:W-:Y:S03]  /*31e0*/  BSSY B0, `(.L_x_69) ;  /* 0x000003d000007945 */ /* 0x000fe60003800000 */
[----:B------:R-:W-:Y:S02]  /*31f0*/  IADD3.X R45, R143, R91, R27, P1, P0 ;  /* 0x0000005b8f2d7210 */ /* 0x000fe40000fe041b */
[----:B------:R-:W-:Y:S11]  /*3200*/  ISETP.NE.AND P0, PT, R98, RZ, PT ;  /* 0x000000ff6200720c */ /* 0x000ff60003f05270 */
[----:B------:R-:W-:Y:S02]  /*3210*/  @!UPT UIADD3 URZ, URZ, URZ, URZ ;  /* 0x0000003f3f3ff290 */ /* 0x000fe4000fffe03f */
[----:B------:R-:W-:-:S05]  /*3220*/  @!P0 BRA `(.L_x_70) ;  /* 0x0000038000008947 */ /* 0x000fca0003800000 */
[----:B------:R-:W-:Y:S01]  /*3230*/  ISETP.GE.AND P0, PT, R32, c[0x0][0x27c], PT ;  /* 0x00009f0020007a0c */ /* 0x000fe20003f06270 */
[----:B-1----:R-:W1:Y:S11]  /*3240*/  LDS.128 R8, [R97+0x4900] ;  /* 0x0049000061087984 */ /* 0x002e760000000c00 */
[----:B------:R-:W-:Y:S01]  /*3250*/  @!UPT UIADD3 URZ, URZ, URZ, URZ ;  /* 0x0000003f3f3ff290 */ /* 0x000fe2000fffe03f */
[----:B------:R-:W-:Y:S02]  /*3260*/  @!P0 SHF.R.U64 R4, R48, 0x10, R49 ;  /* 0x0000001030048819 */ /* 0x000fe40000001231 */
[--C-:B------:R-:W-:Y:S02]  /*3270*/  @!P0 SHF.R.U64 R2, R14, 0x10, R15.reuse ;  /* 0x000000100e028819 */ /* 0x100fe4000000120f */
[----:B------:R-:W-:Y:S02]  /*3280*/  @!P0 SHF.R.U32.HI R3, RZ, 0x10, R15 ;  /* 0x00000010ff038819 */ /* 0x000fe4000001160f */
[----:B------:R-:W-:Y:S02]  /*3290*/  @!P0 PRMT R14, R60, 0x5410, R4 ;  /* 0x000054103c0e8816 */ /* 0x000fe40000000004 */
[C---:B------:R-:W-:Y:S02]  /*32a0*/  @!P0 PRMT R2, R31.reuse, 0x5432, R2 ;  /* 0x000054321f028816 */ /* 0x040fe40000000002 */
[----:B------:R-:W-:Y:S01]  /*32b0*/  @!P0 PRMT R6, R31, 0x5410, R3 ;  /* 0x000054101f068816 */ /* 0x000fe20000000003 */
[----:B------:R-:W-:Y:S01]  /*32c0*/  @!P0 IMAD.U32 R12, R14, 0x10000, RZ ;  /* 0x000100000e0c8824 */ /* 0x000fe200078e00ff */
[----:B------:R-:W-:Y:S01]  /*32d0*/  @!P0 SHF.R.U32.HI R24, RZ, 0x10, R49 ;  /* 0x00000010ff188819 */ /* 0x000fe20000011631 */
[----:B------:R-:W-:Y:S01]  /*32e0*/  @!P0 IMAD.U32 R7, R2, 0x10000, RZ ;  /* 0x0001000002078824 */ /* 0x000fe200078e00ff */
[----:B------:R-:W-:Y:S02]  /*32f0*/  @!P0 LOP3.LUT R14, R14, 0xffff0000, RZ, 0xc0, !PT ;  /* 0xffff00000e0e8812 */ /* 0x000fe400078ec0ff */
[----:B------:R-:W-:Y:S02]  /*3300*/  @!P0 LOP3.LUT R5, R2, 0xffff0000, RZ, 0xc0, !PT ;  /* 0xffff000002058812 */ /* 0x000fe400078ec0ff */
[----:B------:R-:W-:Y:S01]  /*3310*/  @!P0 PRMT R24, R60, 0x5432, R24 ;  /* 0x000054323c188816 */ /* 0x000fe20000000018 */
[C---:B-1----:R-:W-:Y:S01]  /*3320*/  @!P0 IMAD.U32 R13, R8.reuse, 0x10000, RZ ;  /* 0x00010000080d8824 */ /* 0x042fe200078e00ff */
[----:B------:R-:W-:Y:S02]  /*3330*/  @!P0 LOP3.LUT R3, R8, 0xffff0000, RZ, 0xc0, !PT ;  /* 0xffff000008038812 */ /* 0x000fe400078ec0ff */
[C---:B------:R-:W-:Y:S02]  /*3340*/  @!P0 LOP3.LUT R4, R9.reuse, 0xffff0000, RZ, 0xc0, !PT ;  /* 0xffff000009048812 */ /* 0x040fe400078ec0ff */
[----:B------:R-:W-:Y:S01]  /*3350*/  @!P0 SHF.L.U32 R15, R9, 0x10, RZ ;  /* 0x00000010090f8819 */ /* 0x000fe200000006ff */
[C---:B------:R-:W-:Y:S02]  /*3360*/  @!P0 FMUL.FTZ R30, R3.reuse, R12 ;  /* 0x0000000c031e8220 */ /* 0x040fe40000410000 */
[-C--:B------:R-:W-:Y:S02]  /*3370*/  @!P0 FMUL.FTZ R2, R3, R7.reuse ;  /* 0x0000000703028220 */ /* 0x080fe40000410000 */
[----:B------:R-:W-:Y:S02]  /*3380*/  @!P0 FMUL.FTZ R31, R4, R14 ;  /* 0x0000000e041f8220 */ /* 0x000fe40000410000 */
[----:B------:R-:W-:Y:S01]  /*3390*/  @!P0 FFMA.FTZ R43, R13, R7, -R30 ;  /* 0x000000070d2b8223 */ /* 0x000fe2000001081e */
[----:B------:R-:W-:Y:S01]  /*33a0*/  @!P0 SHF.L.U32 R7, R6, 0x10, RZ ;  /* 0x0000001006078819 */ /* 0x000fe200000006ff */
[----:B------:R-:W-:Y:S01]  /*33b0*/  @!P0 FMUL.FTZ R3, R4, R5 ;  /* 0x0000000504038220 */ /* 0x000fe20000410000 */
[----:B------:R-:W-:Y:S01]  /*33c0*/  @!P0 LOP3.LUT R4, R10, 0xffff0000, RZ, 0xc0, !PT ;  /* 0xffff00000a048812 */ /* 0x000fe200078ec0ff */
[----:B------:R-:W-:Y:S01]  /*33d0*/  @!P0 FFMA.FTZ R2, R12, R13, R2 ;  /* 0x0000000d0c028223 */ /* 0x000fe20000010002 */
[----:B------:R-:W-:Y:S01]  /*33e0*/  @!P0 LOP3.LUT R6, R6, 0xffff0000, RZ, 0xc0, !PT ;  /* 0xffff000006068812 */ /* 0x000fe200078ec0ff */
[C---:B------:R-:W-:Y:S01]  /*33f0*/  @!P0 IMAD.U32 R12, R24.reuse, 0x10000, RZ ;  /* 0x00010000180c8824 */ /* 0x040fe200078e00ff */
[----:B------:R-:W-:Y:S01]  /*3400*/  @!P0 LOP3.LUT R24, R24, 0xffff0000, RZ, 0xc0, !PT ;  /* 0xffff000018188812 */ /* 0x000fe200078ec0ff */
[----:B------:R-:W-:Y:S01]  /*3410*/  @!P0 FFMA.FTZ R42, R15, R5, -R31 ;  /* 0x000000050f2a8223 */ /* 0x000fe2000001081f */
[C---:B------:R-:W-:Y:S01]  /*3420*/  @!P0 LOP3.LUT R5, R11.reuse, 0xffff0000, RZ, 0xc0, !PT ;  /* 0xffff00000b058812 */ /* 0x040fe200078ec0ff */
[----:B------:R-:W-:Y:S01]  /*3430*/  @!P0 IMAD.U32 R13, R10, 0x10000, RZ ;  /* 0x000100000a0d8824 */ /* 0x000fe200078e00ff */
[----:B------:R-:W-:Y:S01]  /*3440*/  IADD3 R31, P1, R44, R92, RZ ;  /* 0x0000005c2c1f7210 */ /* 0x000fe20007f3e0ff */
[----:B------:R-:W-:Y:S01]  /*3450*/  @!P0 FMUL.FTZ R40, R4, R12 ;  /* 0x0000000c04288220 */ /* 0x000fe20000410000 */
[----:B------:R-:W-:Y:S01]  /*3460*/  @!P0 F2FP.BF16.PACK_AB R2, R2, R43 ;  /* 0x0000002b0202823e */ /* 0x000fe200000010ff */
[----:B------:R-:W-:Y:S02]  /*3470*/  @!P0 FMUL.FTZ R4, R4, R7 ;  /* 0x0000000704048220 */ /* 0x000fe40000410000 */
[----:B------:R-:W-:Y:S01]  /*3480*/  @!P0 IMAD.U32 R30, R11, 0x10000, RZ ;  /* 0x000100000b1e8824 */ /* 0x000fe200078e00ff */
[----:B------:R-:W-:Y:S01]  /*3490*/  @!P0 MOV R8, R2 ;  /* 0x0000000200088202 */ /* 0x000fe20000000f00 */
        /* <DEDUP_REMOVED lines=9> */
[----:B------:R-:W-:Y:S01]  /*3530*/  IMAD.X R7, R45, 0x1, R95, P1 ;  /* 0x000000012d077824 */ /* 0x000fe200008e065f */
[----:B------:R-:W-:Y:S01]  /*3540*/  LEA R6, P1, R31, c[0x0][0x1c8], 0x1 ;  /* 0x000072001f067a11 */ /* 0x000fe200078208ff */
[----:B------:R-:W-:Y:S01]  /*3550*/  @!P0 IMAD.MOV.U32 R9, RZ, RZ, R3 ;  /* 0x000000ffff098224 */ /* 0x000fe200078e0003 */
[----:B------:R-:W-:Y:S01]  /*3560*/  @!P0 F2FP.BF16.PACK_AB R5, R5, R41 ;  /* 0x000000290505823e */ /* 0x000fe200000010ff */
[----:B------:R-:W-:Y:S01]  /*3570*/  @!P0 IMAD.MOV.U32 R10, RZ, RZ, R4 ;  /* 0x000000ffff0a8224 */ /* 0x000fe200078e0004 */
[----:B------:R-:W-:Y:S02]  /*3580*/  LEA.HI.X R7, R31, c[0x0][0x1cc], R7, 0x1, P1 ;  /* 0x000073001f077a11 */ /* 0x000fe400008f0c07 */
[----:B------:R-:W-:Y:S05]  /*3590*/  @!P0 MOV R11, R5 ;  /* 0x00000005000b8202 */ /* 0x000fea0000000f00 */
[----:B------:R1:W-:Y:S02]  /*35a0*/  STG.E.128 [R6.64], R8 ;  /* 0x0000000806007986 */ /* 0x0003e4000c101d0a */
.L_x_70:
[----:B------:R-:W-:Y:S05]  /*35b0*/  BSYNC B0 ;  /* 0x0000000000007941 */ /* 0x000fea0003800000 */
.L_x_69:
        /* <DEDUP_REMOVED lines=9> */
[C---:B------:R-:W-:Y:S02]  /*3650*/  @!P0 PRMT R14, R61.reuse, 0x5410, R14 ;  /* 0x000054103d0e8816 */ /* 0x040fe4000000000e */
        /* <DEDUP_REMOVED lines=42> */
[C---:B------:R-:W-:Y:S01]  /*3900*/  LEA R6, P1, R24.reuse, c[0x0][0x1c8], 0x1 ;  /* 0x0000720018067a11 */ /* 0x040fe200078208ff */
[----:B------:R-:W-:Y:S01]  /*3910*/  @!P0 IMAD.MOV.U32 R9, RZ, RZ, R3 ;  /* 0x000000ffff098224 */ /* 0x000fe200078e0003 */
[----:B------:R-:W-:Y:S01]  /*3920*/  @!P0 F2FP.BF16.PACK_AB R5, R5, R31 ;  /* 0x0000001f0505823e */ /* 0x000fe200000010ff */
[----:B------:R-:W-:Y:S01]  /*3930*/  @!P0 IMAD.MOV.U32 R10, RZ, RZ, R4 ;  /* 0x000000ffff0a8224 */ /* 0x000fe200078e0004 */
[----:B------:R-:W-:Y:S02]  /*3940*/  LEA.HI.X R7, R24, c[0x0][0x1cc], R7, 0x1, P1 ;  /* 0x0000730018077a11 */ /* 0x000fe400008f0c07 */
[----:B------:R-:W-:Y:S05]  /*3950*/  @!P0 MOV R11, R5 ;  /* 0x00000005000b8202 */ /* 0x000fea0000000f00 */
[----:B------:R1:W-:Y:S02]  /*3960*/  STG.E.128 [R6.64], R8 ;  /* 0x0000000806007986 */ /* 0x0003e4000c101d0a */
.L_x_68:
[----:B------:R-:W-:Y:S05]  /*3970*/  BSYNC B1 ;  /* 0x0000000000017941 */ /* 0x000fea0003800000 */
.L_x_67:
[----:B------:R-:W-:Y:S01]  /*3980*/  BSSY B1, `(.L_x_71) ;  /* 0x000007b000017945 */ /* 0x000fe20003800000 */
[----:B------:R-:W-:-:S05]  /*3990*/  @P2 BRA `(.L_x_72) ;  /* 0x0000079000002947 */ /* 0x000fca0003800000 */
[----:B------:R-:W-:Y:S01]  /*39a0*/  ISETP.NE.AND P0, PT, R98, RZ, PT ;  /* 0x000000ff6200720c */ /* 0x000fe20003f05270 */
[----:B------:R-:W-:Y:S01]  /*39b0*/  BSSY B0, `(.L_x_73) ;  /* 0x000003c000007945 */ /* 0x000fe20003800000 */
[----:B------:R-:W-:Y:S04]  /*39c0*/  IADD3 R34, P2, P1, R146, R86, R26 ;  /* 0x0000005692227210 */ /* 0x000fe8000795e01a */
[----:B------:R-:W-:Y:S07]  /*39d0*/  IADD3.X R40, R142, R91, R27, P2, P1 ;  /* 0x0000005b8e287210 */ /* 0x000fee00017e241b */
        /* <DEDUP_REMOVED lines=57> */
.L_x_74:
[----:B------:R-:W-:Y:S05]  /*3d70*/  BSYNC B0 ;  /* 0x0000000000007941 */ /* 0x000fea0003800000 */
.L_x_73:
        /* <DEDUP_REMOVED lines=43> */
[-C--:B------:R-:W-:Y:S02]  /*4030*/  @!P0 FMUL.FTZ R5, R5, R6.reuse ;  /* 0x0000000605058220 */ /* 0x080fe40000410000 */
        /* <DEDUP_REMOVED lines=15> */
.L_x_72:
[----:B------:R-:W-:Y:S05]  /*4130*/  BSYNC B1 ;  /* 0x0000000000017941 */ /* 0x000fea0003800000 */
.L_x_71:
        /* <DEDUP_REMOVED lines=62> */
.L_x_77:
[----:B------:R-:W-:Y:S05]  /*4520*/  BSYNC B0 ;  /* 0x0000000000007941 */ /* 0x000fea0003800000 */
.L_x_76:
        /* <DEDUP_REMOVED lines=10> */
[----:B------:R-:W-:Y:S02]  /*45d0*/  @!P0 PRMT R2, R38, 0x5432, R2 ;  /* 0x0000543226028816 */ /* 0x000fe40000000002 */
[----:B------:R-:W-:Y:S01]  /*45e0*/  @!P0 SHF.R.U32.HI R4, RZ, 0x10, R59 ;  /* 0x00000010ff048819 */ /* 0x000fe2000001163b */
[----:B------:R-:W-:Y:S01]  /*45f0*/  @!P0 IMAD.U32 R12, R14, 0x10000, RZ ;  /* 0x000100000e0c8824 */ /* 0x000fe200078e00ff */
[----:B------:R-:W-:Y:S01]  /*4600*/  @!P0 PRMT R6, R38, 0x5410, R3 ;  /* 0x0000541026068816 */ /* 0x000fe20000000003 */
[----:B------:R-:W-:Y:S01]  /*4610*/  @!P0 IMAD.U32 R7, R2, 0x10000, RZ ;  /* 0x0001000002078824 */ /* 0x000fe200078e00ff */
[----:B------:R-:W-:Y:S02]  /*4620*/  @!P0 PRMT R16, R65, 0x5432, R4 ;  /* 0x0000543241108816 */ /* 0x000fe40000000004 */
[----:B------:R-:W-:Y:S02]  /*4630*/  @!P0 LOP3.LUT R14, R14, 0xffff0000, RZ, 0xc0, !PT ;  /* 0xffff00000e0e8812 */ /* 0x000fe400078ec0ff */
[----:B------:R-:W-:Y:S01]  /*4640*/  @!P0 LOP3.LUT R5, R2, 0xffff0000, RZ, 0xc0, !PT ;  /* 0xffff000002058812 */ /* 0x000fe200078ec0ff */
        /* <DEDUP_REMOVED lines=40> */
[----:B------:R1:W-:Y:S01]  /*48d0*/  STG.E.128 [R6.64], R8 ;  /* 0x0000000806007986 */ /* 0x0003e2000c101d0a */
[----:B------:R-:W-:-:S05]  /*48e0*/  BRA `(.L_x_75) ;  /* 0x000028d000007947 */ /* 0x000fca0003800000 */
.L_x_54:
[-C--:B------:R-:W-:Y:S01]  /*48f0*/  ISETP.GE.AND P0, PT, R169, R76.reuse, PT ;  /* 0x0000004ca900720c */ /* 0x080fe20003f06270 */
[----:B------:R-:W-:Y:S01]  /*4900*/  CS2R R18, SRZ ;  /* 0x0000000000127805 */ /* 0x000fe2000001ff00 */
[----:B------:R-:W-:Y:S01]  /*4910*/  ISETP.NE.AND P4, PT, R98, RZ, PT ;  /* 0x000000ff6200720c */ /* 0x000fe20003f85270 */
[----:B------:R-:W-:Y:S01]  /*4920*/  CS2R R16, SRZ ;  /* 0x0000000000107805 */ /* 0x000fe2000001ff00 */
[----:B------:R-:W-:Y:S01]  /*4930*/  ISETP.GE.OR P2, PT, R26, c[0x0][0x27c], P0 ;  /* 0x00009f001a007a0c */ /* 0x000fe20000746670 */
[----:B------:R-:W-:Y:S01]  /*4940*/  CS2R R62, SRZ ;  /* 0x00000000003e7805 */ /* 0x000fe2000001ff00 */
[----:B------:R-:W-:Y:S01]  /*4950*/  ISETP.GE.AND P0, PT, R168, R76, PT ;  /* 0x0000004ca800720c */ /* 0x000fe20003f06270 */
[----:B------:R-:W-:Y:S01]  /*4960*/  CS2R R60, SRZ ;  /* 0x00000000003c7805 */ /* 0x000fe2000001ff00 */
[----:B------:R-:W-:Y:S01]  /*4970*/  CS2R R22, SRZ ;  /* 0x0000000000167805 */ /* 0x000fe2000001ff00 */
[----:B------:R-:W-:Y:S01]  /*4980*/  CS2R R20, SRZ ;  /* 0x0000000000147805 */ /* 0x000fe2000001ff00 */
[----:B------:R-:W-:Y:S01]  /*4990*/  ISETP.GE.OR P3, PT, R26, c[0x0][0x27c], P0 ;  /* 0x00009f001a007a0c */ /* 0x000fe20000766670 */
[----:B------:R-:W-:Y:S01]  /*49a0*/  CS2R R66, SRZ ;  /* 0x0000000000427805 */ /* 0x000fe2000001ff00 */
[----:B------:R-:W-:Y:S01]  /*49b0*/  CS2R R64, SRZ ;  /* 0x0000000000407805 */ /* 0x000fe2000001ff00 */
[----:B------:R-:W-:Y:S01]  /*49c0*/  CS2R R30, SRZ ;  /* 0x00000000001e7805 */ /* 0x000fe2000001ff00 */
[----:B------:R-:W-:Y:S01]  /*49d0*/  CS2R R28, SRZ ;  /* 0x00000000001c7805 */ /* 0x000fe2000001ff00 */
[----:B------:R-:W-:Y:S01]  /*49e0*/  CS2R R70, SRZ ;  /* 0x0000000000467805 */ /* 0x000fe2000001ff00 */
[----:B------:R-:W-:Y:S01]  /*49f0*/  CS2R R68, SRZ ;  /* 0x0000000000447805 */ /* 0x000fe2000001ff00 */
[----:B------:R-:W-:Y:S01]  /*4a00*/  @!P2 IADD3 R3, P1, P0, R110, R10, R212 ;  /* 0x0000000a6e03a210 */ /* 0x000fe2000783e0d4 */
[----:B------:R-:W-:Y:S01]  /*4a10*/  CS2R R42, SRZ ;  /* 0x00000000002a7805 */ /* 0x000fe2000001ff00 */
[----:B------:R-:W-:Y:S01]  /*4a20*/  CS2R R40, SRZ ;  /* 0x0000000000287805 */ /* 0x000fe2000001ff00 */
[----:B------:R-:W-:Y:S01]  /*4a30*/  BSSY B0, `(.L_x_78) ;  /* 0x00000cb000007945 */ /* 0x000fe20003800000 */
[C---:B------:R-:W-:Y:S02]  /*4a40*/  @!P2 IADD3.X R4, R127.reuse, R38, R185, P1, P0 ;  /* 0x000000267f04a210 */ /* 0x040fe40000fe04b9 */
[----:B------:R-:W-:Y:S04]  /*4a50*/  @!P2 IADD3 R5, P1, P0, R108, R8, R209 ;  /* 0x000000086c05a210 */ /* 0x000fe8000783e0d1 */
[----:B------:R-:W-:Y:S02]  /*4a60*/  @!P2 IADD3.X R9, R124, R37, R186, P1, P0 ;  /* 0x000000257c09a210 */ /* 0x000fe40000fe04ba */
[----:B------:R-:W-:Y:S04]  /*4a70*/  @!P3 IADD3 R6, P1, P0, R110, R210, R10 ;  /* 0x000000d26e06b210 */ /* 0x000fe8000783e00a */
[----:B------:R-:W-:Y:S02]  /*4a80*/  @!P3 IADD3.X R11, R127, R182, R38, P1, P0 ;  /* 0x000000b67f0bb210 */ /* 0x000fe40000fe0426 */
[C---:B------:R-:W-:Y:S04]  /*4a90*/  @!P2 LEA R2, P0, R3.reuse, c[0x0][0x270], 0x1 ;  /* 0x00009c000302aa11 */ /* 0x040fe800078008ff */
[----:B------:R-:W-:Y:S02]  /*4aa0*/  @!P2 LEA.HI.X R3, R3, c[0x0][0x274], R4, 0x1, P0 ;  /* 0x00009d000303aa11 */ /* 0x000fe400000f0c04 */
[----:B------:R-:W-:Y:S03]  /*4ab0*/  @!P3 IADD3 R7, P1, P0, R108, R211, R8 ;  /* 0x000000d36c07b210 */ /* 0x000fe6000783e008 */
[----:B------:R1:W2:Y:S01]  /*4ac0*/  @!P2 LDG.E.128 R16, [R2.64] ;  /* 0x0000000a0210a981 */ /* 0x0002a2000c1e1d00 */
[----:B------:R-:W-:Y:S02]  /*4ad0*/  @!P3 IADD3.X R12, R124, R184, R37, P1, P0 ;  /* 0x000000b87c0cb210 */ /* 0x000fe40000fe0425 */
[----:B------:R-:W-:Y:S02]  /*4ae0*/  ISETP.GE.AND P0, PT, R167, R76, PT ;  /* 0x0000004ca700720c */ /* 0x000fe40003f06270 */
[C---:B------:R-:W-:Y:S04]  /*4af0*/  @!P2 LEA R4, P1, R5.reuse, c[0x0][0x288], 0x1 ;  /* 0x0000a2000504aa11 */ /* 0x040fe800078208ff */
[----:B------:R-:W-:Y:S02]  /*4b00*/  @!P2 LEA.HI.X R5, R5, c[0x0][0x28c], R9, 0x1, P1 ;  /* 0x0000a3000505aa11 */ /* 0x000fe400008f0c09 */
[----:B------:R-:W-:Y:S03]  /*4b10*/  ISETP.GE.OR P1, PT, R26, c[0x0][0x27c], P0 ;  /* 0x00009f001a007a0c */ /* 0x000fe60000726670 */
[----:B------:R3:W4:Y:S01]  /*4b20*/  @!P2 LDG.E.128 R60, [R4.64] ;  /* 0x0000000a043ca981 */ /* 0x000722000c1e1d00 */
[C---:B-1----:R-:W-:Y:S04]  /*4b30*/  @!P3 LEA R2, P0, R6.reuse, c[0x0][0x270], 0x1 ;  /* 0x00009c000602ba11 */ /* 0x042fe800078008ff */
[----:B------:R-:W-:Y:S02]  /*4b40*/  @!P3 LEA.HI.X R3, R6, c[0x0][0x274], R11, 0x1, P0 ;  /* 0x00009d000603ba11 */ /* 0x000fe400000f0c0b */
[C---:B------:R-:W-:Y:S03]  /*4b50*/  @!P3 LEA R6, P0, R7.reuse, c[0x0][0x288], 0x1 ;  /* 0x0000a2000706ba11 */ /* 0x040fe600078008ff */
[----:B------:R1:W4:Y:S01]  /*4b60*/  @!P3 LDG.E.128 R20, [R2.64] ;  /* 0x0000000a0214b981 */ /* 0x000322000c1e1d00 */
[----:B------:R-:W-:Y:S02]  /*4b70*/  @!P3 LEA.HI.X R7, R7, c[0x0][0x28c], R12, 0x1, P0 ;  /* 0x0000a3000707ba11 */ /* 0x000fe400000f0c0c */
[----:B---3--:R-:W-:Y:S05]  /*4b80*/  @!P1 IADD3 R4, P2, P0, R110, R206, R10 ;  /* 0x000000ce6e049210 */ /* 0x008fea000785e00a */
[----:B------:R3:W4:Y:S01]  /*4b90*/  @!P3 LDG.E.128 R64, [R6.64] ;  /* 0x0000000a0640b981 */ /* 0x000722000c1e1d00 */
[----:B-1----:R-:W-:Y:S02]  /*4ba0*/  @!P1 IADD3.X R3, R127, R132, R38, P2, P0 ;  /* 0x000000847f039210 */ /* 0x002fe400017e0426 */
[----:B------:R-:W-:Y:S02]  /*4bb0*/  @!P1 LEA R2, P0, R4, c[0x0][0x270], 0x1 ;  /* 0x00009c0004029a11 */ /* 0x000fe400078008ff */
[----:B------:R-:W-:Y:S02]  /*4bc0*/  @!P1 IADD3 R5, P3, P2, R108, R204, R8 ;  /* 0x000000cc6c059210 */ /* 0x000fe40007a7e008 */
[----:B------:R-:W-:Y:S02]  /*4bd0*/  @!P1 LEA.HI.X R3, R4, c[0x0][0x274], R3, 0x1, P0 ;  /* 0x00009d0004039a11 */ /* 0x000fe400000f0c03 */
[----:B---3--:R-:W-:Y:S02]  /*4be0*/  @!P1 IADD3.X R6, R124, R131, R37, P3, P2 ;  /* 0x000000837c069210 */ /* 0x008fe40001fe4425 */
[----:B------:R-:W-:Y:S01]  /*4bf0*/  @!P1 LEA R4, P2, R5, c[0x0][0x288], 0x1 ;  /* 0x0000a20005049a11 */ /* 0x000fe200078408ff */
[----:B------:R1:W3:Y:S01]  /*4c00*/  @!P1 LDG.E.128 R28, [R2.64] ;  /* 0x0000000a021c9981 */ /* 0x0002e2000c1e1d00 */
[----:B------:R-:W-:Y:S02]  /*4c10*/  ISETP.GE.AND P0, PT, R101, R76, PT ;  /* 0x0000004c6500720c */ /* 0x000fe40003f06270 */
[----:B------:R-:W-:Y:S02]  /*4c20*/  @!P1 LEA.HI.X R5, R5, c[0x0][0x28c], R6, 0x1, P2 ;  /* 0x0000a30005059a11 */ /* 0x000fe400010f0c06 */
[----:B------:R-:W-:Y:S01]  /*4c30*/  ISETP.GE.OR P0, PT, R26, c[0x0][0x27c], P0 ;  /* 0x00009f001a007a0c */ /* 0x000fe20000706670 */
[----:B------:R-:W-:Y:S02]  /*4c40*/  CS2R R6, SRZ ;  /* 0x0000000000067805 */ /* 0x000fe4000001ff00 */
[----:B------:R1:W3:Y:S10]  /*4c50*/  @!P1 LDG.E.128 R68, [R4.64] ;  /* 0x0000000a04449981 */ /* 0x0002f4000c1e1d00 */
[----:B------:R-:W-:Y:S05]  /*4c60*/  @!P0 IADD3 R10, P3, R110, R10, RZ ;  /* 0x0000000a6e0a8210 */ /* 0x000fea0007f7e0ff */
[----:B------:R-:W-:Y:S01]  /*4c70*/  @!P0 IMAD.X R38, R38, 0x1, R127, P3 ;  /* 0x0000000126268824 */ /* 0x000fe200018e067f */
[----:B-1----:R-:W-:Y:S04]  /*4c80*/  @!P0 IADD3 R3, P2, R108, R8, RZ ;  /* 0x000000086c038210 */ /* 0x002fe80007f5e0ff */
[----:B------:R-:W-:Y:S01]  /*4c90*/  @!P0 LEA R2, P1, R3, c[0x0][0x288], 0x1 ;  /* 0x0000a20003028a11 */ /* 0x000fe200078208ff */
[----:B------:R-:W-:Y:S01]  /*4ca0*/  @!P0 IMAD.X R37, R37, 0x1, R124, P2 ;  /* 0x0000000125258824 */ /* 0x000fe200010e067c */
[C---:B------:R-:W-:Y:S01]  /*4cb0*/  @!P0 LEA R8, P2, R10.reuse, c[0x0][0x270], 0x1 ;  /* 0x00009c000a088a11 */ /* 0x040fe200078408ff */
[----:B------:R-:W-:Y:S03]  /*4cc0*/  CS2R R4, SRZ ;  /* 0x0000000000047805 */ /* 0x000fe6000001ff00 */
[----:B------:R-:W-:Y:S02]  /*4cd0*/  @!P0 LEA.HI.X R9, R10, c[0x0][0x274], R38, 0x1, P2 ;  /* 0x00009d000a098a11 */ /* 0x000fe400010f0c26 */
[----:B------:R-:W-:Y:S02]  /*4ce0*/  @!P0 LEA.HI.X R3, R3, c[0x0][0x28c], R37, 0x1, P1 ;  /* 0x0000a30003038a11 */ /* 0x000fe400008f0c25 */
[----:B------:R-:W-:Y:S01]  /*4cf0*/  ISETP.GE.OR P1, PT, R101, R76, !P4 ;  /* 0x0000004c6500720c */ /* 0x000fe20006726670 */
[----:B------:R1:W5:Y:S08]  /*4d00*/  @!P0 LDG.E.128 R4, [R8.64] ;  /* 0x0000000a08048981 */ /* 0x000370000c1e1d00 */
[----:B------:R2:W5:Y:S01]  /*4d10*/  @!P0 LDG.E.128 R40, [R2.64] ;  /* 0x0000000a02288981 */ /* 0x000562000c1e1d00 */
[----:B------:R-:W-:Y:S01]  /*4d20*/  ISETP.GE.AND P0, PT, R26, c[0x0][0x27c], PT ;  /* 0x00009f001a007a0c */ /* 0x000fe20003f06270 */
[----:B--2---:R-:W-:Y:S02]  /*4d30*/  IMAD.MOV.U32 R2, RZ, RZ, R18 ;  /* 0x000000ffff027224 */ /* 0x004fe400078e0012 */
[----:B-1----:R-:W-:Y:S02]  /*4d40*/  IMAD.MOV.U32 R8, RZ, RZ, R19 ;  /* 0x000000ffff087224 */ /* 0x002fe400078e0013 */
[----:B------:R-:W-:Y:S03]  /*4d50*/  IMAD.MOV.U32 R3, RZ, RZ, R16 ;  /* 0x000000ffff037224 */ /* 0x000fe600078e0010 */
[----:B------:R-:W-:Y:S01]  /*4d60*/  PRMT R34, R8, 0x5410, R2 ;  /* 0x0000541008227816 */ /* 0x000fe20000000002 */
[----:B------:R-:W-:Y:S05]  /*4d70*/  IMAD.MOV.U32 R2, RZ, RZ, R17 ;  /* 0x000000ffff027224 */ /* 0x000fea00078e0011 */
[----:B------:R-:W-:Y:S01]  /*4d80*/  PRMT R24, R2, 0x5410, R3 ;  /* 0x0000541002187816 */ /* 0x000fe20000000003 */
[----:B----4-:R-:W-:Y:S02]  /*4d90*/  IMAD.MOV.U32 R8, RZ, RZ, R62 ;  /* 0x000000ffff087224 */ /* 0x010fe400078e003e */
[----:B------:R-:W-:Y:S02]  /*4da0*/  IMAD.MOV.U32 R2, RZ, RZ, R63 ;  /* 0x000000ffff027224 */ /* 0x000fe400078e003f */
[----:B------:R-:W-:Y:S03]  /*4db0*/  IMAD.MOV.U32 R3, RZ, RZ, R61 ;  /* 0x000000ffff037224 */ /* 0x000fe600078e003d */
[----:B------:R-:W-:Y:S01]  /*4dc0*/  PRMT R55, R2, 0x5410, R8 ;  /* 0x0000541002377816 */ /* 0x000fe20000000008 */
[----:B------:R-:W-:Y:S05]  /*4dd0*/  IMAD.MOV.U32 R8, RZ, RZ, R60 ;  /* 0x000000ffff087224 */ /* 0x000fea00078e003c */
[----:B------:R-:W-:Y:S01]  /*4de0*/  PRMT R54, R8, 0x5410, R3 ;  /* 0x0000541008367816 */ /* 0x000fe20000000003 */
[----:B------:R-:W-:Y:S02]  /*4df0*/  IMAD.MOV.U32 R2, RZ, RZ, R22 ;  /* 0x000000ffff027224 */ /* 0x000fe400078e0016 */
[----:B------:R-:W-:Y:S02]  /*4e00*/  IMAD.MOV.U32 R8, RZ, RZ, R23 ;  /* 0x000000ffff087224 */ /* 0x000fe400078e0017 */
[----:B------:R-:W-:Y:S03]  /*4e10*/  IMAD.MOV.U32 R3, RZ, RZ, R20 ;  /* 0x000000ffff037224 */ /* 0x000fe600078e0014 */
[----:B------:R-:W-:Y:S01]  /*4e20*/  PRMT R36, R8, 0x5410, R2 ;  /* 0x0000541008247816 */ /* 0x000fe20000000002 */
[----:B------:R-:W-:Y:S02]  /*4e30*/  IMAD.MOV.U32 R2, RZ, RZ, R21 ;  /* 0x000000ffff027224 */ /* 0x000fe400078e0015 */
[----:B------:R-:W-:Y:S03]  /*4e40*/  IMAD.MOV.U32 R8, RZ, RZ, R66 ;  /* 0x000000ffff087224 */ /* 0x000fe600078e0042 */
[----:B------:R-:W-:Y:S01]  /*4e50*/  PRMT R35, R2, 0x5410, R3 ;  /* 0x0000541002237816 */ /* 0x000fe20000000003 */
[----:B------:R-:W-:Y:S02]  /*4e60*/  IMAD.MOV.U32 R2, RZ, RZ, R67 ;  /* 0x000000ffff027224 */ /* 0x000fe400078e0043 */
[----:B------:R-:W-:Y:S03]  /*4e70*/  IMAD.MOV.U32 R3, RZ, RZ, R65 ;  /* 0x000000ffff037224 */ /* 0x000fe600078e0041 */
[----:B------:R-:W-:Y:S01]  /*4e80*/  PRMT R73, R2, 0x5410, R8 ;  /* 0x0000541002497816 */ /* 0x000fe20000000008 */
[----:B------:R-:W-:Y:S05]  /*4e90*/  IMAD.MOV.U32 R8, RZ, RZ, R64 ;  /* 0x000000ffff087224 */ /* 0x000fea00078e0040 */
[----:B------:R-:W-:Y:S01]  /*4ea0*/  PRMT R72, R8, 0x5410, R3 ;  /* 0x0000541008487816 */ /* 0x000fe20000000003 */
[----:B---3--:R-:W-:Y:S02]  /*4eb0*/  IMAD.MOV.U32 R2, RZ, RZ, R30 ;  /* 0x000000ffff027224 */ /* 0x008fe400078e001e */
[----:B------:R-:W-:Y:S02]  /*4ec0*/  IMAD.MOV.U32 R8, RZ, RZ, R31 ;  /* 0x000000ffff087224 */ /* 0x000fe400078e001f */
[----:B------:R-:W-:Y:S03]  /*4ed0*/  IMAD.MOV.U32 R3, RZ, RZ, R28 ;  /* 0x000000ffff037224 */ /* 0x000fe600078e001c */
[----:B------:R-:W-:Y:S01]  /*4ee0*/  PRMT R38, R8, 0x5410, R2 ;  /* 0x0000541008267816 */ /* 0x000fe20000000002 */
[----:B------:R-:W-:Y:S02]  /*4ef0*/  IMAD.MOV.U32 R2, RZ, RZ, R29 ;  /* 0x000000ffff027224 */ /* 0x000fe400078e001d */
[----:B------:R-:W-:Y:S02]  /*4f00*/  IMAD.MOV.U32 R9, RZ, RZ, R70 ;  /* 0x000000ffff097224 */ /* 0x000fe400078e0046 */
[----:B------:R-:W-:Y:S01]  /*4f10*/  IMAD.MOV.U32 R8, RZ, RZ, R71 ;  /* 0x000000ffff087224 */ /* 0x000fe200078e0047 */
[----:B------:R-:W-:Y:S01]  /*4f20*/  PRMT R37, R2, 0x5410, R3 ;  /* 0x0000541002257816 */ /* 0x000fe20000000003 */
[----:B------:R-:W-:Y:S02]  /*4f30*/  IMAD.MOV.U32 R3, RZ, RZ, R68 ;  /* 0x000000ffff037224 */ /* 0x000fe400078e0044 */
[----:B------:R-:W-:Y:S01]  /*4f40*/  IMAD.MOV.U32 R2, RZ, RZ, R69 ;  /* 0x000000ffff027224 */ /* 0x000fe200078e0045 */
[----:B------:R-:W-:Y:S04]  /*4f50*/  PRMT R75, R8, 0x5410, R9 ;  /* 0x00005410084b7816 */ /* 0x000fe80000000009 */
[----:B------:R-:W-:Y:S01]  /*4f60*/  PRMT R74, R2, 0x5410, R3 ;  /* 0x00005410024a7816 */ /* 0x000fe20000000003 */
[----:B------:R-:W-:-:S05]  /*4f70*/  @P1 BRA `(.L_x_79) ;  /* 0x0000076000001947 */ /* 0x000fca0003800000 */
[----:B------:R-:W-:Y:S01]  /*4f80*/  IADD3 R3, P1, R188, R86, RZ ;  /* 0x00000056bc037210 */ /* 0x000fe20007f3e0ff */
[----:B------:R-:W1:Y:S01]  /*4f90*/  LDS.128 R12, [R150+0x3900] ;  /* 0x00390000960c7984 */ /* 0x000e620000000c00 */
[----:B-----5:R-:W-:Y:S01]  /*4fa0*/  @!P0 SHF.R.U32.HI R45, RZ, 0x10, R41 ;  /* 0x00000010ff2d8819 */ /* 0x020fe20000011629 */
[----:B------:R-:W-:Y:S01]  /*4fb0*/  IMAD.MOV.U32 R11, RZ, RZ, R7 ;  /* 0x000000ffff0b7224 */ /* 0x000fe200078e0007 */
[----:B------:R-:W-:Y:S01]  /*4fc0*/  MOV R10, R5 ;  /* 0x00000005000a7202 */ /* 0x000fe20000000f00 */
[----:B------:R-:W-:Y:S01]  /*4fd0*/  IMAD.X R2, R91, 0x1, R144, P1 ;  /* 0x000000015b027824 */ /* 0x000fe200008e0690 */
[-C--:B------:R-:W-:Y:S01]  /*4fe0*/  IADD3 R49, P2, P1, R92, R3.reuse, R120 ;  /* 0x000000035c317210 */ /* 0x080fe2000795e078 */
[----:B------:R-:W-:Y:S02]  /*4ff0*/  IMAD.MOV.U32 R47, RZ, RZ, R43 ;  /* 0x000000ffff2f7224 */ /* 0x000fe400078e002b */
[----:B------:R-:W2:Y:S01]  /*5000*/  LDS.128 R56, [R154+0x3900] ;  /* 0x003900009a387984 */ /* 0x000ea20000000c00 */
[-C--:B------:R-:W-:Y:S01]  /*5010*/  IADD3.X R51, R95, R2.reuse, R126, P2, P1 ;  /* 0x000000025f337210 */ /* 0x080fe200017e247e */
[----:B------:R-:W-:Y:S01]  /*5020*/  IMAD.MOV.U32 R9, RZ, RZ, R40 ;  /* 0x000000ffff097224 */ /* 0x000fe200078e0028 */
[----:B------:R-:W-:Y:S01]  /*5030*/  ISETP.GE.AND P1, PT, R100, c[0x0][0x1d4], PT ;  /* 0x0000750064007a0c */ /* 0x000fe20003f26270 */
[----:B------:R-:W-:Y:S01]  /*5040*/  IMAD.MOV.U32 R8, RZ, RZ, R4 ;  /* 0x000000ffff087224 */ /* 0x000fe200078e0004 */
[--C-:B------:R-:W-:Y:S01]  /*5050*/  @!P0 SHF.R.U64 R40, R40, 0x10, R41.reuse ;  /* 0x0000001028288819 */ /* 0x100fe20000001229 */
[----:B------:R-:W-:Y:S01]  /*5060*/  IMAD.MOV.U32 R46, RZ, RZ, R41 ;  /* 0x000000ffff2e7224 */ /* 0x000fe200078e0029 */
[----:B------:R-:W-:Y:S01]  /*5070*/  @!P0 SHF.R.U64 R4, R4, 0x10, R5 ;  /* 0x0000001004048819 */ /* 0x000fe20000001205 */
[----:B------:R-:W-:Y:S01]  /*5080*/  IMAD.MOV.U32 R44, RZ, RZ, R42 ;  /* 0x000000ffff2c7224 */ /* 0x000fe200078e002a */
[----:B------:R-:W-:Y:S02]  /*5090*/  @!P0 PRMT R41, R9, 0x5410, R40 ;  /* 0x0000541009298816 */ /* 0x000fe40000000028 */
[----:B------:R-:W-:Y:S02]  /*50a0*/  @!P0 PRMT R9, R8, 0x5410, R4 ;  /* 0x0000541008098816 */ /* 0x000fe40000000004 */
[--C-:B------:R-:W-:Y:S02]  /*50b0*/  @!P0 SHF.R.U64 R42, R42, 0x10, R43.reuse ;  /* 0x000000102a2a8819 */ /* 0x100fe4000000122b */
[----:B------:R-:W-:Y:S02]  /*50c0*/  @!P0 SHF.R.U32.HI R43, RZ, 0x10, R43 ;  /* 0x00000010ff2b8819 */ /* 0x000fe4000001162b */
[----:B------:R-:W-:Y:S02]  /*50d0*/  @!P1 IADD3 R50, P3, P2, R92, R3, R100 ;  /* 0x000000035c329210 */ /* 0x000fe40007a7e064 */
[----:B------:R-:W-:Y:S02]  /*50e0*/  @!P0 PRMT R52, R47, 0x5410, R43 ;  /* 0x000054102f348816 */ /* 0x000fe4000000002b */
[----:B------:R-:W-:Y:S02]  /*50f0*/  @!P1 IADD3.X R53, R95, R2, R125, P3, P2 ;  /* 0x000000025f359210 */ /* 0x000fe40001fe447d */
[C---:B------:R-:W-:Y:S02]  /*5100*/  LEA R80, P2, R49.reuse, c[0x0][0x1c8], 0x1 ;  /* 0x0000720031507a11 */ /* 0x040fe400078408ff */
[----:B------:R-:W-:Y:S02]  /*5110*/  @!P0 SHF.R.U32.HI R2, RZ, 0x10, R7 ;  /* 0x00000010ff028819 */ /* 0x000fe40000011607 */
[----:B------:R-:W-:Y:S02]  /*5120*/  LEA.HI.X R81, R49, c[0x0][0x1cc], R51, 0x1, P2 ;  /* 0x0000730031517a11 */ /* 0x000fe400010f0c33 */
[----:B------:R-:W-:Y:S02]  /*5130*/  @!P1 LEA R78, P2, R50, c[0x0][0x1c8], 0x1 ;  /* 0x00007200324e9a11 */ /* 0x000fe400078408ff */
[----:B------:R-:W-:Y:S01]  /*5140*/  @!P0 PRMT R11, R11, 0x5410, R2 ;  /* 0x000054100b0b8816 */ /* 0x000fe20000000002 */
[----:B-1----:R-:W-:Y:S01]  /*5150*/  @!P0 IMAD.U32 R2, R12, 0x10000, RZ ;  /* 0x000100000c028824 */ /* 0x002fe200078e00ff */
[----:B------:R-:W-:Y:S02]  /*5160*/  @!P1 LEA.HI.X R79, R50, c[0x0][0x1cc], R53, 0x1, P2 ;  /* 0x00007300324f9a11 */ /* 0x000fe400010f0c35 */
[----:B------:R-:W-:Y:S02]  /*5170*/  @!P0 SHF.L.U32 R4, R13, 0x10, RZ ;  /* 0x000000100d048819 */ /* 0x000fe400000006ff */
[----:B------:R-:W-:Y:S02]  /*5180*/  @!P0 SHF.R.U32.HI R3, RZ, 0x10, R5 ;  /* 0x00000010ff038819 */ /* 0x000fe40000011605 */
[----:B------:R-:W-:Y:S01]  /*5190*/  @!P0 SHF.R.U64 R5, R6, 0x10, R7 ;  /* 0x0000001006058819 */ /* 0x000fe20000001207 */
[----:B--2---:R-:W-:Y:S01]  /*51a0*/  @!P0 IMAD.U32 R43, R57, 0x10000, RZ ;  /* 0x00010000392b8824 */ /* 0x004fe200078e00ff */
[----:B------:R-:W-:Y:S02]  /*51b0*/  @!P0 SHF.L.U32 R7, R56, 0x10, RZ ;  /* 0x0000001038078819 */ /* 0x000fe400000006ff */
[C---:B------:R-:W-:Y:S02]  /*51c0*/  @!P0 SHF.L.U32 R47, R58.reuse, 0x10, RZ ;  /* 0x000000103a2f8819 */ /* 0x040fe400000006ff */
[----:B------:R-:W-:Y:S02]  /*51d0*/  @!P0 LOP3.LUT R49, R58, 0xffff0000, RZ, 0xc0, !PT ;  /* 0xffff00003a318812 */ /* 0x000fe400078ec0ff */
[C---:B------:R-:W-:Y:S02]  /*51e0*/  @!P0 SHF.L.U32 R51, R59.reuse, 0x10, RZ ;  /* 0x000000103b338819 */ /* 0x040fe400000006ff */
[----:B------:R-:W-:Y:S02]  /*51f0*/  @!P0 LOP3.LUT R53, R59, 0xffff0000, RZ, 0xc0, !PT ;  /* 0xffff00003b358812 */ /* 0x000fe400078ec0ff */
[----:B------:R-:W-:Y:S02]  /*5200*/  @!P0 PRMT R40, R46, 0x5410, R45 ;  /* 0x000054102e288816 */ /* 0x000fe4000000002d */
[----:B------:R-:W-:Y:S01]  /*5210*/  @!P0 PRMT R8, R10, 0x5410, R3 ;  /* 0x000054100a088816 */ /* 0x000fe20000000003 */
[----:B------:R-:W-:Y:S01]  /*5220*/  @!P0 IMAD.U32 R3, R9, 0x10000, RZ ;  /* 0x0001000009038824 */ /* 0x000fe200078e00ff */
[----:B------:R-:W-:Y:S01]  /*5230*/  @!P0 PRMT R10, R6, 0x5410, R5 ;  /* 0x00005410060a8816 */ /* 0x000fe20000000005 */
[----:B------:R-:W-:Y:S01]  /*5240*/  @!P0 IMAD.U32 R6, R41, 0x10000, RZ ;  /* 0x0001000029068824 */ /* 0x000fe200078e00ff */
[----:B------:R-:W-:Y:S01]  /*5250*/  @!P0 PRMT R48, R44, 0x5410, R42 ;  /* 0x000054102c308816 */ /* 0x000fe2000000002a */
[----:B------:R-:W-:Y:S02]  /*5260*/  @!P0 IMAD.U32 R42, R40, 0x10000, RZ ;  /* 0x00010000282a8824 */ /* 0x000fe400078e00ff */
[C---:B------:R-:W-:Y:S02]  /*5270*/  @!P0 FMUL.FTZ R44, R2.reuse, R6 ;  /* 0x00000006022c8220 */ /* 0x040fe40000410000 */
[-C--:B------:R-:W-:Y:S02]  /*5280*/  @!P0 FMUL.FTZ R2, R2, R3.reuse ;  /* 0x0000000302028220 */ /* 0x080fe40000410000 */
[----:B------:R-:W-:Y:S01]  /*5290*/  @!P0 FFMA.FTZ R90, R7, R3, -R44 ;  /* 0x00000003075a8223 */ /* 0x000fe2000001082c */
[----:B------:R-:W-:Y:S01]  /*52a0*/  @!P0 LOP3.LUT R3, R13, 0xffff0000, RZ, 0xc0, !PT ;  /* 0xffff00000d038812 */ /* 0x000fe200078ec0ff */
[----:B------:R-:W-:Y:S01]  /*52b0*/  @!P0 FFMA.FTZ R2, R6, R7, R2 ;  /* 0x0000000706028223 */ /* 0x000fe20000010002 */
[----:B------:R-:W-:Y:S01]  /*52c0*/  @!P0 LOP3.LUT R7, R12, 0xffff0000, RZ, 0xc0, !PT ;  /* 0xffff00000c078812 */ /* 0x000fe200078ec0ff */
[C---:B------:R-:W-:Y:S01]  /*52d0*/  @!P0 IMAD.U32 R5, R8.reuse, 0x10000, RZ ;  /* 0x0001000008058824 */ /* 0x040fe200078e00ff */
[----:B------:R-:W-:Y:S01]  /*52e0*/  @!P0 LOP3.LUT R6, R8, 0xffff0000, RZ, 0xc0, !PT ;  /* 0xffff000008068812 */ /* 0x000fe200078ec0ff */
[C---:B------:R-:W-:Y:S01]  /*52f0*/  @!P0 FMUL.FTZ R45, R4.reuse, R42 ;  /* 0x0000002a042d8220 */ /* 0x040fe20000410000 */
[----:B------:R-:W-:Y:S01]  /*5300*/  @!P0 LOP3.LUT R8, R9, 0xffff0000, RZ, 0xc0, !PT ;  /* 0xffff000009088812 */ /* 0x000fe200078ec0ff */
[-C--:B------:R-:W-:Y:S01]  /*5310*/  @!P0 FMUL.FTZ R4, R4, R5.reuse ;  /* 0x0000000504048220 */ /* 0x080fe20000410000 */
[----:B------:R-:W-:Y:S01]  /*5320*/  @!P0 LOP3.LUT R44, R40, 0xffff0000, RZ, 0xc0, !PT ;  /* 0xffff0000282c8812 */ /* 0x000fe200078ec0ff */
[----:B------:R-:W-:Y:S01]  /*5330*/  @!P0 FFMA.FTZ R89, R43, R5, -R45 ;  /* 0x000000052b598223 */ /* 0x000fe2000001082d */
[----:B------:R-:W-:Y:S01]  /*5340*/  @!P0 LOP3.LUT R40, R41, 0xffff0000, RZ, 0xc0, !PT ;  /* 0xffff000029288812 */ /* 0x000fe200078ec0ff */
[C---:B------:R-:W-:Y:S01]  /*5350*/  @!P0 FMUL.FTZ R5, R3.reuse, R6 ;  /* 0x0000000603058220 */ /* 0x040fe20000410000 */
[----:B------:R-:W-:Y:S01]  /*5360*/  @!P0 LOP3.LUT R41, R56, 0xffff0000, RZ, 0xc0, !PT ;  /* 0xffff000038298812 */ /* 0x000fe200078ec0ff */
[----:B------:R-:W-:Y:S01]  /*5370*/  @!P0 FMUL.FTZ R9, R3, R44 ;  /* 0x0000002c03098220 */ /* 0x000fe20000410000 */
[----:B------:R-:W-:Y:S01]  /*5380*/  @!P0 LOP3.LUT R45, R57, 0xffff0000, RZ, 0xc0, !PT ;  /* 0xffff0000392d8812 */ /* 0x000fe200078ec0ff */
[C---:B------:R-:W-:Y:S02]  /*5390*/  @!P0 FMUL.FTZ R46, R7.reuse, R40 ;  /* 0x00000028072e8220 */ /* 0x040fe40000410000 */
[-C--:B------:R-:W-:Y:S02]  /*53a0*/  @!P0 FMUL.FTZ R3, R7, R8.reuse ;  /* 0x0000000807038220 */ /* 0x080fe40000410000 */
[----:B------:R-:W-:Y:S01]  /*53b0*/  @!P0 FFMA.FTZ R85, R41, R8, -R46 ;  /* 0x0000000829558223 */ /* 0x000fe2000001082e */
[----:B------:R-:W-:Y:S01]  /*53c0*/  @!P0 LOP3.LUT R8, R14, 0xffff0000, RZ, 0xc0, !PT ;  /* 0xffff00000e088812 */ /* 0x000fe200078ec0ff */
[C---:B------:R-:W-:Y:S01]  /*53d0*/  @!P0 IMAD.U32 R46, R48.reuse, 0x10000, RZ ;  /* 0x00010000302e8824 */ /* 0x040fe200078e00ff */
[----:B------:R-:W-:Y:S01]  /*53e0*/  @!P0 LOP3.LUT R48, R48, 0xffff0000, RZ, 0xc0, !PT ;  /* 0xffff000030308812 */ /* 0x000fe200078ec0ff */
[----:B------:R-:W-:Y:S01]  /*53f0*/  @!P0 FFMA.FTZ R88, R45, R6, -R9 ;  /* 0x000000062d588223 */ /* 0x000fe20000010809 */
[----:B------:R-:W-:Y:S01]  /*5400*/  @!P0 LOP3.LUT R9, R10, 0xffff0000, RZ, 0xc0, !PT ;  /* 0xffff00000a098812 */ /* 0x000fe200078ec0ff */
[----:B------:R-:W-:Y:S02]  /*5410*/  @!P0 IMAD.U32 R6, R14, 0x10000, RZ ;  /* 0x000100000e068824 */ /* 0x000fe400078e00ff */
[----:B------:R-:W-:Y:S02]  /*5420*/  @!P0 IMAD.U32 R7, R10, 0x10000, RZ ;  /* 0x000100000a078824 */ /* 0x000fe400078e00ff */
[----:B------:R-:W-:Y:S02]  /*5430*/  @!P0 FMUL.FTZ R10, R6, R46 ;  /* 0x0000002e060a8220 */ /* 0x000fe40000410000 */
[----:B------:R-:W-:Y:S02]  /*5440*/  @!P0 FMUL.FTZ R50, R8, R48 ;  /* 0x0000003008328220 */ /* 0x000fe40000410000 */
[----:B------:R-:W-:Y:S01]  /*5450*/  @!P0 FFMA.FTZ R84, R47, R7, -R10 ;  /* 0x000000072f548223 */ /* 0x000fe2000001080a */
[----:B------:R-:W-:Y:S01]  /*5460*/  @!P0 LOP3.LUT R10, R15, 0xffff0000, RZ, 0xc0, !PT ;  /* 0xffff00000f0a8812 */ /* 0x000fe200078ec0ff */
[----:B------:R-:W-:Y:S02]  /*5470*/  @!P0 FFMA.FTZ R83, R49, R9, -R50 ;  /* 0x0000000931538223 */ /* 0x000fe40000010832 */
[C---:B------:R-:W-:Y:S01]  /*5480*/  @!P0 IMAD.U32 R50, R52.reuse, 0x10000, RZ ;  /* 0x0001000034328824 */ /* 0x040fe200078e00ff */
[----:B------:R-:W-:Y:S01]  /*5490*/  @!P0 LOP3.LUT R52, R52, 0xffff0000, RZ, 0xc0, !PT ;  /* 0xffff000034348812 */ /* 0x000fe200078ec0ff */
[----:B------:R-:W-:Y:S02]  /*54a0*/  @!P0 FMUL.FTZ R6, R6, R7 ;  /* 0x0000000706068220 */ /* 0x000fe40000410000 */
[----:B------:R-:W-:Y:S02]  /*54b0*/  @!P0 FMUL.FTZ R7, R8, R9 ;  /* 0x0000000908078220 */ /* 0x000fe40000410000 */
[----:B------:R-:W-:Y:S02]  /*54c0*/  @!P0 IMAD.U32 R8, R15, 0x10000, RZ ;  /* 0x000100000f088824 */ /* 0x000fe400078e00ff */
[C---:B------:R-:W-:Y:S01]  /*54d0*/  @!P0 IMAD.U32 R9, R11.reuse, 0x10000, RZ ;  /* 0x000100000b098824 */ /* 0x040fe200078e00ff */
[----:B------:R-:W-:Y:S01]  /*54e0*/  @!P0 LOP3.LUT R11, R11, 0xffff0000, RZ, 0xc0, !PT ;  /* 0xffff00000b0b8812 */ /* 0x000fe200078ec0ff */
[----:B------:R-:W-:Y:S01]  /*54f0*/  @!P0 FFMA.FTZ R3, R40, R41, R3 ;  /* 0x0000002928038223 */ /* 0x000fe20000010003 */
[----:B------:R-:W-:Y:S01]  /*5500*/  @!P0 F2FP.BF16.PACK_AB R40, R83, R84 ;  /* 0x000000545328823e */ /* 0x000fe200000010ff */
[----:B------:R-:W-:Y:S02]  /*5510*/  @!P0 FMUL.FTZ R77, R8, R50 ;  /* 0x00000032084d8220 */ /* 0x000fe40000410000 */
[----:B------:R-:W-:Y:S01]  /*5520*/  @!P0 FMUL.FTZ R82, R10, R52 ;  /* 0x000000340a528220 */ /* 0x000fe20000410000 */
[----:B------:R-:W-:Y:S01]  /*5530*/  @!P0 F2FP.BF16.PACK_AB R2, R3, R2 ;  /* 0x000000020302823e */ /* 0x000fe200000010ff */
[----:B------:R-:W-:Y:S02]  /*5540*/  @!P0 FFMA.FTZ R4, R42, R43, R4 ;  /* 0x0000002b2a048223 */ /* 0x000fe40000010004 */
[----:B------:R-:W-:Y:S02]  /*5550*/  @!P0 FFMA.FTZ R5, R44, R45, R5 ;  /* 0x0000002d2c058223 */ /* 0x000fe40000010005 */
[----:B------:R-:W-:Y:S02]  /*5560*/  @!P0 FFMA.FTZ R77, R51, R9, -R77 ;  /* 0x00000009334d8223 */ /* 0x000fe4000001084d */
[----:B------:R-:W-:Y:S01]  /*5570*/  @!P0 FFMA.FTZ R82, R53, R11, -R82 ;  /* 0x0000000b35528223 */ /* 0x000fe20000010852 */
[----:B------:R-:W-:Y:S01]  /*5580*/  @!P0 F2FP.BF16.PACK_AB R4, R5, R4 ;  /* 0x000000040504823e */ /* 0x000fe200000010ff */
[----:B------:R-:W-:Y:S02]  /*5590*/  @!P0 FMUL.FTZ R8, R8, R9 ;  /* 0x0000000908088220 */ /* 0x000fe40000410000 */
[----:B------:R-:W-:Y:S01]  /*55a0*/  @!P0 FFMA.FTZ R6, R46, R47, R6 ;  /* 0x0000002f2e068223 */ /* 0x000fe20000010006 */
[----:B------:R-:W-:Y:S01]  /*55b0*/  @!P0 F2FP.BF16.PACK_AB R41, R82, R77 ;  /* 0x0000004d5229823e */ /* 0x000fe200000010ff */
[----:B------:R-:W-:Y:S01]  /*55c0*/  @!P0 FMUL.FTZ R9, R10, R11 ;  /* 0x0000000b0a098220 */ /* 0x000fe20000410000 */
[----:B------:R-:W-:Y:S01]  /*55d0*/  @!P0 F2FP.BF16.PACK_AB R11, R88, R89 ;  /* 0x00000059580b823e */ /* 0x000fe200000010ff */
[----:B------:R-:W-:Y:S01]  /*55e0*/  @!P0 FFMA.FTZ R7, R48, R49, R7 ;  /* 0x0000003130078223 */ /* 0x000fe20000010007 */
[----:B------:R-:W-:Y:S01]  /*55f0*/  @!P0 F2FP.BF16.PACK_AB R10, R85, R90 ;  /* 0x0000005a550a823e */ /* 0x000fe200000010ff */
[----:B------:R-:W-:Y:S01]  /*5600*/  @!P0 FFMA.FTZ R8, R50, R51, R8 ;  /* 0x0000003332088223 */ /* 0x000fe20000010008 */
[----:B------:R-:W-:Y:S01]  /*5610*/  @!P0 MOV R59, R41 ;  /* 0x00000029003b8202 */ /* 0x000fe20000000f00 */
[----:B------:R-:W-:Y:S01]  /*5620*/  @!P0 FFMA.FTZ R9, R52, R53, R9 ;  /* 0x0000003534098223 */ /* 0x000fe20000010009 */
[----:B------:R-:W-:Y:S01]  /*5630*/  @!P0 MOV R56, R10 ;  /* 0x0000000a00388202 */ /* 0x000fe20000000f00 */
[----:B------:R-:W-:Y:S01]  /*5640*/  @!P0 IMAD.MOV.U32 R57, RZ, RZ, R11 ;  /* 0x000000ffff398224 */ /* 0x000fe200078e000b */
[----:B------:R-:W-:Y:S01]  /*5650*/  @!P0 F2FP.BF16.PACK_AB R6, R7, R6 ;  /* 0x000000060706823e */ /* 0x000fe200000010ff */
[----:B------:R-:W-:Y:S01]  /*5660*/  @!P0 IMAD.MOV.U32 R58, RZ, RZ, R40 ;  /* 0x000000ffff3a8224 */ /* 0x000fe200078e0028 */
[----:B------:R-:W-:Y:S01]  /*5670*/  @!P0 F2FP.BF16.PACK_AB R8, R9, R8 ;  /* 0x000000080908823e */ /* 0x000fe200000010ff */
[----:B------:R-:W-:Y:S01]  /*5680*/  @!P0 IMAD.MOV.U32 R12, RZ, RZ, R2 ;  /* 0x000000ffff0c8224 */ /* 0x000fe200078e0002 */
[----:B------:R-:W-:Y:S01]  /*5690*/  @!P0 MOV R14, R6 ;  /* 0x00000006000e8202 */ /* 0x000fe20000000f00 */
[----:B------:R-:W-:Y:S01]  /*56a0*/  @!P0 IMAD.MOV.U32 R13, RZ, RZ, R4 ;  /* 0x000000ffff0d8224 */ /* 0x000fe200078e0004 */
[----:B------:R1:W-:Y:S01]  /*56b0*/  STG.E.128 [R80.64], R56 ;  /* 0x0000003850007986 */ /* 0x0003e2000c101d0a */
[----:B------:R-:W-:Y:S07]  /*56c0*/  @!P0 IMAD.MOV.U32 R15, RZ, RZ, R8 ;  /* 0x000000ffff0f8224 */ /* 0x000fee00078e0008 */
[----:B------:R1:W-:Y:S02]  /*56d0*/  @!P1 STG.E.128 [R78.64], R12 ;  /* 0x0000000c4e009986 */ /* 0x0003e4000c101d0a */
.L_x_79:
[----:B------:R-:W-:Y:S05]  /*56e0*/  BSYNC B0 ;  /* 0x0000000000007941 */ /* 0x000fea0003800000 */
.L_x_78:
[----:B------:R-:W-:Y:S01]  /*56f0*/  ISETP.GE.OR P1, PT, R169, R76, !P4 ;  /* 0x0000004ca900720c */ /* 0x000fe20006726670 */
[----:B------:R-:W-:Y:S01]  /*5700*/  @!UPT UIADD3 URZ, URZ, URZ, URZ ;  /* 0x0000003f3f3ff290 */ /* 0x000fe2000fffe03f */
[----:B------:R-:W-:Y:S11]  /*5710*/  BSSY B0, `(.L_x_80) ;  /* 0x0000071000007945 */ /* 0x000ff60003800000 */
[----:B------:R-:W-:-:S05]  /*5720*/  @P1 BRA `(.L_x_81) ;  /* 0x000006f000001947 */ /* 0x000fca0003800000 */
[----:B------:R-:W-:Y:S01]  /*5730*/  IADD3 R3, P1, R196, R86, RZ ;  /* 0x00000056c4037210 */ /* 0x000fe20007f3e0ff */
[----:B-1----:R-:W1:Y:S01]  /*5740*/  LDS.128 R12, [R149+0x3900] ;  /* 0x00390000950c7984 */ /* 0x002e620000000c00 */
[--C-:B-----5:R-:W-:Y:S02]  /*5750*/  @!P0 SHF.R.U64 R6, R60, 0x10, R61.reuse ;  /* 0x000000103c068819 */ /* 0x120fe4000000123d */
[----:B------:R-:W-:Y:S01]  /*5760*/  @!P0 SHF.R.U32.HI R7, RZ, 0x10, R61 ;  /* 0x00000010ff078819 */ /* 0x000fe2000001163d */
[----:B------:R-:W-:Y:S01]  /*5770*/  IMAD.X R2, R91, 0x1, R158, P1 ;  /* 0x000000015b027824 */ /* 0x000fe200008e069e */
[-C--:B------:R-:W-:Y:S02]  /*5780*/  IADD3 R11, P2, P1, R92, R3.reuse, R120 ;  /* 0x000000035c0b7210 */ /* 0x080fe4000795e078 */
[----:B------:R-:W-:Y:S01]  /*5790*/  @!P0 SHF.R.U64 R4, R18, 0x10, R19 ;  /* 0x0000001012048819 */ /* 0x000fe20000001213 */
[----:B------:R-:W2:Y:S01]  /*57a0*/  LDS.128 R48, [R153+0x3900] ;  /* 0x0039000099307984 */ /* 0x000ea20000000c00 */
[-C--:B------:R-:W-:Y:S02]  /*57b0*/  IADD3.X R42, R95, R2.reuse, R126, P2, P1 ;  /* 0x000000025f2a7210 */ /* 0x080fe400017e247e */
[----:B------:R-:W-:Y:S02]  /*57c0*/  ISETP.GE.AND P1, PT, R100, c[0x0][0x1d4], PT ;  /* 0x0000750064007a0c */ /* 0x000fe40003f26270 */
[----:B------:R-:W-:Y:S02]  /*57d0*/  @!P0 SHF.R.U64 R9, R62, 0x10, R63 ;  /* 0x000000103e098819 */ /* 0x000fe4000000123f */
[----:B------:R-:W-:Y:S02]  /*57e0*/  @!P0 SHF.R.U32.HI R5, RZ, 0x10, R19 ;  /* 0x00000010ff058819 */ /* 0x000fe40000011613 */
[----:B------:R-:W-:Y:S04]  /*57f0*/  @!P0 SHF.R.U32.HI R10, RZ, 0x10, R63 ;  /* 0x00000010ff0a8819 */ /* 0x000fe8000001163f */
[----:B------:R-:W-:Y:S02]  /*5800*/  @!P0 PRMT R40, R55, 0x5410, R10 ;  /* 0x0000541037288816 */ /* 0x000fe4000000000a */
[----:B------:R-:W-:Y:S02]  /*5810*/  @!P0 PRMT R10, R34, 0x5410, R5 ;  /* 0x00005410220a8816 */ /* 0x000fe40000000005 */
[----:B------:R-:W-:Y:S01]  /*5820*/  @!P1 IADD3 R41, P3, P2, R92, R3, R100 ;  /* 0x000000035c299210 */ /* 0x000fe20007a7e064 */
[----:B------:R-:W-:Y:S01]  /*5830*/  @!P0 IMAD.U32 R44, R40, 0x10000, RZ ;  /* 0x00010000282c8824 */ /* 0x000fe200078e00ff */
[----:B------:R-:W-:Y:S02]  /*5840*/  @!P0 SHF.R.U32.HI R3, RZ, 0x10, R17 ;  /* 0x00000010ff038819 */ /* 0x000fe40000011611 */
[----:B------:R-:W-:Y:S02]  /*5850*/  @!P1 IADD3.X R43, R95, R2, R125, P3, P2 ;  /* 0x000000025f2b9210 */ /* 0x000fe40001fe447d */
[C---:B------:R-:W-:Y:S02]  /*5860*/  LEA R56, P2, R11.reuse, c[0x0][0x1c8], 0x1 ;  /* 0x000072000b387a11 */ /* 0x040fe400078408ff */
[----:B------:R-:W-:Y:S02]  /*5870*/  @!P0 SHF.R.U64 R2, R16, 0x10, R17 ;  /* 0x0000001010028819 */ /* 0x000fe40000001211 */
[----:B------:R-:W-:Y:S02]  /*5880*/  LEA.HI.X R57, R11, c[0x0][0x1cc], R42, 0x1, P2 ;  /* 0x000073000b397a11 */ /* 0x000fe400010f0c2a */
[C---:B------:R-:W-:Y:S02]  /*5890*/  @!P1 LEA R52, P2, R41.reuse, c[0x0][0x1c8], 0x1 ;  /* 0x0000720029349a11 */ /* 0x040fe400078408ff */
[----:B------:R-:W-:Y:S02]  /*58a0*/  @!P0 PRMT R17, R54, 0x5410, R6 ;  /* 0x0000541036118816 */ /* 0x000fe40000000006 */
[----:B------:R-:W-:Y:S02]  /*58b0*/  @!P1 LEA.HI.X R53, R41, c[0x0][0x1cc], R43, 0x1, P2 ;  /* 0x0000730029359a11 */ /* 0x000fe400010f0c2b */
[----:B------:R-:W-:Y:S01]  /*58c0*/  @!P0 PRMT R8, R24, 0x5432, R2 ;  /* 0x0000543218088816 */ /* 0x000fe20000000002 */
[----:B-1----:R-:W-:Y:S01]  /*58d0*/  @!P0 IMAD.U32 R2, R12, 0x10000, RZ ;  /* 0x000100000c028824 */ /* 0x002fe200078e00ff */
[----:B------:R-:W-:Y:S02]  /*58e0*/  @!P0 PRMT R11, R34, 0x5432, R4 ;  /* 0x00005432220b8816 */ /* 0x000fe40000000004 */
[----:B------:R-:W-:Y:S01]  /*58f0*/  @!P0 SHF.L.U32 R4, R13, 0x10, RZ ;  /* 0x000000100d048819 */ /* 0x000fe200000006ff */
[----:B--2---:R-:W-:Y:S01]  /*5900*/  @!P0 IMAD.U32 R19, R49, 0x10000, RZ ;  /* 0x0001000031138824 */ /* 0x004fe200078e00ff */
[C---:B------:R-:W-:Y:S01]  /*5910*/  @!P0 LOP3.LUT R47, R51.reuse, 0xffff0000, RZ, 0xc0, !PT ;  /* 0xffff0000332f8812 */ /* 0x040fe200078ec0ff */
[----:B------:R-:W-:Y:S01]  /*5920*/  @!P0 IMAD.U32 R45, R51, 0x10000, RZ ;  /* 0x00010000332d8824 */ /* 0x000fe200078e00ff */
[----:B------:R-:W-:Y:S02]  /*5930*/  @!P0 LOP3.LUT R43, R50, 0xffff0000, RZ, 0xc0, !PT ;  /* 0xffff0000322b8812 */ /* 0x000fe400078ec0ff */
[----:B------:R-:W-:Y:S01]  /*5940*/  @!P0 PRMT R42, R55, 0x5432, R9 ;  /* 0x00005432372a8816 */ /* 0x000fe20000000009 */
[----:B------:R-:W-:Y:S01]  /*5950*/  @!P0 IMAD.U32 R9, R48, 0x10000, RZ ;  /* 0x0001000030098824 */ /* 0x000fe200078e00ff */
[----:B------:R-:W-:Y:S01]  /*5960*/  @!P0 PRMT R16, R54, 0x5432, R7 ;  /* 0x0000543236108816 */ /* 0x000fe20000000007 */
[----:B------:R-:W-:Y:S01]  /*5970*/  @!P0 IMAD.U32 R7, R17, 0x10000, RZ ;  /* 0x0001000011078824 */ /* 0x000fe200078e00ff */
[----:B------:R-:W-:Y:S01]  /*5980*/  @!P0 PRMT R6, R24, 0x5410, R3 ;  /* 0x0000541018068816 */ /* 0x000fe20000000003 */
[C---:B------:R-:W-:Y:S01]  /*5990*/  @!P0 IMAD.U32 R3, R8.reuse, 0x10000, RZ ;  /* 0x0001000008038824 */ /* 0x040fe200078e00ff */
[----:B------:R-:W-:Y:S01]  /*59a0*/  @!P0 LOP3.LUT R8, R8, 0xffff0000, RZ, 0xc0, !PT ;  /* 0xffff000008088812 */ /* 0x000fe200078ec0ff */
[----:B------:R-:W-:Y:S01]  /*59b0*/  @!P0 IMAD.U32 R18, R16, 0x10000, RZ ;  /* 0x0001000010128824 */ /* 0x000fe200078e00ff */
[----:B------:R-:W-:Y:S01]  /*59c0*/  @!P0 LOP3.LUT R46, R40, 0xffff0000, RZ, 0xc0, !PT ;  /* 0xffff0000282e8812 */ /* 0x000fe200078ec0ff */
[----:B------:R-:W-:Y:S02]  /*59d0*/  @!P0 FMUL.FTZ R24, R2, R7 ;  /* 0x0000000702188220 */ /* 0x000fe40000410000 */
[C---:B------:R-:W-:Y:S01]  /*59e0*/  @!P0 IMAD.U32 R5, R6.reuse, 0x10000, RZ ;  /* 0x0001000006058824 */ /* 0x040fe200078e00ff */
[----:B------:R-:W-:Y:S01]  /*59f0*/  @!P0 LOP3.LUT R6, R6, 0xffff0000, RZ, 0xc0, !PT ;  /* 0xffff000006068812 */ /* 0x000fe200078ec0ff */
[-C--:B------:R-:W-:Y:S02]  /*5a00*/  @!P0 FMUL.FTZ R2, R2, R3.reuse ;  /* 0x0000000302028220 */ /* 0x080fe40000410000 */
[----:B------:R-:W-:Y:S02]  /*5a10*/  @!P0 FMUL.FTZ R34, R4, R18 ;  /* 0x0000001204228220 */ /* 0x000fe40000410000 */
[----:B------:R-:W-:Y:S01]  /*5a20*/  @!P0 FFMA.FTZ R63, R9, R3, -R24 ;  /* 0x00000003093f8223 */ /* 0x000fe20000010818 */
[----:B------:R-:W-:Y:S01]  /*5a30*/  @!P0 LOP3.LUT R3, R13, 0xffff0000, RZ, 0xc0, !PT ;  /* 0xffff00000d038812 */ /* 0x000fe200078ec0ff */
[----:B------:R-:W-:Y:S01]  /*5a40*/  @!P0 FFMA.FTZ R62, R19, R5, -R34 ;  /* 0x00000005133e8223 */ /* 0x000fe20000010822 */
[----:B------:R-:W-:Y:S01]  /*5a50*/  @!P0 LOP3.LUT R34, R49, 0xffff0000, RZ, 0xc0, !PT ;  /* 0xffff000031228812 */ /* 0x000fe200078ec0ff */
[----:B------:R-:W-:Y:S01]  /*5a60*/  @!P0 FFMA.FTZ R2, R7, R9, R2 ;  /* 0x0000000907028223 */ /* 0x000fe20000010002 */
[----:B------:R-:W-:Y:S01]  /*5a70*/  @!P0 LOP3.LUT R24, R16, 0xffff0000, RZ, 0xc0, !PT ;  /* 0xffff000010188812 */ /* 0x000fe200078ec0ff */
[----:B------:R-:W-:Y:S01]  /*5a80*/  @!P0 FMUL.FTZ R4, R4, R5 ;  /* 0x0000000504048220 */ /* 0x000fe20000410000 */
[----:B------:R-:W-:Y:S01]  /*5a90*/  @!P0 LOP3.LUT R7, R12, 0xffff0000, RZ, 0xc0, !PT ;  /* 0xffff00000c078812 */ /* 0x000fe200078ec0ff */
[----:B------:R-:W-:Y:S01]  /*5aa0*/  @!P0 FMUL.FTZ R5, R3, R6 ;  /* 0x0000000603058220 */ /* 0x000fe20000410000 */
[----:B------:R-:W-:Y:S01]  /*5ab0*/  @!P0 LOP3.LUT R16, R17, 0xffff0000, RZ, 0xc0, !PT ;  /* 0xffff000011108812 */ /* 0x000fe200078ec0ff */
[----:B------:R-:W-:Y:S01]  /*5ac0*/  @!P0 FMUL.FTZ R9, R3, R24 ;  /* 0x0000001803098220 */ /* 0x000fe20000410000 */
[----:B------:R-:W-:Y:S01]  /*5ad0*/  @!P0 LOP3.LUT R17, R48, 0xffff0000, RZ, 0xc0, !PT ;  /* 0xffff000030118812 */ /* 0x000fe200078ec0ff */
[----:B------:R-:W-:Y:S02]  /*5ae0*/  @!P0 FMUL.FTZ R3, R7, R8 ;  /* 0x0000000807038220 */ /* 0x000fe40000410000 */
[----:B------:R-:W-:Y:S01]  /*5af0*/  @!P0 FFMA.FTZ R61, R34, R6, -R9 ;  /* 0x00000006223d8223 */ /* 0x000fe20000010809 */
[----:B------:R-:W-:Y:S01]  /*5b00*/  @!P0 SHF.L.U32 R6, R15, 0x10, RZ ;  /* 0x000000100f068819 */ /* 0x000fe200000006ff */
[----:B------:R-:W-:Y:S01]  /*5b10*/  @!P0 FMUL.FTZ R41, R7, R16 ;  /* 0x0000001007298220 */ /* 0x000fe20000410000 */
[----:B------:R-:W-:Y:S01]  /*5b20*/  @!P0 LOP3.LUT R9, R15, 0xffff0000, RZ, 0xc0, !PT ;  /* 0xffff00000f098812 */ /* 0x000fe200078ec0ff */
[C---:B------:R-:W-:Y:S01]  /*5b30*/  @!P0 IMAD.U32 R7, R10.reuse, 0x10000, RZ ;  /* 0x000100000a078824 */ /* 0x040fe200078e00ff */
[----:B------:R-:W-:Y:S01]  /*5b40*/  @!P0 LOP3.LUT R10, R10, 0xffff0000, RZ, 0xc0, !PT ;  /* 0xffff00000a0a8812 */ /* 0x000fe200078ec0ff */
[----:B------:R-:W-:Y:S02]  /*5b50*/  @!P0 FFMA.FTZ R60, R17, R8, -R41 ;  /* 0x00000008113c8223 */ /* 0x000fe40000010829 */
[C---:B------:R-:W-:Y:S02]  /*5b60*/  @!P0 FMUL.FTZ R40, R6.reuse, R44 ;  /* 0x0000002c06288220 */ /* 0x040fe40000410000 */
[----:B------:R-:W-:Y:S02]  /*5b70*/  @!P0 FMUL.FTZ R41, R9, R46 ;  /* 0x0000002e09298220 */ /* 0x000fe40000410000 */
[-C--:B------:R-:W-:Y:S01]  /*5b80*/  @!P0 FMUL.FTZ R8, R6, R7.reuse ;  /* 0x0000000706088220 */ /* 0x080fe20000410000 */
[C---:B------:R-:W-:Y:S01]  /*5b90*/  @!P0 SHF.L.U32 R6, R14.reuse, 0x10, RZ ;  /* 0x000000100e068819 */ /* 0x040fe200000006ff */
[----:B------:R-:W-:Y:S02]  /*5ba0*/  @!P0 FFMA.FTZ R59, R45, R7, -R40 ;  /* 0x000000072d3b8223 */ /* 0x000fe40000010828 */
[-C--:B------:R-:W-:Y:S02]  /*5bb0*/  @!P0 FMUL.FTZ R9, R9, R10.reuse ;  /* 0x0000000a09098220 */ /* 0x080fe40000410000 */
[----:B------:R-:W-:Y:S01]  /*5bc0*/  @!P0 FFMA.FTZ R58, R47, R10, -R41 ;  /* 0x0000000a2f3a8223 */ /* 0x000fe20000010829 */
[----:B------:R-:W-:Y:S01]  /*5bd0*/  @!P0 LOP3.LUT R10, R14, 0xffff0000, RZ, 0xc0, !PT ;  /* 0xffff00000e0a8812 */ /* 0x000fe200078ec0ff */
[C---:B------:R-:W-:Y:S01]  /*5be0*/  @!P0 IMAD.U32 R40, R42.reuse, 0x10000, RZ ;  /* 0x000100002a288824 */ /* 0x040fe200078e00ff */
[----:B------:R-:W-:Y:S01]  /*5bf0*/  @!P0 LOP3.LUT R42, R42, 0xffff0000, RZ, 0xc0, !PT ;  /* 0xffff00002a2a8812 */ /* 0x000fe200078ec0ff */
[C---:B------:R-:W-:Y:S01]  /*5c00*/  @!P0 IMAD.U32 R7, R11.reuse, 0x10000, RZ ;  /* 0x000100000b078824 */ /* 0x040fe200078e00ff */
[----:B------:R-:W-:Y:S01]  /*5c10*/  @!P0 LOP3.LUT R11, R11, 0xffff0000, RZ, 0xc0, !PT ;  /* 0xffff00000b0b8812 */ /* 0x000fe200078ec0ff */
[----:B------:R-:W-:Y:S02]  /*5c20*/  @!P0 IMAD.U32 R41, R50, 0x10000, RZ ;  /* 0x0001000032298824 */ /* 0x000fe400078e00ff */
[----:B------:R-:W-:Y:S02]  /*5c30*/  @!P0 FMUL.FTZ R54, R6, R40 ;  /* 0x0000002806368220 */ /* 0x000fe40000410000 */
[----:B------:R-:W-:Y:S02]  /*5c40*/  @!P0 FMUL.FTZ R55, R10, R42 ;  /* 0x0000002a0a378220 */ /* 0x000fe40000410000 */
[----:B------:R-:W-:Y:S01]  /*5c50*/  @!P0 FFMA.FTZ R3, R16, R17, R3 ;  /* 0x0000001110038223 */ /* 0x000fe20000010003 */
[----:B------:R-:W-:Y:S01]  /*5c60*/  @!P0 F2FP.BF16.PACK_AB R17, R58, R59 ;  /* 0x0000003b3a11823e */ /* 0x000fe200000010ff */
[----:B------:R-:W-:Y:S02]  /*5c70*/  @!P0 FMUL.FTZ R6, R6, R7 ;  /* 0x0000000706068220 */ /* 0x000fe40000410000 */
[----:B------:R-:W-:Y:S01]  /*5c80*/  @!P0 FFMA.FTZ R4, R18, R19, R4 ;  /* 0x0000001312048223 */ /* 0x000fe20000010004 */
[----:B------:R-:W-:Y:S01]  /*5c90*/  @!P0 F2FP.BF16.PACK_AB R2, R3, R2 ;  /* 0x000000020302823e */ /* 0x000fe200000010ff */
[----:B------:R-:W-:Y:S02]  /*5ca0*/  @!P0 FFMA.FTZ R54, R41, R7, -R54 ;  /* 0x0000000729368223 */ /* 0x000fe40000010836 */
[----:B------:R-:W-:Y:S01]  /*5cb0*/  @!P0 FMUL.FTZ R7, R10, R11 ;  /* 0x0000000b0a078220 */ /* 0x000fe20000410000 */
[----:B------:R-:W-:Y:S01]  /*5cc0*/  @!P0 F2FP.BF16.PACK_AB R10, R60, R63 ;  /* 0x0000003f3c0a823e */ /* 0x000fe200000010ff */
[----:B------:R-:W-:Y:S01]  /*5cd0*/  @!P0 FFMA.FTZ R55, R43, R11, -R55 ;  /* 0x0000000b2b378223 */ /* 0x000fe20000010837 */
[----:B------:R-:W-:Y:S01]  /*5ce0*/  @!P0 F2FP.BF16.PACK_AB R11, R61, R62 ;  /* 0x0000003e3d0b823e */ /* 0x000fe200000010ff */
[----:B------:R-:W-:Y:S02]  /*5cf0*/  @!P0 FFMA.FTZ R5, R24, R34, R5 ;  /* 0x0000002218058223 */ /* 0x000fe40000010005 */
[----:B------:R-:W-:Y:S01]  /*5d00*/  @!P0 FFMA.FTZ R6, R40, R41, R6 ;  /* 0x0000002928068223 */ /* 0x000fe20000010006 */
[----:B------:R-:W-:Y:S01]  /*5d10*/  @!P0 MOV R49, R11 ;  /* 0x0000000b00318202 */ /* 0x000fe20000000f00 */
[----:B------:R-:W-:Y:S01]  /*5d20*/  @!P0 FFMA.FTZ R7, R42, R43, R7 ;  /* 0x0000002b2a078223 */ /* 0x000fe20000010007 */
[----:B------:R-:W-:Y:S01]  /*5d30*/  @!P0 F2FP.BF16.PACK_AB R16, R55, R54 ;  /* 0x000000363710823e */ /* 0x000fe200000010ff */
[----:B------:R-:W-:Y:S01]  /*5d40*/  @!P0 FFMA.FTZ R8, R44, R45, R8 ;  /* 0x0000002d2c088223 */ /* 0x000fe20000010008 */
[----:B------:R-:W-:Y:S01]  /*5d50*/  @!P0 F2FP.BF16.PACK_AB R4, R5, R4 ;  /* 0x000000040504823e */ /* 0x000fe200000010ff */
[----:B------:R-:W-:Y:S01]  /*5d60*/  @!P0 FFMA.FTZ R9, R46, R47, R9 ;  /* 0x0000002f2e098223 */ /* 0x000fe20000010009 */
[----:B------:R-:W-:Y:S01]  /*5d70*/  @!P0 F2FP.BF16.PACK_AB R6, R7, R6 ;  /* 0x000000060706823e */ /* 0x000fe200000010ff */
[----:B------:R-:W-:Y:S01]  /*5d80*/  @!P0 IMAD.MOV.U32 R48, RZ, RZ, R10 ;  /* 0x000000ffff308224 */ /* 0x000fe200078e000a */
[----:B------:R-:W-:Y:S01]  /*5d90*/  @!P0 MOV R13, R4 ;  /* 0x00000004000d8202 */ /* 0x000fe20000000f00 */
[----:B------:R-:W-:Y:S01]  /*5da0*/  @!P0 IMAD.MOV.U32 R50, RZ, RZ, R16 ;  /* 0x000000ffff328224 */ /* 0x000fe200078e0010 */
[----:B------:R-:W-:Y:S01]  /*5db0*/  @!P0 F2FP.BF16.PACK_AB R8, R9, R8 ;  /* 0x000000080908823e */ /* 0x000fe200000010ff */
[----:B------:R-:W-:Y:S02]  /*5dc0*/  @!P0 IMAD.MOV.U32 R51, RZ, RZ, R17 ;  /* 0x000000ffff338224 */ /* 0x000fe400078e0011 */
[----:B------:R-:W-:Y:S02]  /*5dd0*/  @!P0 IMAD.MOV.U32 R12, RZ, RZ, R2 ;  /* 0x000000ffff0c8224 */ /* 0x000fe400078e0002 */
[----:B------:R-:W-:Y:S01]  /*5de0*/  @!P0 IMAD.MOV.U32 R14, RZ, RZ, R6 ;  /* 0x000000ffff0e8224 */ /* 0x000fe200078e0006 */
[----:B------:R1:W-:Y:S01]  /*5df0*/  STG.E.128 [R56.64], R48 ;  /* 0x0000003038007986 */ /* 0x0003e2000c101d0a */
[----:B------:R-:W-:Y:S07]  /*5e00*/  @!P0 IMAD.MOV.U32 R15, RZ, RZ, R8 ;  /* 0x000000ffff0f8224 */ /* 0x000fee00078e0008 */
[----:B------:R1:W-:Y:S02]  /*5e10*/  @!P1 STG.E.128 [R52.64], R12 ;  /* 0x0000000c34009986 */ /* 0x0003e4000c101d0a */
.L_x_81:
[----:B------:R-:W-:Y:S05]  /*5e20*/  BSYNC B0 ;  /* 0x0000000000007941 */ /* 0x000fea0003800000 */
.L_x_80:
        /* <DEDUP_REMOVED lines=10> */
[----:B------:R-:W-:Y:S01]  /*5ed0*/  @!P0 PRMT R17, R72, 0x5410, R6 ;  /* 0x0000541048118816 */ /* 0x000fe20000000006 */
[----:B------:R-:W2:Y:S01]  /*5ee0*/  LDS.128 R44, [R152+0x3900] ;  /* 0x00390000982c7984 */ /* 0x000ea20000000c00 */
[-C--:B------:R-:W-:Y:S02]  /*5ef0*/  IADD3.X R19, R95, R2.reuse, R126, P2, P1 ;  /* 0x000000025f137210 */ /* 0x080fe400017e247e */
[----:B------:R-:W-:Y:S02]  /*5f00*/  ISETP.GE.AND P1, PT, R100, c[0x0][0x1d4], PT ;  /* 0x0000750064007a0c */ /* 0x000fe40003f26270 */
[----:B------:R-:W-:Y:S02]  /*5f10*/  @!P0 SHF.R.U64 R4, R22, 0x10, R23 ;  /* 0x0000001016048819 */ /* 0x000fe40000001217 */
[--C-:B------:R-:W-:Y:S02]  /*5f20*/  @!P0 SHF.R.U32.HI R9, RZ, 0x10, R67.reuse ;  /* 0x00000010ff098819 */ /* 0x100fe40000011643 */
[----:B------:R-:W-:Y:S02]  /*5f30*/  @!P0 SHF.R.U64 R11, R66, 0x10, R67 ;  /* 0x00000010420b8819 */ /* 0x000fe40000001243 */
[----:B------:R-:W-:Y:S02]  /*5f40*/  @!P0 PRMT R22, R73, 0x5410, R9 ;  /* 0x0000541049168816 */ /* 0x000fe40000000009 */
[----:B------:R-:W-:Y:S01]  /*5f50*/  @!P0 PRMT R16, R72, 0x5432, R7 ;  /* 0x0000543248108816 */ /* 0x000fe20000000007 */
[----:B------:R-:W-:Y:S01]  /*5f60*/  @!P0 IMAD.U32 R7, R17, 0x10000, RZ ;  /* 0x0001000011078824 */ /* 0x000fe200078e00ff */
[----:B------:R-:W-:Y:S02]  /*5f70*/  @!P0 PRMT R24, R73, 0x5432, R11 ;  /* 0x0000543249188816 */ /* 0x000fe4000000000b */
[----:B------:R-:W-:Y:S02]  /*5f80*/  @!P1 IADD3 R18, P3, P2, R92, R3, R100 ;  /* 0x000000035c129210 */ /* 0x000fe40007a7e064 */
[----:B------:R-:W-:Y:S02]  /*5f90*/  @!P0 PRMT R11, R36, 0x5432, R4 ;  /* 0x00005432240b8816 */ /* 0x000fe40000000004 */
[----:B------:R-:W-:Y:S02]  /*5fa0*/  @!P1 IADD3.X R34, R95, R2, R125, P3, P2 ;  /* 0x000000025f229210 */ /* 0x000fe40001fe447d */
[----:B------:R-:W-:Y:S02]  /*5fb0*/  LEA R52, P2, R10, c[0x0][0x1c8], 0x1 ;  /* 0x000072000a347a11 */ /* 0x000fe400078408ff */
[----:B------:R-:W-:Y:S02]  /*5fc0*/  @!P0 SHF.R.U64 R2, R20, 0x10, R21 ;  /* 0x0000001014028819 */ /* 0x000fe40000001215 */
[----:B------:R-:W-:Y:S02]  /*5fd0*/  LEA.HI.X R53, R10, c[0x0][0x1cc], R19, 0x1, P2 ;  /* 0x000073000a357a11 */ /* 0x000fe400010f0c13 */
[----:B------:R-:W-:Y:S02]  /*5fe0*/  @!P1 LEA R50, P2, R18, c[0x0][0x1c8], 0x1 ;  /* 0x0000720012329a11 */ /* 0x000fe400078408ff */
[----:B------:R-:W-:Y:S01]  /*5ff0*/  @!P0 PRMT R8, R35, 0x5432, R2 ;  /* 0x0000543223088816 */ /* 0x000fe20000000002 */
[----:B-1----:R-:W-:Y:S01]  /*6000*/  @!P0 IMAD.U32 R2, R12, 0x10000, RZ ;  /* 0x000100000c028824 */ /* 0x002fe200078e00ff */
[----:B------:R-:W-:Y:S01]  /*6010*/  @!P1 LEA.HI.X R51, R18, c[0x0][0x1cc], R34, 0x1, P2 ;  /* 0x0000730012339a11 */ /* 0x000fe200010f0c22 */
[----:B------:R-:W-:Y:S01]  /*6020*/  @!P0 IMAD.U32 R18, R16, 0x10000, RZ ;  /* 0x0001000010128824 */ /* 0x000fe200078e00ff */
[----:B------:R-:W-:Y:S01]  /*6030*/  @!P0 SHF.L.U32 R4, R13, 0x10, RZ ;  /* 0x000000100d048819 */ /* 0x000fe200000006ff */
[----:B------:R-:W-:Y:S01]  /*6040*/  @!P0 FMUL.FTZ R20, R2, R7 ;  /* 0x0000000702148220 */ /* 0x000fe20000410000 */
[----:B------:R-:W-:Y:S02]  /*6050*/  @!P0 SHF.R.U32.HI R3, RZ, 0x10, R21 ;  /* 0x00000010ff038819 */ /* 0x000fe40000011615 */
[----:B------:R-:W-:Y:S01]  /*6060*/  @!P0 SHF.R.U32.HI R5, RZ, 0x10, R23 ;  /* 0x00000010ff058819 */ /* 0x000fe20000011617 */
[----:B--2---:R-:W-:Y:S01]  /*6070*/  @!P0 IMAD.U32 R9, R44, 0x10000, RZ ;  /* 0x000100002c098824 */ /* 0x004fe200078e00ff */
[----:B------:R-:W-:Y:S01]  /*6080*/  @!P0 LOP3.LUT R41, R47, 0xffff0000, RZ, 0xc0, !PT ;  /* 0xffff00002f298812 */ /* 0x000fe200078ec0ff */
[----:B------:R-:W-:Y:S01]  /*6090*/  @!P0 IMAD.U32 R19, R45, 0x10000, RZ ;  /* 0x000100002d138824 */ /* 0x000fe200078e00ff */
[----:B------:R-:W-:Y:S01]  /*60a0*/  @!P0 LOP3.LUT R34, R46, 0xffff0000, RZ, 0xc0, !PT ;  /* 0xffff00002e228812 */ /* 0x000fe200078ec0ff */
[----:B------:R-:W-:Y:S01]  /*60b0*/  @!P0 FMUL.FTZ R21, R4, R18 ;  /* 0x0000001204158220 */ /* 0x000fe20000410000 */
[----:B------:R-:W-:Y:S01]  /*60c0*/  @!P0 PRMT R10, R36, 0x5410, R5 ;  /* 0x00005410240a8816 */ /* 0x000fe20000000005 */
[----:B------:R-:W-:Y:S01]  /*60d0*/  @!P0 IMAD.U32 R36, R47, 0x10000, RZ ;  /* 0x000100002f248824 */ /* 0x000fe200078e00ff */
[----:B------:R-:W-:Y:S01]  /*60e0*/  @!P0 PRMT R6, R35, 0x5410, R3 ;  /* 0x0000541023068816 */ /* 0x000fe20000000003 */
[C---:B------:R-:W-:Y:S01]  /*60f0*/  @!P0 IMAD.U32 R3, R8.reuse, 0x10000, RZ ;  /* 0x0001000008038824 */ /* 0x040fe200078e00ff */
[----:B------:R-:W-:Y:S01]  /*6100*/  @!P0 LOP3.LUT R8, R8, 0xffff0000, RZ, 0xc0, !PT ;  /* 0xffff000008088812 */ /* 0x000fe200078ec0ff */
[C---:B------:R-:W-:Y:S01]  /*6110*/  @!P0 IMAD.U32 R35, R22.reuse, 0x10000, RZ ;  /* 0x0001000016238824 */ /* 0x040fe200078e00ff */
[----:B------:R-:W-:Y:S01]  /*6120*/  @!P0 LOP3.LUT R40, R22, 0xffff0000, RZ, 0xc0, !PT ;  /* 0xffff000016288812 */ /* 0x000fe200078ec0ff */
[C---:B------:R-:W-:Y:S01]  /*6130*/  @!P0 IMAD.U32 R5, R6.reuse, 0x10000, RZ ;  /* 0x0001000006058824 */ /* 0x040fe200078e00ff */
[----:B------:R-:W-:Y:S01]  /*6140*/  @!P0 LOP3.LUT R6, R6, 0xffff0000, RZ, 0xc0, !PT ;  /* 0xffff000006068812 */ /* 0x000fe200078ec0ff */
[-C--:B------:R-:W-:Y:S02]  /*6150*/  @!P0 FMUL.FTZ R2, R2, R3.reuse ;  /* 0x0000000302028220 */ /* 0x080fe40000410000 */
        /* <DEDUP_REMOVED lines=21> */
[C---:B------:R-:W-:Y:S02]  /*62b0*/  @!P0 FMUL.FTZ R23, R9.reuse, R40 ;  /* 0x0000002809178220 */ /* 0x040fe40000410000 */
[-C--:B------:R-:W-:Y:S01]  /*62c0*/  @!P0 FMUL.FTZ R8, R6, R7.reuse ;  /* 0x0000000706088220 */ /* 0x080fe20000410000 */
[----:B------:R-:W-:Y:S01]  /*62d0*/  @!P0 SHF.L.U32 R6, R14, 0x10, RZ ;  /* 0x000000100e068819 */ /* 0x000fe200000006ff */
        /* <DEDUP_REMOVED lines=40> */
.L_x_83:
[----:B------:R-:W-:Y:S05]  /*6560*/  BSYNC B0 ;  /* 0x0000000000007941 */ /* 0x000fea0003800000 */
.L_x_82:
[----:B------:R-:W-:Y:S02]  /*6570*/  ISETP.GE.OR P2, PT, R167, R76, !P4 ;  /* 0x0000004ca700720c */ /* 0x000fe40006746670 */
[----:B-1----:R-:W-:Y:S05]  /*6580*/  IADD3 R58, P1, R192, R86, RZ ;  /* 0x00000056c03a7210 */ /* 0x002fea0007f3e0ff */
[----:B------:R-:W-:Y:S06]  /*6590*/  IMAD.X R57, R91, 0x1, R155, P1 ;  /* 0x000000015b397824 */ /* 0x000fec00008e069b */
[----:B------:R-:W-:-:S05]  /*65a0*/  @P2 BRA `(.L_x_75) ;  /* 0x00000c1000002947 */ /* 0x000fca0003800000 */
[----:B-----5:R-:W-:Y:S01]  /*65b0*/  @!P0 SHF.R.U32.HI R5, RZ, 0x10, R69 ;  /* 0x00000010ff058819 */ /* 0x020fe20000011645 */
[----:B------:R-:W1:Y:S01]  /*65c0*/  LDS.128 R12, [R147+0x3900] ;  /* 0x00390000930c7984 */ /* 0x000e620000000c00 */
[----:B------:R-:W-:Y:S02]  /*65d0*/  @!P0 SHF.R.U32.HI R3, RZ, 0x10, R29 ;  /* 0x00000010ff038819 */ /* 0x000fe4000001161d */
[----:B------:R-:W-:Y:S02]  /*65e0*/  @!P0 SHF.R.U64 R8, R70, 0x10, R71 ;  /* 0x0000001046088819 */ /* 0x000fe40000001247 */
[----:B------:R-:W-:Y:S02]  /*65f0*/  @!P0 SHF.R.U64 R22, R68, 0x10, R69 ;  /* 0x0000001044168819 */ /* 0x000fe40000001245 */
[----:B------:R-:W-:Y:S01]  /*6600*/  @!P0 SHF.R.U64 R2, R28, 0x10, R29 ;  /* 0x000000101c028819 */ /* 0x000fe2000000121d */
[----:B------:R-:W2:Y:S01]  /*6610*/  LDS.128 R44, [R151+0x3900] ;  /* 0x00390000972c7984 */ /* 0x000ea20000000c00 */
[--C-:B------:R-:W-:Y:S02]  /*6620*/  @!P0 SHF.R.U32.HI R4, RZ, 0x10, R31.reuse ;  /* 0x00000010ff048819 */ /* 0x100fe4000001161f */
[C---:B------:R-:W-:Y:S02]  /*6630*/  @!P0 PRMT R35, R75.reuse, 0x5432, R8 ;  /* 0x000054324b238816 */ /* 0x040fe40000000008 */
[----:B------:R-:W-:Y:S02]  /*6640*/  IADD3 R8, P2, P1, R92, R58, R120 ;  /* 0x0000003a5c087210 */ /* 0x000fe4000795e078 */
[----:B------:R-:W-:Y:S02]  /*6650*/  @!P0 SHF.R.U64 R6, R30, 0x10, R31 ;  /* 0x000000101e068819 */ /* 0x000fe4000000121f */
[----:B------:R-:W-:Y:S02]  /*6660*/  @!P0 SHF.R.U32.HI R9, RZ, 0x10, R71 ;  /* 0x00000010ff098819 */ /* 0x000fe40000011647 */
[C---:B------:R-:W-:Y:S02]  /*6670*/  @!P0 PRMT R19, R38.reuse, 0x5432, R6 ;  /* 0x0000543226138816 */ /* 0x040fe40000000006 */
[----:B------:R-:W-:Y:S02]  /*6680*/  @!P0 PRMT R40, R75, 0x5410, R9 ;  /* 0x000054104b288816 */ /* 0x000fe40000000009 */
[----:B------:R-:W-:Y:S02]  /*6690*/  @!P0 PRMT R9, R38, 0x5410, R4 ;  /* 0x0000541026098816 */ /* 0x000fe40000000004 */
[----:B------:R-:W-:Y:S02]  /*66a0*/  IADD3.X R4, R95, R57, R126, P2, P1 ;  /* 0x000000395f047210 */ /* 0x000fe400017e247e */
[C---:B------:R-:W-:Y:S01]  /*66b0*/  LEA R50, P1, R8.reuse, c[0x0][0x1c8], 0x1 ;  /* 0x0000720008327a11 */ /* 0x040fe200078208ff */
[----:B------:R-:W-:Y:S01]  /*66c0*/  @!P0 IMAD.U32 R11, R9, 0x10000, RZ ;  /* 0x00010000090b8824 */ /* 0x000fe200078e00ff */
[C---:B------:R-:W-:Y:S02]  /*66d0*/  @!P0 SHF.L.U32 R31, R35.reuse, 0x10, RZ ;  /* 0x00000010231f8819 */ /* 0x040fe400000006ff */
[----:B------:R-:W-:Y:S02]  /*66e0*/  LEA.HI.X R51, R8, c[0x0][0x1cc], R4, 0x1, P1 ;  /* 0x0000730008337a11 */ /* 0x000fe400008f0c04 */
[----:B------:R-:W-:Y:S02]  /*66f0*/  @!P0 LOP3.LUT R35, R35, 0xffff0000, RZ, 0xc0, !PT ;  /* 0xffff000023238812 */ /* 0x000fe400078ec0ff */
[----:B------:R-:W-:Y:S02]  /*6700*/  @!P0 LOP3.LUT R17, R9, 0xffff0000, RZ, 0xc0, !PT ;  /* 0xffff000009118812 */ /* 0x000fe400078ec0ff */
[----:B------:R-:W-:Y:S02]  /*6710*/  @!P0 LOP3.LUT R9, R19, 0xffff0000, RZ, 0xc0, !PT ;  /* 0xffff000013098812 */ /* 0x000fe400078ec0ff */
[C---:B------:R-:W-:Y:S02]  /*6720*/  @!P0 PRMT R7, R37.reuse, 0x5410, R3 ;  /* 0x0000541025078816 */ /* 0x040fe40000000003 */
[----:B------:R-:W-:Y:S02]  /*6730*/  @!P0 PRMT R29, R74, 0x5410, R5 ;  /* 0x000054104a1d8816 */ /* 0x000fe40000000005 */
[----:B------:R-:W-:Y:S01]  /*6740*/  @!P0 PRMT R5, R37, 0x5432, R2 ;  /* 0x0000543225058816 */ /* 0x000fe20000000002 */
[----:B-1----:R-:W-:Y:S01]  /*6750*/  @!P0 IMAD.U32 R2, R13, 0x10000, RZ ;  /* 0x000100000d028824 */ /* 0x002fe200078e00ff */
[----:B------:R-:W-:Y:S01]  /*6760*/  @!P0 LOP3.LUT R6, R12, 0xffff0000, RZ, 0xc0, !PT ;  /* 0xffff00000c068812 */ /* 0x000fe200078ec0ff */
[----:B------:R-:W-:Y:S01]  /*6770*/  @!P0 IMAD.U32 R24, R29, 0x10000, RZ ;  /* 0x000100001d188824 */ /* 0x000fe200078e00ff */
[----:B------:R-:W-:Y:S01]  /*6780*/  @!P0 SHF.L.U32 R16, R15, 0x10, RZ ;  /* 0x000000100f108819 */ /* 0x000fe200000006ff */
[----:B------:R-:W-:Y:S01]  /*6790*/  @!P0 IMAD.U32 R3, R7, 0x10000, RZ ;  /* 0x0001000007038824 */ /* 0x000fe200078e00ff */
[C---:B--2---:R-:W-:Y:S01]  /*67a0*/  @!P0 SHF.L.U32 R28, R45.reuse, 0x10, RZ ;  /* 0x000000102d1c8819 */ /* 0x044fe200000006ff */
[----:B------:R-:W-:Y:S01]  /*67b0*/  @!P0 FMUL.FTZ R10, R2, R24 ;  /* 0x00000018020a8220 */ /* 0x000fe20000410000 */
[----:B------:R-:W-:Y:S01]  /*67c0*/  @!P0 LOP3.LUT R23, R44, 0xffff0000, RZ, 0xc0, !PT ;  /* 0xffff00002c178812 */ /* 0x000fe200078ec0ff */
[-C--:B------:R-:W-:Y:S01]  /*67d0*/  @!P0 FMUL.FTZ R4, R2, R3.reuse ;  /* 0x0000000302048220 */ /* 0x080fe20000410000 */
[----:B------:R-:W-:Y:S01]  /*67e0*/  @!P0 LOP3.LUT R30, R45, 0xffff0000, RZ, 0xc0, !PT ;  /* 0xffff00002d1e8812 */ /* 0x000fe200078ec0ff */
[----:B------:R-:W-:Y:S01]  /*67f0*/  @!P0 IMAD.U32 R2, R12, 0x10000, RZ ;  /* 0x000100000c028824 */ /* 0x000fe200078e00ff */
[----:B------:R-:W-:Y:S01]  /*6800*/  @!P0 LOP3.LUT R41, R47, 0xffff0000, RZ, 0xc0, !PT ;  /* 0xffff00002f298812 */ /* 0x000fe200078ec0ff */
[----:B------:R-:W-:Y:S01]  /*6810*/  @!P0 FFMA.FTZ R56, R28, R3, -R10 ;  /* 0x000000031c388223 */ /* 0x000fe2000001080a */
[----:B------:R-:W-:Y:S01]  /*6820*/  @!P0 LOP3.LUT R36, R46, 0xffff0000, RZ, 0xc0, !PT ;  /* 0xffff00002e248812 */ /* 0x000fe200078ec0ff */
[----:B------:R-:W-:Y:S01]  /*6830*/  @!P0 IMAD.U32 R21, R44, 0x10000, RZ ;  /* 0x000100002c158824 */ /* 0x000fe200078e00ff */
[C---:B------:R-:W-:Y:S01]  /*6840*/  @!P0 SHF.L.U32 R3, R5.reuse, 0x10, RZ ;  /* 0x0000001005038819 */ /* 0x040fe200000006ff */
[----:B------:R-:W-:Y:S01]  /*6850*/  @!P0 IMAD.U32 R37, R40, 0x10000, RZ ;  /* 0x0001000028258824 */ /* 0x000fe200078e00ff */
[----:B------:R-:W-:Y:S01]  /*6860*/  @!P0 LOP3.LUT R5, R5, 0xffff0000, RZ, 0xc0, !PT ;  /* 0xffff000005058812 */ /* 0x000fe200078ec0ff */
[----:B------:R-:W-:Y:S01]  /*6870*/  @!P0 IMAD.U32 R38, R47, 0x10000, RZ ;  /* 0x000100002f268824 */ /* 0x000fe200078e00ff */
[----:B------:R-:W-:Y:S01]  /*6880*/  @!P0 LOP3.LUT R18, R15, 0xffff0000, RZ, 0xc0, !PT ;  /* 0xffff00000f128812 */ /* 0x000fe200078ec0ff */
[----:B------:R-:W-:Y:S01]  /*6890*/  @!P0 IMAD.U32 R34, R46, 0x10000, RZ ;  /* 0x000100002e228824 */ /* 0x000fe200078e00ff */
[----:B------:R-:W-:Y:S01]  /*68a0*/  @!P0 LOP3.LUT R29, R29, 0xffff0000, RZ, 0xc0, !PT ;  /* 0xffff00001d1d8812 */ /* 0x000fe200078ec0ff */
[----:B------:R-:W-:Y:S01]  /*68b0*/  @!P0 FMUL.FTZ R42, R16, R37 ;  /* 0x00000025102a8220 */ /* 0x000fe20000410000 */
[----:B------:R-:W-:Y:S02]  /*68c0*/  @!P0 LOP3.LUT R40, R40, 0xffff0000, RZ, 0xc0, !PT ;  /* 0xffff000028288812 */ /* 0x000fe400078ec0ff */
[----:B------:R-:W-:Y:S01]  /*68d0*/  @!P0 PRMT R22, R74, 0x5432, R22 ;  /* 0x000054324a168816 */ /* 0x000fe20000000016 */
[----:B------:R-:W-:Y:S01]  /*68e0*/  @!P0 FFMA.FTZ R42, R38, R11, -R42 ;  /* 0x0000000b262a8223 */ /* 0x000fe2000001082a */
[----:B------:R-:W-:Y:S03]  /*68f0*/  ISETP.GE.AND P1, PT, R100, c[0x0][0x1d4], PT ;  /* 0x0000750064007a0c */ /* 0x000fe60003f26270 */
[C---:B------:R-:W-:Y:S01]  /*6900*/  @!P0 IMAD.U32 R20, R22.reuse, 0x10000, RZ ;  /* 0x0001000016148824 */ /* 0x040fe200078e00ff */
[----:B------:R-:W-:Y:S03]  /*6910*/  @!P0 LOP3.LUT R22, R22, 0xffff0000, RZ, 0xc0, !PT ;  /* 0xffff000016168812 */ /* 0x000fe600078ec0ff */
[----:B------:R-:W-:Y:S02]  /*6920*/  @!P0 FMUL.FTZ R8, R2, R20 ;  /* 0x0000001402088220 */ /* 0x000fe40000410000 */
[----:B------:R-:W-:Y:S02]  /*6930*/  @!P0 FMUL.FTZ R10, R6, R22 ;  /* 0x00000016060a8220 */ /* 0x000fe40000410000 */
[-C--:B------:R-:W-:Y:S02]  /*6940*/  @!P0 FMUL.FTZ R2, R2, R3.reuse ;  /* 0x0000000302028220 */ /* 0x080fe40000410000 */
[----:B------:R-:W-:Y:S02]  /*6950*/  @!P0 FFMA.FTZ R55, R21, R3, -R8 ;  /* 0x0000000315378223 */ /* 0x000fe40000010808 */
[-C--:B------:R-:W-:Y:S01]  /*6960*/  @!P0 FMUL.FTZ R3, R6, R5.reuse ;  /* 0x0000000506038220 */ /* 0x080fe20000410000 */
[----:B------:R-:W-:Y:S01]  /*6970*/  @!P0 LOP3.LUT R6, R13, 0xffff0000, RZ, 0xc0, !PT ;  /* 0xffff00000d068812 */ /* 0x000fe200078ec0ff */
[----:B------:R-:W-:Y:S01]  /*6980*/  @!P0 FFMA.FTZ R54, R23, R5, -R10 ;  /* 0x0000000517368223 */ /* 0x000fe2000001080a */
[C---:B------:R-:W-:Y:S01]  /*6990*/  @!P0 LOP3.LUT R10, R14.reuse, 0xffff0000, RZ, 0xc0, !PT ;  /* 0xffff00000e0a8812 */ /* 0x040fe200078ec0ff */
[----:B------:R-:W-:Y:S01]  /*69a0*/  @!P0 IMAD.U32 R8, R14, 0x10000, RZ ;  /* 0x000100000e088824 */ /* 0x000fe200078e00ff */
[----:B------:R-:W-:Y:S01]  /*69b0*/  @!P0 LOP3.LUT R5, R7, 0xffff0000, RZ, 0xc0, !PT ;  /* 0xffff000007058812 */ /* 0x000fe200078ec0ff */
[----:B------:R-:W-:Y:S02]  /*69c0*/  @!P0 IMAD.U32 R7, R19, 0x10000, RZ ;  /* 0x0001000013078824 */ /* 0x000fe400078e00ff */
[----:B------:R-:W-:Y:S02]  /*69d0*/  @!P0 FMUL.FTZ R49, R6, R29 ;  /* 0x0000001d06318220 */ /* 0x000fe40000410000 */
[----:B------:R-:W-:Y:S02]  /*69e0*/  @!P0 FMUL.FTZ R19, R18, R40 ;  /* 0x0000002812138220 */ /* 0x000fe40000410000 */
[----:B------:R-:W-:Y:S02]  /*69f0*/  @!P0 FMUL.FTZ R48, R8, R31 ;  /* 0x0000001f08308220 */ /* 0x000fe40000410000 */
[----:B------:R-:W-:Y:S02]  /*6a00*/  @!P0 FMUL.FTZ R43, R10, R35 ;  /* 0x000000230a2b8220 */ /* 0x000fe40000410000 */
[----:B------:R-:W-:Y:S02]  /*6a10*/  @!P0 FFMA.FTZ R53, R30, R5, -R49 ;  /* 0x000000051e358223 */ /* 0x000fe40000010831 */
[----:B------:R-:W-:Y:S02]  /*6a20*/  @!P0 FFMA.FTZ R19, R41, R17, -R19 ;  /* 0x0000001129138223 */ /* 0x000fe40000010813 */
[----:B------:R-:W-:Y:S01]  /*6a30*/  @!P0 FFMA.FTZ R52, R34, R7, -R48 ;  /* 0x0000000722348223 */ /* 0x000fe20000010830 */
[----:B------:R-:W-:Y:S01]  /*6a40*/  @!P0 F2FP.BF16.PACK_AB R48, R53, R56 ;  /* 0x000000383530823e */ /* 0x000fe200000010ff */
[----:B------:R-:W-:Y:S01]  /*6a50*/  @!P0 FFMA.FTZ R49, R36, R9, -R43 ;  /* 0x0000000924318223 */ /* 0x000fe2000001082b */
[----:B------:R-:W-:Y:S01]  /*6a60*/  @!P0 F2FP.BF16.PACK_AB R42, R19, R42 ;  /* 0x0000002a132a823e */ /* 0x000fe200000010ff */
[----:B------:R-:W-:Y:S01]  /*6a70*/  @!P0 FFMA.FTZ R2, R20, R21, R2 ;  /* 0x0000001514028223 */ /* 0x000fe20000010002 */
[----:B------:R-:W-:Y:S01]  /*6a80*/  @!P0 F2FP.BF16.PACK_AB R43, R54, R55 ;  /* 0x00000037362b823e */ /* 0x000fe200000010ff */
[----:B------:R-:W-:Y:S01]  /*6a90*/  @!P0 IMAD.MOV.U32 R45, RZ, RZ, R48 ;  /* 0x000000ffff2d8224 */ /* 0x000fe200078e0030 */
[----:B------:R-:W-:Y:S01]  /*6aa0*/  @!P0 F2FP.BF16.PACK_AB R19, R49, R52 ;  /* 0x000000343113823e */ /* 0x000fe200000010ff */
[----:B------:R-:W-:Y:S01]  /*6ab0*/  @!P0 FMUL.FTZ R5, R6, R5 ;  /* 0x0000000506058220 */ /* 0x000fe20000410000 */
[----:B------:R-:W-:Y:S01]  /*6ac0*/  @!P0 MOV R44, R43 ;  /* 0x0000002b002c8202 */ /* 0x000fe20000000f00 */
[----:B------:R-:W-:Y:S01]  /*6ad0*/  @!P0 FFMA.FTZ R3, R22, R23, R3 ;  /* 0x0000001716038223 */ /* 0x000fe20000010003 */
[----:B------:R-:W-:Y:S01]  /*6ae0*/  @!P0 MOV R47, R42 ;  /* 0x0000002a002f8202 */ /* 0x000fe20000000f00 */
[----:B------:R-:W-:Y:S02]  /*6af0*/  @!P0 IMAD.MOV.U32 R46, RZ, RZ, R19 ;  /* 0x000000ffff2e8224 */ /* 0x000fe400078e0013 */
[----:B------:R-:W-:Y:S01]  /*6b00*/  @!P0 FMUL.FTZ R6, R8, R7 ;  /* 0x0000000708068220 */ /* 0x000fe20000410000 */
[----:B------:R-:W-:Y:S01]  /*6b10*/  @!P0 F2FP.BF16.PACK_AB R2, R3, R2 ;  /* 0x000000020302823e */ /* 0x000fe200000010ff */
[----:B------:R-:W-:Y:S01]  /*6b20*/  @!P0 FFMA.FTZ R4, R24, R28, R4 ;  /* 0x0000001c18048223 */ /* 0x000fe20000010004 */
[----:B------:R1:W-:Y:S01]  /*6b30*/  STG.E.128 [R50.64], R44 ;  /* 0x0000002c32007986 */ /* 0x0003e2000c101d0a */
[----:B------:R-:W-:Y:S02]  /*6b40*/  @!P0 FMUL.FTZ R7, R10, R9 ;  /* 0x000000090a078220 */ /* 0x000fe40000410000 */
[----:B------:R-:W-:Y:S02]  /*6b50*/  @!P0 FFMA.FTZ R5, R29, R30, R5 ;  /* 0x0000001e1d058223 */ /* 0x000fe40000010005 */
[----:B------:R-:W-:Y:S02]  /*6b60*/  @!P0 FMUL.FTZ R8, R16, R11 ;  /* 0x0000000b10088220 */ /* 0x000fe40000410000 */
[----:B------:R-:W-:Y:S01]  /*6b70*/  @!P0 FFMA.FTZ R6, R31, R34, R6 ;  /* 0x000000221f068223 */ /* 0x000fe20000010006 */
[----:B------:R-:W-:Y:S01]  /*6b80*/  @!P0 F2FP.BF16.PACK_AB R4, R5, R4 ;  /* 0x000000040504823e */ /* 0x000fe200000010ff */
[----:B------:R-:W-:Y:S02]  /*6b90*/  @!P0 FMUL.FTZ R9, R18, R17 ;  /* 0x0000001112098220 */ /* 0x000fe40000410000 */
[----:B------:R-:W-:Y:S02]  /*6ba0*/  @!P0 FFMA.FTZ R7, R35, R36, R7 ;  /* 0x0000002423078223 */ /* 0x000fe40000010007 */
[----:B------:R-:W-:Y:S02]  /*6bb0*/  @!P0 FFMA.FTZ R8, R37, R38, R8 ;  /* 0x0000002625088223 */ /* 0x000fe40000010008 */
[----:B------:R-:W-:Y:S01]  /*6bc0*/  @!P0 FFMA.FTZ R9, R40, R41, R9 ;  /* 0x0000002928098223 */ /* 0x000fe20000010009 */
[----:B------:R-:W-:Y:S01]  /*6bd0*/  @!P0 F2FP.BF16.PACK_AB R6, R7, R6 ;  /* 0x000000060706823e */ /* 0x000fe200000010ff */
[----:B------:R-:W-:Y:S02]  /*6be0*/  @!P0 IMAD.MOV.U32 R12, RZ, RZ, R2 ;  /* 0x000000ffff0c8224 */ /* 0x000fe400078e0002 */
[----:B------:R-:W-:Y:S01]  /*6bf0*/  @!P0 IMAD.MOV.U32 R13, RZ, RZ, R4 ;  /* 0x000000ffff0d8224 */ /* 0x000fe200078e0004 */
[----:B------:R-:W-:Y:S02]  /*6c00*/  @!P0 F2FP.BF16.PACK_AB R8, R9, R8 ;  /* 0x000000080908823e */ /* 0x000fe400000010ff */
[----:B------:R-:W-:Y:S03]  /*6c10*/  @!P0 MOV R14, R6 ;  /* 0x00000006000e8202 */ /* 0x000fe60000000f00 */
[----:B------:R-:W-:Y:S01]  /*6c20*/  @!P0 IMAD.MOV.U32 R15, RZ, RZ, R8 ;  /* 0x000000ffff0f8224 */ /* 0x000fe200078e0008 */
[----:B------:R-:W-:-:S05]  /*6c30*/  @P1 BRA `(.L_x_75) ;  /* 0x0000058000001947 */ /* 0x000fca0003800000 */
[----:B------:R-:W-:Y:S04]  /*6c40*/  IADD3 R3, P1, P0, R92, R58, R100 ;  /* 0x0000003a5c037210 */ /* 0x000fe8000783e064 */
[----:B------:R-:W-:Y:S02]  /*6c50*/  IADD3.X R4, R95, R57, R125, P1, P0 ;  /* 0x000000395f047210 */ /* 0x000fe40000fe047d */
[C---:B------:R-:W-:Y:S04]  /*6c60*/  LEA R2, P0, R3.reuse, c[0x0][0x1c8], 0x1 ;  /* 0x0000720003027a11 */ /* 0x040fe800078008ff */
[----:B------:R-:W-:Y:S05]  /*6c70*/  LEA.HI.X R3, R3, c[0x0][0x1cc], R4, 0x1, P0 ;  /* 0x0000730003037a11 */ /* 0x000fea00000f0c04 */
[----:B------:R2:W-:Y:S01]  /*6c80*/  STG.E.128 [R2.64], R12 ;  /* 0x0000000c02007986 */ /* 0x0005e2000c101d0a */
[----:B------:R-:W-:-:S05]  /*6c90*/  BRA `(.L_x_75) ;  /* 0x0000052000007947 */ /* 0x000fca0003800000 */
.L_x_53:
[----:B------:R-:W-:Y:S01]  /*6ca0*/  IMAD R2, R39, -0x70, R0 ;  /* 0xffffff9027027824 */ /* 0x000fe200078e0200 */
[----:B------:R-:W-:Y:S04]  /*6cb0*/  BSSY B0, `(.L_x_84) ;  /* 0x0000013000007945 */ /* 0x000fe80003800000 */
[----:B------:R-:W-:Y:S04]  /*6cc0*/  IMNMX R7, R2, 0x70, PT ;  /* 0x0000007002077817 */ /* 0x000fe80003800200 */
[----:B------:R-:W-:Y:S11]  /*6cd0*/  ISETP.GE.AND P0, PT, R101, R7, PT ;  /* 0x000000076500720c */ /* 0x000ff60003f06270 */
[----:B------:R-:W-:Y:S02]  /*6ce0*/  @!UPT UIADD3 URZ, URZ, URZ, URZ ;  /* 0x0000003f3f3ff290 */ /* 0x000fe4000fffe03f */
[----:B------:R-:W-:-:S05]  /*6cf0*/  @P0 BRA `(.L_x_85) ;  /* 0x000000e000000947 */ /* 0x000fca0003800000 */
[----:B------:R-:W-:Y:S02]  /*6d00*/  ISETP.NE.AND P1, PT, R98, RZ, PT ;  /* 0x000000ff6200720c */ /* 0x000fe40003f25270 */
[----:B------:R-:W-:Y:S11]  /*6d10*/  ISETP.NE.AND P0, PT, R99, RZ, PT ;  /* 0x000000ff6300720c */ /* 0x000ff60003f05270 */
[----:B------:R-:W1:Y:S01]  /*6d20*/  @P1 LDS.128 R12, [R97+0x3900] ;  /* 0x00390000610c1984 */ /* 0x000e620000000c00 */
[-C--:B------:R-:W-:Y:S02]  /*6d30*/  @P1 IADD3 R3, P3, R119, R86.reuse, RZ ;  /* 0x0000005677031210 */ /* 0x080fe40007f7e0ff */
[----:B------:R-:W-:Y:S01]  /*6d40*/  @P0 IADD3 R6, P2, R123, R86, RZ ;  /* 0x000000567b060210 */ /* 0x000fe20007f5e0ff */
[----:B------:R-:W2:Y:S02]  /*6d50*/  @P0 LDS.128 R8, [R96+0x3900] ;  /* 0x0039000060080984 */ /* 0x000ea40000000c00 */
[----:B------:R-:W-:Y:S01]  /*6d60*/  @P1 IMAD.X R5, R118, 0x1, R91, P3 ;  /* 0x0000000176051824 */ /* 0x000fe200018e065b */
[----:B------:R-:W-:Y:S01]  /*6d70*/  @P1 LEA R4, P3, R3, c[0x0][0x1c8], 0x1 ;  /* 0x0000720003041a11 */ /* 0x000fe200078608ff */
[----:B------:R-:W-:Y:S01]  /*6d80*/  @P0 IMAD.X R16, R91, 0x1, R122, P2 ;  /* 0x000000015b100824 */ /* 0x000fe200010e067a */
[C---:B------:R-:W-:Y:S02]  /*6d90*/  @P0 LEA R2, P2, R6.reuse, c[0x0][0x1c8], 0x1 ;  /* 0x0000720006020a11 */ /* 0x040fe400078408ff */
[----:B------:R-:W-:Y:S02]  /*6da0*/  @P1 LEA.HI.X R5, R3, c[0x0][0x1cc], R5, 0x1, P3 ;  /* 0x0000730003051a11 */ /* 0x000fe400018f0c05 */
[----:B------:R-:W-:Y:S03]  /*6db0*/  @P0 LEA.HI.X R3, R6, c[0x0][0x1cc], R16, 0x1, P2 ;  /* 0x0000730006030a11 */ /* 0x000fe600010f0c10 */
[----:B-1----:R1:W-:Y:S04]  /*6dc0*/  @P1 STG.E.128 [R4.64], R12 ;  /* 0x0000000c04001986 */ /* 0x0023e8000c101d0a */
[----:B--2---:R1:W-:Y:S02]  /*6dd0*/  @P0 STG.E.128 [R2.64], R8 ;  /* 0x0000000802000986 */ /* 0x0043e4000c101d0a */
.L_x_85:
[----:B------:R-:W-:Y:S05]  /*6de0*/  BSYNC B0 ;  /* 0x0000000000007941 */ /* 0x000fea0003800000 */
.L_x_84:
[----:B------:R-:W-:Y:S01]  /*6df0*/  ISETP.GE.AND P0, PT, R169, R7, PT ;  /* 0x00000007a900720c */ /* 0x000fe20003f06270 */
[----:B------:R-:W-:Y:S01]  /*6e00*/  @!UPT UIADD3 URZ, URZ, URZ, URZ ;  /* 0x0000003f3f3ff290 */ /* 0x000fe2000fffe03f */
[----:B------:R-:W-:Y:S11]  /*6e10*/  BSSY B0, `(.L_x_86) ;  /* 0x0000012000007945 */ /* 0x000ff60003800000 */
[----:B------:R-:W-:-:S05]  /*6e20*/  @P0 BRA `(.L_x_87) ;  /* 0x0000010000000947 */ /* 0x000fca0003800000 */
[----:B------:R-:W-:Y:S02]  /*6e30*/  ISETP.NE.AND P1, PT, R98, RZ, PT ;  /* 0x000000ff6200720c */ /* 0x000fe40003f25270 */
[----:B------:R-:W-:Y:S02]  /*6e40*/  ISETP.NE.AND P0, PT, R99, RZ, PT ;  /* 0x000000ff6300720c */ /* 0x000fe40003f05270 */
[----:B-1----:R-:W-:Y:S05]  /*6e50*/  IADD3 R3, P2, R214, R86, RZ ;  /* 0x00000056d6037210 */ /* 0x002fea0007f5e0ff */
[----:B------:R-:W-:Y:S04]  /*6e60*/  IMAD.X R2, R198, 0x1, R91, P2 ;  /* 0x00000001c6027824 */ /* 0x000fe800010e065b */
[----:B------:R-:W1:Y:S01]  /*6e70*/  @P1 LDS.128 R12, [R97+0x4900] ;  /* 0x00490000610c1984 */ /* 0x000e620000000c00 */
[----:B------:R-:W-:Y:S02]  /*6e80*/  @P1 IADD3 R5, P3, R119, R3, RZ ;  /* 0x0000000377051210 */ /* 0x000fe40007f7e0ff */
[----:B------:R-:W-:Y:S01]  /*6e90*/  @P0 IADD3 R3, P2, R3, R123, RZ ;  /* 0x0000007b03030210 */ /* 0x000fe20007f5e0ff */
[----:B------:R-:W2:Y:S02]  /*6ea0*/  @P0 LDS.128 R8, [R96+0x4900] ;  /* 0x0049000060080984 */ /* 0x000ea40000000c00 */
[----:B------:R-:W-:Y:S01]  /*6eb0*/  @P1 IMAD.X R16, R118, 0x1, R2, P3 ;  /* 0x0000000176101824 */ /* 0x000fe200018e0602 */
[----:B------:R-:W-:Y:S01]  /*6ec0*/  @P1 LEA R4, P3, R5, c[0x0][0x1c8], 0x1 ;  /* 0x0000720005041a11 */ /* 0x000fe200078608ff */
[----:B------:R-:W-:Y:S01]  /*6ed0*/  @P0 IMAD.X R6, R2, 0x1, R122, P2 ;  /* 0x0000000102060824 */ /* 0x000fe200010e067a */
[----:B------:R-:W-:Y:S02]  /*6ee0*/  @P0 LEA R2, P2, R3, c[0x0][0x1c8], 0x1 ;  /* 0x0000720003020a11 */ /* 0x000fe400078408ff */
[----:B------:R-:W-:Y:S02]  /*6ef0*/  @P1 LEA.HI.X R5, R5, c[0x0][0x1cc], R16, 0x1, P3 ;  /* 0x0000730005051a11 */ /* 0x000fe400018f0c10 */
[----:B------:R-:W-:Y:S03]  /*6f00*/  @P0 LEA.HI.X R3, R3, c[0x0][0x1cc], R6, 0x1, P2 ;  /* 0x0000730003030a11 */ /* 0x000fe600010f0c06 */
[----:B-1----:R1:W-:Y:S04]  /*6f10*/  @P1 STG.E.128 [R4.64], R12 ;  /* 0x0000000c04001986 */ /* 0x0023e8000c101d0a */
[----:B--2---:R1:W-:Y:S02]  /*6f20*/  @P0 STG.E.128 [R2.64], R8 ;  /* 0x0000000802000986 */ /* 0x0043e4000c101d0a */
.L_x_87:
[----:B------:R-:W-:Y:S05]  /*6f30*/  BSYNC B0 ;  /* 0x0000000000007941 */ /* 0x000fea0003800000 */
.L_x_86:
        /* <DEDUP_REMOVED lines=20> */
.L_x_89:
[----:B------:R-:W-:Y:S05]  /*7080*/  BSYNC B0 ;  /* 0x0000000000007941 */ /* 0x000fea0003800000 */
.L_x_88:
[----:B------:R-:W-:Y:S11]  /*7090*/  ISETP.GE.AND P0, PT, R167, R7, PT ;  /* 0x00000007a700720c */ /* 0x000ff60003f06270 */
[----:B------:R-:W-:Y:S02]  /*70a0*/  @!UPT UIADD3 URZ, URZ, URZ, URZ ;  /* 0x0000003f3f3ff290 */ /* 0x000fe4000fffe03f */
        /* <DEDUP_REMOVED lines=17> */
.L_x_75:
[----:B------:R-:W-:Y:S05]  /*71c0*/  BSYNC B2 ;  /* 0x0000000000027941 */ /* 0x000fea0003800000 */
.L_x_52:
[----:B------:R-:W-:Y:S01]  /*71d0*/  IMAD R22, R39, -0x70, RZ ;  /* 0xffffff9027167824 */ /* 0x000fe200078e02ff */
[----:B------:R-:W-:Y:S01]  /*71e0*/  BSSY B0, `(.L_x_90) ;  /* 0x000007c000007945 */ /* 0x000fe20003800000 */
[----:B-12---:R-:W-:Y:S02]  /*71f0*/  IMAD R2, R105, 0x70, RZ ;  /* 0x0000007069027824 */ /* 0x006fe400078e02ff */
[----:B-----5:R-:W-:Y:S02]  /*7200*/  IMAD.IADD R5, R140, 0x1, R22 ;  /* 0x000000018c057824 */ /* 0x020fe400078e0216 */
[----:B------:R-:W-:Y:S03]  /*7210*/  IMAD.WIDE.U32 R20, R39, 0x70, RZ ;  /* 0x0000007027147825 */ /* 0x000fe600078e00ff */
[----:B------:R-:W-:Y:S01]  /*7220*/  ISETP.GE.AND P5, PT, R5, 0x11, PT ;  /* 0x000000110500780c */ /* 0x000fe20003fa6270 */
[----:B------:R-:W-:Y:S01]  /*7230*/  IMAD.IADD R23, R21, 0x1, R2 ;  /* 0x0000000115177824 */ /* 0x000fe200078e0202 */
[C---:B------:R-:W-:Y:S02]  /*7240*/  ISETP.GE.AND P6, PT, R5.reuse, 0x1, PT ;  /* 0x000000010500780c */ /* 0x040fe40003fc6270 */
[C---:B------:R-:W-:Y:S02]  /*7250*/  ISETP.GE.AND P4, PT, R5.reuse, 0x21, PT ;  /* 0x000000210500780c */ /* 0x040fe40003f86270 */
[----:B------:R-:W-:Y:S02]  /*7260*/  IADD3 R4, P0, R160, R20, RZ ;  /* 0x00000014a0047210 */ /* 0x000fe40007f1e0ff */
[----:B------:R-:W-:Y:S02]  /*7270*/  ISETP.GE.AND P3, PT, R5, 0x31, PT ;  /* 0x000000310500780c */ /* 0x000fe40003f66270 */
[----:B------:R-:W-:Y:S02]  /*7280*/  IADD3.X R8, R23, R165, RZ, P0, !PT ;  /* 0x000000a517087210 */ /* 0x000fe400007fe4ff */
[C---:B------:R-:W-:Y:S02]  /*7290*/  ISETP.GE.AND P2, PT, R5.reuse, 0x41, PT ;  /* 0x000000410500780c */ /* 0x040fe40003f46270 */
[----:B------:R-:W-:Y:S01]  /*72a0*/  @P5 IADD3 R9, P0, R4, 0x10, RZ ;  /* 0x0000001004095810 */ /* 0x000fe20007f1e0ff */
[----:B------:R-:W-:Y:S01]  /*72b0*/  @P6 IMAD R6, R8, c[0x0][0x258], RZ ;  /* 0x0000960008066a24 */ /* 0x000fe200078e02ff */
[----:B------:R-:W-:Y:S01]  /*72c0*/  @P6 MOV R3, R104 ;  /* 0x0000006800036202 */ /* 0x000fe20000000f00 */
[----:B------:R-:W-:Y:S01]  /*72d0*/  @P6 IMAD.MOV.U32 R2, RZ, RZ, R102 ;  /* 0x000000ffff026224 */ /* 0x000fe200078e0066 */
[----:B------:R-:W-:Y:S01]  /*72e0*/  ISETP.GE.AND P1, PT, R5, 0x51, PT ;  /* 0x000000510500780c */ /* 0x000fe20003f26270 */
[----:B------:R-:W-:Y:S01]  /*72f0*/  @P5 IMAD.X R7, RZ, RZ, R8, P0 ;  /* 0x000000ffff075224 */ /* 0x000fe200000e0608 */
[C---:B------:R-:W-:Y:S01]  /*7300*/  @P4 IADD3 R11, P0, R4.reuse, 0x20, RZ ;  /* 0x00000020040b4810 */ /* 0x040fe20007f1e0ff */
[C---:B------:R-:W-:Y:S01]  /*7310*/  @P6 IMAD.WIDE.U32 R2, R4.reuse, c[0x0][0x258], R2 ;  /* 0x0000960004026a25 */ /* 0x040fe200078e0002 */
[----:B------:R-:W-:Y:S02]  /*7320*/  P2R R24, PR, RZ, 0x40 ;  /* 0x00000040ff187803 */ /* 0x000fe40000000000 */
[----:B------:R-:W-:Y:S01]  /*7330*/  P2R R21, PR, RZ, 0x20 ;  /* 0x00000020ff157803 */ /* 0x000fe20000000000 */
[----:B------:R-:W-:Y:S02]  /*7340*/  @P6 IMAD R6, R4, c[0x0][0x25c], R6 ;  /* 0x0000970004066a24 */ /* 0x000fe400078e0206 */
[----:B------:R-:W-:Y:S01]  /*7350*/  @P4 IMAD.X R10, RZ, RZ, R8, P0 ;  /* 0x000000ffff0a4224 */ /* 0x000fe200000e0608 */
[C---:B------:R-:W-:Y:S01]  /*7360*/  @P6 LEA R18, P0, R2.reuse, c[0x0][0x250], 0x1 ;  /* 0x0000940002126a11 */ /* 0x040fe200078008ff */
[----:B------:R-:W-:Y:S02]  /*7370*/  @P6 IMAD.IADD R6, R3, 0x1, R6 ;  /* 0x0000000103066824 */ /* 0x000fe400078e0206 */
[----:B------:R-:W-:Y:S02]  /*7380*/  @P5 IMAD R3, R7, c[0x0][0x258], RZ ;  /* 0x0000960007035a24 */ /* 0x000fe400078e02ff */
[----:B------:R-:W-:Y:S01]  /*7390*/  @P5 IMAD.MOV.U32 R7, RZ, RZ, R104 ;  /* 0x000000ffff075224 */ /* 0x000fe200078e0068 */
[----:B------:R-:W-:Y:S01]  /*73a0*/  @P6 LEA.HI.X R19, R2, c[0x0][0x254], R6, 0x1, P0 ;  /* 0x0000950002136a11 */ /* 0x000fe200000f0c06 */
[----:B------:R-:W-:Y:S01]  /*73b0*/  @P4 IMAD.MOV.U32 R2, RZ, RZ, R102 ;  /* 0x000000ffff024224 */ /* 0x000fe200078e0066 */
[----:B------:R-:W-:Y:S01]  /*73c0*/  @P5 MOV R6, R102 ;  /* 0x0000006600065202 */ /* 0x000fe20000000f00 */
[----:B------:R-:W-:Y:S04]  /*73d0*/  @P4 IMAD R10, R10, c[0x0][0x258], RZ ;  /* 0x000096000a0a4a24 */ /* 0x000fe800078e02ff */
[C---:B------:R-:W-:Y:S04]  /*73e0*/  @P5 IMAD.WIDE.U32 R6, R9.reuse, c[0x0][0x258], R6 ;  /* 0x0000960009065a25 */ /* 0x040fe800078e0006 */
[----:B------:R-:W-:Y:S01]  /*73f0*/  @P5 IMAD R9, R9, c[0x0][0x25c], R3 ;  /* 0x0000970009095a24 */ /* 0x000fe200078e0203 */
[-C--:B------:R-:W-:Y:S02]  /*7400*/  @P4 MOV R3, R104.reuse ;  /* 0x0000006800034202 */ /* 0x080fe40000000f00 */
[C---:B------:R-:W-:Y:S01]  /*7410*/  @P5 LEA R16, P0, R6.reuse, c[0x0][0x250], 0x1 ;  /* 0x0000940006105a11 */ /* 0x040fe200078008ff */
[----:B------:R-:W-:Y:S02]  /*7420*/  @P5 IMAD.IADD R9, R7, 0x1, R9 ;  /* 0x0000000107095824 */ /* 0x000fe400078e0209 */
[C---:B------:R-:W-:Y:S03]  /*7430*/  @P4 IMAD.WIDE.U32 R2, R11.reuse, c[0x0][0x258], R2 ;  /* 0x000096000b024a25 */ /* 0x040fe600078e0002 */
[----:B------:R-:W-:Y:S01]  /*7440*/  @P5 LEA.HI.X R17, R6, c[0x0][0x254], R9, 0x1, P0 ;  /* 0x0000950006115a11 */ /* 0x000fe200000f0c09 */
[----:B------:R-:W-:Y:S01]  /*7450*/  @P4 IMAD R7, R11, c[0x0][0x25c], R10 ;  /* 0x000097000b074a24 */ /* 0x000fe200078e020a */
[C---:B------:R-:W-:Y:S02]  /*7460*/  @P4 LEA R14, P0, R2.reuse, c[0x0][0x250], 0x1 ;  /* 0x00009400020e4a11 */ /* 0x040fe400078008ff */
[----:B------:R-:W-:Y:S01]  /*7470*/  ISETP.NE.AND P5, PT, R133, RZ, PT ;  /* 0x000000ff8500720c */ /* 0x000fe20003fa5270 */
[----:B------:R-:W-:Y:S05]  /*7480*/  @P4 IMAD.IADD R3, R3, 0x1, R7 ;  /* 0x0000000103034824 */ /* 0x000fea00078e0207 */
[----:B------:R-:W-:Y:S02]  /*7490*/  @P4 LEA.HI.X R15, R2, c[0x0][0x254], R3, 0x1, P0 ;  /* 0x00009500020f4a11 */ /* 0x000fe400000f0c03 */
[C---:B------:R-:W-:Y:S02]  /*74a0*/  @P3 IADD3 R6, P0, R4.reuse, 0x30, RZ ;  /* 0x0000003004063810 */ /* 0x040fe40007f1e0ff */
[----:B------:R-:W-:Y:S02]  /*74b0*/  @P3 MOV R3, R104 ;  /* 0x0000006800033202 */ /* 0x000fe40000000f00 */
[----:B------:R-:W-:Y:S02]  /*74c0*/  @P3 IADD3.X R2, RZ, R8, RZ, P0, !PT ;  /* 0x00000008ff023210 */ /* 0x000fe400007fe4ff */
[----:B------:R-:W-:Y:S03]  /*74d0*/  @P2 IADD3 R7, P0, R4, 0x40, RZ ;  /* 0x0000004004072810 */ /* 0x000fe60007f1e0ff */
[----:B------:R-:W-:Y:S02]  /*74e0*/  @P3 IMAD R9, R2, c[0x0][0x258], RZ ;  /* 0x0000960002093a24 */ /* 0x000fe400078e02ff */
[----:B------:R-:W-:Y:S02]  /*74f0*/  @P3 IMAD.MOV.U32 R2, RZ, RZ, R102 ;  /* 0x000000ffff023224 */ /* 0x000fe400078e0066 */
[----:B------:R-:W-:Y:S02]  /*7500*/  @P2 IMAD.X R10, RZ, RZ, R8, P0 ;  /* 0x000000ffff0a2224 */ /* 0x000fe400000e0608 */
[C---:B------:R-:W-:Y:S04]  /*7510*/  @P3 IMAD.WIDE.U32 R2, R6.reuse, c[0x0][0x258], R2 ;  /* 0x0000960006023a25 */ /* 0x040fe800078e0002 */
[----:B------:R-:W-:Y:S01]  /*7520*/  @P3 IMAD R6, R6, c[0x0][0x25c], R9 ;  /* 0x0000970006063a24 */ /* 0x000fe200078e0209 */
[C---:B------:R-:W-:Y:S03]  /*7530*/  @P3 LEA R12, P0, R2.reuse, c[0x0][0x250], 0x1 ;  /* 0x00009400020c3a11 */ /* 0x040fe600078008ff */
[----:B------:R-:W-:Y:S01]  /*7540*/  @P3 IMAD.IADD R6, R3, 0x1, R6 ;  /* 0x0000000103063824 */ /* 0x000fe200078e0206 */
[----:B------:R-:W-:Y:S04]  /*7550*/  @P2 MOV R3, R104 ;  /* 0x0000006800032202 */ /* 0x000fe80000000f00 */
[----:B------:R-:W-:Y:S01]  /*7560*/  @P3 LEA.HI.X R13, R2, c[0x0][0x254], R6, 0x1, P0 ;  /* 0x00009500020d3a11 */ /* 0x000fe200000f0c06 */
[----:B------:R-:W-:Y:S02]  /*7570*/  @P2 IMAD R6, R10, c[0x0][0x258], RZ ;  /* 0x000096000a062a24 */ /* 0x000fe400078e02ff */
[----:B------:R-:W-:Y:S02]  /*7580*/  @P2 IMAD.MOV.U32 R2, RZ, RZ, R102 ;  /* 0x000000ffff022224 */ /* 0x000fe400078e0066 */
[C---:B------:R-:W-:Y:S02]  /*7590*/  @P2 IMAD R6, R7.reuse, c[0x0][0x25c], R6 ;  /* 0x0000970007062a24 */ /* 0x040fe400078e0206 */
[----:B------:R-:W-:Y:S04]  /*75a0*/  @P2 IMAD.WIDE.U32 R2, R7, c[0x0][0x258], R2 ;  /* 0x0000960007022a25 */ /* 0x000fe800078e0002 */
[----:B------:R-:W-:Y:S01]  /*75b0*/  @P2 IMAD.IADD R6, R3, 0x1, R6 ;  /* 0x0000000103062824 */ /* 0x000fe200078e0206 */
[C---:B------:R-:W-:Y:S01]  /*75c0*/  @P2 LEA R10, P0, R2.reuse, c[0x0][0x250], 0x1 ;  /* 0x00009400020a2a11 */ /* 0x040fe200078008ff */
[----:B------:R-:W-:Y:S03]  /*75d0*/  @P1 IMAD.MOV.U32 R3, RZ, RZ, R104 ;  /* 0x000000ffff031224 */ /* 0x000fe600078e0068 */
[----:B------:R-:W-:Y:S02]  /*75e0*/  @P2 LEA.HI.X R11, R2, c[0x0][0x254], R6, 0x1, P0 ;  /* 0x00009500020b2a11 */ /* 0x000fe400000f0c06 */
[C---:B------:R-:W-:Y:S05]  /*75f0*/  @P1 IADD3 R6, P0, R4.reuse, 0x50, RZ ;  /* 0x0000005004061810 */ /* 0x040fea0007f1e0ff */
[----:B------:R-:W-:Y:S01]  /*7600*/  @P1 IMAD.X R2, RZ, RZ, R8, P0 ;  /* 0x000000ffff021224 */ /* 0x000fe200000e0608 */
[----:B------:R-:W-:Y:S11]  /*7610*/  ISETP.GE.AND P0, PT, R5, 0x61, PT ;  /* 0x000000610500780c */ /* 0x000ff60003f06270 */
[----:B------:R-:W-:Y:S02]  /*7620*/  @!UPT UIADD3 URZ, URZ, URZ, URZ ;  /* 0x0000003f3f3ff290 */ /* 0x000fe4000fffe03f */
[----:B------:R-:W-:Y:S01]  /*7630*/  @P0 IADD3 R5, P6, R4, 0x60, RZ ;  /* 0x0000006004050810 */ /* 0x000fe20007fde0ff */
[----:B------:R-:W-:Y:S02]  /*7640*/  @P1 IMAD R4, R2, c[0x0][0x258], RZ ;  /* 0x0000960002041a24 */ /* 0x000fe400078e02ff */
[----:B------:R-:W-:Y:S01]  /*7650*/  @P1 IMAD.MOV.U32 R2, RZ, RZ, R102 ;  /* 0x000000ffff021224 */ /* 0x000fe200078e0066 */
[----:B------:R-:W-:Y:S01]  /*7660*/  @P0 IADD3.X R8, RZ, R8, RZ, P6, !PT ;  /* 0x00000008ff080210 */ /* 0x000fe200037fe4ff */
[C---:B------:R-:W-:Y:S02]  /*7670*/  @P1 IMAD R4, R6.reuse, c[0x0][0x25c], R4 ;  /* 0x0000970006041a24 */ /* 0x040fe400078e0204 */
[----:B------:R-:W-:Y:S05]  /*7680*/  @P1 IMAD.WIDE.U32 R2, R6, c[0x0][0x258], R2 ;  /* 0x0000960006021a25 */ /* 0x000fea00078e0002 */
[C---:B------:R-:W-:Y:S02]  /*7690*/  @P1 LEA R6, P6, R2.reuse, c[0x0][0x250], 0x1 ;  /* 0x0000940002061a11 */ /* 0x040fe400078c08ff */
[----:B------:R-:W-:Y:S01]  /*76a0*/  @P1 IADD3 R4, R3, R4, RZ ;  /* 0x0000000403041210 */ /* 0x000fe20007ffe0ff */
[----:B------:R-:W-:Y:S03]  /*76b0*/  @P0 IMAD.MOV.U32 R3, RZ, RZ, R104 ;  /* 0x000000ffff030224 */ /* 0x000fe600078e0068 */
[----:B------:R-:W-:Y:S01]  /*76c0*/  @P1 LEA.HI.X R7, R2, c[0x0][0x254], R4, 0x1, P6 ;  /* 0x0000950002071a11 */ /* 0x000fe200030f0c04 */
[----:B------:R-:W-:Y:S02]  /*76d0*/  @P0 IMAD R4, R8, c[0x0][0x258], RZ ;  /* 0x0000960008040a24 */ /* 0x000fe400078e02ff */
[----:B------:R-:W-:Y:S02]  /*76e0*/  @P0 IMAD.MOV.U32 R2, RZ, RZ, R102 ;  /* 0x000000ffff020224 */ /* 0x000fe400078e0066 */
[C---:B------:R-:W-:Y:S02]  /*76f0*/  @P0 IMAD R4, R5.reuse, c[0x0][0x25c], R4 ;  /* 0x0000970005040a24 */ /* 0x040fe400078e0204 */
[----:B------:R-:W-:Y:S05]  /*7700*/  @P0 IMAD.WIDE.U32 R2, R5, c[0x0][0x258], R2 ;  /* 0x0000960005020a25 */ /* 0x000fea00078e0002 */
[----:B------:R-:W-:Y:S02]  /*7710*/  @P0 IADD3 R3, R3, R4, RZ ;  /* 0x0000000403030210 */ /* 0x000fe40007ffe0ff */
[C---:B------:R-:W-:Y:S04]  /*7720*/  @P0 LEA R4, P6, R2.reuse, c[0x0][0x250], 0x1 ;  /* 0x0000940002040a11 */ /* 0x040fe800078c08ff */
[----:B------:R-:W-:Y:S01]  /*7730*/  @P0 LEA.HI.X R5, R2, c[0x0][0x254], R3, 0x1, P6 ;  /* 0x0000950002050a11 */ /* 0x000fe200030f0c03 */
[----:B------:R-:W-:Y:S01]  /*7740*/  IMAD.IADD R2, R22, 0x1, R0 ;  /* 0x0000000116027824 */ /* 0x000fe200078e0200 */
[----:B------:R-:W-:Y:S11]  /*7750*/  ISETP.NE.AND P6, PT, R24, RZ, PT ;  /* 0x000000ff1800720c */ /* 0x000ff60003fc5270 */
[----:B------:R-:W-:Y:S02]  /*7760*/  @!UPT UIADD3 URZ, URZ, URZ, URZ ;  /* 0x0000003f3f3ff290 */ /* 0x000fe4000fffe03f */
[----:B------:R-:W-:Y:S01]  /*7770*/  @!PT LDS RZ, [RZ] ;  /* 0x00000000fffff984 */ /* 0x000fe20000000800 */
[----:B------:R-:W-:Y:S01]  /*7780*/  @!PT LDS RZ, [RZ] ;  /* 0x00000000fffff984 */ /* 0x000fe20000000800 */
[----:B------:R-:W-:Y:S01]  /*7790*/  @!PT LDS RZ, [RZ] ;  /* 0x00000000fffff984 */ /* 0x000fe20000000800 */
[----:B------:R1:W-:Y:S01]  /*77a0*/  @P6 LDGSTS.E.BYPASS.LTC128B.128 [R94+0x100], [R18.64], !P5 ;  /* 0x00100000125e6fae */ /* 0x0003e2000e901d4a */
[----:B------:R-:W-:Y:S02]  /*77b0*/  ISETP.NE.AND P5, PT, R21, RZ, PT ;  /* 0x000000ff1500720c */ /* 0x000fe40003fa5270 */
[----:B------:R-:W-:Y:S11]  /*77c0*/  ISETP.NE.AND P6, PT, R133, RZ, PT ;  /* 0x000000ff8500720c */ /* 0x000ff60003fc5270 */
[----:B------:R-:W-:Y:S02]  /*77d0*/  @!UPT UIADD3 URZ, URZ, URZ, URZ ;  /* 0x0000003f3f3ff290 */ /* 0x000fe4000fffe03f */
[----:B------:R2:W-:Y:S08]  /*77e0*/  @P5 LDGSTS.E.BYPASS.LTC128B.128 [R94+0x900], [R16.64], !P6 ;  /* 0x00900000105e5fae */ /* 0x0005f0000f101d4a */
[----:B------:R1:W-:Y:S08]  /*77f0*/  @P4 LDGSTS.E.BYPASS.LTC128B.128 [R94+0x1100], [R14.64], !P6 ;  /* 0x011000000e5e4fae */ /* 0x0003f0000f101d4a */
[----:B------:R1:W-:Y:S08]  /*7800*/  @P3 LDGSTS.E.BYPASS.LTC128B.128 [R94+0x1900], [R12.64], !P6 ;  /* 0x019000000c5e3fae */ /* 0x0003f0000f101d4a */
[----:B------:R1:W-:Y:S08]  /*7810*/  @P2 LDGSTS.E.BYPASS.LTC128B.128 [R94+0x2100], [R10.64], !P6 ;  /* 0x021000000a5e2fae */ /* 0x0003f0000f101d4a */
[----:B------:R3:W-:Y:S08]  /*7820*/  @P1 LDGSTS.E.BYPASS.LTC128B.128 [R94+0x2900], [R6.64], !P6 ;  /* 0x02900000065e1fae */ /* 0x0007f0000f101d4a */
[----:B------:R1:W-:Y:S08]  /*7830*/  @P0 LDGSTS.E.BYPASS.LTC128B.128 [R94+0x3100], [R4.64], !P6 ;  /* 0x03100000045e0fae */ /* 0x0003f0000f101d4a */
[----:B------:R-:W0:Y:S01]  /*7840*/  LDGDEPBAR ;  /* 0x00000000000079af */ /* 0x000e220000000000 */
[----:B---3--:R-:W-:Y:S02]  /*7850*/  IMNMX R7, R2, 0x70, PT ;  /* 0x0000007002077817 */ /* 0x008fe40003800200 */
[----:B------:R-:W-:Y:S02]  /*7860*/  IADD3 R6, P0, R162, R20, RZ ;  /* 0x00000014a2067210 */ /* 0x000fe40007f1e0ff */
[----:B------:R-:W-:Y:S02]  /*7870*/  ISETP.GE.AND P1, PT, R101, R7, PT ;  /* 0x000000076500720c */ /* 0x000fe40003f26270 */
[----:B--2---:R-:W-:Y:S01]  /*7880*/  IADD3.X R16, R23, R161, RZ, P0, !PT ;  /* 0x000000a117107210 */ /* 0x004fe200007fe4ff */
[----:B------:R-:W-:Y:S04]  /*7890*/  DEPBAR.LE SB0, 0x0 ;  /* 0x000080000000791a */ /* 0x000fe80000000000 */
[----:B------:R-:W-:Y:S06]  /*78a0*/  BAR.SYNC.DEFER_BLOCKING 0x0 ;  /* 0x0000000000007b1d */ /* 0x000fec0000010000 */
[----:B------:R-:W-:-:S05]  /*78b0*/  @P1 BRA `(.L_x_91) ;  /* 0x000000e000001947 */ /* 0x000fca0003800000 */
[----:B-1----:R-:W-:Y:S01]  /*78c0*/  ISETP.GE.AND P1, PT, R26, c[0x0][0x1d4], PT ;  /* 0x000075001a007a0c */ /* 0x002fe20003f26270 */
[----:B------:R-:W-:Y:S01]  /*78d0*/  IMAD R2, R16, c[0x0][0x208], RZ ;  /* 0x0000820010027a24 */ /* 0x000fe200078e02ff */
[----:B------:R-:W-:Y:S01]  /*78e0*/  ISETP.GE.AND P0, PT, R117, c[0x0][0x1d4], PT ;  /* 0x0000750075007a0c */ /* 0x000fe20003f06270 */
[----:B------:R-:W-:Y:S01]  /*78f0*/  IMAD.MOV.U32 R4, RZ, RZ, R106 ;  /* 0x000000ffff047224 */ /* 0x000fe200078e006a */
[----:B------:R-:W-:Y:S01]  /*7900*/  MOV R5, R116 ;  /* 0x0000007400057202 */ /* 0x000fe20000000f00 */
[C---:B------:R-:W-:Y:S04]  /*7910*/  IMAD R2, R6.reuse, c[0x0][0x20c], R2 ;  /* 0x0000830006027a24 */ /* 0x040fe800078e0202 */
[----:B------:R-:W-:Y:S04]  /*7920*/  IMAD.WIDE.U32 R4, R6, c[0x0][0x208], R4 ;  /* 0x0000820006047a25 */ /* 0x000fe800078e0004 */
[----:B------:R-:W1:Y:S01]  /*7930*/  @!P1 LDS.128 R12, [R97+0x100] ;  /* 0x00010000610c9984 */ /* 0x000e620000000c00 */
[----:B------:R-:W-:Y:S01]  /*7940*/  IMAD.IADD R3, R5, 0x1, R2 ;  /* 0x0000000105037824 */ /* 0x000fe200078e0202 */
[C---:B------:R-:W-:Y:S02]  /*7950*/  LEA R2, P2, R4.reuse, c[0x0][0x1f8], 0x1 ;  /* 0x00007e0004027a11 */ /* 0x040fe400078408ff */
[----:B------:R-:W2:Y:S02]  /*7960*/  @!P0 LDS.128 R8, [R96+0x100] ;  /* 0x0001000060088984 */ /* 0x000ea40000000c00 */
[----:B------:R-:W-:Y:S05]  /*7970*/  LEA.HI.X R3, R4, c[0x0][0x1fc], R3, 0x1, P2 ;  /* 0x00007f0004037a11 */ /* 0x000fea00010f0c03 */
[----:B-1----:R1:W-:Y:S04]  /*7980*/  @!P1 STG.E.128 [R2.64], R12 ;  /* 0x0000000c02009986 */ /* 0x0023e8000c101d0a */
[----:B--2---:R1:W-:Y:S02]  /*7990*/  @!P0 STG.E.128 [R2.64+0x40], R8 ;  /* 0x0000400802008986 */ /* 0x0043e4000c101d0a */
.L_x_91:
[----:B-1----:R-:W-:Y:S05]  /*79a0*/  BSYNC B0 ;  /* 0x0000000000007941 */ /* 0x002fea0003800000 */
.L_x_90:
[----:B------:R-:W-:Y:S01]  /*79b0*/  ISETP.GE.AND P0, PT, R169, R7, PT ;  /* 0x00000007a900720c */ /* 0x000fe20003f06270 */
[----:B------:R-:W-:Y:S01]  /*79c0*/  @!UPT UIADD3 URZ, URZ, URZ, URZ ;  /* 0x0000003f3f3ff290 */ /* 0x000fe2000fffe03f */
[----:B------:R-:W-:Y:S11]  /*79d0*/  BSSY B0, `(.L_x_92) ;  /* 0x0000012000007945 */ /* 0x000ff60003800000 */
[----:B------:R-:W-:-:S05]  /*79e0*/  @P0 BRA `(.L_x_93) ;  /* 0x0000010000000947 */ /* 0x000fca0003800000 */
[----:B------:R-:W-:Y:S01]  /*79f0*/  ISETP.GE.AND P1, PT, R26, c[0x0][0x1d4], PT ;  /* 0x000075001a007a0c */ /* 0x000fe20003f26270 */
[----:B------:R-:W-:Y:S01]  /*7a00*/  IMAD.MOV.U32 R4, RZ, RZ, R106 ;  /* 0x000000ffff047224 */ /* 0x000fe200078e006a */
[----:B------:R-:W-:Y:S02]  /*7a10*/  ISETP.GE.AND P0, PT, R117, c[0x0][0x1d4], PT ;  /* 0x0000750075007a0c */ /* 0x000fe40003f06270 */
[----:B------:R-:W-:Y:S02]  /*7a20*/  IADD3 R2, P2, R6, 0x20, RZ ;  /* 0x0000002006027810 */ /* 0x000fe40007f5e0ff */
[----:B------:R-:W-:Y:S03]  /*7a30*/  MOV R5, R116 ;  /* 0x0000007400057202 */ /* 0x000fe60000000f00 */
[----:B------:R-:W-:Y:S02]  /*7a40*/  IMAD.X R3, RZ, RZ, R16, P2 ;  /* 0x000000ffff037224 */ /* 0x000fe400010e0610 */
[C---:B------:R-:W-:Y:S02]  /*7a50*/  IMAD.WIDE.U32 R4, R2.reuse, c[0x0][0x208], R4 ;  /* 0x0000820002047a25 */ /* 0x040fe400078e0004 */
[----:B------:R-:W1:Y:S02]  /*7a60*/  @!P1 LDS.128 R12, [R97+0x1100] ;  /* 0x00110000610c9984 */ /* 0x000e640000000c00 */
[----:B------:R-:W-:Y:S02]  /*7a70*/  IMAD R3, R3, c[0x0][0x208], RZ ;  /* 0x0000820003037a24 */ /* 0x000fe400078e02ff */
[----:B------:R-:W2:Y:S02]  /*7a80*/  @!P0 LDS.128 R8, [R96+0x1100] ;  /* 0x0011000060088984 */ /* 0x000ea40000000c00 */
[----:B------:R-:W-:Y:S01]  /*7a90*/  IMAD R3, R2, c[0x0][0x20c], R3 ;  /* 0x0000830002037a24 */ /* 0x000fe200078e0203 */
[C---:B------:R-:W-:Y:S03]  /*7aa0*/  LEA R2, P2, R4.reuse, c[0x0][0x1f8], 0x1 ;  /* 0x00007e0004027a11 */ /* 0x040fe600078408ff */
[----:B------:R-:W-:Y:S05]  /*7ab0*/  IMAD.IADD R3, R5, 0x1, R3 ;  /* 0x0000000105037824 */ /* 0x000fea00078e0203 */
[----:B------:R-:W-:Y:S05]  /*7ac0*/  LEA.HI.X R3, R4, c[0x0][0x1fc], R3, 0x1, P2 ;  /* 0x00007f0004037a11 */ /* 0x000fea00010f0c03 */
[----:B-1----:R1:W-:Y:S04]  /*7ad0*/  @!P1 STG.E.128 [R2.64], R12 ;  /* 0x0000000c02009986 */ /* 0x0023e8000c101d0a */
[----:B--2---:R1:W-:Y:S02]  /*7ae0*/  @!P0 STG.E.128 [R2.64+0x40], R8 ;  /* 0x0000400802008986 */ /* 0x0043e4000c101d0a */
.L_x_93:
[----:B------:R-:W-:Y:S05]  /*7af0*/  BSYNC B0 ;  /* 0x0000000000007941 */ /* 0x000fea0003800000 */
.L_x_92:
[----:B------:R-:W-:Y:S01]  /*7b00*/  ISETP.GE.AND P0, PT, R168, R7, PT ;  /* 0x00000007a800720c */ /* 0x000fe20003f06270 */
[----:B------:R-:W-:Y:S01]  /*7b10*/  @!UPT UIADD3 URZ, URZ, URZ, URZ ;  /* 0x0000003f3f3ff290 */ /* 0x000fe2000fffe03f */
[----:B------:R-:W-:Y:S11]  /*7b20*/  BSSY B0, `(.L_x_94) ;  /* 0x0000012000007945 */ /* 0x000ff60003800000 */
[----:B------:R-:W-:-:S05]  /*7b30*/  @P0 BRA `(.L_x_95) ;  /* 0x0000010000000947 */ /* 0x000fca0003800000 */
[----:B------:R-:W-:Y:S01]  /*7b40*/  ISETP.GE.AND P1, PT, R26, c[0x0][0x1d4], PT ;  /* 0x000075001a007a0c */ /* 0x000fe20003f26270 */
[----:B------:R-:W-:Y:S01]  /*7b50*/  IMAD.MOV.U32 R4, RZ, RZ, R106 ;  /* 0x000000ffff047224 */ /* 0x000fe200078e006a */
[----:B------:R-:W-:Y:S02]  /*7b60*/  ISETP.GE.AND P0, PT, R117, c[0x0][0x1d4], PT ;  /* 0x0000750075007a0c */ /* 0x000fe40003f06270 */
[----:B-1----:R-:W-:Y:S02]  /*7b70*/  IADD3 R2, P2, R6, 0x40, RZ ;  /* 0x0000004006027810 */ /* 0x002fe40007f5e0ff */
        /* <DEDUP_REMOVED lines=12> */
.L_x_95:
[----:B------:R-:W-:Y:S05]  /*7c40*/  BSYNC B0 ;  /* 0x0000000000007941 */ /* 0x000fea0003800000 */
.L_x_94:
        /* <DEDUP_REMOVED lines=20> */
.L_x_97:
[----:B------:R-:W-:Y:S05]  /*7d90*/  BSYNC B0 ;  /* 0x0000000000007941 */ /* 0x000fea0003800000 */
.L_x_96:
[C---:B------:R-:W-:Y:S02]  /*7da0*/  ISETP.GT.AND P0, PT, R39.reuse, R164, PT ;  /* 0x000000a42700720c */ /* 0x040fe40003f04270 */
[----:B------:R-:W-:Y:S11]  /*7db0*/  IADD3 R39, R39, -0x1, RZ ;  /* 0xffffffff27277810 */ /* 0x000ff60007ffe0ff */
[----:B------:R-:W-:Y:S01]  /*7dc0*/  @P0 SHF.R.S32.HI R5, RZ, 0x1f, R39 ;  /* 0x0000001fff050819 */ /* 0x000fe20000011427 */
[----:B------:R-:W-:Y:S02]  /*7dd0*/  @P0 IMAD R4, R208, R39, RZ ;  /* 0x00000027d0040224 */ /* 0x000fe400078e02ff */
[----:B-1----:R-:W-:Y:S02]  /*7de0*/  @P0 IMAD.MOV.U32 R2, RZ, RZ, R138 ;  /* 0x000000ffff020224 */ /* 0x002fe400078e008a */
[----:B------:R-:W-:Y:S02]  /*7df0*/  @P0 IMAD.MOV.U32 R3, RZ, RZ, R135 ;  /* 0x000000ffff030224 */ /* 0x000fe400078e0087 */
[-C--:B------:R-:W-:Y:S02]  /*7e00*/  @P0 IMAD R4, R5, R178.reuse, R4 ;  /* 0x000000b205040224 */ /* 0x080fe400078e0204 */
[----:B------:R-:W-:Y:S04]  /*7e10*/  @P0 IMAD.WIDE.U32 R2, R39, R178, R2 ;  /* 0x000000b227020225 */ /* 0x000fe800078e0002 */
[----:B------:R-:W-:Y:S01]  /*7e20*/  @P0 IMAD.IADD R4, R3, 0x1, R4 ;  /* 0x0000000103040824 */ /* 0x000fe200078e0204 */
[C---:B------:R-:W-:Y:S04]  /*7e30*/  @P0 LEA R10, P1, R2.reuse, c[0x0][0x220], 0x1 ;  /* 0x00008800020a0a11 */ /* 0x040fe800078208ff */
[----:B------:R-:W-:Y:S02]  /*7e40*/  @P0 LEA.HI.X R11, R2, c[0x0][0x224], R4, 0x1, P1 ;  /* 0x00008900020b0a11 */ /* 0x000fe400008f0c04 */
[-C--:B------:R-:W-:Y:S03]  /*7e50*/  @P0 IADD3 R12, P2, R10, R170.reuse, RZ ;  /* 0x000000aa0a0c0210 */ /* 0x080fe60007f5e0ff */
[----:B------:R-:W-:Y:S01]  /*7e60*/  @!PT LDS RZ, [RZ] ;  /* 0x00000000fffff984 */ /* 0x000fe20000000800 */
[----:B------:R-:W-:Y:S01]  /*7e70*/  @!PT LDS RZ, [RZ] ;  /* 0x00000000fffff984 */ /* 0x000fe20000000800 */
[----:B------:R-:W-:Y:S01]  /*7e80*/  @!PT LDS RZ, [RZ] ;  /* 0x00000000fffff984 */ /* 0x000fe20000000800 */
[----:B------:R1:W-:Y:S01]  /*7e90*/  @P0 LDGSTS.E.BYPASS.LTC128B.128 [R94+0x3900], [R10.64], !P6 ;  /* 0x039000000a5e0fae */ /* 0x0003e2000f101d4a */
[-C--:B------:R-:W-:Y:S01]  /*7ea0*/  @P0 IADD3 R8, P1, R12, R170.reuse, RZ ;  /* 0x000000aa0c080210 */ /* 0x080fe20007f3e0ff */
[--C-:B------:R-:W-:Y:S03]  /*7eb0*/  @P0 IMAD.X R13, R11, 0x1, R166.reuse, P2 ;  /* 0x000000010b0d0824 */ /* 0x100fe600010e06a6 */
[----:B------:R-:W-:Y:S02]  /*7ec0*/  @P0 IADD3 R6, P2, R8, R170, RZ ;  /* 0x000000aa08060210 */ /* 0x000fe40007f5e0ff */
[----:B------:R2:W-:Y:S01]  /*7ed0*/  @P0 LDGSTS.E.BYPASS.LTC128B.128 [R94+0x4100], [R12.64], !P6 ;  /* 0x041000000c5e0fae */ /* 0x0005e2000f101d4a */
[----:B------:R-:W-:Y:S02]  /*7ee0*/  @P0 IADD3.X R9, R13, R166, RZ, P1, !PT ;  /* 0x000000a60d090210 */ /* 0x000fe40000ffe4ff */
[-C--:B------:R-:W-:Y:S03]  /*7ef0*/  @P0 IADD3 R4, P1, R6, R170.reuse, RZ ;  /* 0x000000aa06040210 */ /* 0x080fe60007f3e0ff */
[----:B------:R2:W-:Y:S01]  /*7f00*/  @P0 LDGSTS.E.BYPASS.LTC128B.128 [R94+0x4900], [R8.64], !P6 ;  /* 0x04900000085e0fae */ /* 0x0005e2000f101d4a */
[--C-:B------:R-:W-:Y:S01]  /*7f10*/  @P0 IMAD.X R7, R9, 0x1, R166.reuse, P2 ;  /* 0x0000000109070824 */ /* 0x100fe200010e06a6 */
[----:B------:R-:W-:Y:S03]  /*7f20*/  @P0 IADD3 R2, P2, R4, R170, RZ ;  /* 0x000000aa04020210 */ /* 0x000fe60007f5e0ff */
[--C-:B------:R-:W-:Y:S01]  /*7f30*/  @P0 IMAD.X R5, R7, 0x1, R166.reuse, P1 ;  /* 0x0000000107050824 */ /* 0x100fe200008e06a6 */
[----:B------:R2:W-:Y:S04]  /*7f40*/  @P0 LDGSTS.E.BYPASS.LTC128B.128 [R94+0x5100], [R6.64], !P6 ;  /* 0x05100000065e0fae */ /* 0x0005e8000f101d4a */
[----:B------:R2:W-:Y:S01]  /*7f50*/  @P0 LDGSTS.E.BYPASS.LTC128B.128 [R94+0x5900], [R4.64], !P6 ;  /* 0x05900000045e0fae */ /* 0x0005e2000f101d4a */
[----:B------:R-:W-:Y:S02]  /*7f60*/  @P0 IADD3.X R3, R5, R166, RZ, P2, !PT ;  /* 0x000000a605030210 */ /* 0x000fe400017fe4ff */
[----:B-1----:R-:W-:Y:S03]  /*7f70*/  @P0 IADD3 R10, P1, R2, R170, RZ ;  /* 0x000000aa020a0210 */ /* 0x002fe60007f3e0ff */
[----:B------:R2:W-:Y:S02]  /*7f80*/  @P0 LDGSTS.E.BYPASS.LTC128B.128 [R94+0x6100], [R2.64], !P6 ;  /* 0x06100000025e0fae */ /* 0x0005e4000f101d4a */
[----:B------:R-:W-:Y:S05]  /*7f90*/  @P0 IMAD.X R11, R3, 0x1, R166, P1 ;  /* 0x00000001030b0824 */ /* 0x000fea00008e06a6 */
[----:B------:R2:W-:Y:S04]  /*7fa0*/  @P0 LDGSTS.E.BYPASS.LTC128B.128 [R94+0x6900], [R10.64], !P6 ;  /* 0x069000000a5e0fae */ /* 0x0005e8000f101d4a */
[----:B------:R-:W0:Y:S01]  /*7fb0*/  LDGDEPBAR ;  /* 0x00000000000079af */ /* 0x000e220000000000 */
[----:B------:R-:W-:-:S05]  /*7fc0*/  @P0 BRA `(.L_x_98) ;  /* 0xffff9ee000000947 */ /* 0x000fca000383ffff */
[----:B------:R-:W-:Y:S06]  /*7fd0*/  BAR.SYNC.DEFER_BLOCKING 0x0 ;  /* 0x0000000000007b1d */ /* 0x000fec0000010000 */
.L_x_51:
[----:B-1----:R-:W-:Y:S01]  /*7fe0*/  ISETP.GE.AND P0, PT, R228, 0x1, PT ;  /* 0x00000001e400780c */ /* 0x002fe20003f06270 */
[----:B--2---:R-:W-:Y:S01]  /*7ff0*/  IMAD.IADD R13, R190, 0x1, R187 ;  /* 0x00000001be0d7824 */ /* 0x004fe200078e02bb */
[----:B------:R-:W-:Y:S01]  /*8000*/  PLOP3.LUT P4, PT, PT, PT, PT, 0x80, 0x0 ;  /* 0x000000000000781c */ /* 0x000fe20003f8f070 */
[----:B------:R-:W-:Y:S01]  /*8010*/  CS2R R130, SRZ ;  /* 0x0000000000827805 */ /* 0x000fe2000001ff00 */
[----:B------:R-:W-:Y:S01]  /*8020*/  CS2R R128, SRZ ;  /* 0x0000000000807805 */ /* 0x000fe2000001ff00 */
[----:B------:R-:W-:Y:S01]  /*8030*/  CS2R R186, SRZ ;  /* 0x0000000000ba7805 */ /* 0x000fe2000001ff00 */
[----:B------:R-:W-:Y:S01]  /*8040*/  MOV R12, RZ ;  /* 0x000000ff000c7202 */ /* 0x000fe20000000f00 */
[----:B------:R-:W-:Y:S01]  /*8050*/  IMAD.MOV.U32 R184, RZ, RZ, RZ ;  /* 0x000000ffffb87224 */ /* 0x000fe200078e00ff */
[----:B------:R-:W-:Y:S01]  /*8060*/  CS2R R14, SRZ ;  /* 0x00000000000e7805 */ /* 0x000fe2000001ff00 */
[----:B------:R-:W-:Y:S01]  /*8070*/  MOV R126, RZ ;  /* 0x000000ff007e7202 */ /* 0x000fe20000000f00 */
[----:B------:R-:W-:Y:S01]  /*8080*/  CS2R R124, SRZ ;  /* 0x00000000007c7805 */ /* 0x000fe2000001ff00 */
[----:B------:R-:W-:Y:S01]  /*8090*/  CS2R R16, SRZ ;  /* 0x0000000000107805 */ /* 0x000fe2000001ff00 */
[----:B------:R-:W-:Y:S01]  /*80a0*/  IMAD.MOV.U32 R182, RZ, RZ, RZ ;  /* 0x000000ffffb67224 */ /* 0x000fe200078e00ff */
[----:B------:R-:W-:Y:S01]  /*80b0*/  MOV R180, RZ ;  /* 0x000000ff00b47202 */ /* 0x000fe20000000f00 */
[----:B------:R-:W-:Y:S01]  /*80c0*/  CS2R R20, SRZ ;  /* 0x0000000000147805 */ /* 0x000fe2000001ff00 */
[----:B------:R-:W-:Y:S01]  /*80d0*/  IMAD.MOV.U32 R118, RZ, RZ, RZ ;  /* 0x000000ffff767224 */ /* 0x000fe200078e00ff */
[----:B------:R-:W-:Y:S01]  /*80e0*/  CS2R R18, SRZ ;  /* 0x0000000000127805 */ /* 0x000fe2000001ff00 */
[----:B------:R-:W-:Y:S01]  /*80f0*/  MOV R116, RZ ;  /* 0x000000ff00747202 */ /* 0x000fe20000000f00 */
[----:B------:R-:W-:Y:S01]  /*8100*/  IMAD.MOV.U32 R122, RZ, RZ, RZ ;  /* 0x000000ffff7a7224 */ /* 0x000fe200078e00ff */
[----:B------:R-:W-:Y:S01]  /*8110*/  MOV R120, RZ ;  /* 0x000000ff00787202 */ /* 0x000fe20000000f00 */
[----:B------:R-:W-:Y:S01]  /*8120*/  CS2R R178, SRZ ;  /* 0x0000000000b27805 */ /* 0x000fe2000001ff00 */
[----:B------:R-:W-:Y:S01]  /*8130*/  IMAD.MOV.U32 R176, RZ, RZ, RZ ;  /* 0x000000ffffb07224 */ /* 0x000fe200078e00ff */
[----:B------:R-:W-:Y:S01]  /*8140*/  CS2R R22, SRZ ;  /* 0x0000000000167805 */ /* 0x000fe2000001ff00 */
[----:B------:R-:W-:Y:S01]  /*8150*/  MOV R174, RZ ;  /* 0x000000ff00ae7202 */ /* 0x000fe20000000f00 */
[----:B------:R-:W-:Y:S01]  /*8160*/  IMAD.MOV.U32 R172, RZ, RZ, RZ ;  /* 0x000000ffffac7224 */ /* 0x000fe200078e00ff */
[----:B------:R-:W-:Y:S01]  /*8170*/  CS2R R166, SRZ ;  /* 0x0000000000a67805 */ /* 0x000fe2000001ff00 */
[----:B------:R-:W-:Y:S01]  /*8180*/  CS2R R30, SRZ ;  /* 0x00000000001e7805 */ /* 0x000fe2000001ff00 */
[----:B------:R-:W-:Y:S01]  /*8190*/  MOV R164, RZ ;  /* 0x000000ff00a47202 */ /* 0x000fe20000000f00 */
[----:B------:R-:W-:Y:S01]  /*81a0*/  CS2R R24, SRZ ;  /* 0x0000000000187805 */ /* 0x000fe2000001ff00 */
[----:B------:R-:W-:Y:S01]  /*81b0*/  IMAD.MOV.U32 R170, RZ, RZ, RZ ;  /* 0x000000ffffaa7224 */ /* 0x000fe200078e00ff */
[----:B------:R-:W-:Y:S01]  /*81c0*/  CS2R R168, SRZ ;  /* 0x0000000000a87805 */ /* 0x000fe2000001ff00 */
[----:B------:R-:W-:Y:S01]  /*81d0*/  CS2R R162, SRZ ;  /* 0x0000000000a27805 */ /* 0x000fe2000001ff00 */
[----:B------:R-:W-:Y:S01]  /*81e0*/  MOV R160, RZ ;  /* 0x000000ff00a07202 */ /* 0x000fe20000000f00 */
[----:B------:R-:W-:Y:S01]  /*81f0*/  IMAD.MOV.U32 R27, RZ, RZ, RZ ;  /* 0x000000ffff1b7224 */ /* 0x000fe200078e00ff */
[----:B------:R-:W-:Y:S01]  /*8200*/  MOV R158, RZ ;  /* 0x000000ff009e7202 */ /* 0x000fe20000000f00 */
[----:B------:R-:W-:Y:S01]  /*8210*/  CS2R R28, SRZ ;  /* 0x00000000001c7805 */ /* 0x000fe2000001ff00 */
[----:B------:R-:W-:Y:S01]  /*8220*/  IMAD.MOV.U32 R156, RZ, RZ, RZ ;  /* 0x000000ffff9c7224 */ /* 0x000fe200078e00ff */
[----:B------:R-:W-:Y:S01]  /*8230*/  CS2R R150, SRZ ;  /* 0x0000000000967805 */ /* 0x000fe2000001ff00 */
[----:B------:R-:W-:Y:S01]  /*8240*/  CS2R R32, SRZ ;  /* 0x0000000000207805 */ /* 0x000fe2000001ff00 */
[----:B------:R-:W-:Y:S01]  /*8250*/  MOV R148, RZ ;  /* 0x000000ff00947202 */ /* 0x000fe20000000f00 */
[----:B------:R-:W-:Y:S01]  /*8260*/  IMAD.MOV.U32 R154, RZ, RZ, RZ ;  /* 0x000000ffff9a7224 */ /* 0x000fe200078e00ff */
[----:B------:R-:W-:Y:S01]  /*8270*/  CS2R R152, SRZ ;  /* 0x0000000000987805 */ /* 0x000fe2000001ff00 */
[----:B------:R-:W-:Y:S01]  /*8280*/  CS2R R142, SRZ ;  /* 0x00000000008e7805 */ /* 0x000fe2000001ff00 */
[----:B------:R-:W-:Y:S01]  /*8290*/  MOV R140, RZ ;  /* 0x000000ff008c7202 */ /* 0x000fe20000000f00 */
[----:B------:R-:W-:Y:S01]  /*82a0*/  IMAD.MOV.U32 R146, RZ, RZ, RZ ;  /* 0x000000ffff927224 */ /* 0x000fe200078e00ff */
[----:B------:R-:W-:Y:S01]  /*82b0*/  CS2R R144, SRZ ;  /* 0x0000000000907805 */ /* 0x000fe2000001ff00 */
[----:B------:R-:W-:Y:S01]  /*82c0*/  CS2R R38, SRZ ;  /* 0x0000000000267805 */ /* 0x000fe2000001ff00 */
[----:B------:R-:W-:Y:S01]  /*82d0*/  CS2R R36, SRZ ;  /* 0x0000000000247805 */ /* 0x000fe2000001ff00 */
[----:B------:R-:W-:Y:S05]  /*82e0*/  @!P0 BRA `(.L_x_99) ;  /* 0x0000e4d000008947 */ /* 0x000fea0003800000 */
[----:B------:R-:W2:Y:S01]  /*82f0*/  LDL R34, [R1+0x10] ;  /* 0x0000100001227983 */ /* 0x000ea20000100800 */
[----:B------:R-:W-:-:S03]  /*8300*/  ISETP.NE.U32.AND P0, PT, RZ, c[0x0][0x340], PT ;  /* 0x0000d000ff007a0c */ /* 0x000fc60003f05070 */
[----:B------:R-:W3:Y:S01]  /*8310*/  LDL R252, [R1+0x30] ;  /* 0x0000300001fc7983 */ /* 0x000ee20000100800 */
[----:B------:R-:W-:Y:S02]  /*8320*/  ISETP.NE.AND.EX P1, PT, RZ, c[0x0][0x344], PT, P0 ;  /* 0x0000d100ff007a0c */ /* 0x000fe40003f25300 */
[----:B------:R-:W-:Y:S01]  /*8330*/  SHF.R.S32.HI R0, RZ, 0x1f, R183 ;  /* 0x0000001fff007819 */ /* 0x000fe200000114b7 */
[----:B------:R-:W1:Y:S01]  /*8340*/  S2R R26, SR_CTAID.Y ;  /* 0x00000000001a7919 */ /* 0x000e620000002600 */
[----:B------:R-:W-:Y:S01]  /*8350*/  SHF.R.S32.HI R25, RZ, 0x1f, R231 ;  /* 0x0000001fff197819 */ /* 0x000fe200000114e7 */
[----:B------:R-:W-:Y:S01]  /*8360*/  IMAD.MOV.U32 R5, RZ, RZ, c[0x0][0x2c4] ;  /* 0x0000b100ff057624 */ /* 0x000fe200078e00ff */
[----:B------:R-:W-:-:S07]  /*8370*/  P2R R24, PR, RZ, 0x2 ;  /* 0x00000002ff187803 */ /* 0x000fce0000000000 */
[----:B------:R-:W-:Y:S02]  /*8380*/  @P1 IMAD.MOV.U32 R2, RZ, RZ, 0x4 ;  /* 0x00000004ff021424 */ /* 0x000fe400078e00ff */
[----:B------:R-:W-:Y:S01]  /*8390*/  IMAD R0, R0, c[0x0][0x178], RZ ;  /* 0x00005e0000007a24 */ /* 0x000fe200078e02ff */
[----:B------:R-:W-:-:S03]  /*83a0*/  LEA.HI R4, R25, R231, RZ, 0x3 ;  /* 0x000000e719047211 */ /* 0x000fc600078f18ff */
[----:B------:R-:W-:Y:S01]  /*83b0*/  IMAD R0, R183, c[0x0][0x17c], R0 ;  /* 0x00005f00b7007a24 */ /* 0x000fe200078e0200 */
[----:B------:R-:W-:Y:S02]  /*83c0*/  SHF.R.S32.HI R46, RZ, 0x3, R4 ;  /* 0x00000003ff2e7819 */ /* 0x000fe40000011404 */
[----:B------:R-:W-:-:S04]  /*83d0*/  ISETP.NE.U32.AND P0, PT, RZ, c[0x0][0x348], PT ;  /* 0x0000d200ff007a0c */ /* 0x000fc80003f05070 */
[----:B------:R-:W-:Y:S01]  /*83e0*/  ISETP.NE.AND.EX P0, PT, RZ, c[0x0][0x34c], PT, P0 ;  /* 0x0000d300ff007a0c */ /* 0x000fe20003f05300 */
[----:B------:R-:W-:Y:S02]  /*83f0*/  IMAD R19, R213, 0x80, R46 ;  /* 0x00000080d5137824 */ /* 0x000fe400078e022e */
[----:B------:R-:W-:-:S03]  /*8400*/  IMAD R23, R191, c[0x0][0x2c4], RZ ;  /* 0x0000b100bf177a24 */ /* 0x000fc600078e02ff */
[C---:B------:R-:W-:Y:S02]  /*8410*/  IADD3 R10, R19.reuse, 0x10, RZ ;  /* 0x00000010130a7810 */ /* 0x040fe40007ffe0ff */
[----:B------:R-:W-:Y:S02]  /*8420*/  ISETP.GE.AND P2, PT, R19, R23, PT ;  /* 0x000000171300720c */ /* 0x000fe40003f46270 */
[----:B------:R-:W-:Y:S02]  /*8430*/  LEA.HI R8, R25, R231, RZ, 0x6 ;  /* 0x000000e719087211 */ /* 0x000fe400078f30ff */
[----:B------:R-:W-:Y:S01]  /*8440*/  IADD3 R11, R19, 0x20, RZ ;  /* 0x00000020130b7810 */ /* 0x000fe20007ffe0ff */
[----:B--2---:R-:W-:-:S05]  /*8450*/  @P1 IMAD.WIDE R2, R34, R2, c[0x0][0x340] ;  /* 0x0000d00022021625 */ /* 0x004fca00078e0202 */
[----:B------:R2:W4:Y:S01]  /*8460*/  @P1 LDG.E R22, [R2.64] ;  /* 0x0000000a02161981 */ /* 0x000522000c1e1900 */
[----:B------:R-:W-:Y:S01]  /*8470*/  ISETP.NE.AND P1, PT, R5, 0x1, PT ;  /* 0x000000010500780c */ /* 0x000fe20003f25270 */
[----:B------:R-:W-:Y:S01]  /*8480*/  IMAD.MOV.U32 R247, RZ, RZ, c[0x0][0x1e0] ;  /* 0x00007800fff77624 */ /* 0x000fe200078e00ff */
[----:B------:R-:W-:Y:S02]  /*8490*/  SHF.R.S32.HI R21, RZ, 0x1f, R34 ;  /* 0x0000001fff157819 */ /* 0x000fe40000011422 */
[----:B------:R-:W-:Y:S02]  /*84a0*/  IADD3 R18, P6, R46, R13, RZ ;  /* 0x0000000d2e127210 */ /* 0x000fe40007fde0ff */
[----:B------:R-:W-:Y:S02]  /*84b0*/  SEL R6, R21, RZ, !P0 ;  /* 0x000000ff15067207 */ /* 0x000fe40004000000 */
[----:B---3--:R-:W-:Y:S02]  /*84c0*/  IADD3 R92, R252, -0x1, RZ ;  /* 0xfffffffffc5c7810 */ /* 0x008fe40007ffe0ff */
[----:B------:R-:W-:Y:S01]  /*84d0*/  LEA.HI R49, R25, R231, RZ, 0x4 ;  /* 0x000000e719317211 */ /* 0x000fe200078f20ff */
[----:B------:R-:W-:Y:S01]  /*84e0*/  IMAD R6, R6, c[0x0][0x1c0], RZ ;  /* 0x0000700006067a24 */ /* 0x000fe200078e02ff */
[----:B------:R-:W-:-:S02]  /*84f0*/  SHF.R.S32.HI R93, RZ, 0x1f, R92 ;  /* 0x0000001fff5d7819 */ /* 0x000fc4000001145c */
[----:B------:R-:W-:-:S04]  /*8500*/  LEA.HI R229, R25, R231, RZ, 0x5 ;  /* 0x000000e719e57211 */ /* 0x000fc800078f28ff */
[----:B------:R-:W-:Y:S01]  /*8510*/  SHF.R.S32.HI R50, RZ, 0x5, R229 ;  /* 0x00000005ff327819 */ /* 0x000fe200000114e5 */
[----:B--2---:R-:W-:-:S04]  /*8520*/  IMAD.WIDE.U32 R2, R183, c[0x0][0x178], RZ ;  /* 0x00005e00b7027a25 */ /* 0x004fc800078e00ff */
[----:B------:R-:W-:Y:S01]  /*8530*/  IMAD.IADD R3, R3, 0x1, R0 ;  /* 0x0000000103037824 */ /* 0x000fe200078e0200 */
[----:B------:R-:W-:Y:S02]  /*8540*/  LOP3.LUT R0, R4, 0xfffffff8, RZ, 0xc0, !PT ;  /* 0xfffffff804007812 */ /* 0x000fe400078ec0ff */
[----:B------:R-:W-:Y:S01]  /*8550*/  SEL R4, R34, RZ, !P0 ;  /* 0x000000ff22047207 */ /* 0x000fe20004000000 */
[----:B-1----:R-:W-:-:S04]  /*8560*/  IMAD.WIDE.U32 R2, R26, c[0x0][0x1b8], R2 ;  /* 0x00006e001a027a25 */ /* 0x002fc800078e0002 */
[----:B------:R-:W-:Y:S02]  /*8570*/  IMAD.IADD R136, R231, 0x1, -R0 ;  /* 0x00000001e7887824 */ /* 0x000fe400078e0a00 */
[----:B------:R-:W-:Y:S02]  /*8580*/  IMAD R0, R217, c[0x0][0x1b8], RZ ;  /* 0x00006e00d9007a24 */ /* 0x000fe400078e02ff */
[----:B------:R-:W-:Y:S02]  /*8590*/  IMAD R5, R136, 0x10, R46 ;  /* 0x0000001088057824 */ /* 0x000fe400078e022e */
[----:B------:R-:W-:Y:S02]  /*85a0*/  IMAD R0, R26, c[0x0][0x1bc], R0 ;  /* 0x00006f001a007a24 */ /* 0x000fe400078e0200 */
[----:B------:R-:W-:Y:S02]  /*85b0*/  IMAD R5, R213, 0x80, R5 ;  /* 0x00000080d5057824 */ /* 0x000fe400078e0205 */
[----:B------:R-:W-:-:S02]  /*85c0*/  IMAD.IADD R3, R3, 0x1, R0 ;  /* 0x0000000103037824 */ /* 0x000fc400078e0200 */
[----:B------:R-:W-:-:S04]  /*85d0*/  @P1 IMAD.HI.U32 R7, R5, c[0x0][0x2c8], RZ ;  /* 0x0000b20005071a27 */ /* 0x000fc800078e00ff */
[----:B------:R-:W-:Y:S01]  /*85e0*/  IMAD.MOV.U32 R0, RZ, RZ, R5 ;  /* 0x000000ffff007224 */ /* 0x000fe200078e0005 */
[----:B------:R-:W-:Y:S01]  /*85f0*/  @P1 SHF.R.U32.HI R0, RZ, c[0x0][0x2cc], R7 ;  /* 0x0000b300ff001a19 */ /* 0x000fe20000011607 */
[----:B------:R-:W-:Y:S01]  /*8600*/  IMAD R6, R4, c[0x0][0x1c4], R6 ;  /* 0x0000710004067a24 */ /* 0x000fe200078e0206 */
[----:B------:R-:W-:Y:S01]  /*8610*/  ISETP.GE.AND P1, PT, R10, R23, PT ;  /* 0x000000170a00720c */ /* 0x000fe20003f26270 */
[----:B------:R-:W-:Y:S01]  /*8620*/  IMAD.WIDE.U32 R2, R4, c[0x0][0x1c0], R2 ;  /* 0x0000700004027a25 */ /* 0x000fe200078e0002 */
[----:B------:R-:W-:-:S03]  /*8630*/  SHF.R.S32.HI R7, RZ, 0x1f, R0 ;  /* 0x0000001fff077819 */ /* 0x000fc60000011400 */
[----:B------:R-:W-:Y:S02]  /*8640*/  IMAD.MOV R4, RZ, RZ, -R0 ;  /* 0x000000ffff047224 */ /* 0x000fe400078e0a00 */
[----:B------:R-:W-:Y:S02]  /*8650*/  IMAD.IADD R3, R3, 0x1, R6 ;  /* 0x0000000103037824 */ /* 0x000fe400078e0206 */
[----:B------:R-:W-:Y:S02]  /*8660*/  IMAD R4, R4, c[0x0][0x2c4], R5 ;  /* 0x0000b10004047a24 */ /* 0x000fe400078e0205 */
[----:B------:R-:W-:Y:S02]  /*8670*/  IMAD R5, R7, c[0x0][0x1b0], RZ ;  /* 0x00006c0007057a24 */ /* 0x000fe400078e02ff */
[----:B------:R-:W-:-:S04]  /*8680*/  IMAD.WIDE.U32 R2, R0, c[0x0][0x1b0], R2 ;  /* 0x00006c0000027a25 */ /* 0x000fc800078e0002 */
[----:B------:R-:W-:Y:S01]  /*8690*/  IMAD R6, R0, c[0x0][0x1b4], R5 ;  /* 0x00006d0000067a24 */ /* 0x000fe200078e0205 */
[----:B------:R-:W-:Y:S01]  /*86a0*/  SHF.R.S32.HI R5, RZ, 0x1f, R4 ;  /* 0x0000001fff057819 */ /* 0x000fe20000011404 */
[----:B------:R-:W-:Y:S02]  /*86b0*/  IMAD.SHL.U32 R60, R136, 0x8, RZ ;  /* 0x00000008883c7824 */ /* 0x000fe400078e00ff */
[----:B------:R-:W-:Y:S02]  /*86c0*/  IMAD.IADD R3, R3, 0x1, R6 ;  /* 0x0000000103037824 */ /* 0x000fe400078e0206 */
[----:B------:R-:W-:Y:S01]  /*86d0*/  IMAD R0, R5, c[0x0][0x1a8], RZ ;  /* 0x00006a0005007a24 */ /* 0x000fe200078e02ff */
[----:B------:R-:W-:Y:S01]  /*86e0*/  ISETP.GE.AND P4, PT, R60, c[0x0][0x198], PT ;  /* 0x000066003c007a0c */ /* 0x000fe20003f86270 */
[----:B------:R-:W-:Y:S01]  /*86f0*/  IMAD.WIDE.U32 R2, R4, c[0x0][0x1a8], R2 ;  /* 0x00006a0004027a25 */ /* 0x000fe200078e0002 */
[----:B------:R-:W-:-:S03]  /*8700*/  SHF.R.S32.HI R61, RZ, 0x1f, R60 ;  /* 0x0000001fff3d7819 */ /* 0x000fc6000001143c */
[----:B------:R-:W-:Y:S01]  /*8710*/  IMAD R0, R4, c[0x0][0x1ac], R0 ;  /* 0x00006b0004007a24 */ /* 0x000fe200078e0200 */
[----:B------:R-:W-:-:S03]  /*8720*/  LEA R7, P0, R2, c[0x0][0x160], 0x1 ;  /* 0x0000580002077a11 */ /* 0x000fc600078008ff */
[----:B------:R-:W-:Y:S02]  /*8730*/  IMAD.IADD R6, R3, 0x1, R0 ;  /* 0x0000000103067824 */ /* 0x000fe400078e0200 */
[----:B------:R-:W1:Y:S01]  /*8740*/  SHFL.IDX PT, R4, R7, RZ, 0x181f ;  /* 0x00181fff07047589 */ /* 0x000e6200000e0000 */
[----:B------:R-:W-:Y:S02]  /*8750*/  IMAD.SHL.U32 R0, R46, 0x40, RZ ;  /* 0x000000402e007824 */ /* 0x000fe400078e00ff */
[----:B------:R-:W-:Y:S01]  /*8760*/  LEA.HI.X R6, R2, c[0x0][0x164], R6, 0x1, P0 ;  /* 0x0000590002067a11 */ /* 0x000fe200000f0c06 */
[----:B------:R-:W-:Y:S01]  /*8770*/  SHFL.IDX PT, R3, R7, 0x1, 0x181f ;  /* 0x00381f0007037f89 */ /* 0x000fe200000e0000 */
[----:B------:R-:W-:Y:S02]  /*8780*/  ISETP.GE.AND P0, PT, R11, R23, PT ;  /* 0x000000170b00720c */ /* 0x000fe40003f06270 */
[----:B------:R-:W-:Y:S01]  /*8790*/  LOP3.LUT R0, R0, 0x1c0, RZ, 0xc0, !PT ;  /* 0x000001c000007812 */ /* 0x000fe200078ec0ff */
[----:B------:R-:W2:Y:S01]  /*87a0*/  SHFL.IDX PT, R5, R6, RZ, 0x181f ;  /* 0x00181fff06057589 */ /* 0x000ea200000e0000 */
[----:B------:R-:W-:-:S02]  /*87b0*/  IADD3 R11, R19, 0x40, RZ ;  /* 0x00000040130b7810 */ /* 0x000fc40007ffe0ff */
[----:B------:R-:W-:Y:S01]  /*87c0*/  SHF.R.U32.HI R2, RZ, 0x3, R0 ;  /* 0x00000003ff027819 */ /* 0x000fe20000011600 */
[----:B------:R-:W3:Y:S01]  /*87d0*/  SHFL.IDX PT, R9, R6, 0x1, 0x181f ;  /* 0x00381f0006097f89 */ /* 0x000ee200000e0000 */
[----:B------:R-:W-:-:S03]  /*87e0*/  LOP3.LUT R0, R0, 0x38, R60, 0xf8, !PT ;  /* 0x0000003800007812 */ /* 0x000fc600078ef83c */
[----:B------:R-:W3:Y:S01]  /*87f0*/  SHFL.IDX PT, R10, R7, 0x2, 0x181f ;  /* 0x00581f00070a7f89 */ /* 0x000ee200000e0000 */
[----:B------:R-:W-:Y:S01]  /*8800*/  LOP3.LUT R2, R0, R2, RZ, 0x3c, !PT ;  /* 0x0000000200027212 */ /* 0x000fe200078e3cff */
[----:B------:R-:W-:Y:S01]  /*8810*/  IMAD.SHL.U32 R0, R8, 0x8, RZ ;  /* 0x0000000808007824 */ /* 0x000fe200078e00ff */
[----:B------:R-:W-:Y:S01]  /*8820*/  IADD3 R8, R19, 0x30, RZ ;  /* 0x0000003013087810 */ /* 0x000fe20007ffe0ff */
[----:B------:R-:W3:Y:S03]  /*8830*/  SHFL.IDX PT, R12, R6, 0x2, 0x181f ;  /* 0x00581f00060c7f89 */ /* 0x000ee600000e0000 */
[----:B------:R-:W-:Y:S01]  /*8840*/  LOP3.LUT R63, R2, 0xfffffe00, R0, 0xf8, !PT ;  /* 0xfffffe00023f7812 */ /* 0x000fe200078ef800 */
[----:B------:R-:W-:Y:S01]  /*8850*/  SHFL.IDX PT, R17, R6, 0x5, 0x181f ;  /* 0x00b81f0006117f89 */ /* 0x000fe200000e0000 */
[----:B-1----:R-:W-:Y:S02]  /*8860*/  @!P2 LEA R4, P5, R60, R4, 0x1 ;  /* 0x000000043c04a211 */ /* 0x002fe400078a08ff */
[----:B------:R-:W-:Y:S01]  /*8870*/  ISETP.GE.AND P3, PT, R8, R23, PT ;  /* 0x000000170800720c */ /* 0x000fe20003f66270 */
[C---:B------:R-:W-:Y:S01]  /*8880*/  @!P2 IMAD.SHL.U32 R8, R63.reuse, 0x2, RZ ;  /* 0x000000023f08a824 */ /* 0x040fe200078e00ff */
[----:B------:R-:W-:Y:S01]  /*8890*/  SHFL.IDX PT, R16, R7, 0x6, 0x181f ;  /* 0x00d81f0007107f89 */ /* 0x000fe200000e0000 */
[----:B------:R-:W-:Y:S01]  /*88a0*/  @!P1 IMAD.SHL.U32 R0, R63, 0x2, RZ ;  /* 0x000000023f009824 */ /* 0x000fe200078e00ff */
[----:B--2---:R-:W-:-:S02]  /*88b0*/  @!P2 LEA.HI.X R5, R60, R5, R61, 0x1, P5 ;  /* 0x000000053c05a211 */ /* 0x004fc400028f0c3d */
[----:B------:R-:W-:Y:S01]  /*88c0*/  SHFL.IDX PT, R15, R6, 0x6, 0x181f ;  /* 0x00d81f00060f7f89 */ /* 0x000fe200000e0000 */
[----:B------:R-:W-:-:S03]  /*88d0*/  @!P1 LEA R2, P5, R60, R3, 0x1 ;  /* 0x000000033c029211 */ /* 0x000fc600078a08ff */
[----:B------:R1:W-:Y:S01]  /*88e0*/  @!P2 LDGSTS.E.BYPASS.LTC128B.128 [R8+0x7100], [R4.64], !P4 ;  /* 0x071000000408afae */ /* 0x0003e2000e101d4a */
[----:B---3--:R-:W-:Y:S02]  /*88f0*/  @!P1 LEA.HI.X R3, R60, R9, R61, 0x1, P5 ;  /* 0x000000093c039211 */ /* 0x008fe400028f0c3d */
[----:B------:R-:W-:Y:S01]  /*8900*/  ISETP.GE.AND P5, PT, R11, R23, PT ;  /* 0x000000170b00720c */ /* 0x000fe20003fa6270 */
[----:B------:R-:W2:Y:S04]  /*8910*/  SHFL.IDX PT, R9, R7, 0x3, 0x181f ;  /* 0x00781f0007097f89 */ /* 0x000ea800000e0000 */
[----:B------:R3:W-:Y:S04]  /*8920*/  @!P1 LDGSTS.E.BYPASS.LTC128B.128 [R0+0x7900], [R2.64], !P4 ;  /* 0x0790000002009fae */ /* 0x0007e8000e101d4a */
[----:B------:R-:W-:Y:S04]  /*8930*/  SHFL.IDX PT, R11, R7, 0x5, 0x181f ;  /* 0x00b81f00070b7f89 */ /* 0x000fe800000e0000 */
[----:B------:R-:W-:Y:S04]  /*8940*/  SHFL.IDX PT, R14, R6, 0x7, 0x181f ;  /* 0x00f81f00060e7f89 */ /* 0x000fe800000e0000 */
[----:B-1----:R-:W1:Y:S01]  /*8950*/  SHFL.IDX PT, R5, R6, 0x3, 0x181f ;  /* 0x00781f0006057f89 */ /* 0x002e6200000e0000 */
[----:B------:R-:W-:-:S02]  /*8960*/  IADD3 R8, R19, 0x50, RZ ;  /* 0x0000005013087810 */ /* 0x000fc40007ffe0ff */
[----:B------:R-:W-:Y:S02]  /*8970*/  IADD3 R4, R19, 0x60, RZ ;  /* 0x0000006013047810 */ /* 0x000fe40007ffe0ff */
[-C--:B------:R-:W-:Y:S02]  /*8980*/  ISETP.GE.AND P2, PT, R8, R23.reuse, PT ;  /* 0x000000170800720c */ /* 0x080fe40003f46270 */
[C---:B---3--:R-:W-:Y:S02]  /*8990*/  @!P0 LEA R2, P1, R60.reuse, R10, 0x1 ;  /* 0x0000000a3c028211 */ /* 0x048fe400078208ff */
[----:B------:R-:W3:Y:S01]  /*89a0*/  SHFL.IDX PT, R10, R7, 0x4, 0x181f ;  /* 0x00981f00070a7f89 */ /* 0x000ee200000e0000 */
[----:B------:R-:W-:Y:S02]  /*89b0*/  SHF.R.S32.HI R0, RZ, 0x1f, R13 ;  /* 0x0000001fff007819 */ /* 0x000fe4000001140d */
[----:B------:R-:W-:Y:S01]  /*89c0*/  @!P0 LEA.HI.X R3, R60, R12, R61, 0x1, P1 ;  /* 0x0000000c3c038211 */ /* 0x000fe200008f0c3d */
[----:B------:R1:W-:Y:S01]  /*89d0*/  SHFL.IDX PT, R13, R7, 0x7, 0x181f ;  /* 0x00f81f00070d7f89 */ /* 0x0003e200000e0000 */
[----:B------:R-:W-:Y:S01]  /*89e0*/  LEA.HI.X.SX32 R20, R46, R0, 0x1, P6 ;  /* 0x000000002e147211 */ /* 0x000fe200030f0eff */
[----:B------:R-:W-:Y:S01]  /*89f0*/  @!P0 IMAD.SHL.U32 R0, R63, 0x2, RZ ;  /* 0x000000023f008824 */ /* 0x000fe200078e00ff */
[----:B------:R-:W-:Y:S01]  /*8a00*/  ISETP.GE.AND P6, PT, R4, R23, PT ;  /* 0x000000170400720c */ /* 0x000fe20003fc6270 */
[----:B------:R3:W2:Y:S02]  /*8a10*/  SHFL.IDX PT, R12, R6, 0x4, 0x181f ;  /* 0x00981f00060c7f89 */ /* 0x0006a400000e0000 */
[----:B------:R-:W-:-:S02]  /*8a20*/  IMAD R4, R20, c[0x0][0x1e0], RZ ;  /* 0x0000780014047a24 */ /* 0x000fc400078e02ff */
[----:B------:R2:W-:Y:S02]  /*8a30*/  @!P0 LDGSTS.E.BYPASS.LTC128B.128 [R0+0x8100], [R2.64], !P4 ;  /* 0x0810000002008fae */ /* 0x0005e4000e101d4a */
[----:B------:R-:W-:Y:S01]  /*8a40*/  IMAD R8, R18, c[0x0][0x1e4], R4 ;  /* 0x0000790012087a24 */ /* 0x000fe200078e0204 */
[----:B-1----:R-:W-:-:S04]  /*8a50*/  IADD3 R7, R19, 0x70, RZ ;  /* 0x0000007013077810 */ /* 0x002fc80007ffe0ff */
[----:B------:R-:W-:Y:S02]  /*8a60*/  ISETP.GE.AND P1, PT, R7, R23, PT ;  /* 0x000000170700720c */ /* 0x000fe40003f26270 */
[----:B--2---:R-:W-:Y:S01]  /*8a70*/  @!P3 LEA R2, P0, R60, R9, 0x1 ;  /* 0x000000093c02b211 */ /* 0x004fe200078008ff */
[----:B------:R-:W-:-:S03]  /*8a80*/  @!P3 IMAD.SHL.U32 R0, R63, 0x2, RZ ;  /* 0x000000023f00b824 */ /* 0x000fc600078e00ff */
[--C-:B------:R-:W-:Y:S01]  /*8a90*/  @!P3 LEA.HI.X R3, R60, R5, R61.reuse, 0x1, P0 ;  /* 0x000000053c03b211 */ /* 0x100fe200000f0c3d */
[----:B------:R-:W-:Y:S01]  /*8aa0*/  IMAD.WIDE.U32 R4, R18, c[0x0][0x1e0], R60 ;  /* 0x0000780012047a25 */ /* 0x000fe200078e003c */
[----:B---3--:R-:W-:-:S03]  /*8ab0*/  @!P5 LEA R6, P0, R60, R10, 0x1 ;  /* 0x0000000a3c06d211 */ /* 0x008fc600078008ff */
[----:B------:R1:W-:Y:S01]  /*8ac0*/  @!P3 LDGSTS.E.BYPASS.LTC128B.128 [R0+0x8900], [R2.64], !P4 ;  /* 0x089000000200bfae */ /* 0x0003e2000e101d4a */
[--C-:B------:R-:W-:Y:S02]  /*8ad0*/  @!P5 LEA.HI.X R7, R60, R12, R61.reuse, 0x1, P0 ;  /* 0x0000000c3c07d211 */ /* 0x100fe400000f0c3d */
[----:B------:R-:W-:Y:S01]  /*8ae0*/  ISETP.NE.AND P3, PT, R24, RZ, PT ;  /* 0x000000ff1800720c */ /* 0x000fe20003f65270 */
[----:B-1----:R-:W-:Y:S01]  /*8af0*/  IMAD.IADD R3, R5, 0x1, R8 ;  /* 0x0000000105037824 */ /* 0x002fe200078e0208 */
[C---:B------:R-:W-:Y:S01]  /*8b00*/  @!P2 LEA R8, P0, R60.reuse, R11, 0x1 ;  /* 0x0000000b3c08a211 */ /* 0x040fe200078008ff */
[----:B------:R-:W-:Y:S02]  /*8b10*/  IMAD R0, R217, c[0x0][0x1e8], RZ ;  /* 0x00007a00d9007a24 */ /* 0x000fe400078e02ff */
[----:B------:R-:W-:Y:S01]  /*8b20*/  IMAD.MOV.U32 R2, RZ, RZ, R4 ;  /* 0x000000ffff027224 */ /* 0x000fe200078e0004 */
[----:B------:R-:W-:Y:S01]  /*8b30*/  @!P2 LEA.HI.X R9, R60, R17, R61, 0x1, P0 ;  /* 0x000000113c09a211 */ /* 0x000fe200000f0c3d */
[----:B------:R-:W-:Y:S01]  /*8b40*/  IMAD R4, R26, c[0x0][0x1ec], R0 ;  /* 0x00007b001a047a24 */ /* 0x000fe200078e0200 */
[----:B------:R-:W-:Y:S01]  /*8b50*/  @!P6 LEA R10, P0, R60, R16, 0x1 ;  /* 0x000000103c0ae211 */ /* 0x000fe200078008ff */
[----:B------:R-:W-:-:S03]  /*8b60*/  IMAD.WIDE.U32 R2, R26, c[0x0][0x1e8], R2 ;  /* 0x00007a001a027a25 */ /* 0x000fc600078e0002 */
[C---:B------:R-:W-:Y:S01]  /*8b70*/  @!P6 LEA.HI.X R11, R60.reuse, R15, R61, 0x1, P0 ;  /* 0x0000000f3c0be211 */ /* 0x040fe200000f0c3d */
[----:B------:R-:W-:Y:S01]  /*8b80*/  @!P5 IMAD.SHL.U32 R0, R63, 0x2, RZ ;  /* 0x000000023f00d824 */ /* 0x000fe200078e00ff */
[----:B------:R-:W-:Y:S01]  /*8b90*/  @!P1 LEA R12, P0, R60, R13, 0x1 ;  /* 0x0000000d3c0c9211 */ /* 0x000fe200078008ff */
[----:B------:R-:W-:Y:S02]  /*8ba0*/  IMAD.IADD R5, R4, 0x1, R3 ;  /* 0x0000000104057824 */ /* 0x000fe400078e0203 */
[----:B------:R-:W-:Y:S01]  /*8bb0*/  IMAD.MOV.U32 R4, RZ, RZ, R2 ;  /* 0x000000ffff047224 */ /* 0x000fe200078e0002 */
[----:B------:R-:W-:Y:S01]  /*8bc0*/  @!P1 LEA.HI.X R13, R60, R14, R61, 0x1, P0 ;  /* 0x0000000e3c0d9211 */ /* 0x000fe200000f0c3d */
[----:B------:R1:W-:Y:S01]  /*8bd0*/  @!P5 LDGSTS.E.BYPASS.LTC128B.128 [R0+0x9100], [R6.64], !P4 ;  /* 0x091000000600dfae */ /* 0x0003e2000e101d4a */
[----:B------:R-:W-:-:S04]  /*8be0*/  ISETP.NE.U32.AND P0, PT, RZ, c[0x0][0x350], PT ;  /* 0x0000d400ff007a0c */ /* 0x000fc80003f05070 */
[----:B------:R-:W-:Y:S01]  /*8bf0*/  ISETP.NE.AND.EX P0, PT, RZ, c[0x0][0x354], PT, P0 ;  /* 0x0000d500ff007a0c */ /* 0x000fe20003f05300 */
[----:B-1----:R-:W-:Y:S02]  /*8c00*/  IMAD.MOV.U32 R6, RZ, RZ, 0x70 ;  /* 0x00000070ff067424 */ /* 0x002fe400078e00ff */
[----:B------:R-:W-:Y:S02]  /*8c10*/  @!P2 IMAD.SHL.U32 R0, R63, 0x2, RZ ;  /* 0x000000023f00a824 */ /* 0x000fe400078e00ff */
[----:B------:R-:W-:Y:S02]  /*8c20*/  IMAD R138, R252, -0x70, R6 ;  /* 0xffffff90fc8a7824 */ /* 0x000fe400078e0206 */
[----:B------:R-:W-:Y:S01]  /*8c30*/  IMAD.WIDE.U32 R248, R6, c[0x0][0x1e0], RZ ;  /* 0x0000780006f87a25 */ /* 0x000fe200078e00ff */
[----:B------:R1:W-:Y:S02]  /*8c40*/  @!P2 LDGSTS.E.BYPASS.LTC128B.128 [R0+0x9900], [R8.64], !P4 ;  /* 0x099000000800afae */ /* 0x0003e4000e101d4a */
[----:B------:R-:W-:-:S04]  /*8c50*/  IADD3 R62, R138, R228, -R46 ;  /* 0x000000e48a3e7210 */ /* 0x000fc80007ffe82e */
[C---:B------:R-:W-:Y:S02]  /*8c60*/  ISETP.GE.AND P5, PT, R62.reuse, 0x11, PT ;  /* 0x000000113e00780c */ /* 0x040fe40003fa6270 */
[--C-:B----4-:R-:W-:Y:S01]  /*8c70*/  @P3 SHF.R.S32.HI R3, RZ, 0x1f, R22.reuse ;  /* 0x0000001fff033819 */ /* 0x110fe20000011416 */
[----:B------:R-:W-:Y:S01]  /*8c80*/  @!P3 IMAD.MOV.U32 R3, RZ, RZ, R21 ;  /* 0x000000ffff03b224 */ /* 0x000fe200078e0015 */
[----:B------:R-:W-:Y:S01]  /*8c90*/  ISETP.GE.AND P2, PT, R62, 0x21, PT ;  /* 0x000000213e00780c */ /* 0x000fe20003f46270 */
[----:B------:R-:W-:Y:S02]  /*8ca0*/  @P3 IMAD.MOV.U32 R2, RZ, RZ, R22 ;  /* 0x000000ffff023224 */ /* 0x000fe400078e0016 */
[----:B------:R-:W-:Y:S01]  /*8cb0*/  @!P3 IMAD.MOV.U32 R2, RZ, RZ, R34 ;  /* 0x000000ffff02b224 */ /* 0x000fe200078e0022 */
[----:B------:R-:W-:Y:S01]  /*8cc0*/  SEL R21, R3, RZ, !P0 ;  /* 0x000000ff03157207 */ /* 0x000fe20004000000 */
[----:B------:R-:W-:Y:S01]  /*8cd0*/  IMAD R3, R6, c[0x0][0x1e4], RZ ;  /* 0x0000790006037a24 */ /* 0x000fe200078e02ff */
[----:B------:R-:W-:Y:S01]  /*8ce0*/  ISETP.GE.AND P3, PT, R60, c[0x0][0x1d4], PT ;  /* 0x000075003c007a0c */ /* 0x000fe20003f66270 */
[----:B------:R-:W-:Y:S01]  /*8cf0*/  IMAD.MOV.U32 R22, RZ, RZ, c[0x0][0x1e4] ;  /* 0x00007900ff167624 */ /* 0x000fe200078e00ff */
[----:B------:R-:W-:Y:S01]  /*8d00*/  SEL R19, R2, RZ, !P0 ;  /* 0x000000ff02137207 */ /* 0x000fe20004000000 */
[----:B------:R-:W-:-:S04]  /*8d10*/  IMAD.IADD R246, R249, 0x1, R3 ;  /* 0x00000001f9f67824 */ /* 0x000fc800078e0203 */
[----:B------:R-:W-:-:S04]  /*8d20*/  IMAD.WIDE.U32 R4, R19, c[0x0][0x1f0], R4 ;  /* 0x00007c0013047a25 */ /* 0x000fc800078e0004 */
[----:B-1----:R-:W-:Y:S01]  /*8d30*/  IMAD R0, R21, c[0x0][0x1f0], RZ ;  /* 0x00007c0015007a24 */ /* 0x002fe200078e02ff */
[----:B------:R1:W-:Y:S01]  /*8d40*/  STL.64 [R1+0x28], R4 ;  /* 0x0000280401007387 */ /* 0x0003e20000100a00 */
[----:B------:R-:W-:Y:S02]  /*8d50*/  IMAD R2, R246, R92, RZ ;  /* 0x0000005cf6027224 */ /* 0x000fe400078e02ff */
[----:B------:R-:W-:Y:S02]  /*8d60*/  IMAD R3, R19, c[0x0][0x1f4], R0 ;  /* 0x00007d0013037a24 */ /* 0x000fe400078e0200 */
[----:B------:R-:W-:Y:S02]  /*8d70*/  @!P6 IMAD.SHL.U32 R0, R63, 0x2, RZ ;  /* 0x000000023f00e824 */ /* 0x000fe400078e00ff */
[----:B------:R-:W-:Y:S02]  /*8d80*/  IMAD.IADD R251, R5, 0x1, R3 ;  /* 0x0000000105fb7824 */ /* 0x000fe400078e0203 */
[----:B------:R-:W-:Y:S01]  /*8d90*/  IMAD.MOV.U32 R250, RZ, RZ, R4 ;  /* 0x000000fffffa7224 */ /* 0x000fe200078e0004 */
[----:B------:R2:W-:Y:S01]  /*8da0*/  @!P6 LDGSTS.E.BYPASS.LTC128B.128 [R0+0xa100], [R10.64], !P4 ;  /* 0x0a1000000a00efae */ /* 0x0005e2000e101d4a */
[----:B------:R-:W-:Y:S01]  /*8db0*/  IMAD.WIDE.U32 R8, R247, 0x20, RZ ;  /* 0x00000020f7087825 */ /* 0x000fe200078e00ff */
[----:B------:R-:W-:-:S02]  /*8dc0*/  ISETP.GE.AND P6, PT, R62, 0x1, PT ;  /* 0x000000013e00780c */ /* 0x000fc40003fc6270 */
[----:B------:R3:W-:Y:S01]  /*8dd0*/  STL.64 [R1+0x20], R250 ;  /* 0x000020fa01007387 */ /* 0x0007e20000100a00 */
[----:B-1----:R-:W-:-:S05]  /*8de0*/  @!P1 IMAD.SHL.U32 R4, R63, 0x2, RZ ;  /* 0x000000023f049824 */ /* 0x002fca00078e00ff */
[----:B------:R1:W-:Y:S04]  /*8df0*/  @!P1 LDGSTS.E.BYPASS.LTC128B.128 [R4+0xa900], [R12.64], !P4 ;  /* 0x0a9000000c049fae */ /* 0x0003e8000e101d4a */
[----:B------:R-:W0:Y:S01]  /*8e00*/  LDGDEPBAR ;  /* 0x00000000000079af */ /* 0x000e220000000000 */
[-C--:B--2---:R-:W-:Y:S02]  /*8e10*/  IMAD R0, R93, R248.reuse, R2 ;  /* 0x000000f85d007224 */ /* 0x084fe400078e0202 */
[----:B------:R-:W-:-:S04]  /*8e20*/  IMAD.WIDE.U32 R2, R92, R248, R250 ;  /* 0x000000f85c027225 */ /* 0x000fc800078e00fa */
[----:B------:R-:W-:Y:S01]  /*8e30*/  IMAD.IADD R3, R3, 0x1, R0 ;  /* 0x0000000103037824 */ /* 0x000fe200078e0200 */
[----:B------:R-:W-:Y:S01]  /*8e40*/  BAR.SYNC.DEFER_BLOCKING 0x0 ;  /* 0x0000000000007b1d */ /* 0x000fe20000010000 */
[----:B------:R-:W-:Y:S01]  /*8e50*/  @P5 LEA R5, P0, R247, R2, 0x4 ;  /* 0x00000002f7055211 */ /* 0x000fe200078020ff */
[----:B------:R-:W-:Y:S01]  /*8e60*/  IMAD.SHL.U32 R10, R22, 0x20, RZ ;  /* 0x00000020160a7824 */ /* 0x000fe200078e00ff */
[----:B------:R-:W-:Y:S01]  /*8e70*/  @P2 IADD3 R0, P1, R2, R8, RZ ;  /* 0x0000000802002210 */ /* 0x000fe20007f3e0ff */
[----:B------:R-:W-:Y:S01]  /*8e80*/  @P6 IMAD.SHL.U32 R8, R63, 0x2, RZ ;  /* 0x000000023f086824 */ /* 0x000fe200078e00ff */
[----:B------:R-:W-:Y:S02]  /*8e90*/  @P5 LEA.HI.X R7, R247, R3, R22, 0x4, P0 ;  /* 0x00000003f7075211 */ /* 0x000fe400000f2416 */
[----:B------:R-:W-:Y:S02]  /*8ea0*/  @P5 LEA R6, P0, R5, c[0x0][0x1c8], 0x1 ;  /* 0x0000720005065a11 */ /* 0x000fe400078008ff */
[----:B------:R-:W-:-:S02]  /*8eb0*/  ISETP.GE.AND P2, PT, R62, 0x31, PT ;  /* 0x000000313e00780c */ /* 0x000fc40003f46270 */
[----:B------:R-:W-:Y:S02]  /*8ec0*/  @P5 LEA.HI.X R7, R5, c[0x0][0x1cc], R7, 0x1, P0 ;  /* 0x0000730005075a11 */ /* 0x000fe400000f0c07 */
[----:B------:R-:W-:Y:S02]  /*8ed0*/  ISETP.GE.AND P0, PT, R62, 0x21, PT ;  /* 0x000000213e00780c */ /* 0x000fe40003f06270 */
[----:B-1----:R-:W-:-:S04]  /*8ee0*/  @P6 LEA R4, P4, R2, c[0x0][0x1c8], 0x1 ;  /* 0x0000720002046a11 */ /* 0x002fc800078808ff */
[----:B------:R-:W-:Y:S02]  /*8ef0*/  @P6 LEA.HI.X R5, R2, c[0x0][0x1cc], R3, 0x1, P4 ;  /* 0x0000730002056a11 */ /* 0x000fe400020f0c03 */
[----:B------:R-:W-:-:S03]  /*8f00*/  ISETP.GE.AND P4, PT, R62, 0x41, PT ;  /* 0x000000413e00780c */ /* 0x000fc60003f86270 */
[----:B------:R-:W-:Y:S01]  /*8f10*/  @!PT LDS RZ, [RZ] ;  /* 0x00000000fffff984 */ /* 0x000fe20000000800 */
[----:B------:R-:W-:Y:S01]  /*8f20*/  @!PT LDS RZ, [RZ] ;  /* 0x00000000fffff984 */ /* 0x000fe20000000800 */
[----:B------:R-:W-:Y:S01]  /*8f30*/  @!PT LDS RZ, [RZ] ;  /* 0x00000000fffff984 */ /* 0x000fe20000000800 */
[----:B------:R1:W-:Y:S01]  /*8f40*/  @P6 LDGSTS.E.BYPASS.LTC128B.128 [R8+0x3900], [R4.64], !P3 ;  /* 0x0390000004086fae */ /* 0x0003e2000d901d4a */
[----:B------:R-:W-:Y:S02]  /*8f50*/  ISETP.GE.AND P6, PT, R62, 0x21, PT ;  /* 0x000000213e00780c */ /* 0x000fe40003fc6270 */
[----:B------:R-:W-:Y:S01]  /*8f60*/  @P0 IADD3.X R9, R3, R9, R10, P1, !PT ;  /* 0x0000000903090210 */ /* 0x000fe20000ffe40a */
[----:B------:R-:W-:Y:S01]  /*8f70*/  IMAD.WIDE.U32 R10, R18, c[0x0][0x208], R60 ;  /* 0x00008200120a7a25 */ /* 0x000fe200078e003c */
[----:B------:R-:W-:-:S13]  /*8f80*/  ISETP.GE.AND P1, PT, R62, 0x21, PT ;  /* 0x000000213e00780c */ /* 0x000fda0003f26270 */
[----:B------:R-:W-:-:S04]  /*8f90*/  @P1 LEA R16, P0, R0, c[0x0][0x1c8], 0x1 ;  /* 0x0000720000101a11 */ /* 0x000fc800078008ff */
[----:B------:R-:W-:Y:S01]  /*8fa0*/  @P1 LEA.HI.X R17, R0, c[0x0][0x1cc], R9, 0x1, P0 ;  /* 0x0000730000111a11 */ /* 0x000fe200000f0c09 */
[----:B------:R-:W-:Y:S01]  /*8fb0*/  @P5 IMAD.SHL.U32 R0, R63, 0x2, RZ ;  /* 0x000000023f005824 */ /* 0x000fe200078e00ff */
[C---:B------:R-:W-:Y:S02]  /*8fc0*/  ISETP.GE.AND P1, PT, R62.reuse, 0x51, PT ;  /* 0x000000513e00780c */ /* 0x040fe40003f26270 */
[----:B------:R-:W-:Y:S01]  /*8fd0*/  ISETP.GE.AND P0, PT, R62, 0x61, PT ;  /* 0x000000613e00780c */ /* 0x000fe20003f06270 */
[----:B-1----:R-:W-:Y:S01]  /*8fe0*/  @P2 IMAD R8, R22, 0x30, RZ ;  /* 0x0000003016082824 */ /* 0x002fe200078e02ff */
[----:B------:R1:W-:Y:S01]  /*8ff0*/  @P5 LDGSTS.E.BYPASS.LTC128B.128 [R0+0x4100], [R6.64], !P3 ;  /* 0x0410000006005fae */ /* 0x0003e2000d901d4a */
[----:B------:R-:W-:-:S04]  /*9000*/  @P2 IMAD.WIDE.U32 R4, R247, 0x30, R2 ;  /* 0x00000030f7042825 */ /* 0x000fc800078e0002 */
[----:B------:R-:W-:Y:S01]  /*9010*/  @P2 IMAD.IADD R5, R5, 0x1, R8 ;  /* 0x0000000105052824 */ /* 0x000fe200078e0208 */
[----:B------:R-:W-:-:S03]  /*9020*/  @P2 LEA R14, P5, R4, c[0x0][0x1c8], 0x1 ;  /* 0x00007200040e2a11 */ /* 0x000fc600078a08ff */
[----:B------:R-:W-:Y:S01]  /*9030*/  @P1 IMAD R8, R22, 0x50, RZ ;  /* 0x0000005016081824 */ /* 0x000fe200078e02ff */
[----:B------:R-:W-:Y:S02]  /*9040*/  @P2 LEA.HI.X R15, R4, c[0x0][0x1cc], R5, 0x1, P5 ;  /* 0x00007300040f2a11 */ /* 0x000fe400028f0c05 */
[C---:B------:R-:W-:Y:S01]  /*9050*/  @P4 LEA R4, P5, R247.reuse, R2, 0x6 ;  /* 0x00000002f7044211 */ /* 0x040fe200078a30ff */
[----:B-1----:R-:W-:Y:S02]  /*9060*/  IMAD R0, R20, c[0x0][0x208], RZ ;  /* 0x0000820014007a24 */ /* 0x002fe400078e02ff */
[----:B------:R-:W-:-:S04]  /*9070*/  @P1 IMAD.WIDE.U32 R6, R247, 0x50, R2 ;  /* 0x00000050f7061825 */ /* 0x000fc800078e0002 */
[----:B------:R-:W-:Y:S01]  /*9080*/  IMAD R9, R18, c[0x0][0x20c], R0 ;  /* 0x0000830012097a24 */ /* 0x000fe200078e0200 */
[----:B------:R-:W-:Y:S01]  /*9090*/  @P4 LEA.HI.X R0, R247, R3, R22, 0x6, P5 ;  /* 0x00000003f7004211 */ /* 0x000fe200028f3416 */
[----:B------:R-:W-:Y:S01]  /*90a0*/  @P0 IMAD R18, R22, 0x60, RZ ;  /* 0x0000006016120824 */ /* 0x000fe200078e02ff */
[----:B------:R-:W-:-:S04]  /*90b0*/  @P4 LEA R12, P5, R4, c[0x0][0x1c8], 0x1 ;  /* 0x00007200040c4a11 */ /* 0x000fc800078a08ff */
[----:B------:R-:W-:Y:S01]  /*90c0*/  @P4 LEA.HI.X R13, R4, c[0x0][0x1cc], R0, 0x1, P5 ;  /* 0x00007300040d4a11 */ /* 0x000fe200028f0c00 */
[----:B------:R-:W-:Y:S01]  /*90d0*/  @P1 IMAD.IADD R0, R7, 0x1, R8 ;  /* 0x0000000107001824 */ /* 0x000fe200078e0208 */
[----:B------:R-:W-:Y:S01]  /*90e0*/  @P1 LEA R8, P5, R6, c[0x0][0x1c8], 0x1 ;  /* 0x0000720006081a11 */ /* 0x000fe200078a08ff */
[----:B------:R-:W-:-:S04]  /*90f0*/  @P0 IMAD.WIDE.U32 R4, R247, 0x60, R2 ;  /* 0x00000060f7040825 */ /* 0x000fc800078e0002 */
[----:B------:R-:W-:Y:S01]  /*9100*/  IMAD.IADD R3, R11, 0x1, R9 ;  /* 0x000000010b037824 */ /* 0x000fe200078e0209 */
[----:B------:R-:W-:Y:S01]  /*9110*/  @P1 LEA.HI.X R9, R6, c[0x0][0x1cc], R0, 0x1, P5 ;  /* 0x0000730006091a11 */ /* 0x000fe200028f0c00 */
[----:B------:R-:W-:Y:S01]  /*9120*/  @P0 IMAD.IADD R0, R18, 0x1, R5 ;  /* 0x0000000112000824 */ /* 0x000fe200078e0205 */
[C---:B------:R-:W-:Y:S01]  /*9130*/  @P0 LEA R6, P5, R4.reuse, c[0x0][0x1c8], 0x1 ;  /* 0x0000720004060a11 */ /* 0x040fe200078a08ff */
[----:B------:R-:W-:Y:S02]  /*9140*/  IMAD.MOV.U32 R2, RZ, RZ, R10 ;  /* 0x000000ffff027224 */ /* 0x000fe400078e000a */
[C---:B------:R-:W-:Y:S01]  /*9150*/  @P6 IMAD.SHL.U32 R10, R63.reuse, 0x2, RZ ;  /* 0x000000023f0a6824 */ /* 0x040fe200078e00ff */
[----:B------:R-:W-:Y:S01]  /*9160*/  @P0 LEA.HI.X R7, R4, c[0x0][0x1cc], R0, 0x1, P5 ;  /* 0x0000730004070a11 */ /* 0x000fe200028f0c00 */
[----:B------:R-:W-:Y:S01]  /*9170*/  @P2 IMAD.SHL.U32 R5, R63, 0x2, RZ ;  /* 0x000000023f052824 */ /* 0x000fe200078e00ff */
[----:B------:R-:W-:Y:S01]  /*9180*/  LOP3.LUT R0, R49, 0xfffffff0, RZ, 0xc0, !PT ;  /* 0xfffffff031007812 */ /* 0x000fe200078ec0ff */
[----:B------:R-:W-:Y:S01]  /*9190*/  @P4 IMAD.SHL.U32 R4, R63, 0x2, RZ ;  /* 0x000000023f044824 */ /* 0x000fe200078e00ff */
[----:B------:R1:W-:Y:S01]  /*91a0*/  @P6 LDGSTS.E.BYPASS.LTC128B.128 [R10+0x4900], [R16.64], !P3 ;  /* 0x04900000100a6fae */ /* 0x0003e2000d901d4a */
[----:B------:R-:W-:-:S02]  /*91b0*/  IMAD R11, R217, c[0x0][0x210], RZ ;  /* 0x00008400d90b7a24 */ /* 0x000fc400078e02ff */
[----:B------:R-:W-:Y:S01]  /*91c0*/  IMAD.IADD R0, R231, 0x1, -R0 ;  /* 0x00000001e7007824 */ /* 0x000fe200078e0a00 */
[----:B------:R2:W-:Y:S01]  /*91d0*/  @P2 LDGSTS.E.BYPASS.LTC128B.128 [R5+0x5100], [R14.64], !P3 ;  /* 0x051000000e052fae */ /* 0x0005e2000d901d4a */
[C---:B------:R-:W-:Y:S02]  /*91e0*/  IMAD R11, R26.reuse, c[0x0][0x214], R11 ;  /* 0x000085001a0b7a24 */ /* 0x040fe400078e020b */
[----:B------:R-:W-:Y:S01]  /*91f0*/  IMAD.WIDE.U32 R2, R26, c[0x0][0x210], R2 ;  /* 0x000084001a027a25 */ /* 0x000fe200078e0002 */
[----:B------:R4:W-:Y:S03]  /*9200*/  @P4 LDGSTS.E.BYPASS.LTC128B.128 [R4+0x5900], [R12.64], !P3 ;  /* 0x059000000c044fae */ /* 0x0009e6000d901d4a */
[----:B------:R-:W-:-:S04]  /*9210*/  IMAD.IADD R3, R11, 0x1, R3 ;  /* 0x000000010b037824 */ /* 0x000fc800078e0203 */
[----:B------:R-:W-:-:S04]  /*9220*/  IMAD.WIDE.U32 R180, R19, c[0x0][0x218], R2 ;  /* 0x0000860013b47a25 */ /* 0x000fc800078e0002 */
[----:B------:R-:W-:Y:S01]  /*9230*/  IMAD.MOV.U32 R3, RZ, RZ, 0x10 ;  /* 0x00000010ff037424 */ /* 0x000fe200078e00ff */
[----:B------:R3:W-:Y:S01]  /*9240*/  STL.64 [R1+0x40], R180 ;  /* 0x000040b401007387 */ /* 0x0007e20000100a00 */
[C---:B-1----:R-:W-:Y:S01]  /*9250*/  @P0 IMAD.SHL.U32 R10, R63.reuse, 0x2, RZ ;  /* 0x000000023f0a0824 */ /* 0x042fe200078e00ff */
[----:B--2---:R-:W-:Y:S01]  /*9260*/  SHF.R.S32.HI R5, RZ, 0x1f, R0 ;  /* 0x0000001fff057819 */ /* 0x004fe20000011400 */
[----:B----4-:R-:W-:-:S03]  /*9270*/  @P1 IMAD.SHL.U32 R4, R63, 0x2, RZ ;  /* 0x000000023f041824 */ /* 0x010fc600078e00ff */
[----:B------:R-:W-:-:S04]  /*9280*/  LEA.HI R48, R5, R0, RZ, 0x3 ;  /* 0x0000000005307211 */ /* 0x000fc800078f18ff */
[----:B------:R-:W-:Y:S01]  /*9290*/  LOP3.LUT R5, R48, 0xfffffff8, RZ, 0xc0, !PT ;  /* 0xfffffff830057812 */ /* 0x000fe200078ec0ff */
[----:B------:R1:W-:Y:S04]  /*92a0*/  @P1 LDGSTS.E.BYPASS.LTC128B.128 [R4+0x6100], [R8.64], !P3 ;  /* 0x0610000008041fae */ /* 0x0003e8000d901d4a */
[----:B------:R-:W-:Y:S01]  /*92b0*/  IMAD.IADD R47, R0, 0x1, -R5 ;  /* 0x00000001002f7824 */ /* 0x000fe200078e0a05 */
[----:B------:R3:W-:Y:S01]  /*92c0*/  @P0 LDGSTS.E.BYPASS.LTC128B.128 [R10+0x6900], [R6.64], !P3 ;  /* 0x06900000060a0fae */ /* 0x0007e2000d901d4a */
[----:B------:R-:W-:-:S03]  /*92d0*/  ISETP.LT.AND P0, PT, RZ, c[0x0][0x27c], PT ;  /* 0x00009f00ff007a0c */ /* 0x000fc60003f01270 */
[----:B------:R-:W0:Y:S01]  /*92e0*/  LDGDEPBAR ;  /* 0x00000000000079af */ /* 0x000e220000000000 */
[----:B------:R-:W-:-:S05]  /*92f0*/  R2P PR, R47, 0x6 ;  /* 0x000000062f007804 */ /* 0x000fca0000000000 */
[----:B------:R-:W-:Y:S01]  /*9300*/  SEL R3, R3, 0xfffffff0, !P1 ;  /* 0xfffffff003037807 */ /* 0x000fe20004800000 */
[----:B-1----:R-:W-:-:S04]  /*9310*/  IMAD R4, R21, c[0x0][0x218], RZ ;  /* 0x0000860015047a24 */ /* 0x002fc800078e02ff */
[----:B------:R-:W-:Y:S02]  /*9320*/  IMAD R0, R19, c[0x0][0x21c], R4 ;  /* 0x0000870013007a24 */ /* 0x000fe400078e0204 */
[----:B------:R-:W-:Y:S02]  /*9330*/  IMAD.MOV.U32 R4, RZ, RZ, 0x20 ;  /* 0x00000020ff047424 */ /* 0x000fe400078e00ff */
[----:B------:R-:W-:-:S03]  /*9340*/  IMAD.IADD R53, R181, 0x1, R0 ;  /* 0x00000001b5357824 */ /* 0x000fc600078e0200 */
[----:B------:R-:W-:Y:S02]  /*9350*/  SEL R4, R4, 0xffffffe0, !P2 ;  /* 0xffffffe004047807 */ /* 0x000fe40005000000 */
[----:B------:R3:W-:Y:S01]  /*9360*/  STL [R1+0x3c], R53 ;  /* 0x00003c3501007387 */ /* 0x0007e20000100800 */
[----:B------:R-:W-:Y:S05]  /*9370*/  @P0 BRA `(.L_x_100) ;  /* 0x0000002000000947 */ /* 0x000fea0003800000 */
[----:B------:R-:W-:-:S04]  /*9380*/  DEPBAR.LE SB0, 0x1 ;  /* 0x000080400000791a */ /* 0x000fc80000000000 */
[----:B------:R-:W-:Y:S05]  /*9390*/  BRA `(.L_x_101) ;  /* 0x000035c000007947 */ /* 0x000fea0003800000 */
.L_x_100:
[----:B-----5:R-:W-:Y:S01]  /*93a0*/  SHF.R.S32.HI R0, RZ, 0x1f, R171 ;  /* 0x0000001fff007819 */ /* 0x020fe200000114ab */
[----:B------:R-:W-:Y:S01]  /*93b0*/  ULDC.U8 UR4, c[0x0][0x298] ;  /* 0x0000a60000047ab9 */ /* 0x000fe20000000000 */
[----:B---3--:R-:W-:Y:S01]  /*93c0*/  LEA.HI R10, R25, R231, RZ, 0x2 ;  /* 0x000000e7190a7211 */ /* 0x008fe200078f10ff */
[C---:B------:R-:W-:Y:S01]  /*93d0*/  IMAD.WIDE.U32 R6, R171.reuse, c[0x0][0x290], RZ ;  /* 0x0000a400ab067a25 */ /* 0x040fe200078e00ff */
[----:B------:R-:W-:Y:S01]  /*93e0*/  ISETP.NE.AND P2, PT, RZ, UR4, PT ;  /* 0x00000004ff007c0c */ /* 0x000fe2000bf45270 */
[----:B------:R-:W-:Y:S01]  /*93f0*/  BSSY B2, `(.L_x_101) ;  /* 0x0000356000027945 */ /* 0x000fe20003800000 */
[----:B------:R-:W-:Y:S01]  /*9400*/  SHF.R.S32.HI R39, RZ, 0x2, R10 ;  /* 0x00000002ff277819 */ /* 0x000fe2000001140a */
[----:B------:R-:W-:Y:S01]  /*9410*/  IMAD R2, R0, c[0x0][0x280], RZ ;  /* 0x0000a00000027a24 */ /* 0x000fe200078e02ff */
[----:B------:R-:W-:Y:S01]  /*9420*/  LEA R16, P0, R6, c[0x0][0x288], 0x1 ;  /* 0x0000a20006107a11 */ /* 0x000fe200078008ff */
[----:B------:R-:W-:Y:S02]  /*9430*/  IMAD R0, R0, c[0x0][0x290], RZ ;  /* 0x0000a40000007a24 */ /* 0x000fe400078e02ff */
[----:B------:R-:W-:-:S02]  /*9440*/  IMAD R5, R171, c[0x0][0x284], R2 ;  /* 0x0000a100ab057a24 */ /* 0x000fc400078e0202 */
[C---:B------:R-:W-:Y:S01]  /*9450*/  IMAD R2, R171.reuse, c[0x0][0x294], R0 ;  /* 0x0000a500ab027a24 */ /* 0x040fe200078e0200 */
[----:B------:R-:W-:Y:S01]  /*9460*/  LOP3.LUT R0, R10, 0xfffffffc, RZ, 0xc0, !PT ;  /* 0xfffffffc0a007812 */ /* 0x000fe200078ec0ff */
[----:B------:R-:W-:-:S03]  /*9470*/  IMAD.WIDE.U32 R8, R171, c[0x0][0x280], RZ ;  /* 0x0000a000ab087a25 */ /* 0x000fc600078e00ff */
[----:B------:R-:W-:Y:S01]  /*9480*/  IADD3 R0, -R0, R231, RZ ;  /* 0x000000e700007210 */ /* 0x000fe20007ffe1ff */
[----:B------:R-:W-:Y:S01]  /*9490*/  IMAD.IADD R2, R2, 0x1, R7 ;  /* 0x0000000102027824 */ /* 0x000fe200078e0207 */
[----:B------:R-:W-:Y:S01]  /*94a0*/  LEA R18, P1, R8, c[0x0][0x270], 0x1 ;  /* 0x00009c0008127a11 */ /* 0x000fe200078208ff */
[----:B------:R-:W-:Y:S01]  /*94b0*/  IMAD.IADD R5, R5, 0x1, R9 ;  /* 0x0000000105057824 */ /* 0x000fe200078e0209 */
[----:B------:R-:W-:Y:S02]  /*94c0*/  SHF.L.U32 R25, R0, 0x3, RZ ;  /* 0x0000000300197819 */ /* 0x000fe400000006ff */
[----:B------:R-:W-:Y:S01]  /*94d0*/  LEA.HI.X R17, R6, c[0x0][0x28c], R2, 0x1, P0 ;  /* 0x0000a30006117a11 */ /* 0x000fe200000f0c02 */
[----:B------:R-:W-:Y:S01]  /*94e0*/  IMAD R2, R213, 0x80, R39 ;  /* 0x00000080d5027824 */ /* 0x000fe200078e0227 */
[----:B------:R-:W-:Y:S01]  /*94f0*/  LEA.HI.X R19, R8, c[0x0][0x274], R5, 0x1, P1 ;  /* 0x00009d0008137a11 */ /* 0x000fe200008f0c05 */
[----:B------:R-:W-:Y:S05]  /*9500*/  @!P2 BRA `(.L_x_102) ;  /* 0x00001a200000a947 */ /* 0x000fea0003800000 */
[----:B------:R-:W-:Y:S01]  /*9510*/  ISETP.GE.AND P0, PT, R2, R23, PT ;  /* 0x000000170200720c */ /* 0x000fe20003f06270 */
[----:B------:R-:W-:Y:S01]  /*9520*/  BSSY B0, `(.L_x_103) ;  /* 0x0000017000007945 */ /* 0x000fe20003800000 */
[----:B------:R-:W-:Y:S01]  /*9530*/  SHF.L.U32 R24, R0, 0x2, RZ ;  /* 0x0000000200187819 */ /* 0x000fe200000006ff */
[----:B------:R-:W-:Y:S01]  /*9540*/  CS2R R8, SRZ ;  /* 0x0000000000087805 */ /* 0x000fe2000001ff00 */
[----:B------:R-:W-:Y:S01]  /*9550*/  CS2R R12, SRZ ;  /* 0x00000000000c7805 */ /* 0x000fe2000001ff00 */
[----:B------:R-:W-:Y:S01]  /*9560*/  CS2R R6, SRZ ;  /* 0x0000000000067805 */ /* 0x000fe2000001ff00 */
[----:B------:R-:W-:-:S07]  /*9570*/  CS2R R10, SRZ ;  /* 0x00000000000a7805 */ /* 0x000fce000001ff00 */
[----:B------:R-:W-:Y:S05]  /*9580*/  @P0 BRA `(.L_x_104) ;  /* 0x0000010000000947 */ /* 0x000fea0003800000 */
[C---:B------:R-:W-:Y:S01]  /*9590*/  IADD3 R2, R24.reuse, 0x10, RZ ;  /* 0x0000001018027810 */ /* 0x040fe20007ffe0ff */
[----:B------:R-:W-:Y:S01]  /*95a0*/  CS2R R8, SRZ ;  /* 0x0000000000087805 */ /* 0x000fe2000001ff00 */
[----:B------:R-:W-:Y:S01]  /*95b0*/  ISETP.GE.AND P1, PT, R24, c[0x0][0x27c], PT ;  /* 0x00009f0018007a0c */ /* 0x000fe20003f26270 */
[----:B------:R-:W-:Y:S01]  /*95c0*/  CS2R R6, SRZ ;  /* 0x0000000000067805 */ /* 0x000fe2000001ff00 */
[----:B------:R-:W-:-:S11]  /*95d0*/  ISETP.GE.AND P0, PT, R2, c[0x0][0x27c], PT ;  /* 0x00009f0002007a0c */ /* 0x000fd60003f06270 */
[----:B------:R-:W-:Y:S02]  /*95e0*/  @!P1 IMAD.WIDE R20, R24, 0x2, R18 ;  /* 0x0000000218149825 */ /* 0x000fe400078e0212 */
[----:B------:R-:W-:-:S03]  /*95f0*/  @!P0 SHF.R.S32.HI R0, RZ, 0x1f, R2 ;  /* 0x0000001fff008819 */ /* 0x000fc60000011402 */
[----:B------:R1:W5:Y:S01]  /*9600*/  @!P1 LD.E.64 R12, [R20.64] ;  /* 0x0000000a140c9980 */ /* 0x000362000c101b00 */
[----:B------:R-:W-:-:S04]  /*9610*/  @!P0 LEA.HI R0, R0, R2, RZ, 0x2 ;  /* 0x0000000200008211 */ /* 0x000fc800078f10ff */
[----:B------:R-:W-:-:S05]  /*9620*/  @!P0 LOP3.LUT R0, R0, 0xfffffffc, RZ, 0xc0, !PT ;  /* 0xfffffffc00008812 */ /* 0x000fca00078ec0ff */
[----:B------:R-:W-:-:S04]  /*9630*/  @!P0 IMAD.WIDE R14, R0, 0x2, R16 ;  /* 0x00000002000e8825 */ /* 0x000fc800078e0210 */
[----:B------:R-:W-:Y:S01]  /*9640*/  @!P0 IMAD.WIDE R18, R0, 0x2, R18 ;  /* 0x0000000200128825 */ /* 0x000fe200078e0212 */
[----:B------:R1:W5:Y:S03]  /*9650*/  @!P0 LD.E.64 R6, [R14.64] ;  /* 0x0000000a0e068980 */ /* 0x000366000c101b00 */
[----:B------:R-:W-:Y:S01]  /*9660*/  @!P1 IMAD.WIDE R16, R24, 0x2, R16 ;  /* 0x0000000218109825 */ /* 0x000fe200078e0210 */
[----:B------:R1:W5:Y:S04]  /*9670*/  @!P0 LD.E.64 R8, [R18.64] ;  /* 0x0000000a12088980 */ /* 0x000368000c101b00 */
[----:B------:R1:W5:Y:S02]  /*9680*/  @!P1 LD.E.64 R10, [R16.64] ;  /* 0x0000000a100a9980 */ /* 0x000364000c101b00 */
.L_x_104:
[----:B------:R-:W-:Y:S05]  /*9690*/  BSYNC B0 ;  /* 0x0000000000007941 */ /* 0x000fea0003800000 */
.L_x_103:
[----:B------:R-:W-:Y:S01]  /*96a0*/  SHF.R.S32.HI R5, RZ, 0x1f, R39 ;  /* 0x0000001fff057819 */ /* 0x000fe20000011427 */
[----:B-----5:R-:W-:Y:S01]  /*96b0*/  IMAD.MOV.U32 R22, RZ, RZ, R12 ;  /* 0x000000ffff167224 */ /* 0x020fe200078e000c */
[--C-:B-1----:R-:W-:Y:S01]  /*96c0*/  SHF.R.U64 R21, R12, 0x10, R13.reuse ;  /* 0x000000100c157819 */ /* 0x102fe2000000120d */
[----:B------:R-:W-:Y:S01]  /*96d0*/  IMAD.MOV.U32 R14, RZ, RZ, R10 ;  /* 0x000000ffff0e7224 */ /* 0x000fe200078e000a */
[----:B------:R-:W-:Y:S01]  /*96e0*/  LEA.HI R5, R5, R39, RZ, 0x3 ;  /* 0x0000002705057211 */ /* 0x000fe200078f18ff */
[----:B------:R-:W-:Y:S01]  /*96f0*/  IMAD.MOV.U32 R20, RZ, RZ, R13 ;  /* 0x000000ffff147224 */ /* 0x000fe200078e000d */
[----:B------:R-:W-:Y:S01]  /*9700*/  SHF.R.U64 R12, R10, 0x10, R11 ;  /* 0x000000100a0c7819 */ /* 0x000fe2000000120b */
[----:B------:R-:W-:Y:S01]  /*9710*/  IMAD R10, R213, -0x80, R23 ;  /* 0xffffff80d50a7824 */ /* 0x000fe200078e0217 */
[----:B------:R-:W-:Y:S01]  /*9720*/  LOP3.LUT R5, R5, 0xfffffff8, RZ, 0xc0, !PT ;  /* 0xfffffff805057812 */ /* 0x000fe200078ec0ff */
[----:B------:R-:W-:Y:S01]  /*9730*/  IMAD.MOV.U32 R19, RZ, RZ, R8 ;  /* 0x000000ffff137224 */ /* 0x000fe200078e0008 */
[----:B------:R-:W-:Y:S01]  /*9740*/  SHF.R.U32.HI R16, RZ, 0x10, R13 ;  /* 0x00000010ff107819 */ /* 0x000fe2000001160d */
[----:B------:R-:W-:Y:S01]  /*9750*/  IMAD.MOV.U32 R18, RZ, RZ, R9 ;  /* 0x000000ffff127224 */ /* 0x000fe200078e0009 */
[----:B------:R-:W-:Y:S01]  /*9760*/  IMNMX R30, R10, 0x80, PT ;  /* 0x000000800a1e7817 */ /* 0x000fe20003800200 */
[C---:B------:R-:W-:Y:S01]  /*9770*/  IMAD.IADD R5, R39.reuse, 0x1, -R5 ;  /* 0x0000000127057824 */ /* 0x040fe200078e0a05 */
[----:B------:R-:W-:Y:S01]  /*9780*/  SHF.R.U64 R17, R8, 0x10, R9 ;  /* 0x0000001008117819 */ /* 0x000fe20000001209 */
[----:B------:R-:W-:Y:S01]  /*9790*/  IMAD.MOV.U32 R13, RZ, RZ, R11 ;  /* 0x000000ffff0d7224 */ /* 0x000fe200078e000b */
[----:B------:R-:W-:Y:S01]  /*97a0*/  ISETP.GE.AND P0, PT, R39, R30, PT ;  /* 0x0000001e2700720c */ /* 0x000fe20003f06270 */
[C---:B------:R-:W-:Y:S01]  /*97b0*/  IMAD.SHL.U32 R0, R5.reuse, 0x40, RZ ;  /* 0x0000004005007824 */ /* 0x040fe200078e00ff */
[----:B------:R-:W-:Y:S01]  /*97c0*/  LOP3.LUT P1, RZ, R5, 0x4, RZ, 0xc0, !PT ;  /* 0x0000000405ff7812 */ /* 0x000fe2000782c0ff */
[----:B------:R-:W-:Y:S01]  /*97d0*/  IMAD.MOV.U32 R8, RZ, RZ, R7 ;  /* 0x000000ffff087224 */ /* 0x000fe200078e0007 */
[----:B------:R-:W-:Y:S01]  /*97e0*/  SHF.R.U32.HI R15, RZ, 0x10, R9 ;  /* 0x00000010ff0f7819 */ /* 0x000fe20000011609 */
[----:B------:R-:W-:Y:S01]  /*97f0*/  IMAD.MOV.U32 R9, RZ, RZ, R6 ;  /* 0x000000ffff097224 */ /* 0x000fe200078e0006 */
[----:B------:R-:W-:Y:S01]  /*9800*/  LOP3.LUT R0, R0, 0x1c0, RZ, 0xc0, !PT ;  /* 0x000001c000007812 */ /* 0x000fe200078ec0ff */
[----:B------:R-:W-:-:S04]  /*9810*/  DEPBAR.LE SB0, 0x1 ;  /* 0x000080400000791a */ /* 0x000fc80000000000 */
[----:B------:R-:W-:Y:S01]  /*9820*/  LOP3.LUT R2, R0, 0x18, R25, 0xf8, !PT ;  /* 0x0000001800027812 */ /* 0x000fe200078ef819 */
[----:B------:R-:W-:Y:S01]  /*9830*/  BSSY B1, `(.L_x_105) ;  /* 0x0000068000017945 */ /* 0x000fe20003800000 */
[----:B------:R-:W-:Y:S02]  /*9840*/  SHF.R.U32.HI R0, RZ, 0x3, R0 ;  /* 0x00000003ff007819 */ /* 0x000fe40000011600 */
[----:B------:R-:W-:Y:S02]  /*9850*/  SHF.R.U32.HI R11, RZ, 0x10, R11 ;  /* 0x00000010ff0b7819 */ /* 0x000fe4000001160b */
[----:B------:R-:W-:Y:S02]  /*9860*/  LOP3.LUT R0, R2, R0, RZ, 0x3c, !PT ;  /* 0x0000000002007212 */ /* 0x000fe400078e3cff */
[--C-:B------:R-:W-:Y:S02]  /*9870*/  SHF.R.U64 R6, R6, 0x10, R7.reuse ;  /* 0x0000001006067819 */ /* 0x100fe40000001207 */
[----:B------:R-:W-:Y:S01]  /*9880*/  SHF.R.U32.HI R5, RZ, 0x10, R7 ;  /* 0x00000010ff057819 */ /* 0x000fe20000011607 */
[----:B------:R-:W-:Y:S01]  /*9890*/  IMAD R0, R50, 0x200, R0 ;  /* 0x0000020032007824 */ /* 0x000fe200078e0200 */
[----:B------:R-:W-:-:S02]  /*98a0*/  PRMT R21, R22, 0x5410, R21 ;  /* 0x0000541016157816 */ /* 0x000fc40000000015 */
[----:B------:R-:W-:Y:S02]  /*98b0*/  PRMT R22, R20, 0x5410, R16 ;  /* 0x0000541014167816 */ /* 0x000fe40000000010 */
[C---:B------:R-:W-:Y:S02]  /*98c0*/  IADD3 R2, R0.reuse, 0x20, RZ ;  /* 0x0000002000027810 */ /* 0x040fe40007ffe0ff */
[----:B------:R-:W-:Y:S02]  /*98d0*/  @P1 IADD3 R2, R0, -0x20, RZ ;  /* 0xffffffe000021810 */ /* 0x000fe40007ffe0ff */
[----:B------:R-:W-:Y:S02]  /*98e0*/  PRMT R25, R19, 0x5410, R17 ;  /* 0x0000541013197816 */ /* 0x000fe40000000011 */
[----:B------:R-:W-:Y:S02]  /*98f0*/  PRMT R28, R18, 0x5410, R15 ;  /* 0x00005410121c7816 */ /* 0x000fe4000000000f */
[----:B------:R-:W-:-:S02]  /*9900*/  PRMT R19, R14, 0x5410, R12 ;  /* 0x000054100e137816 */ /* 0x000fc4000000000c */
[----:B------:R-:W-:Y:S02]  /*9910*/  PRMT R20, R13, 0x5410, R11 ;  /* 0x000054100d147816 */ /* 0x000fe4000000000b */
[----:B------:R-:W-:Y:S02]  /*9920*/  LEA R26, R0, 0x7100, 0x1 ;  /* 0x00007100001a7811 */ /* 0x000fe400078e08ff */
[----:B------:R-:W-:Y:S02]  /*9930*/  LEA R29, R2, 0x7100, 0x1 ;  /* 0x00007100021d7811 */ /* 0x000fe400078e08ff */
[----:B------:R-:W-:Y:S02]  /*9940*/  PRMT R23, R9, 0x5410, R6 ;  /* 0x0000541009177816 */ /* 0x000fe40000000006 */
[----:B------:R-:W-:Y:S01]  /*9950*/  PRMT R27, R8, 0x5410, R5 ;  /* 0x00005410081b7816 */ /* 0x000fe20000000005 */
[----:B------:R-:W-:Y:S06]  /*9960*/  BAR.SYNC.DEFER_BLOCKING 0x0 ;  /* 0x0000000000007b1d */ /* 0x000fec0000010000 */
[----:B------:R-:W-:Y:S05]  /*9970*/  @P0 BRA `(.L_x_106) ;  /* 0x0000053000000947 */ /* 0x000fea0003800000 */
[----:B------:R-:W-:Y:S01]  /*9980*/  ISETP.GE.AND P0, PT, R24, c[0x0][0x27c], PT ;  /* 0x00009f0018007a0c */ /* 0x000fe20003f06270 */
[----:B------:R-:W-:-:S12]  /*9990*/  BSSY B0, `(.L_x_107) ;  /* 0x0000028000007945 */ /* 0x000fd80003800000 */
[----:B------:R-:W-:Y:S05]  /*99a0*/  @P0 BRA `(.L_x_108) ;  /* 0x0000026000000947 */ /* 0x000fea0003800000 */
[----:B------:R-:W1:Y:S01]  /*99b0*/  LDS.128 R8, [R26] ;  /* 0x000000001a087984 */ /* 0x000e620000000c00 */
[----:B------:R-:W-:Y:S01]  /*99c0*/  SHF.L.U32 R5, R21, 0x10, RZ ;  /* 0x0000001015057819 */ /* 0x000fe200000006ff */
[----:B------:R-:W-:Y:S01]  /*99d0*/  IMAD.U32 R0, R19, 0x10000, RZ ;  /* 0x0001000013007824 */ /* 0x000fe200078e00ff */
[----:B------:R-:W-:Y:S02]  /*99e0*/  LOP3.LUT R2, R21, 0xffff0000, RZ, 0xc0, !PT ;  /* 0xffff000015027812 */ /* 0x000fe400078ec0ff */
[C---:B-1----:R-:W-:Y:S01]  /*99f0*/  SHF.L.U32 R7, R8.reuse, 0x10, RZ ;  /* 0x0000001008077819 */ /* 0x042fe200000006ff */
[----:B------:R-:W-:Y:S01]  /*9a00*/  IMAD.U32 R16, R11, 0x10000, RZ ;  /* 0x000100000b107824 */ /* 0x000fe200078e00ff */
[----:B------:R-:W-:Y:S02]  /*9a10*/  LOP3.LUT R6, R8, 0xffff0000, RZ, 0xc0, !PT ;  /* 0xffff000008067812 */ /* 0x000fe400078ec0ff */
[C---:B------:R-:W-:Y:S02]  /*9a20*/  SHF.L.U32 R13, R9.reuse, 0x10, RZ ;  /* 0x00000010090d7819 */ /* 0x040fe400000006ff */
[----:B------:R-:W-:Y:S01]  /*9a30*/  LOP3.LUT R8, R9, 0xffff0000, RZ, 0xc0, !PT ;  /* 0xffff000009087812 */ /* 0x000fe200078ec0ff */
[----:B------:R-:W-:Y:S01]  /*9a40*/  FMUL.FTZ R14, R6, R0 ;  /* 0x00000000060e7220 */ /* 0x000fe20000410000 */
[----:B------:R-:W-:-:S02]  /*9a50*/  LOP3.LUT R9, R19, 0xffff0000, RZ, 0xc0, !PT ;  /* 0xffff000013097812 */ /* 0x000fc400078ec0ff */
[C---:B------:R-:W-:Y:S01]  /*9a60*/  SHF.L.U32 R15, R10.reuse, 0x10, RZ ;  /* 0x000000100a0f7819 */ /* 0x040fe200000006ff */
[-C--:B------:R-:W-:Y:S01]  /*9a70*/  FFMA.FTZ R18, R7, R5.reuse, -R14 ;  /* 0x0000000507127223 */ /* 0x080fe2000001080e */
[----:B------:R-:W-:Y:S01]  /*9a80*/  LOP3.LUT R12, R10, 0xffff0000, RZ, 0xc0, !PT ;  /* 0xffff00000a0c7812 */ /* 0x000fe200078ec0ff */
[----:B------:R-:W-:Y:S01]  /*9a90*/  FMUL.FTZ R10, R6, R5 ;  /* 0x00000005060a7220 */ /* 0x000fe20000410000 */
[----:B------:R-:W-:Y:S01]  /*9aa0*/  LOP3.LUT R11, R11, 0xffff0000, RZ, 0xc0, !PT ;  /* 0xffff00000b0b7812 */ /* 0x000fe200078ec0ff */
[-C--:B------:R-:W-:Y:S01]  /*9ab0*/  FMUL.FTZ R6, R8, R9.reuse ;  /* 0x0000000908067220 */ /* 0x080fe20000410000 */
[----:B------:R-:W-:Y:S01]  /*9ac0*/  LOP3.LUT R5, R22, 0xffff0000, RZ, 0xc0, !PT ;  /* 0xffff000016057812 */ /* 0x000fe200078ec0ff */
[----:B------:R-:W-:Y:S01]  /*9ad0*/  FFMA.FTZ R17, R7, R0, R10 ;  /* 0x0000000007117223 */ /* 0x000fe2000001000a */
[----:B------:R-:W-:Y:S01]  /*9ae0*/  LOP3.LUT R0, R20, 0xffff0000, RZ, 0xc0, !PT ;  /* 0xffff000014007812 */ /* 0x000fe200078ec0ff */
[-C--:B------:R-:W-:Y:S02]  /*9af0*/  FMUL.FTZ R8, R8, R2.reuse ;  /* 0x0000000208087220 */ /* 0x080fe40000410000 */
[C---:B------:R-:W-:Y:S01]  /*9b00*/  FFMA.FTZ R14, R13.reuse, R2, -R6 ;  /* 0x000000020d0e7223 */ /* 0x040fe20000010806 */
[----:B------:R-:W-:Y:S01]  /*9b10*/  SHF.L.U32 R2, R20, 0x10, RZ ;  /* 0x0000001014027819 */ /* 0x000fe200000006ff */
[----:B------:R-:W-:Y:S01]  /*9b20*/  FFMA.FTZ R13, R13, R9, R8 ;  /* 0x000000090d0d7223 */ /* 0x000fe20000010008 */
[----:B------:R-:W-:Y:S01]  /*9b30*/  SHF.L.U32 R6, R22, 0x10, RZ ;  /* 0x0000001016067819 */ /* 0x000fe200000006ff */
[----:B------:R-:W-:-:S02]  /*9b40*/  FMUL.FTZ R7, R11, R0 ;  /* 0x000000000b077220 */ /* 0x000fc40000410000 */
[C---:B------:R-:W-:Y:S02]  /*9b50*/  FMUL.FTZ R9, R12.reuse, R2 ;  /* 0x000000020c097220 */ /* 0x040fe40000410000 */
[-C--:B------:R-:W-:Y:S02]  /*9b60*/  FMUL.FTZ R8, R12, R6.reuse ;  /* 0x000000060c087220 */ /* 0x080fe40000410000 */
[-C--:B------:R-:W-:Y:S02]  /*9b70*/  FMUL.FTZ R11, R11, R5.reuse ;  /* 0x000000050b0b7220 */ /* 0x080fe40000410000 */
[----:B------:R-:W-:Y:S01]  /*9b80*/  FFMA.FTZ R6, R15, R6, -R9 ;  /* 0x000000060f067223 */ /* 0x000fe20000010809 */
[----:B------:R-:W-:Y:S01]  /*9b90*/  F2FP.BF16.PACK_AB R9, R13, R14 ;  /* 0x0000000e0d09723e */ /* 0x000fe200000010ff */
[----:B------:R-:W-:Y:S01]  /*9ba0*/  FFMA.FTZ R10, R15, R2, R8 ;  /* 0x000000020f0a7223 */ /* 0x000fe20000010008 */
[----:B------:R-:W-:Y:S01]  /*9bb0*/  F2FP.BF16.PACK_AB R8, R17, R18 ;  /* 0x000000121108723e */ /* 0x000fe200000010ff */
[----:B------:R-:W-:-:S02]  /*9bc0*/  FFMA.FTZ R7, R16, R5, -R7 ;  /* 0x0000000510077223 */ /* 0x000fc40000010807 */
[----:B------:R-:W-:Y:S01]  /*9bd0*/  FFMA.FTZ R11, R16, R0, R11 ;  /* 0x00000000100b7223 */ /* 0x000fe2000001000b */
[----:B------:R-:W-:-:S04]  /*9be0*/  F2FP.BF16.PACK_AB R10, R10, R6 ;  /* 0x000000060a0a723e */ /* 0x000fc800000010ff */
[----:B------:R-:W-:-:S05]  /*9bf0*/  F2FP.BF16.PACK_AB R11, R11, R7 ;  /* 0x000000070b0b723e */ /* 0x000fca00000010ff */
[----:B------:R1:W-:Y:S02]  /*9c00*/  STS.128 [R26], R8 ;  /* 0x000000081a007388 */ /* 0x0003e40000000c00 */
.L_x_108:
[----:B------:R-:W-:Y:S05]  /*9c10*/  BSYNC B0 ;  /* 0x0000000000007941 */ /* 0x000fea0003800000 */
.L_x_107:
[----:B------:R-:W-:-:S04]  /*9c20*/  IADD3 R0, R24, 0x10, RZ ;  /* 0x0000001018007810 */ /* 0x000fc80007ffe0ff */
[----:B------:R-:W-:-:S13]  /*9c30*/  ISETP.GE.AND P0, PT, R0, c[0x0][0x27c], PT ;  /* 0x00009f0000007a0c */ /* 0x000fda0003f06270 */
[----:B------:R-:W-:Y:S05]  /*9c40*/  @P0 BRA `(.L_x_106) ;  /* 0x0000026000000947 */ /* 0x000fea0003800000 */
[----:B-1----:R-:W1:Y:S01]  /*9c50*/  LDS.128 R8, [R29] ;  /* 0x000000001d087984 */ /* 0x002e620000000c00 */
        /* <DEDUP_REMOVED lines=20> */
[----:B------:R-:W-:Y:S01]  /*9da0*/  FFMA.FTZ R14, R13, R2, -R6 ;  /* 0x000000020d0e7223 */ /* 0x000fe20000010806 */
        /* <DEDUP_REMOVED lines=16> */
.L_x_106:
[----:B------:R-:W-:Y:S05]  /*9eb0*/  BSYNC B1 ;  /* 0x0000000000017941 */ /* 0x000fea0003800000 */
.L_x_105:
[----:B------:R-:W-:Y:S01]  /*9ec0*/  IADD3 R0, R39, 0x20, RZ ;  /* 0x0000002027007810 */ /* 0x000fe20007ffe0ff */
[----:B------:R-:W-:Y:S03]  /*9ed0*/  BSSY B1, `(.L_x_109) ;  /* 0x0000056000017945 */ /* 0x000fe60003800000 */
[----:B------:R-:W-:-:S13]  /*9ee0*/  ISETP.GE.AND P0, PT, R0, R30, PT ;  /* 0x0000001e0000720c */ /* 0x000fda0003f06270 */
[----:B------:R-:W-:Y:S05]  /*9ef0*/  @P0 BRA `(.L_x_110) ;  /* 0x0000053000000947 */ /* 0x000fea0003800000 */
[----:B------:R-:W-:Y:S01]  /*9f00*/  ISETP.GE.AND P0, PT, R24, c[0x0][0x27c], PT ;  /* 0x00009f0018007a0c */ /* 0x000fe20003f06270 */
[----:B------:R-:W-:-:S12]  /*9f10*/  BSSY B0, `(.L_x_111) ;  /* 0x0000028000007945 */ /* 0x000fd80003800000 */
[----:B------:R-:W-:Y:S05]  /*9f20*/  @P0 BRA `(.L_x_112) ;  /* 0x0000026000000947 */ /* 0x000fea0003800000 */
[----:B-1----:R-:W1:Y:S01]  /*9f30*/  LDS.128 R8, [R26+0x1000] ;  /* 0x001000001a087984 */ /* 0x002e620000000c00 */
        /* <DEDUP_REMOVED lines=11> */
[CC--:B------:R-:W-:Y:S01]  /*9ff0*/  FFMA.FTZ R18, R5.reuse, R7.reuse, -R14 ;  /* 0x0000000705127223 */ /* 0x0c0fe2000001080e */
[----:B------:R-:W-:Y:S01]  /*a000*/  LOP3.LUT R12, R10, 0xffff0000, RZ, 0xc0, !PT ;  /* 0xffff00000a0c7812 */ /* 0x000fe200078ec0ff */
[----:B------:R-:W-:Y:S01]  /*a010*/  FMUL.FTZ R10, R5, R6 ;  /* 0x00000006050a7220 */ /* 0x000fe20000410000 */
[----:B------:R-:W-:Y:S01]  /*a020*/  LOP3.LUT R11, R11, 0xffff0000, RZ, 0xc0, !PT ;  /* 0xffff00000b0b7812 */ /* 0x000fe200078ec0ff */
[CC--:B------:R-:W-:Y:S01]  /*a030*/  FMUL.FTZ R6, R9.reuse, R8.reuse ;  /* 0x0000000809067220 */ /* 0x0c0fe20000410000 */
[----:B------:R-:W-:Y:S01]  /*a040*/  LOP3.LUT R5, R22, 0xffff0000, RZ, 0xc0, !PT ;  /* 0xffff000016057812 */ /* 0x000fe200078ec0ff */
[----:B------:R-:W-:Y:S01]  /*a050*/  FFMA.FTZ R17, R0, R7, R10 ;  /* 0x0000000700117223 */ /* 0x000fe2000001000a */
[----:B------:R-:W-:Y:S01]  /*a060*/  LOP3.LUT R0, R20, 0xffff0000, RZ, 0xc0, !PT ;  /* 0xffff000014007812 */ /* 0x000fe200078ec0ff */
[C---:B------:R-:W-:Y:S02]  /*a070*/  FMUL.FTZ R8, R2.reuse, R8 ;  /* 0x0000000802087220 */ /* 0x040fe40000410000 */
[-C--:B------:R-:W-:Y:S01]  /*a080*/  FFMA.FTZ R14, R2, R13.reuse, -R6 ;  /* 0x0000000d020e7223 */ /* 0x080fe20000010806 */
[----:B------:R-:W-:Y:S01]  /*a090*/  SHF.L.U32 R2, R20, 0x10, RZ ;  /* 0x0000001014027819 */ /* 0x000fe200000006ff */
[----:B------:R-:W-:Y:S01]  /*a0a0*/  FFMA.FTZ R13, R9, R13, R8 ;  /* 0x0000000d090d7223 */ /* 0x000fe20000010008 */
[----:B------:R-:W-:Y:S01]  /*a0b0*/  SHF.L.U32 R6, R22, 0x10, RZ ;  /* 0x0000001016067819 */ /* 0x000fe200000006ff */
[----:B------:R-:W-:-:S02]  /*a0c0*/  FMUL.FTZ R7, R0, R11 ;  /* 0x0000000b00077220 */ /* 0x000fc40000410000 */
[-C--:B------:R-:W-:Y:S02]  /*a0d0*/  FMUL.FTZ R9, R2, R12.reuse ;  /* 0x0000000c02097220 */ /* 0x080fe40000410000 */
[C---:B------:R-:W-:Y:S02]  /*a0e0*/  FMUL.FTZ R8, R6.reuse, R12 ;  /* 0x0000000c06087220 */ /* 0x040fe40000410000 */
[----:B------:R-:W-:Y:S02]  /*a0f0*/  FMUL.FTZ R11, R5, R11 ;  /* 0x0000000b050b7220 */ /* 0x000fe40000410000 */
[-C--:B------:R-:W-:Y:S01]  /*a100*/  FFMA.FTZ R6, R6, R15.reuse, -R9 ;  /* 0x0000000f06067223 */ /* 0x080fe20000010809 */
[----:B------:R-:W-:Y:S01]  /*a110*/  F2FP.BF16.PACK_AB R9, R13, R14 ;  /* 0x0000000e0d09723e */ /* 0x000fe200000010ff */
[----:B------:R-:W-:Y:S01]  /*a120*/  FFMA.FTZ R10, R2, R15, R8 ;  /* 0x0000000f020a7223 */ /* 0x000fe20000010008 */
[----:B------:R-:W-:Y:S01]  /*a130*/  F2FP.BF16.PACK_AB R8, R17, R18 ;  /* 0x000000121108723e */ /* 0x000fe200000010ff */
[----:B------:R-:W-:-:S02]  /*a140*/  FFMA.FTZ R7, R5, R16, -R7 ;  /* 0x0000001005077223 */ /* 0x000fc40000010807 */
[----:B------:R-:W-:Y:S01]  /*a150*/  FFMA.FTZ R11, R0, R16, R11 ;  /* 0x00000010000b7223 */ /* 0x000fe2000001000b */
[----:B------:R-:W-:-:S04]  /*a160*/  F2FP.BF16.PACK_AB R10, R10, R6 ;  /* 0x000000060a0a723e */ /* 0x000fc800000010ff */
[----:B------:R-:W-:-:S05]  /*a170*/  F2FP.BF16.PACK_AB R11, R11, R7 ;  /* 0x000000070b0b723e */ /* 0x000fca00000010ff */
[----:B------:R1:W-:Y:S02]  /*a180*/  STS.128 [R26+0x1000], R8 ;  /* 0x001000081a007388 */ /* 0x0003e40000000c00 */
.L_x_112:
[----:B------:R-:W-:Y:S05]  /*a190*/  BSYNC B0 ;  /* 0x0000000000007941 */ /* 0x000fea0003800000 */
.L_x_111:
[----:B------:R-:W-:-:S04]  /*a1a0*/  IADD3 R0, R24, 0x10, RZ ;  /* 0x0000001018007810 */ /* 0x000fc80007ffe0ff */
[----:B------:R-:W-:-:S13]  /*a1b0*/  ISETP.GE.AND P0, PT, R0, c[0x0][0x27c], PT ;  /* 0x00009f0000007a0c */ /* 0x000fda0003f06270 */
        /* <DEDUP_REMOVED lines=17> */
[-C--:B------:R-:W-:Y:S01]  /*a2d0*/  FMUL.FTZ R6, R9, R8.reuse ;  /* 0x0000000809067220 */ /* 0x080fe20000410000 */
[----:B------:R-:W-:Y:S01]  /*a2e0*/  LOP3.LUT R5, R28, 0xffff0000, RZ, 0xc0, !PT ;  /* 0xffff00001c057812 */ /* 0x000fe200078ec0ff */
[----:B------:R-:W-:Y:S01]  /*a2f0*/  FFMA.FTZ R17, R0, R7, R10 ;  /* 0x0000000700117223 */ /* 0x000fe2000001000a */
[C---:B------:R-:W-:Y:S01]  /*a300*/  LOP3.LUT R0, R27.reuse, 0xffff0000, RZ, 0xc0, !PT ;  /* 0xffff00001b007812 */ /* 0x040fe200078ec0ff */
        /* <DEDUP_REMOVED lines=18> */
.L_x_110:
[----:B------:R-:W-:Y:S05]  /*a430*/  BSYNC B1 ;  /* 0x0000000000017941 */ /* 0x000fea0003800000 */
.L_x_109:
        /* <DEDUP_REMOVED lines=45> */
.L_x_116:
[----:B------:R-:W-:Y:S05]  /*a710*/  BSYNC B0 ;  /* 0x0000000000007941 */ /* 0x000fea0003800000 */
.L_x_115:
        /* <DEDUP_REMOVED lines=41> */
.L_x_114:
[----:B------:R-:W-:Y:S05]  /*a9b0*/  BSYNC B1 ;  /* 0x0000000000017941 */ /* 0x000fea0003800000 */
.L_x_113:
[----:B------:R-:W-:-:S04]  /*a9c0*/  IADD3 R0, R39, 0x60, RZ ;  /* 0x0000006027007810 */ /* 0x000fc80007ffe0ff */
        /* <DEDUP_REMOVED lines=43> */
.L_x_119:
[----:B------:R-:W-:Y:S05]  /*ac80*/  BSYNC B0 ;  /* 0x0000000000007941 */ /* 0x000fea0003800000 */
.L_x_118:
        /* <DEDUP_REMOVED lines=40> */
[----:B------:R1:W-:Y:S01]  /*af10*/  STS.128 [R29+0x3000], R8 ;  /* 0x003000081d007388 */ /* 0x0003e20000000c00 */
[----:B------:R-:W-:Y:S05]  /*af20*/  BRA `(.L_x_117) ;  /* 0x00001a2000007947 */ /* 0x000fea0003800000 */
.L_x_102:
[----:B------:R-:W-:Y:S01]  /*af30*/  ISETP.GE.AND P0, PT, R2, R23, PT ;  /* 0x000000170200720c */ /* 0x000fe20003f06270 */
[----:B------:R-:W-:Y:S01]  /*af40*/  BSSY B0, `(.L_x_120) ;  /* 0x000000d000007945 */ /* 0x000fe20003800000 */
[----:B------:R-:W-:Y:S01]  /*af50*/  CS2R R10, SRZ ;  /* 0x00000000000a7805 */ /* 0x000fe2000001ff00 */
[----:B------:R-:W-:Y:S01]  /*af60*/  CS2R R8, SRZ ;  /* 0x0000000000087805 */ /* 0x000fe2000001ff00 */
[----:B------:R-:W-:Y:S01]  /*af70*/  CS2R R14, SRZ ;  /* 0x00000000000e7805 */ /* 0x000fe2000001ff00 */
[----:B------:R-:W-:-:S08]  /*af80*/  CS2R R12, SRZ ;  /* 0x00000000000c7805 */ /* 0x000fd0000001ff00 */
[----:B------:R-:W-:Y:S05]  /*af90*/  @P0 BRA `(.L_x_121) ;  /* 0x0000007000000947 */ /* 0x000fea0003800000 */
[----:B------:R-:W-:Y:S01]  /*afa0*/  ISETP.GE.AND P0, PT, R25, c[0x0][0x27c], PT ;  /* 0x00009f0019007a0c */ /* 0x000fe20003f06270 */
[----:B------:R-:W-:-:S12]  /*afb0*/  CS2R R10, SRZ ;  /* 0x00000000000a7805 */ /* 0x000fd8000001ff00 */
[----:B------:R-:W-:Y:S05]  /*afc0*/  @P0 BRA `(.L_x_121) ;  /* 0x0000004000000947 */ /* 0x000fea0003800000 */
[----:B------:R-:W-:-:S04]  /*afd0*/  IMAD.WIDE R12, R25, 0x2, R18 ;  /* 0x00000002190c7825 */ /* 0x000fc800078e0212 */
[----:B------:R-:W-:Y:S02]  /*afe0*/  IMAD.WIDE R8, R25, 0x2, R16 ;  /* 0x0000000219087825 */ /* 0x000fe400078e0210 */
[----:B------:R-:W5:Y:S04]  /*aff0*/  LD.E.128 R12, [R12.64] ;  /* 0x0000000a0c0c7980 */ /* 0x000f68000c101d00 */
[----:B------:R-:W5:Y:S02]  /*b000*/  LD.E.128 R8, [R8.64] ;  /* 0x0000000a08087980 */ /* 0x000f64000c101d00 */
.L_x_121:
[----:B------:R-:W-:Y:S05]  /*b010*/  BSYNC B0 ;  /* 0x0000000000007941 */ /* 0x000fea0003800000 */
.L_x_120:
[----:B------:R-:W-:Y:S01]  /*b020*/  IMAD R0, R213, -0x80, R23 ;  /* 0xffffff80d5007824 */ /* 0x000fe200078e0217 */
[----:B------:R-:W-:Y:S01]  /*b030*/  ISETP.GE.AND P0, PT, R25, c[0x0][0x27c], PT ;  /* 0x00009f0019007a0c */ /* 0x000fe20003f06270 */
[--C-:B-----5:R-:W-:Y:S01]  /*b040*/  IMAD.MOV.U32 R21, RZ, RZ, R13.reuse ;  /* 0x000000ffff157224 */ /* 0x120fe200078e000d */
[--C-:B------:R-:W-:Y:S01]  /*b050*/  SHF.R.U64 R20, R12, 0x10, R13.reuse ;  /* 0x000000100c147819 */ /* 0x100fe2000000120d */
[----:B------:R-:W-:Y:S01]  /*b060*/  IMAD.MOV.U32 R19, RZ, RZ, R14 ;  /* 0x000000ffff137224 */ /* 0x000fe200078e000e */
[----:B------:R-:W-:Y:S01]  /*b070*/  IMNMX R45, R0, 0x80, PT ;  /* 0x00000080002d7817 */ /* 0x000fe20003800200 */
[----:B------:R-:W-:Y:S01]  /*b080*/  IMAD.MOV.U32 R22, RZ, RZ, R12 ;  /* 0x000000ffff167224 */ /* 0x000fe200078e000c */
[----:B------:R-:W-:Y:S01]  /*b090*/  SHF.R.U32.HI R16, RZ, 0x10, R13 ;  /* 0x00000010ff107819 */ /* 0x000fe2000001160d */
[----:B------:R-:W-:Y:S01]  /*b0a0*/  IMAD.MOV.U32 R18, RZ, RZ, R15 ;  /* 0x000000ffff127224 */ /* 0x000fe200078e000f */
[----:B------:R-:W-:Y:S01]  /*b0b0*/  ISETP.GE.OR P1, PT, R39, R45, P0 ;  /* 0x0000002d2700720c */ /* 0x000fe20000726670 */
[----:B------:R-:W-:Y:S01]  /*b0c0*/  IMAD.MOV.U32 R13, RZ, RZ, R9 ;  /* 0x000000ffff0d7224 */ /* 0x000fe200078e0009 */
[--C-:B------:R-:W-:Y:S01]  /*b0d0*/  SHF.R.U64 R17, R14, 0x10, R15.reuse ;  /* 0x000000100e117819 */ /* 0x100fe2000000120f */
[----:B------:R-:W-:Y:S01]  /*b0e0*/  IMAD.MOV.U32 R14, RZ, RZ, R8 ;  /* 0x000000ffff0e7224 */ /* 0x000fe200078e0008 */
[----:B------:R-:W-:Y:S01]  /*b0f0*/  SHF.R.U32.HI R12, RZ, 0x10, R15 ;  /* 0x00000010ff0c7819 */ /* 0x000fe2000001160f */
[----:B------:R-:W-:Y:S01]  /*b100*/  IMAD.MOV.U32 R7, RZ, RZ, R10 ;  /* 0x000000ffff077224 */ /* 0x000fe200078e000a */
[----:B------:R-:W-:-:S04]  /*b110*/  DEPBAR.LE SB0, 0x1 ;  /* 0x000080400000791a */ /* 0x000fc80000000000 */
[----:B------:R-:W-:Y:S01]  /*b120*/  IMAD.MOV.U32 R5, RZ, RZ, R11 ;  /* 0x000000ffff057224 */ /* 0x000fe200078e000b */
[--C-:B------:R-:W-:Y:S01]  /*b130*/  SHF.R.U64 R8, R8, 0x10, R9.reuse ;  /* 0x0000001008087819 */ /* 0x100fe20000001209 */
[----:B------:R-:W-:Y:S01]  /*b140*/  BSSY B0, `(.L_x_122) ;  /* 0x0000065000007945 */ /* 0x000fe20003800000 */
[----:B------:R-:W-:Y:S02]  /*b150*/  SHF.R.U32.HI R6, RZ, 0x10, R9 ;  /* 0x00000010ff067819 */ /* 0x000fe40000011609 */
[--C-:B------:R-:W-:Y:S02]  /*b160*/  SHF.R.U64 R2, R10, 0x10, R11.reuse ;  /* 0x000000100a027819 */ /* 0x100fe4000000120b */
[----:B------:R-:W-:Y:S02]  /*b170*/  SHF.R.U32.HI R0, RZ, 0x10, R11 ;  /* 0x00000010ff007819 */ /* 0x000fe4000001160b */
[----:B------:R-:W-:Y:S02]  /*b180*/  PRMT R40, R22, 0x5410, R20 ;  /* 0x0000541016287816 */ /* 0x000fe40000000014 */
[----:B------:R-:W-:-:S02]  /*b190*/  PRMT R44, R21, 0x5410, R16 ;  /* 0x00005410152c7816 */ /* 0x000fc40000000010 */
[----:B------:R-:W-:Y:S02]  /*b1a0*/  PRMT R37, R19, 0x5410, R17 ;  /* 0x0000541013257816 */ /* 0x000fe40000000011 */
[----:B------:R-:W-:Y:S02]  /*b1b0*/  PRMT R43, R18, 0x5410, R12 ;  /* 0x00005410122b7816 */ /* 0x000fe4000000000c */
[----:B------:R-:W-:Y:S02]  /*b1c0*/  PRMT R38, R14, 0x5410, R8 ;  /* 0x000054100e267816 */ /* 0x000fe40000000008 */
[----:B------:R-:W-:Y:S02]  /*b1d0*/  PRMT R41, R13, 0x5410, R6 ;  /* 0x000054100d297816 */ /* 0x000fe40000000006 */
[----:B------:R-:W-:Y:S02]  /*b1e0*/  PRMT R36, R7, 0x5410, R2 ;  /* 0x0000541007247816 */ /* 0x000fe40000000002 */
[----:B------:R-:W-:Y:S01]  /*b1f0*/  PRMT R42, R5, 0x5410, R0 ;  /* 0x00005410052a7816 */ /* 0x000fe20000000000 */
[----:B------:R-:W-:Y:S06]  /*b200*/  BAR.SYNC.DEFER_BLOCKING 0x0 ;  /* 0x0000000000007b1d */ /* 0x000fec0000010000 */
[----:B------:R-:W-:Y:S05]  /*b210*/  @P1 BRA `(.L_x_123) ;  /* 0x0000057000001947 */ /* 0x000fea0003800000 */
[----:B------:R-:W-:Y:S01]  /*b220*/  SHF.L.U32 R0, R39, 0x6, RZ ;  /* 0x0000000627007819 */ /* 0x000fe200000006ff */
[----:B------:R-:W-:Y:S01]  /*b230*/  IMAD.SHL.U32 R7, R50, 0x200, RZ ;  /* 0x0000020032077824 */ /* 0x000fe200078e00ff */
[----:B------:R-:W-:-:S02]  /*b240*/  IADD3 R6, R25, c[0x0][0x27c], RZ ;  /* 0x00009f0019067a10 */ /* 0x000fc40007ffe0ff */
[----:B------:R-:W-:-:S04]  /*b250*/  LOP3.LUT R0, R0, 0x1c0, RZ, 0xc0, !PT ;  /* 0x000001c000007812 */ /* 0x000fc800078ec0ff */
[C---:B------:R-:W-:Y:S02]  /*b260*/  LOP3.LUT R2, R0.reuse, 0x38, R25, 0xf8, !PT ;  /* 0x0000003800027812 */ /* 0x040fe400078ef819 */
[----:B------:R-:W-:Y:S02]  /*b270*/  SHF.R.U32.HI R5, RZ, 0x3, R0 ;  /* 0x00000003ff057819 */ /* 0x000fe40000011600 */
[----:B------:R-:W-:Y:S02]  /*b280*/  LOP3.LUT R0, R0, 0x38, R6, 0xf8, !PT ;  /* 0x0000003800007812 */ /* 0x000fe400078ef806 */
[C-C-:B------:R-:W-:Y:S02]  /*b290*/  LOP3.LUT R2, R7.reuse, R2, R5.reuse, 0xf6, !PT ;  /* 0x0000000207027212 */ /* 0x140fe400078ef605 */
[----:B------:R-:W-:Y:S02]  /*b2a0*/  LOP3.LUT R0, R7, R0, R5, 0xf6, !PT ;  /* 0x0000000007007212 */ /* 0x000fe400078ef605 */
[----:B------:R-:W-:-:S02]  /*b2b0*/  SHF.L.U32 R32, R2, 0x1, RZ ;  /* 0x0000000102207819 */ /* 0x000fc400000006ff */
[----:B------:R-:W-:Y:S01]  /*b2c0*/  SHF.L.U32 R6, R38, 0x10, RZ ;  /* 0x0000001026067819 */ /* 0x000fe200000006ff */
[----:B------:R-:W-:Y:S02]  /*b2d0*/  IMAD.SHL.U32 R31, R0, 0x2, RZ ;  /* 0x00000002001f7824 */ /* 0x000fe400078e00ff */
[----:B------:R-:W1:Y:S01]  /*b2e0*/  LDS.128 R12, [R32+0x7100] ;  /* 0x00710000200c7984 */ /* 0x000e620000000c00 */
[----:B------:R-:W-:-:S03]  /*b2f0*/  IMAD.U32 R0, R40, 0x10000, RZ ;  /* 0x0001000028007824 */ /* 0x000fc600078e00ff */
[----:B------:R-:W2:Y:S01]  /*b300*/  LDS.128 R8, [R31+0x7100] ;  /* 0x007100001f087984 */ /* 0x000ea20000000c00 */
[C---:B-1----:R-:W-:Y:S01]  /*b310*/  SHF.L.U32 R16, R12.reuse, 0x10, RZ ;  /* 0x000000100c107819 */ /* 0x042fe200000006ff */
[----:B------:R-:W-:Y:S01]  /*b320*/  IMAD.U32 R21, R13, 0x10000, RZ ;  /* 0x000100000d157824 */ /* 0x000fe200078e00ff */
[----:B------:R-:W-:Y:S01]  /*b330*/  LOP3.LUT R18, R12, 0xffff0000, RZ, 0xc0, !PT ;  /* 0xffff00000c127812 */ /* 0x000fe200078ec0ff */
[----:B------:R-:W-:Y:S01]  /*b340*/  IMAD.U32 R24, R15, 0x10000, RZ ;  /* 0x000100000f187824 */ /* 0x000fe200078e00ff */
[C---:B--2---:R-:W-:Y:S01]  /*b350*/  SHF.L.U32 R2, R8.reuse, 0x10, RZ ;  /* 0x0000001008027819 */ /* 0x044fe200000006ff */
[C---:B------:R-:W-:Y:S01]  /*b360*/  IMAD.U32 R19, R9.reuse, 0x10000, RZ ;  /* 0x0001000009137824 */ /* 0x040fe200078e00ff */
[----:B------:R-:W-:Y:S02]  /*b370*/  LOP3.LUT R23, R9, 0xffff0000, RZ, 0xc0, !PT ;  /* 0xffff000009177812 */ /* 0x000fe400078ec0ff */
[----:B------:R-:W-:Y:S01]  /*b380*/  LOP3.LUT R12, R8, 0xffff0000, RZ, 0xc0, !PT ;  /* 0xffff0000080c7812 */ /* 0x000fe200078ec0ff */
[----:B------:R-:W-:Y:S01]  /*b390*/  FMUL.FTZ R5, R2, R6 ;  /* 0x0000000602057220 */ /* 0x000fe20000410000 */
[----:B------:R-:W-:Y:S01]  /*b3a0*/  LOP3.LUT R9, R38, 0xffff0000, RZ, 0xc0, !PT ;  /* 0xffff000026097812 */ /* 0x000fe200078ec0ff */
[-C--:B------:R-:W-:Y:S01]  /*b3b0*/  FMUL.FTZ R7, R2, R0.reuse ;  /* 0x0000000002077220 */ /* 0x080fe20000410000 */
[----:B------:R-:W-:Y:S01]  /*b3c0*/  LOP3.LUT R2, R40, 0xffff0000, RZ, 0xc0, !PT ;  /* 0xffff000028027812 */ /* 0x000fe200078ec0ff */
[----:B------:R-:W-:Y:S01]  /*b3d0*/  FFMA.FTZ R34, R16, R0, -R5 ;  /* 0x0000000010227223 */ /* 0x000fe20000010805 */
[----:B------:R-:W-:Y:S01]  /*b3e0*/  LOP3.LUT R27, R13, 0xffff0000, RZ, 0xc0, !PT ;  /* 0xffff00000d1b7812 */ /* 0x000fe200078ec0ff */
[----:B------:R-:W-:Y:S01]  /*b3f0*/  FMUL.FTZ R8, R12, R9 ;  /* 0x000000090c087220 */ /* 0x000fe20000410000 */
[----:B------:R-:W-:Y:S01]  /*b400*/  SHF.L.U32 R13, R10, 0x10, RZ ;  /* 0x000000100a0d7819 */ /* 0x000fe200000006ff */
[----:B------:R-:W-:Y:S01]  /*b410*/  FFMA.FTZ R33, R16, R6, R7 ;  /* 0x0000000610217223 */ /* 0x000fe20000010007 */
[----:B------:R-:W-:Y:S01]  /*b420*/  SHF.L.U32 R5, R36, 0x10, RZ ;  /* 0x0000001024057819 */ /* 0x000fe200000006ff */
[-C--:B------:R-:W-:Y:S01]  /*b430*/  FMUL.FTZ R7, R12, R2.reuse ;  /* 0x000000020c077220 */ /* 0x080fe20000410000 */
[----:B------:R-:W-:Y:S01]  /*b440*/  SHF.L.U32 R17, R14, 0x10, RZ ;  /* 0x000000100e117819 */ /* 0x000fe200000006ff */
[----:B------:R-:W-:Y:S01]  /*b450*/  FFMA.FTZ R12, R18, R2, -R8 ;  /* 0x00000002120c7223 */ /* 0x000fe20000010808 */
[----:B------:R-:W-:Y:S01]  /*b460*/  LOP3.LUT R20, R14, 0xffff0000, RZ, 0xc0, !PT ;  /* 0xffff00000e147812 */ /* 0x000fe200078ec0ff */
[----:B------:R-:W-:Y:S01]  /*b470*/  IMAD.U32 R0, R37, 0x10000, RZ ;  /* 0x0001000025007824 */ /* 0x000fe200078e00ff */
[----:B------:R-:W-:Y:S01]  /*b480*/  LOP3.LUT R14, R10, 0xffff0000, RZ, 0xc0, !PT ;  /* 0xffff00000a0e7812 */ /* 0x000fe200078ec0ff */
[CC--:B------:R-:W-:Y:S01]  /*b490*/  FMUL.FTZ R2, R13.reuse, R5.reuse ;  /* 0x000000050d027220 */ /* 0x0c0fe20000410000 */
[----:B------:R-:W-:Y:S01]  /*b4a0*/  LOP3.LUT R10, R36, 0xffff0000, RZ, 0xc0, !PT ;  /* 0xffff0000240a7812 */ /* 0x000fe200078ec0ff */
[-C--:B------:R-:W-:Y:S01]  /*b4b0*/  FMUL.FTZ R6, R13, R0.reuse ;  /* 0x000000000d067220 */ /* 0x080fe20000410000 */
[----:B------:R-:W-:Y:S01]  /*b4c0*/  LOP3.LUT R26, R15, 0xffff0000, RZ, 0xc0, !PT ;  /* 0xffff00000f1a7812 */ /* 0x000fe200078ec0ff */
[----:B------:R-:W-:Y:S01]  /*b4d0*/  FFMA.FTZ R29, R17, R0, -R2 ;  /* 0x00000000111d7223 */ /* 0x000fe20000010802 */
[----:B------:R-:W-:Y:S01]  /*b4e0*/  LOP3.LUT R0, R37, 0xffff0000, RZ, 0xc0, !PT ;  /* 0xffff000025007812 */ /* 0x000fe200078ec0ff */
[----:B------:R-:W-:Y:S01]  /*b4f0*/  FFMA.FTZ R28, R17, R5, R6 ;  /* 0x00000005111c7223 */ /* 0x000fe20000010006 */
[----:B------:R-:W-:Y:S01]  /*b500*/  SHF.L.U32 R5, R44, 0x10, RZ ;  /* 0x000000102c057819 */ /* 0x000fe200000006ff */
[----:B------:R-:W-:Y:S01]  /*b510*/  FFMA.FTZ R30, R18, R9, R7 ;  /* 0x00000009121e7223 */ /* 0x000fe20000010007 */
[----:B------:R-:W-:Y:S01]  /*b520*/  SHF.L.U32 R8, R42, 0x10, RZ ;  /* 0x000000102a087819 */ /* 0x000fe200000006ff */
[----:B------:R-:W-:Y:S01]  /*b530*/  FMUL.FTZ R6, R14, R10 ;  /* 0x0000000a0e067220 */ /* 0x000fe20000410000 */
[----:B------:R-:W-:Y:S01]  /*b540*/  LOP3.LUT R22, R11, 0xffff0000, RZ, 0xc0, !PT ;  /* 0xffff00000b167812 */ /* 0x000fe200078ec0ff */
[----:B------:R-:W-:Y:S01]  /*b550*/  IMAD.U32 R2, R41, 0x10000, RZ ;  /* 0x0001000029027824 */ /* 0x000fe200078e00ff */
[----:B------:R-:W-:Y:S01]  /*b560*/  F2FP.BF16.PACK_AB R12, R12, R34 ;  /* 0x000000220c0c723e */ /* 0x000fe200000010ff */
[----:B------:R-:W-:-:S02]  /*b570*/  FMUL.FTZ R9, R14, R0 ;  /* 0x000000000e097220 */ /* 0x000fc40000410000 */
[----:B------:R-:W-:Y:S02]  /*b580*/  IMAD.U32 R15, R11, 0x10000, RZ ;  /* 0x000100000b0f7824 */ /* 0x000fe400078e00ff */
[C---:B------:R-:W-:Y:S01]  /*b590*/  FFMA.FTZ R14, R20.reuse, R0, -R6 ;  /* 0x00000000140e7223 */ /* 0x040fe20000010806 */
[----:B------:R-:W-:Y:S01]  /*b5a0*/  SHF.L.U32 R0, R43, 0x10, RZ ;  /* 0x000000102b007819 */ /* 0x000fe200000006ff */
[C---:B------:R-:W-:Y:S02]  /*b5b0*/  FMUL.FTZ R7, R19.reuse, R2 ;  /* 0x0000000213077220 */ /* 0x040fe40000410000 */
[----:B------:R-:W-:Y:S01]  /*b5c0*/  FFMA.FTZ R20, R20, R10, R9 ;  /* 0x0000000a14147223 */ /* 0x000fe20000010009 */
[----:B------:R-:W-:Y:S01]  /*b5d0*/  F2FP.BF16.PACK_AB R14, R14, R29 ;  /* 0x0000001d0e0e723e */ /* 0x000fe200000010ff */
[----:B------:R-:W-:Y:S02]  /*b5e0*/  FMUL.FTZ R6, R19, R5 ;  /* 0x0000000513067220 */ /* 0x000fe40000410000 */
[----:B------:R-:W-:-:S02]  /*b5f0*/  FMUL.FTZ R9, R15, R8 ;  /* 0x000000080f097220 */ /* 0x000fc40000410000 */
[----:B------:R-:W-:Y:S01]  /*b600*/  FFMA.FTZ R18, R21, R5, -R7 ;  /* 0x0000000515127223 */ /* 0x000fe20000010807 */
[----:B------:R-:W-:Y:S01]  /*b610*/  LOP3.LUT R5, R43, 0xffff0000, RZ, 0xc0, !PT ;  /* 0xffff00002b057812 */ /* 0x000fe200078ec0ff */
[----:B------:R-:W-:Y:S01]  /*b620*/  FFMA.FTZ R17, R21, R2, R6 ;  /* 0x0000000215117223 */ /* 0x000fe20000010006 */
[----:B------:R-:W-:Y:S01]  /*b630*/  LOP3.LUT R2, R41, 0xffff0000, RZ, 0xc0, !PT ;  /* 0xffff000029027812 */ /* 0x000fe200078ec0ff */
[-C--:B------:R-:W-:Y:S01]  /*b640*/  FMUL.FTZ R7, R15, R0.reuse ;  /* 0x000000000f077220 */ /* 0x080fe20000410000 */
[----:B------:R-:W-:Y:S01]  /*b650*/  LOP3.LUT R6, R44, 0xffff0000, RZ, 0xc0, !PT ;  /* 0xffff00002c067812 */ /* 0x000fe200078ec0ff */
[----:B------:R-:W-:Y:S01]  /*b660*/  FFMA.FTZ R16, R24, R0, -R9 ;  /* 0x0000000018107223 */ /* 0x000fe20000010809 */
[----:B------:R-:W-:Y:S01]  /*b670*/  LOP3.LUT R0, R42, 0xffff0000, RZ, 0xc0, !PT ;  /* 0xffff00002a007812 */ /* 0x000fe200078ec0ff */
[----:B------:R-:W-:Y:S02]  /*b680*/  FFMA.FTZ R11, R24, R8, R7 ;  /* 0x00000008180b7223 */ /* 0x000fe40000010007 */
[----:B------:R-:W-:-:S02]  /*b690*/  FMUL.FTZ R10, R23, R2 ;  /* 0x00000002170a7220 */ /* 0x000fc40000410000 */
[C---:B------:R-:W-:Y:S02]  /*b6a0*/  FMUL.FTZ R8, R22.reuse, R0 ;  /* 0x0000000016087220 */ /* 0x040fe40000410000 */
[-C--:B------:R-:W-:Y:S02]  /*b6b0*/  FMUL.FTZ R9, R23, R6.reuse ;  /* 0x0000000617097220 */ /* 0x080fe40000410000 */
[-C--:B------:R-:W-:Y:S02]  /*b6c0*/  FMUL.FTZ R7, R22, R5.reuse ;  /* 0x0000000516077220 */ /* 0x080fe40000410000 */
[C---:B------:R-:W-:Y:S01]  /*b6d0*/  FFMA.FTZ R13, R27.reuse, R6, -R10 ;  /* 0x000000061b0d7223 */ /* 0x040fe2000001080a */
[----:B------:R-:W-:Y:S01]  /*b6e0*/  F2FP.BF16.PACK_AB R10, R20, R28 ;  /* 0x0000001c140a723e */ /* 0x000fe200000010ff */
[----:B------:R-:W-:Y:S01]  /*b6f0*/  FFMA.FTZ R15, R26, R5, -R8 ;  /* 0x000000051a0f7223 */ /* 0x000fe20000010808 */
[----:B------:R-:W-:Y:S01]  /*b700*/  F2FP.BF16.PACK_AB R8, R30, R33 ;  /* 0x000000211e08723e */ /* 0x000fe200000010ff */
[----:B------:R-:W-:Y:S01]  /*b710*/  FFMA.FTZ R9, R27, R2, R9 ;  /* 0x000000021b097223 */ /* 0x000fe20000010009 */
[----:B------:R-:W-:Y:S01]  /*b720*/  F2FP.BF16.PACK_AB R13, R13, R18 ;  /* 0x000000120d0d723e */ /* 0x000fe200000010ff */
[----:B------:R-:W-:Y:S01]  /*b730*/  FFMA.FTZ R7, R26, R0, R7 ;  /* 0x000000001a077223 */ /* 0x000fe20000010007 */
[----:B------:R-:W-:-:S02]  /*b740*/  F2FP.BF16.PACK_AB R15, R15, R16 ;  /* 0x000000100f0f723e */ /* 0x000fc400000010ff */
[----:B------:R-:W-:Y:S02]  /*b750*/  F2FP.BF16.PACK_AB R9, R9, R17 ;  /* 0x000000110909723e */ /* 0x000fe400000010ff */
[----:B------:R-:W-:Y:S01]  /*b760*/  F2FP.BF16.PACK_AB R11, R7, R11 ;  /* 0x0000000b070b723e */ /* 0x000fe200000010ff */
[----:B------:R1:W-:Y:S04]  /*b770*/  STS.128 [R32+0x7100], R12 ;  /* 0x0071000c20007388 */ /* 0x0003e80000000c00 */
[----:B------:R1:W-:Y:S02]  /*b780*/  STS.128 [R31+0x7100], R8 ;  /* 0x007100081f007388 */ /* 0x0003e40000000c00 */
.L_x_123:
[----:B------:R-:W-:Y:S05]  /*b790*/  BSYNC B0 ;  /* 0x0000000000007941 */ /* 0x000fea0003800000 */
.L_x_122:
[----:B------:R-:W-:Y:S01]  /*b7a0*/  IADD3 R0, R39, 0x20, RZ ;  /* 0x0000002027007810 */ /* 0x000fe20007ffe0ff */
[----:B------:R-:W-:Y:S03]  /*b7b0*/  BSSY B0, `(.L_x_124) ;  /* 0x000005d000007945 */ /* 0x000fe60003800000 */
[----:B------:R-:W-:-:S13]  /*b7c0*/  ISETP.GE.OR P1, PT, R0, R45, P0 ;  /* 0x0000002d0000720c */ /* 0x000fda0000726670 */
[----:B------:R-:W-:Y:S05]  /*b7d0*/  @P1 BRA `(.L_x_125) ;  /* 0x000005a000001947 */ /* 0x000fea0003800000 */
[----:B------:R-:W-:Y:S01]  /*b7e0*/  SHF.R.S32.HI R2, RZ, 0x1f, R0 ;  /* 0x0000001fff027819 */ /* 0x000fe20000011400 */
[----:B------:R-:W-:Y:S01]  /*b7f0*/  IMAD.SHL.U32 R5, R0, 0x40, RZ ;  /* 0x0000004000057824 */ /* 0x000fe200078e00ff */
[----:B------:R-:W-:Y:S02]  /*b800*/  IADD3 R7, R25, c[0x0][0x27c], RZ ;  /* 0x00009f0019077a10 */ /* 0x000fe40007ffe0ff */
[----:B------:R-:W-:Y:S02]  /*b810*/  LEA.HI R2, R2, R0, RZ, 0x3 ;  /* 0x0000000002027211 */ /* 0x000fe400078f18ff */
[----:B------:R-:W-:-:S03]  /*b820*/  LOP3.LUT R0, R5, 0x1c0, RZ, 0xc0, !PT ;  /* 0x000001c005007812 */ /* 0x000fc600078ec0ff */
[----:B------:R-:W-:Y:S01]  /*b830*/  IMAD.SHL.U32 R2, R2, 0x40, RZ ;  /* 0x0000004002027824 */ /* 0x000fe200078e00ff */
[----:B------:R-:W-:Y:S02]  /*b840*/  LOP3.LUT R5, R0, 0x38, R25, 0xf8, !PT ;  /* 0x0000003800057812 */ /* 0x000fe400078ef819 */
[----:B------:R-:W-:Y:S02]  /*b850*/  SHF.R.U32.HI R6, RZ, 0x3, R0 ;  /* 0x00000003ff067819 */ /* 0x000fe40000011600 */
[----:B------:R-:W-:Y:S02]  /*b860*/  LOP3.LUT R2, R2, 0xfffffe00, RZ, 0xc0, !PT ;  /* 0xfffffe0002027812 */ /* 0x000fe400078ec0ff */
[----:B------:R-:W-:Y:S02]  /*b870*/  LOP3.LUT R0, R0, 0x38, R7, 0xf8, !PT ;  /* 0x0000003800007812 */ /* 0x000fe400078ef807 */
[C-C-:B------:R-:W-:Y:S02]  /*b880*/  LOP3.LUT R5, R2.reuse, R5, R6.reuse, 0xf6, !PT ;  /* 0x0000000502057212 */ /* 0x140fe400078ef606 */
[----:B------:R-:W-:-:S02]  /*b890*/  LOP3.LUT R0, R2, R0, R6, 0xf6, !PT ;  /* 0x0000000002007212 */ /* 0x000fc400078ef606 */
[----:B-1----:R-:W-:Y:S02]  /*b8a0*/  SHF.L.U32 R32, R5, 0x1, RZ ;  /* 0x0000000105207819 */ /* 0x002fe400000006ff */
[----:B------:R-:W-:Y:S01]  /*b8b0*/  SHF.L.U32 R2, R37, 0x10, RZ ;  /* 0x0000001025027819 */ /* 0x000fe200000006ff */
[----:B------:R-:W-:Y:S01]  /*b8c0*/  IMAD.SHL.U32 R31, R0, 0x2, RZ ;  /* 0x00000002001f7824 */ /* 0x000fe200078e00ff */
[----:B------:R-:W-:Y:S01]  /*b8d0*/  LOP3.LUT R0, R36, 0xffff0000, RZ, 0xc0, !PT ;  /* 0xffff000024007812 */ /* 0x000fe200078ec0ff */
[----:B------:R-:W1:Y:S04]  /*b8e0*/  LDS.128 R12, [R32+0x7100] ;  /* 0x00710000200c7984 */ /* 0x000e680000000c00 */
[----:B------:R-:W2:Y:S01]  /*b8f0*/  LDS.128 R8, [R31+0x7100] ;  /* 0x007100001f087984 */ /* 0x000ea20000000c00 */
[C---:B-1----:R-:W-:Y:S01]  /*b900*/  SHF.L.U32 R17, R12.reuse, 0x10, RZ ;  /* 0x000000100c117819 */ /* 0x042fe200000006ff */
[----:B------:R-:W-:Y:S01]  /*b910*/  IMAD.U32 R21, R13, 0x10000, RZ ;  /* 0x000100000d157824 */ /* 0x000fe200078e00ff */
[----:B------:R-:W-:Y:S01]  /*b920*/  LOP3.LUT R20, R12, 0xffff0000, RZ, 0xc0, !PT ;  /* 0xffff00000c147812 */ /* 0x000fe200078ec0ff */
[----:B------:R-:W-:Y:S01]  /*b930*/  IMAD.U32 R24, R15, 0x10000, RZ ;  /* 0x000100000f187824 */ /* 0x000fe200078e00ff */
[----:B------:R-:W-:Y:S01]  /*b940*/  SHF.L.U32 R12, R36, 0x10, RZ ;  /* 0x00000010240c7819 */ /* 0x000fe200000006ff */
[----:B--2---:R-:W-:Y:S01]  /*b950*/  IMAD.U32 R5, R10, 0x10000, RZ ;  /* 0x000100000a057824 */ /* 0x004fe200078e00ff */
[----:B------:R-:W-:Y:S01]  /*b960*/  LOP3.LUT R27, R13, 0xffff0000, RZ, 0xc0, !PT ;  /* 0xffff00000d1b7812 */ /* 0x000fe200078ec0ff */
[----:B------:R-:W-:Y:S01]  /*b970*/  IMAD.U32 R19, R9, 0x10000, RZ ;  /* 0x0001000009137824 */ /* 0x000fe200078e00ff */
[----:B------:R-:W-:Y:S01]  /*b980*/  SHF.L.U32 R13, R14, 0x10, RZ ;  /* 0x000000100e0d7819 */ /* 0x000fe200000006ff */
[-C--:B------:R-:W-:Y:S01]  /*b990*/  FMUL.FTZ R6, R12, R5.reuse ;  /* 0x000000050c067220 */ /* 0x080fe20000410000 */
[----:B------:R-:W-:Y:S01]  /*b9a0*/  LOP3.LUT R7, R10, 0xffff0000, RZ, 0xc0, !PT ;  /* 0xffff00000a077812 */ /* 0x000fe200078ec0ff */
[----:B------:R-:W-:Y:S01]  /*b9b0*/  FMUL.FTZ R5, R2, R5 ;  /* 0x0000000502057220 */ /* 0x000fe20000410000 */
[----:B------:R-:W-:Y:S01]  /*b9c0*/  LOP3.LUT R16, R14, 0xffff0000, RZ, 0xc0, !PT ;  /* 0xffff00000e107812 */ /* 0x000fe200078ec0ff */
[-C--:B------:R-:W-:Y:S01]  /*b9d0*/  FFMA.FTZ R35, R2, R13.reuse, -R6 ;  /* 0x0000000d02237223 */ /* 0x080fe20000010806 */
[----:B------:R-:W-:Y:S01]  /*b9e0*/  LOP3.LUT R2, R37, 0xffff0000, RZ, 0xc0, !PT ;  /* 0xffff000025027812 */ /* 0x000fe200078ec0ff */
[----:B------:R-:W-:Y:S01]  /*b9f0*/  FFMA.FTZ R34, R12, R13, R5 ;  /* 0x0000000d0c227223 */ /* 0x000fe20000010005 */
[----:B------:R-:W-:Y:S01]  /*ba00*/  LOP3.LUT R26, R15, 0xffff0000, RZ, 0xc0, !PT ;  /* 0xffff00000f1a7812 */ /* 0x000fe200078ec0ff */
[----:B------:R-:W-:Y:S01]  /*ba10*/  IMAD.U32 R5, R40, 0x10000, RZ ;  /* 0x0001000028057824 */ /* 0x000fe200078e00ff */
[C---:B------:R-:W-:Y:S01]  /*ba20*/  SHF.L.U32 R14, R8.reuse, 0x10, RZ ;  /* 0x00000010080e7819 */ /* 0x040fe200000006ff */
[----:B------:R-:W-:Y:S01]  /*ba30*/  IMAD.U32 R18, R11, 0x10000, RZ ;  /* 0x000100000b127824 */ /* 0x000fe200078e00ff */
[----:B------:R-:W-:Y:S01]  /*ba40*/  LOP3.LUT R15, R8, 0xffff0000, RZ, 0xc0, !PT ;  /* 0xffff0000080f7812 */ /* 0x000fe200078ec0ff */
[-C--:B------:R-:W-:Y:S01]  /*ba50*/  FMUL.FTZ R8, R0, R7.reuse ;  /* 0x0000000700087220 */ /* 0x080fe20000410000 */
[----:B------:R-:W-:Y:S01]  /*ba60*/  SHF.L.U32 R6, R38, 0x10, RZ ;  /* 0x0000001026067819 */ /* 0x000fe200000006ff */
[C---:B------:R-:W-:Y:S01]  /*ba70*/  FMUL.FTZ R7, R2.reuse, R7 ;  /* 0x0000000702077220 */ /* 0x040fe20000410000 */
[----:B------:R-:W-:Y:S01]  /*ba80*/  LOP3.LUT R23, R9, 0xffff0000, RZ, 0xc0, !PT ;  /* 0xffff000009177812 */ /* 0x000fe200078ec0ff */
[----:B------:R-:W-:Y:S01]  /*ba90*/  FFMA.FTZ R33, R2, R16, -R8 ;  /* 0x0000001002217223 */ /* 0x000fe20000010808 */
[----:B------:R-:W-:Y:S01]  /*baa0*/  LOP3.LUT R9, R38, 0xffff0000, RZ, 0xc0, !PT ;  /* 0xffff000026097812 */ /* 0x000fe200078ec0ff */
[----:B------:R-:W-:Y:S01]  /*bab0*/  FMUL.FTZ R8, R5, R14 ;  /* 0x0000000e05087220 */ /* 0x000fe20000410000 */
[----:B------:R-:W-:Y:S01]  /*bac0*/  LOP3.LUT R22, R11, 0xffff0000, RZ, 0xc0, !PT ;  /* 0xffff00000b167812 */ /* 0x000fe200078ec0ff */
[----:B------:R-:W-:Y:S01]  /*bad0*/  FFMA.FTZ R30, R0, R16, R7 ;  /* 0x00000010001e7223 */ /* 0x000fe20000010007 */
[----:B------:R-:W-:Y:S01]  /*bae0*/  LOP3.LUT R0, R40, 0xffff0000, RZ, 0xc0, !PT ;  /* 0xffff000028007812 */ /* 0x000fe200078ec0ff */
[----:B------:R-:W-:Y:S01]  /*baf0*/  FMUL.FTZ R2, R6, R14 ;  /* 0x0000000e06027220 */ /* 0x000fe20000410000 */
[----:B------:R-:W-:Y:S01]  /*bb00*/  SHF.L.U32 R7, R42, 0x10, RZ ;  /* 0x000000102a077819 */ /* 0x000fe200000006ff */
[----:B------:R-:W-:Y:S01]  /*bb10*/  FFMA.FTZ R28, R6, R17, R8 ;  /* 0x00000011061c7223 */ /* 0x000fe20000010008 */
[----:B------:R-:W-:Y:S01]  /*bb20*/  F2FP.BF16.PACK_AB R14, R33, R35 ;  /* 0x00000023210e723e */ /* 0x000fe200000010ff */
[----:B------:R-:W-:Y:S01]  /*bb30*/  FFMA.FTZ R29, R5, R17, -R2 ;  /* 0x00000011051d7223 */ /* 0x000fe20000010802 */
[----:B------:R-:W-:Y:S01]  /*bb40*/  SHF.L.U32 R5, R44, 0x10, RZ ;  /* 0x000000102c057819 */ /* 0x000fe200000006ff */
[----:B------:R-:W-:-:S02]  /*bb50*/  FMUL.FTZ R6, R9, R15 ;  /* 0x0000000f09067220 */ /* 0x000fc40000410000 */
[----:B------:R-:W-:Y:S02]  /*bb60*/  IMAD.U32 R2, R41, 0x10000, RZ ;  /* 0x0001000029027824 */ /* 0x000fe400078e00ff */
[C---:B------:R-:W-:Y:S02]  /*bb70*/  FMUL.FTZ R10, R0.reuse, R15 ;  /* 0x0000000f000a7220 */ /* 0x040fe40000410000 */
[-C--:B------:R-:W-:Y:S02]  /*bb80*/  FFMA.FTZ R12, R0, R20.reuse, -R6 ;  /* 0x00000014000c7223 */ /* 0x080fe40000010806 */
[----:B------:R-:W-:Y:S02]  /*bb90*/  FMUL.FTZ R8, R2, R19 ;  /* 0x0000001302087220 */ /* 0x000fe40000410000 */
[----:B------:R-:W-:Y:S01]  /*bba0*/  FFMA.FTZ R20, R9, R20, R10 ;  /* 0x0000001409147223 */ /* 0x000fe2000001000a */
[----:B------:R-:W-:Y:S01]  /*bbb0*/  F2FP.BF16.PACK_AB R12, R12, R29 ;  /* 0x0000001d0c0c723e */ /* 0x000fe200000010ff */
[----:B------:R-:W-:-:S02]  /*bbc0*/  IMAD.U32 R0, R43, 0x10000, RZ ;  /* 0x000100002b007824 */ /* 0x000fc400078e00ff */
[----:B------:R-:W-:Y:S02]  /*bbd0*/  FMUL.FTZ R6, R5, R19 ;  /* 0x0000001305067220 */ /* 0x000fe40000410000 */
[-C--:B------:R-:W-:Y:S02]  /*bbe0*/  FMUL.FTZ R9, R7, R18.reuse ;  /* 0x0000001207097220 */ /* 0x080fe40000410000 */
[-C--:B------:R-:W-:Y:S01]  /*bbf0*/  FFMA.FTZ R19, R5, R21.reuse, -R8 ;  /* 0x0000001505137223 */ /* 0x080fe20000010808 */
[----:B------:R-:W-:Y:S01]  /*bc00*/  LOP3.LUT R5, R43, 0xffff0000, RZ, 0xc0, !PT ;  /* 0xffff00002b057812 */ /* 0x000fe200078ec0ff */
[----:B------:R-:W-:Y:S01]  /*bc10*/  FFMA.FTZ R17, R2, R21, R6 ;  /* 0x0000001502117223 */ /* 0x000fe20000010006 */
[----:B------:R-:W-:Y:S01]  /*bc20*/  LOP3.LUT R2, R41, 0xffff0000, RZ, 0xc0, !PT ;  /* 0xffff000029027812 */ /* 0x000fe200078ec0ff */
[----:B------:R-:W-:Y:S01]  /*bc30*/  FMUL.FTZ R8, R0, R18 ;  /* 0x0000001200087220 */ /* 0x000fe20000410000 */
[----:B------:R-:W-:Y:S01]  /*bc40*/  LOP3.LUT R6, R44, 0xffff0000, RZ, 0xc0, !PT ;  /* 0xffff00002c067812 */ /* 0x000fe200078ec0ff */
[-C--:B------:R-:W-:Y:S01]  /*bc50*/  FFMA.FTZ R16, R0, R24.reuse, -R9 ;  /* 0x0000001800107223 */ /* 0x080fe20000010809 */
[----:B------:R-:W-:Y:S01]  /*bc60*/  LOP3.LUT R0, R42, 0xffff0000, RZ, 0xc0, !PT ;  /* 0xffff00002a007812 */ /* 0x000fe200078ec0ff */
[----:B------:R-:W-:-:S02]  /*bc70*/  FFMA.FTZ R11, R7, R24, R8 ;  /* 0x00000018070b7223 */ /* 0x000fc40000010008 */
[-C--:B------:R-:W-:Y:S02]  /*bc80*/  FMUL.FTZ R10, R2, R23.reuse ;  /* 0x00000017020a7220 */ /* 0x080fe40000410000 */
[-C--:B------:R-:W-:Y:S02]  /*bc90*/  FMUL.FTZ R8, R0, R22.reuse ;  /* 0x0000001600087220 */ /* 0x080fe40000410000 */
[C---:B------:R-:W-:Y:S02]  /*bca0*/  FMUL.FTZ R9, R6.reuse, R23 ;  /* 0x0000001706097220 */ /* 0x040fe40000410000 */
[C---:B------:R-:W-:Y:S02]  /*bcb0*/  FMUL.FTZ R7, R5.reuse, R22 ;  /* 0x0000001605077220 */ /* 0x040fe40000410000 */
[-C--:B------:R-:W-:Y:S01]  /*bcc0*/  FFMA.FTZ R13, R6, R27.reuse, -R10 ;  /* 0x0000001b060d7223 */ /* 0x080fe2000001080a */
        /* <DEDUP_REMOVED lines=11> */
.L_x_125:
[----:B------:R-:W-:Y:S05]  /*bd80*/  BSYNC B0 ;  /* 0x0000000000007941 */ /* 0x000fea0003800000 */
.L_x_124:
        /* <DEDUP_REMOVED lines=94> */
.L_x_127:
[----:B------:R-:W-:Y:S05]  /*c370*/  BSYNC B0 ;  /* 0x0000000000007941 */ /* 0x000fea0003800000 */
.L_x_126:
[----:B------:R-:W-:-:S04]  /*c380*/  IADD3 R0, R39, 0x60, RZ ;  /* 0x0000006027007810 */ /* 0x000fc80007ffe0ff */
        /* <DEDUP_REMOVED lines=53> */
[-C--:B------:R-:W-:Y:S01]  /*c6e0*/  FFMA.FTZ R27, R6, R17.reuse, R8 ;  /* 0x00000011061b7223 */ /* 0x080fe20000010008 */
        /* <DEDUP_REMOVED lines=25> */
[----:B------:R-:W-:Y:S02]  /*c880*/  FMUL.FTZ R7, R5, R22 ;  /* 0x0000001605077220 */ /* 0x000fe40000410000 */
        /* <DEDUP_REMOVED lines=12> */
.L_x_117:
[----:B------:R-:W-:Y:S05]  /*c950*/  BSYNC B2 ;  /* 0x0000000000027941 */ /* 0x000fea0003800000 */
.L_x_101:
[----:B---3--:R-:W-:Y:S01]  /*c960*/  SHF.R.S32.HI R7, RZ, 0x4, R49 ;  /* 0x00000004ff077819 */ /* 0x008fe20000011431 */
[----:B------:R-:W-:Y:S01]  /*c970*/  IMAD.SHL.U32 R6, R136, 0x40, RZ ;  /* 0x0000004088067824 */ /* 0x000fe200078e00ff */
[----:B------:R-:W-:-:S04]  /*c980*/  DEPBAR.LE SB0, 0x0 ;  /* 0x000080000000791a */ /* 0x000fc80000000000 */
[----:B------:R-:W-:Y:S01]  /*c990*/  LEA.HI R0, R49, R7, RZ, 0x1 ;  /* 0x0000000731007211 */ /* 0x000fe200078f08ff */
[----:B------:R-:W-:Y:S01]  /*c9a0*/  IMAD.SHL.U32 R2, R47, 0x40, RZ ;  /* 0x000000402f027824 */ /* 0x000fe200078e00ff */
[----:B------:R-:W-:Y:S01]  /*c9b0*/  LOP3.LUT P0, RZ, R136, 0x2, RZ, 0xc0, !PT ;  /* 0x0000000288ff7812 */ /* 0x000fe2000780c0ff */
[----:B------:R-:W-:Y:S01]  /*c9c0*/  IMAD.SHL.U32 R5, R48, 0x40, RZ ;  /* 0x0000004030057824 */ /* 0x000fe200078e00ff */
[----:B------:R-:W-:Y:S01]  /*c9d0*/  LOP3.LUT R0, R0, 0xfffffffe, RZ, 0xc0, !PT ;  /* 0xfffffffe00007812 */ /* 0x000fe200078ec0ff */
[----:B-1----:R-:W-:Y:S01]  /*c9e0*/  IMAD.SHL.U32 R8, R46, 0x8, RZ ;  /* 0x000000082e087824 */ /* 0x002fe200078e00ff */
[----:B------:R-:W-:Y:S01]  /*c9f0*/  LOP3.LUT R2, R2, 0x1c0, RZ, 0xc0, !PT ;  /* 0x000001c002027812 */ /* 0x000fe200078ec0ff */
[----:B------:R-:W-:Y:S01]  /*ca00*/  IMAD.MOV.U32 R94, RZ, RZ, R52 ;  /* 0x000000ffff5e7224 */ /* 0x000fe200078e0034 */
[----:B------:R-:W-:Y:S01]  /*ca10*/  LOP3.LUT R137, R5, 0xfffffe00, RZ, 0xc0, !PT ;  /* 0xfffffe0005897812 */ /* 0x000fe200078ec0ff */
[----:B------:R-:W-:Y:S01]  /*ca20*/  IMAD.IADD R7, R7, 0x1, -R0 ;  /* 0x0000000107077824 */ /* 0x000fe200078e0a00 */
[----:B------:R-:W-:Y:S01]  /*ca30*/  LOP3.LUT R0, R6, 0x1c0, RZ, 0xc0, !PT ;  /* 0x000001c006007812 */ /* 0x000fe200078ec0ff */
[----:B------:R-:W-:-:S02]  /*ca40*/  IMAD.MOV.U32 R95, RZ, RZ, R53 ;  /* 0x000000ffff5f7224 */ /* 0x000fc400078e0035 */
[----:B------:R-:W-:Y:S01]  /*ca50*/  IMAD.SHL.U32 R6, R7, 0x8, RZ ;  /* 0x0000000807067824 */ /* 0x000fe200078e00ff */
[----:B------:R-:W-:Y:S01]  /*ca60*/  LOP3.LUT R5, R0, 0x8, R8, 0xf8, !PT ;  /* 0x0000000800057812 */ /* 0x000fe200078ef808 */
[----:B------:R-:W-:Y:S01]  /*ca70*/  IMAD.MOV.U32 R94, RZ, RZ, R180 ;  /* 0x000000ffff5e7224 */ /* 0x000fe200078e00b4 */
[----:B------:R-:W-:Y:S01]  /*ca80*/  SHF.R.U32.HI R0, RZ, 0x3, R0 ;  /* 0x00000003ff007819 */ /* 0x000fe20000011600 */
[----:B------:R-:W-:Y:S01]  /*ca90*/  IMAD.MOV.U32 R230, RZ, RZ, 0x5 ;  /* 0x00000005ffe67424 */ /* 0x000fe200078e00ff */
[----:B------:R-:W-:Y:S01]  /*caa0*/  LOP3.LUT R8, R2, 0x8, R6, 0xf8, !PT ;  /* 0x0000000802087812 */ /* 0x000fe200078ef806 */
[----:B------:R-:W-:Y:S01]  /*cab0*/  IMAD.SHL.U32 R245, R63, 0x2, RZ ;  /* 0x000000023ff57824 */ /* 0x000fe200078e00ff */
[----:B------:R-:W-:Y:S01]  /*cac0*/  SHF.R.U32.HI R6, RZ, 0x3, R2 ;  /* 0x00000003ff067819 */ /* 0x000fe20000011602 */
[----:B------:R-:W-:Y:S01]  /*cad0*/  IMAD R2, R50, 0x400, R137 ;  /* 0x0000040032027824 */ /* 0x000fe200078e0289 */
[----:B------:R-:W-:Y:S01]  /*cae0*/  LOP3.LUT R0, R5, R0, RZ, 0x3c, !PT ;  /* 0x0000000005007212 */ /* 0x000fe200078e3cff */
[----:B------:R-:W-:Y:S01]  /*caf0*/  STL.64 [R1+0x38], R94 ;  /* 0x0000385e01007387 */ /* 0x000fe20000100a00 */
[----:B------:R-:W-:-:S03]  /*cb00*/  LOP3.LUT R5, R8, R6, RZ, 0x3c, !PT ;  /* 0x0000000608057212 */ /* 0x000fc600078e3cff */
[----:B------:R-:W-:Y:S02]  /*cb10*/  IMAD R0, R7, 0x200, R0 ;  /* 0x0000020007007824 */ /* 0x000fe400078e0200 */
[----:B------:R-:W-:Y:S02]  /*cb20*/  IMAD.IADD R2, R5, 0x1, R2 ;  /* 0x0000000105027824 */ /* 0x000fe400078e0202 */
[----:B------:R-:W-:Y:S01]  /*cb30*/  IMAD.SHL.U32 R139, R0, 0x2, RZ ;  /* 0x00000002008b7824 */ /* 0x000fe200078e00ff */
[----:B------:R-:W-:Y:S01]  /*cb40*/  BAR.SYNC.DEFER_BLOCKING 0x0 ;  /* 0x0000000000007b1d */ /* 0x000fe20000010000 */
[----:B------:R-:W-:Y:S02]  /*cb50*/  IMAD.SHL.U32 R234, R2, 0x2, RZ ;  /* 0x0000000202ea7824 */ /* 0x000fe400078e00ff */
[----:B------:R-:W-:Y:S01]  /*cb60*/  IMAD.WIDE.U32 R6, R92, c[0x0][0x208], RZ ;  /* 0x000082005c067a25 */ /* 0x000fe200078e00ff */
[C---:B------:R-:W-:Y:S02]  /*cb70*/  IADD3 R0, R139.reuse, 0x3900, RZ ;  /* 0x000039008b007810 */ /* 0x040fe40007ffe0ff */
[----:B------:R-:W-:Y:S01]  /*cb80*/  IADD3 R238, R139, 0x3920, RZ ;  /* 0x000039208bee7810 */ /* 0x000fe20007ffe0ff */
[--C-:B------:R-:W-:Y:S01]  /*cb90*/  IMAD R237, R3, 0x2, R234.reuse ;  /* 0x0000000203ed7824 */ /* 0x100fe200078e02ea */
[----:B------:R-:W-:Y:S01]  /*cba0*/  @P0 IADD3 R238, R0, -0x20, RZ ;  /* 0xffffffe000ee0810 */ /* 0x000fe20007ffe0ff */
[----:B------:R-:W-:Y:S01]  /*cbb0*/  IMAD R0, R93, c[0x0][0x208], RZ ;  /* 0x000082005d007a24 */ /* 0x000fe200078e02ff */
[----:B------:R-:W-:Y:S01]  /*cbc0*/  ISETP.GE.AND P0, PT, R60, c[0x0][0x1d4], PT ;  /* 0x000075003c007a0c */ /* 0x000fe20003f06270 */
[----:B------:R-:W-:Y:S01]  /*cbd0*/  IMAD R235, R4, 0x2, R234 ;  /* 0x0000000204eb7824 */ /* 0x000fe200078e02ea */
[----:B------:R-:W-:Y:S01]  /*cbe0*/  IADD3 R244, R238, 0x800, RZ ;  /* 0x00000800eef47810 */ /* 0x000fe20007ffe0ff */
[----:B------:R-:W-:Y:S01]  /*cbf0*/  IMAD R0, R92, c[0x0][0x20c], R0 ;  /* 0x000083005c007a24 */ /* 0x000fe200078e0200 */
[C---:B------:R-:W-:Y:S01]  /*cc00*/  ISETP.LT.OR P4, PT, R62.reuse, 0x1, P0 ;  /* 0x000000013e00780c */ /* 0x040fe20000781670 */
[----:B------:R-:W-:Y:S01]  /*cc10*/  IMAD R236, R3, 0x2, R235 ;  /* 0x0000000203ec7824 */ /* 0x000fe200078e02eb */
[C---:B------:R-:W-:Y:S01]  /*cc20*/  ISETP.LT.OR P6, PT, R62.reuse, 0x21, P0 ;  /* 0x000000213e00780c */ /* 0x040fe200007c1670 */
[----:B------:R-:W-:Y:S01]  /*cc30*/  IMAD.IADD R0, R7, 0x1, R0 ;  /* 0x0000000107007824 */ /* 0x000fe200078e0200 */
[----:B------:R-:W-:Y:S01]  /*cc40*/  ISETP.LT.OR P5, PT, R62, 0x31, P0 ;  /* 0x000000313e00780c */ /* 0x000fe200007a1670 */
[----:B------:R-:W-:Y:S01]  /*cc50*/  IMAD.WIDE.U32 R6, R6, 0x70, R94 ;  /* 0x0000007006067825 */ /* 0x000fe200078e005e */
[----:B------:R-:W-:-:S02]  /*cc60*/  IADD3 R243, R238, 0x1000, RZ ;  /* 0x00001000eef37810 */ /* 0x000fc40007ffe0ff */
[----:B------:R-:W-:Y:S01]  /*cc70*/  IADD3 R242, R238, 0x1800, RZ ;  /* 0x00001800eef27810 */ /* 0x000fe20007ffe0ff */
[----:B------:R-:W-:Y:S01]  /*cc80*/  IMAD R0, R0, 0x70, RZ ;  /* 0x0000007000007824 */ /* 0x000fe200078e02ff */
[----:B------:R-:W-:Y:S01]  /*cc90*/  LDSM.16.M88.4 R24, [R139+0x3900] ;  /* 0x003900008b18783b */ /* 0x000fe20000000200 */
[C---:B------:R-:W-:Y:S02]  /*cca0*/  IADD3 R241, R238.reuse, 0x2000, RZ ;  /* 0x00002000eef17810 */ /* 0x040fe40007ffe0ff */
[----:B------:R-:W-:Y:S01]  /*ccb0*/  IMAD.IADD R0, R7, 0x1, R0 ;  /* 0x0000000107007824 */ /* 0x000fe200078e0200 */
[----:B------:R-:W1:Y:S01]  /*ccc0*/  LDSM.16.M88.4 R8, [R234+0x9100] ;  /* 0x00910000ea08783b */ /* 0x000e620000000200 */
[C---:B------:R-:W-:Y:S02]  /*ccd0*/  IADD3 R240, R238.reuse, 0x2800, RZ ;  /* 0x00002800eef07810 */ /* 0x040fe40007ffe0ff */
[----:B------:R-:W-:Y:S01]  /*cce0*/  IADD3 R239, R238, 0x3000, RZ ;  /* 0x00003000eeef7810 */ /* 0x000fe20007ffe0ff */
[----:B------:R-:W2:Y:S04]  /*ccf0*/  LDSM.16.M88.4 R20, [R139+0x4100] ;  /* 0x004100008b14783b */ /* 0x000ea80000000200 */
[----:B------:R-:W3:Y:S04]  /*cd00*/  LDSM.16.M88.4 R16, [R139+0x4900] ;  /* 0x004900008b10783b */ /* 0x000ee80000000200 */
[----:B------:R-:W4:Y:S04]  /*cd10*/  LDSM.16.M88.4 R28, [R139+0x5100] ;  /* 0x005100008b1c783b */ /* 0x000f280000000200 */
[----:B------:R-:W3:Y:S04]  /*cd20*/  LDSM.16.M88.4 R32, [R139+0x5900] ;  /* 0x005900008b20783b */ /* 0x000ee80000000200 */
[----:B------:R-:W4:Y:S04]  /*cd30*/  LDSM.16.M88.4 R40, [R139+0x6100] ;  /* 0x006100008b28783b */ /* 0x000f280000000200 */
[----:B------:R-:W4:Y:S04]  /*cd40*/  LDSM.16.M88.4 R36, [R139+0x6900] ;  /* 0x006900008b24783b */ /* 0x000f280000000200 */
[----:B------:R-:W4:Y:S04]  /*cd50*/  LDSM.16.M88.4 R12, [R234+0x7100] ;  /* 0x00710000ea0c783b */ /* 0x000f280000000200 */
[----:B------:R-:W-:Y:S04]  /*cd60*/  LDSM.16.M88.4 R48, [R238+0x800] ;  /* 0x00080000ee30783b */ /* 0x000fe80000000200 */
[----:B------:R-:W-:Y:S01]  /*cd70*/  LDSM.16.M88.4 R44, [R238+0x1000] ;  /* 0x00100000ee2c783b */ /* 0x000fe20000000200 */
[C---:B-1----:R-:W-:Y:S03]  /*cd80*/  HMMA.16816.F32.BF16 R56, R8.reuse, R24, RZ ;  /* 0x000000180838723c */ /* 0x042fe600000418ff */
[----:B------:R-:W-:Y:S05]  /*cd90*/  LDSM.16.M88.4 R52, [R238] ;  /* 0x00000000ee34783b */ /* 0x000fea0000000200 */
[C---:B--2---:R-:W-:Y:S08]  /*cda0*/  HMMA.16816.F32.BF16 R64, R8.reuse, R20, RZ ;  /* 0x000000140840723c */ /* 0x044ff000000418ff */
[C---:B---3--:R-:W-:Y:S08]  /*cdb0*/  HMMA.16816.F32.BF16 R68, R8.reuse, R16, RZ ;  /* 0x000000100844723c */ /* 0x048ff000000418ff */
[C---:B----4-:R-:W-:Y:S08]  /*cdc0*/  HMMA.16816.F32.BF16 R72, R8.reuse, R28, RZ ;  /* 0x0000001c0848723c */ /* 0x050ff000000418ff */
        /* <DEDUP_REMOVED lines=10> */
[----:B------:R-:W-:Y:S01]  /*ce70*/  IMAD.MOV.U32 R8, RZ, RZ, c[0x0][0x208] ;  /* 0x00008200ff087624 */ /* 0x000fe200078e00ff */
[----:B------:R-:W-:Y:S03]  /*ce80*/  HMMA.16816.F32.BF16 R184, R12, R24, RZ ;  /* 0x000000180cb8723c */ /* 0x000fe600000418ff */
[----:B------:R-:W-:-:S05]  /*ce90*/  IMAD.SHL.U32 R2, R8, 0x20, RZ ;  /* 0x0000002008027824 */ /* 0x000fca00078e00ff */
[C---:B------:R-:W-:Y:S01]  /*cea0*/  HMMA.16816.F32.BF16 R176, R12.reuse, R26, RZ ;  /* 0x0000001a0cb0723c */ /* 0x040fe200000418ff */
[----:B------:R-:W-:Y:S07]  /*ceb0*/  LDSM.16.M88.4 R24, [R238+0x3000] ;  /* 0x00300000ee18783b */ /* 0x000fee0000000200 */
[C---:B------:R-:W-:Y:S08]  /*cec0*/  HMMA.16816.F32.BF16 R152, R12.reuse, R20, RZ ;  /* 0x000000140c98723c */ /* 0x040ff000000418ff */
[C---:B------:R-:W-:Y:S07]  /*ced0*/  HMMA.16816.F32.BF16 R172, R12.reuse, R22, RZ ;  /* 0x000000160cac723c */ /* 0x040fee00000418ff */
[----:B------:R-:W-:Y:S01]  /*cee0*/  SHF.L.U64.HI R22, R8, R230, c[0x0][0x20c] ;  /* 0x0000830008167619 */ /* 0x000fe200000102e6 */
[C---:B------:R-:W-:Y:S01]  /*cef0*/  HMMA.16816.F32.BF16 R144, R12.reuse, R16, RZ ;  /* 0x000000100c90723c */ /* 0x040fe200000418ff */
[----:B------:R-:W-:Y:S07]  /*cf00*/  LDSM.16.M88.4 R8, [R237+0x7100] ;  /* 0x00710000ed08783b */ /* 0x000fee0000000200 */
[C---:B-----5:R-:W-:Y:S01]  /*cf10*/  HMMA.16816.F32.BF16 R168, R12.reuse, R18, RZ ;  /* 0x000000120ca8723c */ /* 0x060fe200000418ff */
[----:B------:R-:W1:Y:S07]  /*cf20*/  LDSM.16.M88.4 R16, [R237+0x9100] ;  /* 0x00910000ed10783b */ /* 0x000e6e0000000200 */
[C---:B------:R-:W-:Y:S08]  /*cf30*/  HMMA.16816.F32.BF16 R132, R12.reuse, R28, RZ ;  /* 0x0000001c0c84723c */ /* 0x040ff000000418ff */
[C---:B------:R-:W-:Y:S01]  /*cf40*/  HMMA.16816.F32.BF16 R164, R12.reuse, R30, RZ ;  /* 0x0000001e0ca4723c */ /* 0x040fe200000418ff */
[----:B------:R-:W-:Y:S07]  /*cf50*/  LDSM.16.M88.4 R28, [R238+0x2800] ;  /* 0x00280000ee1c783b */ /* 0x000fee0000000200 */
[C---:B------:R-:W-:Y:S08]  /*cf60*/  HMMA.16816.F32.BF16 R128, R12.reuse, R32, RZ ;  /* 0x000000200c80723c */ /* 0x040ff000000418ff */
[C---:B------:R-:W-:Y:S01]  /*cf70*/  HMMA.16816.F32.BF16 R156, R12.reuse, R34, RZ ;  /* 0x000000220c9c723c */ /* 0x040fe200000418ff */
[----:B------:R-:W2:Y:S07]  /*cf80*/  LDSM.16.M88.4 R32, [R238+0x2000] ;  /* 0x00200000ee20783b */ /* 0x000eae0000000200 */
[C---:B------:R-:W-:Y:S08]  /*cf90*/  HMMA.16816.F32.BF16 R124, R12.reuse, R40, RZ ;  /* 0x000000280c7c723c */ /* 0x040ff000000418ff */
[C---:B------:R-:W-:Y:S01]  /*cfa0*/  HMMA.16816.F32.BF16 R148, R12.reuse, R42, RZ ;  /* 0x0000002a0c94723c */ /* 0x040fe200000418ff */
[----:B------:R-:W3:Y:S07]  /*cfb0*/  LDSM.16.M88.4 R40, [R238+0x1800] ;  /* 0x00180000ee28783b */ /* 0x000eee0000000200 */
[C---:B------:R-:W-:Y:S08]  /*cfc0*/  HMMA.16816.F32.BF16 R120, R12.reuse, R36, RZ ;  /* 0x000000240c78723c */ /* 0x040ff000000418ff */
[----:B------:R-:W-:Y:S07]  /*cfd0*/  HMMA.16816.F32.BF16 R140, R12, R38, RZ ;  /* 0x000000260c8c723c */ /* 0x000fee00000418ff */
[C---:B------:R-:W-:Y:S01]  /*cfe0*/  LEA R14, P1, R6.reuse, c[0x0][0x1f8], 0x1 ;  /* 0x00007e00060e7a11 */ /* 0x040fe200078208ff */
[----:B-1----:R-:W-:Y:S03]  /*cff0*/  HMMA.16816.F32.BF16 R100, R16, R48, R64 ;  /* 0x000000301064723c */ /* 0x002fe60000041840 */
[----:B------:R-:W-:Y:S01]  /*d000*/  LEA.HI.X R15, R6, c[0x0][0x1fc], R0, 0x1, P1 ;  /* 0x00007f00060f7a11 */ /* 0x000fe200008f0c00 */
[----:B------:R-:W-:Y:S01]  /*d010*/  IMAD.MOV.U32 R0, RZ, RZ, 0x40 ;  /* 0x00000040ff007424 */ /* 0x000fe200078e00ff */
[----:B------:R-:W-:-:S03]  /*d020*/  IADD3 R12, P2, R2, R14, RZ ;  /* 0x0000000e020c7210 */ /* 0x000fc60007f5e0ff */
[----:B------:R-:W-:Y:S01]  /*d030*/  @!PT LDS RZ, [RZ] ;  /* 0x00000000fffff984 */ /* 0x000fe20000000800 */
[----:B------:R-:W-:Y:S01]  /*d040*/  @!PT LDS RZ, [RZ] ;  /* 0x00000000fffff984 */ /* 0x000fe20000000800 */
[----:B------:R-:W-:Y:S01]  /*d050*/  @!PT LDS RZ, [RZ] ;  /* 0x00000000fffff984 */ /* 0x000fe20000000800 */
[----:B------:R1:W-:Y:S01]  /*d060*/  LDGSTS.E.BYPASS.LTC128B.128 [R245+0x100], [R14.64], !P4 ;  /* 0x001000000ef57fae */ /* 0x0003e2000e101d4a */
[-C--:B------:R-:W-:Y:S01]  /*d070*/  IADD3 R6, P1, R12, R2.reuse, RZ ;  /* 0x000000020c067210 */ /* 0x080fe20007f3e0ff */
[----:B------:R-:W-:Y:S01]  /*d080*/  IMAD.X R13, R22, 0x1, R15, P2 ;  /* 0x00000001160d7824 */ /* 0x000fe200010e060f */
[C---:B------:R-:W-:Y:S01]  /*d090*/  ISETP.LT.OR P2, PT, R62.reuse, 0x11, P0 ;  /* 0x000000113e00780c */ /* 0x040fe20000741670 */
[----:B--2---:R-:W-:Y:S01]  /*d0a0*/  HMMA.16816.F32.BF16 R36, R16, R32, R76 ;  /* 0x000000201024723c */ /* 0x004fe2000004184c */
[----:B------:R-:W-:Y:S01]  /*d0b0*/  ISETP.LT.OR P4, PT, R62, 0x41, P0 ;  /* 0x000000413e00780c */ /* 0x000fe20000781670 */
[----:B------:R-:W-:Y:S01]  /*d0c0*/  IMAD.X R7, R13, 0x1, R22, P1 ;  /* 0x000000010d077824 */ /* 0x000fe200008e0616 */
[----:B------:R-:W-:-:S05]  /*d0d0*/  IADD3 R20, P1, R6, R2, RZ ;  /* 0x0000000206147210 */ /* 0x000fca0007f3e0ff */
[----:B------:R-:W-:Y:S01]  /*d0e0*/  IMAD.X R21, R7, 0x1, R22, P1 ;  /* 0x0000000107157824 */ /* 0x000fe200008e0616 */
[----:B------:R-:W-:Y:S03]  /*d0f0*/  HMMA.16816.F32.BF16 R96, R16, R44, R68 ;  /* 0x0000002c1060723c */ /* 0x000fe60000041844 */
[----:B------:R2:W-:Y:S01]  /*d100*/  LDGSTS.E.BYPASS.LTC128B.128 [R245+0x900], [R12.64], !P2 ;  /* 0x009000000cf57fae */ /* 0x0005e2000d101d4a */
[----:B------:R-:W-:-:S03]  /*d110*/  ISETP.LT.OR P2, PT, R62, 0x51, P0 ;  /* 0x000000513e00780c */ /* 0x000fc60000741670 */
[----:B------:R4:W-:Y:S01]  /*d120*/  LDGSTS.E.BYPASS.LTC128B.128 [R245+0x1100], [R6.64], !P6 ;  /* 0x0110000006f57fae */ /* 0x0009e2000f101d4a */
[----:B------:R-:W-:Y:S01]  /*d130*/  LOP3.LUT P6, RZ, R136, 0x4, RZ, 0xc0, !PT ;  /* 0x0000000488ff7812 */ /* 0x000fe200078cc0ff */
[C---:B---3--:R-:W-:Y:S02]  /*d140*/  HMMA.16816.F32.BF16 R92, R16.reuse, R40, R72 ;  /* 0x00000028105c723c */ /* 0x048fe40000041848 */
[----:B------:R3:W-:Y:S01]  /*d150*/  LDGSTS.E.BYPASS.LTC128B.128 [R245+0x1900], [R20.64], !P5 ;  /* 0x0190000014f57fae */ /* 0x0007e2000e901d4a */
[----:B------:R-:W-:Y:S02]  /*d160*/  SEL R0, R0, 0xffffffc0, !P6 ;  /* 0xffffffc000007807 */ /* 0x000fe40007000000 */
[----:B-1----:R-:W-:Y:S02]  /*d170*/  IADD3 R14, P1, R20, R2, RZ ;  /* 0x00000002140e7210 */ /* 0x002fe40007f3e0ff */
[----:B------:R-:W-:Y:S01]  /*d180*/  ISETP.GE.AND P6, PT, R228, 0x71, PT ;  /* 0x00000071e400780c */ /* 0x000fe20003fc6270 */
[----:B------:R-:W-:Y:S01]  /*d190*/  IMAD.IADD R233, R139, 0x1, R0 ;  /* 0x000000018be97824 */ /* 0x000fe200078e0200 */
[----:B------:R-:W-:Y:S01]  /*d1a0*/  HMMA.16816.F32.BF16 R220, R16, R50, R108 ;  /* 0x0000003210dc723c */ /* 0x000fe2000004186c */
[----:B------:R-:W-:Y:S01]  /*d1b0*/  IMAD.X R15, R21, 0x1, R22, P1 ;  /* 0x00000001150f7824 */ /* 0x000fe200008e0616 */
[----:B------:R-:W-:Y:S01]  /*d1c0*/  ISETP.LT.OR P1, PT, R62, 0x61, P0 ;  /* 0x000000613e00780c */ /* 0x000fe20000721670 */
[----:B------:R-:W-:Y:S01]  /*d1d0*/  IMAD.IADD R232, R0, 0x1, R238 ;  /* 0x0000000100e87824 */ /* 0x000fe200078e02ee */
[----:B------:R-:W-:-:S02]  /*d1e0*/  LOP3.LUT R0, R5, R137, RZ, 0xfc, !PT ;  /* 0x0000008905007212 */ /* 0x000fc400078efcff */
[----:B------:R1:W-:Y:S02]  /*d1f0*/  LDGSTS.E.BYPASS.LTC128B.128 [R245+0x2100], [R14.64], !P4 ;  /* 0x021000000ef57fae */ /* 0x0003e4000e101d4a */
[----:B------:R-:W-:Y:S01]  /*d200*/  HMMA.16816.F32.BF16 R104, R16, R52, R56 ;  /* 0x000000341068723c */ /* 0x000fe20000041838 */
[----:B----4-:R-:W-:-:S07]  /*d210*/  IADD3 R6, P0, R14, R2, RZ ;  /* 0x000000020e067210 */ /* 0x010fce0007f1e0ff */
[----:B------:R-:W-:Y:S01]  /*d220*/  HMMA.16816.F32.BF16 R84, R16, R28, R84 ;  /* 0x0000001c1054723c */ /* 0x000fe20000041854 */
[----:B------:R-:W-:Y:S01]  /*d230*/  IMAD.X R7, R15, 0x1, R22, P0 ;  /* 0x000000010f077824 */ /* 0x000fe200000e0616 */
[----:B--2---:R-:W-:-:S06]  /*d240*/  IADD3 R12, P0, R6, R2, RZ ;  /* 0x00000002060c7210 */ /* 0x004fcc0007f1e0ff */
[----:B------:R-:W-:Y:S01]  /*d250*/  HMMA.16816.F32.BF16 R88, R16, R24, R88 ;  /* 0x000000181058723c */ /* 0x000fe20000041858 */
[----:B------:R2:W-:Y:S01]  /*d260*/  LDGSTS.E.BYPASS.LTC128B.128 [R245+0x2900], [R6.64], !P2 ;  /* 0x0290000006f57fae */ /* 0x0005e2000d101d4a */
[----:B------:R-:W-:-:S05]  /*d270*/  IMAD.X R13, R7, 0x1, R22, P0 ;  /* 0x00000001070d7824 */ /* 0x000fca00000e0616 */
[----:B------:R1:W-:Y:S01]  /*d280*/  LDGSTS.E.BYPASS.LTC128B.128 [R245+0x3100], [R12.64], !P1 ;  /* 0x031000000cf57fae */ /* 0x0003e2000c901d4a */
[C---:B------:R-:W-:Y:S03]  /*d290*/  HMMA.16816.F32.BF16 R180, R16.reuse, R54, R80 ;  /* 0x0000003610b4723c */ /* 0x040fe60000041850 */
[----:B---3--:R-:W-:Y:S04]  /*d2a0*/  LDSM.16.M88.4 R20, [R235+0x9100] ;  /* 0x00910000eb14783b */ /* 0x008fe80000000200 */
[----:B------:R-:W3:Y:S01]  /*d2b0*/  LDSM.16.M88.4 R76, [R233+0x5900] ;  /* 0x00590000e94c783b */ /* 0x000ee20000000200 */
[C---:B------:R-:W-:Y:S03]  /*d2c0*/  HMMA.16816.F32.BF16 R112, R16.reuse, R46, R112 ;  /* 0x0000002e1070723c */ /* 0x040fe60000041870 */
[----:B------:R-:W4:Y:S04]  /*d2d0*/  LDSM.16.M88.4 R64, [R233+0x4900] ;  /* 0x00490000e940783b */ /* 0x000f280000000200 */
[----:B------:R-:W2:Y:S01]  /*d2e0*/  LDSM.16.M88.4 R72, [R233+0x6100] ;  /* 0x00610000e948783b */ /* 0x000ea20000000200 */
[C---:B------:R-:W-:Y:S03]  /*d2f0*/  HMMA.16816.F32.BF16 R108, R16.reuse, R42, R116 ;  /* 0x0000002a106c723c */ /* 0x040fe60000041874 */
[----:B------:R-:W2:Y:S04]  /*d300*/  LDSM.16.M88.4 R68, [R233+0x6900] ;  /* 0x00690000e944783b */ /* 0x000ea80000000200 */
[----:B------:R-:W2:Y:S01]  /*d310*/  LDSM.16.M88.4 R60, [R233+0x3900] ;  /* 0x00390000e93c783b */ /* 0x000ea20000000200 */
[C---:B------:R-:W-:Y:S03]  /*d320*/  HMMA.16816.F32.BF16 R204, R16.reuse, R34, R160 ;  /* 0x0000002210cc723c */ /* 0x040fe600000418a0 */
[----:B------:R-:W-:Y:S04]  /*d330*/  LDSM.16.M88.4 R56, [R233+0x4100] ;  /* 0x00410000e938783b */ /* 0x000fe80000000200 */
[----:B------:R-:W-:Y:S01]  /*d340*/  LDSM.16.M88.4 R80, [R233+0x5100] ;  /* 0x00510000e950783b */ /* 0x000fe20000000200 */
[C---:B------:R-:W-:Y:S03]  /*d350*/  HMMA.16816.F32.BF16 R200, R16.reuse, R30, R192 ;  /* 0x0000001e10c8723c */ /* 0x040fe600000418c0 */
[----:B-1----:R-:W-:Y:S04]  /*d360*/  LDSM.16.M88.4 R12, [R236+0x7100] ;  /* 0x00710000ec0c783b */ /* 0x002fe80000000200 */
[----:B------:R-:W0:Y:S01]  /*d370*/  LDGDEPBAR ;  /* 0x00000000000079af */ /* 0x000e220000000000 */
[----:B------:R-:W-:Y:S03]  /*d380*/  HMMA.16816.F32.BF16 R188, R16, R26, R188 ;  /* 0x0000001a10bc723c */ /* 0x000fe600000418bc */
[----:B------:R-:W1:Y:S05]  /*d390*/  LDSM.16.M88.4 R16, [R235+0x7100] ;  /* 0x00710000eb10783b */ /* 0x000e6a0000000200 */
[C---:B------:R-:W-:Y:S08]  /*d3a0*/  HMMA.16816.F32.BF16 R184, R8.reuse, R52, R184 ;  /* 0x0000003408b8723c */ /* 0x040ff000000418b8 */
[C---:B------:R-:W-:Y:S08]  /*d3b0*/  HMMA.16816.F32.BF16 R52, R8.reuse, R54, R176 ;  /* 0x000000360834723c */ /* 0x040ff000000418b0 */
[C---:B------:R-:W-:Y:S08]  /*d3c0*/  HMMA.16816.F32.BF16 R192, R8.reuse, R48, R152 ;  /* 0x0000003008c0723c */ /* 0x040ff00000041898 */
[C---:B------:R-:W-:Y:S08]  /*d3d0*/  HMMA.16816.F32.BF16 R212, R8.reuse, R32, R128 ;  /* 0x0000002008d4723c */ /* 0x040ff00000041880 */
[C---:B------:R-:W-:Y:S08]  /*d3e0*/  HMMA.16816.F32.BF16 R208, R8.reuse, R40, R132 ;  /* 0x0000002808d0723c */ /* 0x040ff00000041884 */
[C---:B------:R-:W-:Y:S01]  /*d3f0*/  HMMA.16816.F32.BF16 R128, R8.reuse, R50, R172 ;  /* 0x000000320880723c */ /* 0x040fe200000418ac */
[----:B------:R-:W-:Y:S07]  /*d400*/  LDSM.16.M88.4 R48, [R232] ;  /* 0x00000000e830783b */ /* 0x000fee0000000200 */
[C---:B------:R-:W-:Y:S08]  /*d410*/  HMMA.16816.F32.BF16 R196, R8.reuse, R44, R144 ;  /* 0x0000002c08c4723c */ /* 0x040ff00000041890 */
[C---:B------:R-:W-:Y:S01]  /*d420*/  HMMA.16816.F32.BF16 R132, R8.reuse, R46, R168 ;  /* 0x0000002e0884723c */ /* 0x040fe200000418a8 */
[----:B------:R-:W-:Y:S07]  /*d430*/  LDSM.16.M88.4 R44, [R232+0x800] ;  /* 0x00080000e82c783b */ /* 0x000fee0000000200 */
[C---:B------:R-:W-:Y:S08]  /*d440*/  HMMA.16816.F32.BF16 R216, R8.reuse, R28, R124 ;  /* 0x0000001c08d8723c */ /* 0x040ff0000004187c */
[C---:B------:R-:W-:Y:S08]  /*d450*/  HMMA.16816.F32.BF16 R224, R8.reuse, R24, R120 ;  /* 0x0000001808e0723c */ /* 0x040ff00000041878 */
[C---:B------:R-:W-:Y:S01]  /*d460*/  HMMA.16816.F32.BF16 R152, R8.reuse, R42, R164 ;  /* 0x0000002a0898723c */ /* 0x040fe200000418a4 */
[----:B------:R-:W-:Y:S07]  /*d470*/  LDSM.16.M88.4 R40, [R232+0x1000] ;  /* 0x00100000e828783b */ /* 0x000fee0000000200 */
[C---:B------:R-:W-:Y:S01]  /*d480*/  HMMA.16816.F32.BF16 R172, R8.reuse, R34, R156 ;  /* 0x0000002208ac723c */ /* 0x040fe2000004189c */
[----:B------:R-:W-:Y:S07]  /*d490*/  LDSM.16.M88.4 R32, [R232+0x2000] ;  /* 0x00200000e820783b */ /* 0x000fee0000000200 */
[C---:B------:R-:W-:Y:S01]  /*d4a0*/  HMMA.16816.F32.BF16 R176, R8.reuse, R30, R148 ;  /* 0x0000001e08b0723c */ /* 0x040fe20000041894 */
[----:B------:R-:W-:Y:S07]  /*d4b0*/  LDSM.16.M88.4 R28, [R232+0x2800] ;  /* 0x00280000e81c783b */ /* 0x000fee0000000200 */
[----:B------:R-:W-:Y:S01]  /*d4c0*/  HMMA.16816.F32.BF16 R168, R8, R26, R140 ;  /* 0x0000001a08a8723c */ /* 0x000fe2000004188c */
[----:B------:R-:W1:Y:S04]  /*d4d0*/  LDSM.16.M88.4 R8, [R236+0x9100] ;  /* 0x00910000ec08783b */ /* 0x000e680000000200 */
[----:B------:R-:W-:Y:S03]  /*d4e0*/  LDSM.16.M88.4 R24, [R232+0x3000] ;  /* 0x00300000e818783b */ /* 0x000fe60000000200 */
[----:B---3--:R-:W-:Y:S01]  /*d4f0*/  HMMA.16816.F32.BF16 R144, R20, R76, R36 ;  /* 0x0000004c1490723c */ /* 0x008fe20000041824 */
[----:B------:R-:W3:Y:S01]  /*d500*/  LDSM.16.M88.4 R36, [R232+0x1800] ;  /* 0x00180000e824783b */ /* 0x000ee20000000200 */
[----:B------:R-:W-:-:S06]  /*d510*/  DEPBAR.LE SB0, 0x0 ;  /* 0x000080000000791a */ /* 0x000fcc0000000000 */
[C---:B----4-:R-:W-:Y:S08]  /*d520*/  HMMA.16816.F32.BF16 R156, R20.reuse, R64, R96 ;  /* 0x00000040149c723c */ /* 0x050ff00000041860 */
[C---:B--2---:R-:W-:Y:S08]  /*d530*/  HMMA.16816.F32.BF16 R124, R20.reuse, R72, R84 ;  /* 0x00000048147c723c */ /* 0x044ff00000041854 */
[C---:B------:R-:W-:Y:S08]  /*d540*/  HMMA.16816.F32.BF16 R96, R20.reuse, R68, R88 ;  /* 0x000000441460723c */ /* 0x040ff00000041858 */
[C---:B------:R-:W-:Y:S08]  /*d550*/  HMMA.16816.F32.BF16 R164, R20.reuse, R60, R104 ;  /* 0x0000003c14a4723c */ /* 0x040ff00000041868 */
[----:B------:R-:W-:Y:S08]  /*d560*/  HMMA.16816.F32.BF16 R120, R20, R62, R180 ;  /* 0x0000003e1478723c */ /* 0x000ff000000418b4 */
[C---:B-1----:R-:W-:Y:S08]  /*d570*/  HMMA.16816.F32.BF16 R88, R16.reuse, R60, R184 ;  /* 0x0000003c1058723c */ /* 0x042ff000000418b8 */
        /* <DEDUP_REMOVED lines=30> */
[C---:B------:R-:W-:Y:S08]  /*d760*/  HMMA.16816.F32.BF16 R120, R8.reuse, R50, R120 ;  /* 0x000000320878723c */ /* 0x040ff00000041878 */
[C---:B---3--:R-:W-:Y:S08]  /*d770*/  HMMA.16816.F32.BF16 R148, R8.reuse, R36, R148 ;  /* 0x000000240894723c */ /* 0x048ff00000041894 */
[C---:B------:R-:W-:Y:S08]  /*d780*/  HMMA.16816.F32.BF16 R108, R8.reuse, R38, R108 ;  /* 0x00000026086c723c */ /* 0x040ff0000004186c */
[C---:B------:R-:W-:Y:S08]  /*d790*/  HMMA.16816.F32.BF16 R144, R8.reuse, R32, R144 ;  /* 0x000000200890723c */ /* 0x040ff00000041890 */
[----:B------:R-:W-:Y:S08]  /*d7a0*/  HMMA.16816.F32.BF16 R104, R8, R34, R104 ;  /* 0x000000220868723c */ /* 0x000ff00000041868 */
        /* <DEDUP_REMOVED lines=23> */
[----:B------:R-:W-:Y:S01]  /*d920*/  SHF.L.U64.HI R5, R247, R230, c[0x0][0x1e4] ;  /* 0x00007900f7057619 */ /* 0x000fe200000102e6 */
[----:B------:R-:W-:Y:S01]  /*d930*/  IMAD.IADD R2, R9, 0x1, R2 ;  /* 0x0000000109027824 */ /* 0x000fe200078e0202 */
[----:B------:R-:W-:-:S04]  /*d940*/  IADD3 R14, P1, R24, R6, RZ ;  /* 0x00000006180e7210 */ /* 0x000fc80007f3e0ff */
[----:B------:R-:W-:Y:S02]  /*d950*/  LEA.HI.X R7, R8, c[0x0][0x1cc], R2, 0x1, P0 ;  /* 0x0000730008077a11 */ /* 0x000fe400000f0c02 */
[----:B------:R-:W-:-:S03]  /*d960*/  IADD3 R12, P0, R24, R14, RZ ;  /* 0x0000000e180c7210 */ /* 0x000fc60007f1e0ff */
[C---:B------:R-:W-:Y:S01]  /*d970*/  IMAD.X R15, R5.reuse, 0x1, R7, P1 ;  /* 0x00000001050f7824 */ /* 0x040fe200008e0607 */
[C---:B------:R-:W-:Y:S01]  /*d980*/  IADD3 R10, P1, R24.reuse, R12, RZ ;  /* 0x0000000c180a7210 */ /* 0x040fe20007f3e0ff */
[----:B------:R-:W-:Y:S01]  /*d990*/  @!PT LDS RZ, [RZ] ;  /* 0x00000000fffff984 */ /* 0x000fe20000000800 */
[----:B------:R-:W-:Y:S01]  /*d9a0*/  @!PT LDS RZ, [RZ] ;  /* 0x00000000fffff984 */ /* 0x000fe20000000800 */
[----:B------:R-:W-:Y:S01]  /*d9b0*/  @!PT LDS RZ, [RZ] ;  /* 0x00000000fffff984 */ /* 0x000fe20000000800 */
[----:B------:R1:W-:Y:S02]  /*d9c0*/  LDGSTS.E.BYPASS.LTC128B.128 [R245+0x3900], [R6.64], !P3 ;  /* 0x0390000006f57fae */ /* 0x0003e4000d901d4a */
[C---:B------:R-:W-:Y:S01]  /*d9d0*/  IMAD.X R13, R5.reuse, 0x1, R15, P0 ;  /* 0x00000001050d7824 */ /* 0x040fe200000e060f */
[----:B------:R-:W-:Y:S01]  /*d9e0*/  IADD3 R8, P0, R24, R10, RZ ;  /* 0x0000000a18087210 */ /* 0x000fe20007f1e0ff */
[----:B------:R2:W-:Y:S02]  /*d9f0*/  LDGSTS.E.BYPASS.LTC128B.128 [R245+0x4100], [R14.64], !P3 ;  /* 0x041000000ef57fae */ /* 0x0005e4000d901d4a */
[C---:B------:R-:W-:Y:S02]  /*da00*/  IMAD.X R11, R5.reuse, 0x1, R13, P1 ;  /* 0x00000001050b7824 */ /* 0x040fe400008e060d */
        /* <DEDUP_REMOVED lines=10> */
.L_x_128:
[----:B------:R-:W-:Y:S01]  /*dab0*/  LOP3.LUT R2, R229, 0xffffffe0, RZ, 0xc0, !PT ;  /* 0xffffffe0e5027812 */ /* 0x000fe200078ec0ff */
[----:B---3--:R-:W-:Y:S01]  /*dac0*/  IMAD.IADD R6, R228, 0x1, R138 ;  /* 0x00000001e4067824 */ /* 0x008fe200078e028a */
[----:B------:R-:W-:Y:S01]  /*dad0*/  STL [R1+0x70], R241 ;  /* 0x000070f101007387 */ /* 0x000fe20000100800 */
[----:B------:R-:W-:Y:S02]  /*dae0*/  SHF.L.U32 R228, R0, 0x1, RZ ;  /* 0x0000000100e47819 */ /* 0x000fe400000006ff */
[----:B------:R-:W-:Y:S01]  /*daf0*/  IMAD.IADD R2, R231, 0x1, -R2 ;  /* 0x00000001e7027824 */ /* 0x000fe200078e0a02 */
[----:B------:R-:W-:Y:S02]  /*db00*/  STL [R1+0x6c], R240 ;  /* 0x00006cf001007387 */ /* 0x000fe40000100800 */
[----:B------:R-:W-:-:S02]  /*db10*/  IMAD R229, R4, 0x2, R228 ;  /* 0x0000000204e57824 */ /* 0x000fc400078e02e4 */
[----:B------:R-:W-:Y:S01]  /*db20*/  SHF.R.S32.HI R5, RZ, 0x1f, R2 ;  /* 0x0000001fff057819 */ /* 0x000fe20000011402 */
[----:B------:R-:W-:Y:S01]  /*db30*/  STL [R1+0x68], R239 ;  /* 0x000068ef01007387 */ /* 0x000fe20000100800 */
[C---:B------:R-:W-:Y:S01]  /*db40*/  IMAD R231, R3.reuse, 0x2, R228 ;  /* 0x0000000203e77824 */ /* 0x040fe200078e02e4 */
[----:B------:R-:W-:Y:S02]  /*db50*/  LEA R230, R3, R229, 0x1 ;  /* 0x000000e503e67211 */ /* 0x000fe400078e08ff */
[----:B------:R-:W-:Y:S01]  /*db60*/  LEA.HI R5, R5, R2, RZ, 0x2 ;  /* 0x0000000205057211 */ /* 0x000fe200078f10ff */
[----:B------:R-:W-:Y:S03]  /*db70*/  STL [R1+0x64], R238 ;  /* 0x000064ee01007387 */ /* 0x000fe60000100800 */
[----:B------:R-:W-:Y:S01]  /*db80*/  LOP3.LUT R5, R5, 0x7ffffffc, RZ, 0xc0, !PT ;  /* 0x7ffffffc05057812 */ /* 0x000fe200078ec0ff */
[----:B------:R-:W-:Y:S04]  /*db90*/  STL [R1+0x60], R237 ;  /* 0x000060ed01007387 */ /* 0x000fe80000100800 */
[----:B------:R-:W-:Y:S01]  /*dba0*/  IMAD.IADD R2, R2, 0x1, -R5 ;  /* 0x0000000102027824 */ /* 0x000fe200078e0a05 */
[----:B------:R-:W-:Y:S03]  /*dbb0*/  STL [R1+0x5c], R236 ;  /* 0x00005cec01007387 */ /* 0x000fe60000100800 */
[----:B------:R-:W-:Y:S01]  /*dbc0*/  IMAD R2, R2, -0x2, R6 ;  /* 0xfffffffe02027824 */ /* 0x000fe200078e0206 */
[----:B------:R-:W-:Y:S04]  /*dbd0*/  STL [R1+0x58], R235 ;  /* 0x000058eb01007387 */ /* 0x000fe80000100800 */
[C---:B------:R-:W-:Y:S01]  /*dbe0*/  ISETP.GT.AND P1, PT, R2.reuse, RZ, PT ;  /* 0x000000ff0200720c */ /* 0x040fe20003f24270 */
[----:B------:R-:W-:Y:S01]  /*dbf0*/  STL [R1+0x54], R234 ;  /* 0x000054ea01007387 */ /* 0x000fe20000100800 */
[----:B------:R-:W-:-:S02]  /*dc00*/  ISETP.GT.AND P0, PT, R2, 0x1, PT ;  /* 0x000000010200780c */ /* 0x000fc40003f04270 */
[----:B------:R-:W-:Y:S01]  /*dc10*/  ISETP.GT.AND P4, PT, R2, 0x8, PT ;  /* 0x000000080200780c */ /* 0x000fe20003f84270 */
[----:B------:R-:W-:Y:S01]  /*dc20*/  STL [R1+0x50], R233 ;  /* 0x000050e901007387 */ /* 0x000fe20000100800 */
[----:B------:R-:W-:Y:S02]  /*dc30*/  FSEL R10, R88, -INF , P1 ;  /* 0xff800000580a7808 */ /* 0x000fe40000800000 */
[----:B------:R-:W-:Y:S01]  /*dc40*/  FSEL R12, R89, -INF , P0 ;  /* 0xff800000590c7808 */ /* 0x000fe20000000000 */
[----:B------:R-:W-:Y:S01]  /*dc50*/  STL [R1+0x4c], R232 ;  /* 0x00004ce801007387 */ /* 0x000fe20000100800 */
[----:B------:R-:W-:Y:S02]  /*dc60*/  ISETP.GT.AND P2, PT, R2, 0x9, PT ;  /* 0x000000090200780c */ /* 0x000fe40003f44270 */
[----:B------:R-:W-:Y:S01]  /*dc70*/  FSEL R30, R84, -INF , P4 ;  /* 0xff800000541e7808 */ /* 0x000fe20002000000 */
[----:B------:R1:W-:Y:S01]  /*dc80*/  STL [R1+0x48], R139 ;  /* 0x0000488b01007387 */ /* 0x0003e20000100800 */
[----:B------:R-:W-:-:S02]  /*dc90*/  FMNMX.FTZ R5, R10, R12, !PT ;  /* 0x0000000c0a057209 */ /* 0x000fc40007810000 */
[----:B------:R-:W-:Y:S01]  /*dca0*/  FSEL R25, R166, -INF , P1 ;  /* 0xff800000a6197808 */ /* 0x000fe20000800000 */
[----:B------:R-:W0:Y:S01]  /*dcb0*/  LDGDEPBAR ;  /* 0x00000000000079af */ /* 0x000e220000000000 */
[----:B------:R-:W-:Y:S02]  /*dcc0*/  FSEL R13, R164, -INF , P1 ;  /* 0xff800000a40d7808 */ /* 0x000fe40000800000 */
[----:B------:R-:W-:Y:S02]  /*dcd0*/  FSEL R64, R90, -INF , P1 ;  /* 0xff8000005a407808 */ /* 0x000fe40000800000 */
[----:B------:R-:W-:Y:S02]  /*dce0*/  ISETP.GT.AND P1, PT, R2, 0x10, PT ;  /* 0x000000100200780c */ /* 0x000fe40003f24270 */
[----:B------:R-:W-:Y:S02]  /*dcf0*/  FSEL R29, R85, -INF , P2 ;  /* 0xff800000551d7808 */ /* 0x000fe40001000000 */
[----:B------:R-:W-:-:S02]  /*dd00*/  FMNMX.FTZ R5, R30, R5, !PT ;  /* 0x000000051e057209 */ /* 0x000fc40007810000 */
[----:B------:R-:W-:Y:S02]  /*dd10*/  FSEL R26, R167, -INF , P0 ;  /* 0xff800000a71a7808 */ /* 0x000fe40000000000 */
        /* <DEDUP_REMOVED lines=11> */
[----:B------:R-:W-:Y:S02]  /*ddd0*/  FMNMX.FTZ R6, R13, R14, !PT ;  /* 0x0000000e0d067209 */ /* 0x000fe40007810000 */
[----:B------:R-:W-:Y:S02]  /*dde0*/  FSEL R28, R123, -INF , P2 ;  /* 0xff8000007b1c7808 */ /* 0x000fe40001000000 */
[----:B------:R-:W-:Y:S02]  /*ddf0*/  FSEL R24, R121, -INF , P2 ;  /* 0xff80000079187808 */ /* 0x000fe40001000000 */
[----:B------:R-:W-:Y:S02]  /*de00*/  FSEL R67, R87, -INF , P2 ;  /* 0xff80000057437808 */ /* 0x000fe40001000000 */
[----:B------:R-:W-:Y:S02]  /*de10*/  FSEL R91, R162, -INF , P1 ;  /* 0xff800000a25b7808 */ /* 0x000fe40000800000 */
[----:B------:R-:W-:-:S02]  /*de20*/  FSEL R72, R160, -INF , P1 ;  /* 0xff800000a0487808 */ /* 0x000fc40000800000 */
[----:B------:R-:W-:Y:S02]  /*de30*/  ISETP.GT.AND P2, PT, R2, 0x19, PT ;  /* 0x000000190200780c */ /* 0x000fe40003f44270 */
[----:B------:R-:W-:Y:S02]  /*de40*/  FSEL R116, R62, -INF , P1 ;  /* 0xff8000003e747808 */ /* 0x000fe40000800000 */
[----:B------:R-:W-:Y:S02]  /*de50*/  FSEL R96, R163, -INF , P0 ;  /* 0xff800000a3607808 */ /* 0x000fe40000000000 */
[----:B------:R-:W-:Y:S02]  /*de60*/  FSEL R88, R161, -INF , P0 ;  /* 0xff800000a1587808 */ /* 0x000fe40000000000 */
[----:B------:R-:W-:Y:S02]  /*de70*/  FSEL R117, R63, -INF , P0 ;  /* 0xff8000003f757808 */ /* 0x000fe40000000000 */
[----:B------:R-:W-:-:S02]  /*de80*/  ISETP.GT.AND P1, PT, R2, 0x20, PT ;  /* 0x000000200200780c */ /* 0x000fc40003f24270 */
[----:B------:R-:W-:Y:S02]  /*de90*/  FSEL R101, R56, -INF , P4 ;  /* 0xff80000038657808 */ /* 0x000fe40002000000 */
[----:B------:R-:W-:Y:S02]  /*dea0*/  FMNMX.FTZ R5, R100, R5, !PT ;  /* 0x0000000564057209 */ /* 0x000fe40007810000 */
[----:B------:R-:W-:Y:S02]  /*deb0*/  ISETP.GT.AND P0, PT, R2, 0x21, PT ;  /* 0x000000210200780c */ /* 0x000fe40003f04270 */
[----:B------:R-:W-:Y:S02]  /*dec0*/  FMNMX.FTZ R6, R15, R6, !PT ;  /* 0x000000060f067209 */ /* 0x000fe40007810000 */
[----:B------:R-:W-:Y:S02]  /*ded0*/  FSEL R90, R153, -INF , P2 ;  /* 0xff800000995a7808 */ /* 0x000fe40001000000 */
[----:B------:R-:W-:-:S02]  /*dee0*/  FSEL R89, R152, -INF , P4 ;  /* 0xff80000098597808 */ /* 0x000fc40002000000 */
[----:B------:R-:W-:Y:S02]  /*def0*/  FSEL R102, R57, -INF , P2 ;  /* 0xff80000039667808 */ /* 0x000fe40001000000 */
[----:B------:R-:W-:Y:S02]  /*df00*/  FSEL R131, R158, -INF , P1 ;  /* 0xff8000009e837808 */ /* 0x000fe40000800000 */
[----:B------:R-:W-:Y:S02]  /*df10*/  FSEL R123, R156, -INF , P1 ;  /* 0xff8000009c7b7808 */ /* 0x000fe40000800000 */
[----:B------:R-:W-:Y:S02]  /*df20*/  FSEL R153, R54, -INF , P1 ;  /* 0xff80000036997808 */ /* 0x000fe40000800000 */
[----:B------:R-:W-:Y:S02]  /*df30*/  FSEL R103, R52, -INF , P1 ;  /* 0xff80000034677808 */ /* 0x000fe40000800000 */
[----:B------:R-:W-:-:S02]  /*df40*/  FMNMX.FTZ R5, R101, R5, !PT ;  /* 0x0000000565057209 */ /* 0x000fc40007810000 */
[----:B------:R-:W-:Y:S02]  /*df50*/  FSEL R133, R159, -INF , P0 ;  /* 0xff8000009f857808 */ /* 0x000fe40000000000 */
[----:B------:R-:W-:Y:S02]  /*df60*/  FSEL R128, R157, -INF , P0 ;  /* 0xff8000009d807808 */ /* 0x000fe40000000000 */
[----:B------:R-:W-:Y:S02]  /*df70*/  FSEL R152, R55, -INF , P0 ;  /* 0xff80000037987808 */ /* 0x000fe40000000000 */
[----:B------:R-:W-:Y:S02]  /*df80*/  FSEL R119, R53, -INF , P0 ;  /* 0xff80000035777808 */ /* 0x000fe40000000000 */
[----:B------:R-:W-:Y:S02]  /*df90*/  ISETP.GT.AND P1, PT, R2, 0x30, PT ;  /* 0x000000300200780c */ /* 0x000fe40003f24270 */
[----:B------:R-:W-:-:S02]  /*dfa0*/  FMNMX.FTZ R6, R24, R6, !PT ;  /* 0x0000000618067209 */ /* 0x000fc40007810000 */
[----:B------:R-:W-:Y:S02]  /*dfb0*/  ISETP.GT.AND P0, PT, R2, 0x31, PT ;  /* 0x000000310200780c */ /* 0x000fe40003f04270 */
[----:B------:R-:W-:Y:S02]  /*dfc0*/  FSEL R98, R155, -INF , P2 ;  /* 0xff8000009b627808 */ /* 0x000fe40001000000 */
[----:B------:R-:W-:Y:S02]  /*dfd0*/  FMNMX.FTZ R5, R102, R5, !PT ;  /* 0x0000000566057209 */ /* 0x000fe40007810000 */
[----:B------:R-:W-:Y:S02]  /*dfe0*/  FSEL R155, R150, -INF , P1 ;  /* 0xff800000969b7808 */ /* 0x000fe40000800000 */
[----:B------:R-:W-:Y:S02]  /*dff0*/  FMNMX.FTZ R6, R72, R6, !PT ;  /* 0x0000000648067209 */ /* 0x000fe40007810000 */
[----:B------:R-:W-:-:S02]  /*e000*/  FSEL R157, R151, -INF , P0 ;  /* 0xff800000979d7808 */ /* 0x000fc40000000000 */
[----:B------:R-:W-:Y:S02]  /*e010*/  FSEL R150, R149, -INF , P0 ;  /* 0xff80000095967808 */ /* 0x000fe40000000000 */
[----:B------:R-:W-:Y:S02]  /*e020*/  FSEL R165, R43, -INF , P0 ;  /* 0xff8000002ba57808 */ /* 0x000fe40000000000 */
[----:B------:R-:W-:Y:S02]  /*e030*/  FSEL R159, R41, -INF , P0 ;  /* 0xff800000299f7808 */ /* 0x000fe40000000000 */
[----:B------:R-:W-:Y:S02]  /*e040*/  FSEL R97, R154, -INF , P4 ;  /* 0xff8000009a617808 */ /* 0x000fe40002000000 */
[----:B------:R-:W-:Y:S02]  /*e050*/  FSEL R118, R58, -INF , P4 ;  /* 0xff8000003a767808 */ /* 0x000fe40002000000 */
[----:B------:R-:W-:-:S02]  /*e060*/  FSEL R120, R59, -INF , P2 ;  /* 0xff8000003b787808 */ /* 0x000fc40001000000 */
[C---:B------:R-:W-:Y:S02]  /*e070*/  ISETP.GT.AND P0, PT, R2.reuse, 0x41, PT ;  /* 0x000000410200780c */ /* 0x040fe40003f04270 */
[C---:B------:R-:W-:Y:S02]  /*e080*/  ISETP.GT.AND P4, PT, R2.reuse, 0x28, PT ;  /* 0x000000280200780c */ /* 0x040fe40003f84270 */
[----:B------:R-:W-:Y:S02]  /*e090*/  ISETP.GT.AND P2, PT, R2, 0x29, PT ;  /* 0x000000290200780c */ /* 0x000fe40003f44270 */
[----:B------:R-:W-:Y:S02]  /*e0a0*/  FMNMX.FTZ R5, R103, R5, !PT ;  /* 0x0000000567057209 */ /* 0x000fe40007810000 */
[----:B------:R-:W-:Y:S02]  /*e0b0*/  FSEL R148, R148, -INF , P1 ;  /* 0xff80000094947808 */ /* 0x000fe40000800000 */
[----:B------:R-:W-:-:S02]  /*e0c0*/  FSEL R163, R42, -INF , P1 ;  /* 0xff8000002aa37808 */ /* 0x000fc40000800000 */
[----:B------:R-:W-:Y:S02]  /*e0d0*/  FSEL R160, R40, -INF , P1 ;  /* 0xff80000028a07808 */ /* 0x000fe40000800000 */
[----:B------:R-:W-:Y:S01]  /*e0e0*/  FMNMX.FTZ R6, R88, R6, !PT ;  /* 0x0000000658067209 */ /* 0x000fe20007810000 */
[----:B------:R-:W-:Y:S01]  /*e0f0*/  LDSM.16.MT88.4 R40, [R230+0x100] ;  /* 0x00010000e628783b */ /* 0x000fe20000004200 */
[----:B------:R-:W-:Y:S02]  /*e100*/  ISETP.GT.AND P1, PT, R2, 0x40, PT ;  /* 0x000000400200780c */ /* 0x000fe40003f24270 */
        /* <DEDUP_REMOVED lines=12> */
[----:B------:R-:W-:Y:S02]  /*e1d0*/  FMNMX.FTZ R5, R119, R5, !PT ;  /* 0x0000000577057209 */ /* 0x000fe40007810000 */
[C---:B------:R-:W-:Y:S02]  /*e1e0*/  ISETP.GT.AND P4, PT, R2.reuse, 0x38, PT ;  /* 0x000000380200780c */ /* 0x040fe40003f84270 */
[----:B------:R-:W-:-:S02]  /*e1f0*/  ISETP.GT.AND P2, PT, R2, 0x39, PT ;  /* 0x000000390200780c */ /* 0x000fc40003f44270 */
[----:B------:R-:W-:Y:S02]  /*e200*/  ISETP.GT.AND P0, PT, R2, 0x51, PT ;  /* 0x000000510200780c */ /* 0x000fe40003f04270 */
[----:B------:R-:W-:Y:S02]  /*e210*/  FMNMX.FTZ R7, R25, R26, !PT ;  /* 0x0000001a19077209 */ /* 0x000fe40007810000 */
[----:B------:R-:W-:Y:S02]  /*e220*/  FMNMX.FTZ R6, R89, R6, !PT ;  /* 0x0000000659067209 */ /* 0x000fe40007810000 */
[----:B------:R-:W-:Y:S02]  /*e230*/  FSEL R176, R146, -INF , P1 ;  /* 0xff80000092b07808 */ /* 0x000fe40000800000 */
[----:B------:R-:W-:Y:S02]  /*e240*/  FSEL R146, R144, -INF , P1 ;  /* 0xff80000090927808 */ /* 0x000fe40000800000 */
[----:B------:R-:W-:-:S02]  /*e250*/  FSEL R183, R22, -INF , P1 ;  /* 0xff80000016b77808 */ /* 0x000fc40000800000 */
[----:B------:R-:W-:Y:S02]  /*e260*/  FSEL R144, R20, -INF , P1 ;  /* 0xff80000014907808 */ /* 0x000fe40000800000 */
[----:B------:R-:W-:Y:S01]  /*e270*/  FMNMX.FTZ R5, R121, R5, !PT ;  /* 0x0000000579057209 */ /* 0x000fe20007810000 */
[----:B------:R-:W-:Y:S01]  /*e280*/  LDSM.16.MT88.4 R20, [R231+0x100] ;  /* 0x00010000e714783b */ /* 0x000fe20000004200 */
        /* <DEDUP_REMOVED lines=8> */
[----:B------:R-:W-:Y:S01]  /*e310*/  ISETP.GT.AND P1, PT, R2, 0x50, PT ;  /* 0x000000500200780c */ /* 0x000fe20003f24270 */
[----:B------:R-:W-:Y:S01]  /*e320*/  LDSM.16.MT88.4 R36, [R230+0x900] ;  /* 0x00090000e624783b */ /* 0x000fe20000004200 */
[----:B------:R-:W-:-:S02]  /*e330*/  FSEL R192, R127, -INF , P0 ;  /* 0xff8000007fc07808 */ /* 0x000fc40000000000 */
[----:B------:R-:W-:Y:S02]  /*e340*/  FSEL R226, R125, -INF , P0 ;  /* 0xff8000007de27808 */ /* 0x000fe40000000000 */
[----:B------:R-:W-:Y:S02]  /*e350*/  FSEL R196, R19, -INF , P0 ;  /* 0xff80000013c47808 */ /* 0x000fe40000000000 */
[----:B------:R-:W-:Y:S02]  /*e360*/  FSEL R184, R17, -INF , P0 ;  /* 0xff80000011b87808 */ /* 0x000fe40000000000 */
[----:B------:R-:W-:Y:S02]  /*e370*/  FMNMX.FTZ R7, R27, R7, !PT ;  /* 0x000000071b077209 */ /* 0x000fe40007810000 */
[----:B------:R-:W-:Y:S02]  /*e380*/  FMNMX.FTZ R6, R90, R6, !PT ;  /* 0x000000065a067209 */ /* 0x000fe40007810000 */
[----:B------:R-:W-:-:S02]  /*e390*/  ISETP.GT.AND P4, PT, R2, 0x48, PT ;  /* 0x000000480200780c */ /* 0x000fc40003f84270 */
[C---:B------:R-:W-:Y:S02]  /*e3a0*/  ISETP.GT.AND P2, PT, R2.reuse, 0x49, PT ;  /* 0x000000490200780c */ /* 0x040fe40003f44270 */
[----:B------:R-:W-:Y:S02]  /*e3b0*/  ISETP.GT.AND P0, PT, R2, 0x58, PT ;  /* 0x000000580200780c */ /* 0x000fe40003f04270 */
[----:B------:R-:W-:Y:S02]  /*e3c0*/  FMNMX.FTZ R5, R122, R5, !PT ;  /* 0x000000057a057209 */ /* 0x000fe40007810000 */
[----:B------:R-:W-:Y:S02]  /*e3d0*/  FSEL R225, R124, -INF , P1 ;  /* 0xff8000007ce17808 */ /* 0x000fe40000800000 */
[----:B------:R-:W-:Y:S02]  /*e3e0*/  FMNMX.FTZ R7, R28, R7, !PT ;  /* 0x000000071c077209 */ /* 0x000fe40007810000 */
[----:B------:R-:W-:-:S02]  /*e3f0*/  FMNMX.FTZ R6, R123, R6, !PT ;  /* 0x000000067b067209 */ /* 0x000fc40007810000 */
        /* <DEDUP_REMOVED lines=8> */
[----:B------:R-:W-:Y:S01]  /*e480*/  FSEL R188, R126, -INF , P1 ;  /* 0xff8000007ebc7808 */ /* 0x000fe20000800000 */
[----:B------:R-:W-:Y:S01]  /*e490*/  LDSM.16.MT88.4 R32, [R229+0x100] ;  /* 0x00010000e520783b */ /* 0x000fe20000004200 */
[----:B------:R-:W-:Y:S02]  /*e4a0*/  FSEL R199, R18, -INF , P1 ;  /* 0xff80000012c77808 */ /* 0x000fe40000800000 */
[----:B------:R-:W-:Y:S02]  /*e4b0*/  FSEL R124, R16, -INF , P1 ;  /* 0xff800000107c7808 */ /* 0x000fe40000800000 */
[----:B------:R-:W-:Y:S01]  /*e4c0*/  FSEL R170, R170, -INF , P0 ;  /* 0xff800000aaaa7808 */ /* 0x000fe20000000000 */
[----:B------:R-:W-:Y:S01]  /*e4d0*/  LDSM.16.MT88.4 R16, [R228+0x100] ;  /* 0x00010000e410783b */ /* 0x000fe20000004200 */
[----:B------:R-:W-:-:S02]  /*e4e0*/  FSEL R168, R168, -INF , P0 ;  /* 0xff800000a8a87808 */ /* 0x000fc40000000000 */
[----:B------:R-:W-:Y:S02]  /*e4f0*/  FSEL R208, R50, -INF , P0 ;  /* 0xff80000032d07808 */ /* 0x000fe40000000000 */
[----:B------:R-:W-:Y:S02]  /*e500*/  FSEL R127, R48, -INF , P0 ;  /* 0xff800000307f7808 */ /* 0x000fe40000000000 */
[C---:B------:R-:W-:Y:S02]  /*e510*/  ISETP.GT.AND P5, PT, R2.reuse, 0x59, PT ;  /* 0x000000590200780c */ /* 0x040fe40003fa4270 */
[C---:B------:R-:W-:Y:S02]  /*e520*/  ISETP.GT.AND P4, PT, R2.reuse, 0x60, PT ;  /* 0x000000600200780c */ /* 0x040fe40003f84270 */
[C---:B------:R-:W-:Y:S02]  /*e530*/  ISETP.GT.AND P2, PT, R2.reuse, 0x61, PT ;  /* 0x000000610200780c */ /* 0x040fe40003f44270 */
[----:B------:R-:W-:-:S02]  /*e540*/  ISETP.GT.AND P1, PT, R2, 0x68, PT ;  /* 0x000000680200780c */ /* 0x000fc40003f24270 */
[----:B------:R-:W-:Y:S02]  /*e550*/  ISETP.GT.AND P0, PT, R2, 0x69, PT ;  /* 0x000000690200780c */ /* 0x000fe40003f04270 */
        /* <DEDUP_REMOVED lines=31> */
[----:B------:R-:W-:Y:S02]  /*e750*/  FSEL R126, R49, -INF , P5 ;  /* 0xff800000317e7808 */ /* 0x000fe40002800000 */
[----:B------:R-:W-:Y:S02]  /*e760*/  FMNMX.FTZ R2, R127, R2, !PT ;  /* 0x000000027f027209 */ /* 0x000fe40007810000 */
[----:B------:R-:W-:Y:S02]  /*e770*/  FMNMX.FTZ R6, R156, R6, !PT ;  /* 0x000000069c067209 */ /* 0x000fe40007810000 */
[----:B------:R-:W-:-:S02]  /*e780*/  FMNMX.FTZ R5, R167, R5, !PT ;  /* 0x00000005a7057209 */ /* 0x000fc40007810000 */
[----:B------:R-:W-:Y:S02]  /*e790*/  FMNMX.FTZ R7, R66, R7, !PT ;  /* 0x0000000742077209 */ /* 0x000fe40007810000 */
[----:B------:R-:W-:Y:S02]  /*e7a0*/  FSEL R212, R140, -INF , P4 ;  /* 0xff8000008cd47808 */ /* 0x000fe40002000000 */
[----:B------:R-:W-:Y:S02]  /*e7b0*/  FMNMX.FTZ R2, R126, R2, !PT ;  /* 0x000000027e027209 */ /* 0x000fe40007810000 */
[----:B------:R-:W-:Y:S02]  /*e7c0*/  FMNMX.FTZ R6, R158, R6, !PT ;  /* 0x000000069e067209 */ /* 0x000fe40007810000 */
[----:B------:R-:W-:Y:S02]  /*e7d0*/  FMNMX.FTZ R5, R225, R5, !PT ;  /* 0x00000005e1057209 */ /* 0x000fe40007810000 */
[----:B------:R-:W-:-:S02]  /*e7e0*/  FMNMX.FTZ R7, R67, R7, !PT ;  /* 0x0000000743077209 */ /* 0x000fc40007810000 */
[----:B-1----:R-:W-:Y:S02]  /*e7f0*/  FSEL R139, R141, -INF , P2 ;  /* 0xff8000008d8b7808 */ /* 0x002fe40001000000 */
[----:B------:R-:W-:Y:S02]  /*e800*/  FMNMX.FTZ R2, R212, R2, !PT ;  /* 0x00000002d4027209 */ /* 0x000fe40007810000 */
[----:B------:R-:W-:Y:S02]  /*e810*/  FMNMX.FTZ R6, R176, R6, !PT ;  /* 0x00000006b0067209 */ /* 0x000fe40007810000 */
[----:B------:R-:W-:Y:S02]  /*e820*/  FMNMX.FTZ R5, R226, R5, !PT ;  /* 0x00000005e2057209 */ /* 0x000fe40007810000 */
[----:B------:R-:W-:Y:S02]  /*e830*/  FMNMX.FTZ R7, R116, R7, !PT ;  /* 0x0000000774077209 */ /* 0x000fe40007810000 */
[----:B------:R-:W-:-:S02]  /*e840*/  FSEL R233, R68, -INF , P1 ;  /* 0xff80000044e97808 */ /* 0x000fc40000800000 */
[----:B------:R-:W-:Y:S02]  /*e850*/  FMNMX.FTZ R2, R139, R2, !PT ;  /* 0x000000028b027209 */ /* 0x000fe40007810000 */
[----:B------:R-:W-:Y:S02]  /*e860*/  FSEL R169, R169, -INF , P5 ;  /* 0xff800000a9a97808 */ /* 0x000fe40002800000 */
        /* <DEDUP_REMOVED lines=9> */
[----:B------:R-:W-:-:S02]  /*e900*/  FMNMX.FTZ R8, R206, R2, !PT ;  /* 0x00000002ce087209 */ /* 0x000fc40007810000 */
[----:B------:R-:W-:Y:S02]  /*e910*/  FSEL R203, R173, -INF , P2 ;  /* 0xff800000adcb7808 */ /* 0x000fe40001000000 */
[----:B------:R-:W-:Y:S01]  /*e920*/  FMNMX.FTZ R6, R179, R6, !PT ;  /* 0x00000006b3067209 */ /* 0x000fe20007810000 */
[----:B------:R-:W1:Y:S01]  /*e930*/  SHFL.BFLY PT, R135, R8, 0x2, 0x1f ;  /* 0x0c401f0008877f89 */ /* 0x000e6200000e0000 */
[----:B------:R-:W-:Y:S02]  /*e940*/  FMNMX.FTZ R2, R200, R5, !PT ;  /* 0x00000005c8027209 */ /* 0x000fe40007810000 */
[----:B------:R-:W-:Y:S02]  /*e950*/  FMNMX.FTZ R7, R120, R7, !PT ;  /* 0x0000000778077209 */ /* 0x000fe40007810000 */
[----:B------:R-:W-:Y:S02]  /*e960*/  FSEL R216, R92, -INF , P1 ;  /* 0xff8000005cd87808 */ /* 0x000fe40000800000 */
[----:B------:R-:W-:-:S02]  /*e970*/  FMNMX.FTZ R5, R188, R6, !PT ;  /* 0x00000006bc057209 */ /* 0x000fc40007810000 */
[----:B------:R-:W-:Y:S02]  /*e980*/  FMNMX.FTZ R2, R203, R2, !PT ;  /* 0x00000002cb027209 */ /* 0x000fe40007810000 */
[----:B------:R-:W-:Y:S02]  /*e990*/  FMNMX.FTZ R7, R153, R7, !PT ;  /* 0x0000000799077209 */ /* 0x000fe40007810000 */
[----:B------:R-:W-:Y:S02]  /*e9a0*/  FSEL R193, R93, -INF , P0 ;  /* 0xff8000005dc17808 */ /* 0x000fe40000000000 */
[----:B------:R-:W-:Y:S02]  /*e9b0*/  FMNMX.FTZ R5, R192, R5, !PT ;  /* 0x00000005c0057209 */ /* 0x000fe40007810000 */
[----:B------:R-:W-:Y:S02]  /*e9c0*/  FMNMX.FTZ R2, R216, R2, !PT ;  /* 0x00000002d8027209 */ /* 0x000fe40007810000 */
[----:B------:R-:W-:-:S02]  /*e9d0*/  FMNMX.FTZ R6, R152, R7, !PT ;  /* 0x0000000798067209 */ /* 0x000fc40007810000 */
        /* <DEDUP_REMOVED lines=51> */
[----:B------:R-:W-:Y:S01]  /*ed10*/  FFMA.FTZ R5, R12, c[0x0][0x2d0], -R7 ;  /* 0x0000b4000c057a23 */ /* 0x000fe20000010807 */
[----:B------:R-:W-:Y:S01]  /*ed20*/  MOV R4, R212 ;  /* 0x000000d400047202 */ /* 0x000fe20000000f00 */
[----:B------:R2:W-:Y:S02]  /*ed30*/  MUFU.EX2 R232, R6 ;  /* 0x0000000600e87308 */ /* 0x0005e40000000800 */
[----:B------:R-:W3:Y:S01]  /*ed40*/  SHFL.BFLY PT, R10, R8, 0x2, 0x1f ;  /* 0x0c401f00080a7f89 */ /* 0x000ee200000e0000 */
[----:B-1----:R-:W-:-:S05]  /*ed50*/  FMNMX.FTZ R2, R2, R11, !PT ;  /* 0x0000000b02027209 */ /* 0x002fca0007810000 */
[----:B------:R1:W4:Y:S01]  /*ed60*/  MUFU.EX2 R198, R5 ;  /* 0x0000000500c67308 */ /* 0x0003220000000800 */
[----:B------:R-:W-:Y:S02]  /*ed70*/  FSETP.NEU.FTZ.AND P0, PT, R2, -INF , PT ;  /* 0xff8000000200780b */ /* 0x000fe40003f1d000 */
[----:B--2---:R-:W-:-:S05]  /*ed80*/  FSEL R6, R9, RZ, P1 ;  /* 0x000000ff09067208 */ /* 0x004fca0000800000 */
        /* <DEDUP_REMOVED lines=19> */
[----:B------:R-:W-:Y:S03]  /*eec0*/  LDSM.16.MT88.4 R24, [R229+0x900] ;  /* 0x00090000e518783b */ /* 0x000fe60000004200 */
        /* <DEDUP_REMOVED lines=13> */
[----:B-1----:R-:W-:-:S04]  /*efa0*/  FFMA.FTZ R0, R29, c[0x0][0x2d0], -R7 ;  /* 0x0000b4001d007a23 */ /* 0x002fc80000010807 */
[----:B------:R1:W2:Y:S03]  /*efb0*/  MUFU.EX2 R236, R0 ;  /* 0x0000000000ec7308 */ /* 0x0002a60000000800 */
[C---:B------:R-:W-:Y:S08]  /*efc0*/  HMMA.16816.F32.BF16 R76, R8.reuse, R20, RZ ;  /* 0x00000014084c723c */ /* 0x040ff000000418ff */
[C---:B------:R-:W-:Y:S01]  /*efd0*/  HMMA.16816.F32.BF16 R68, R8.reuse, R32, RZ ;  /* 0x000000200844723c */ /* 0x040fe200000418ff */
[----:B-1----:R-:W-:Y:S01]  /*efe0*/  FSEL R0, R3, RZ, P0 ;  /* 0x000000ff03007208 */ /* 0x002fe20000000000 */
[----:B------:R-:W-:Y:S01]  /*eff0*/  FFMA.FTZ R3, R31, c[0x0][0x2d0], -R7 ;  /* 0x0000b4001f037a23 */ /* 0x000fe20000010807 */
[----:B--2---:R-:W-:Y:S01]  /*f000*/  F2FP.BF16.PACK_AB R14, R236, R194 ;  /* 0x000000c2ec0e723e */ /* 0x004fe200000010ff */
        /* <DEDUP_REMOVED lines=8> */
[----:B--2---:R-:W-:Y:S01]  /*f090*/  FFMA.FTZ R3, R66, c[0x0][0x2d0], -R0 ;  /* 0x0000b40042037a23 */ /* 0x004fe20000010800 */
[----:B---3--:R-:W-:-:S05]  /*f0a0*/  F2FP.BF16.PACK_AB R13, R172, R173 ;  /* 0x000000adac0d723e */ /* 0x008fca00000010ff */
[----:B------:R2:W-:Y:S02]  /*f0b0*/  MUFU.EX2 R143, R3 ;  /* 0x00000003008f7308 */ /* 0x0005e40000000800 */
[----:B--2---:R-:W-:Y:S02]  /*f0c0*/  FFMA.FTZ R3, R67, c[0x0][0x2d0], -R0 ;  /* 0x0000b40043037a23 */ /* 0x004fe40000010800 */
[C---:B------:R-:W-:Y:S04]  /*f0d0*/  HMMA.16816.F32.BF16 R64, R8.reuse, R34, RZ ;  /* 0x000000220840723c */ /* 0x040fe800000418ff */
[----:B------:R2:W3:Y:S02]  /*f0e0*/  MUFU.EX2 R238, R3 ;  /* 0x0000000300ee7308 */ /* 0x0004e40000000800 */
[--C-:B--2---:R-:W-:Y:S01]  /*f0f0*/  FFMA.FTZ R3, R72, c[0x0][0x2d0], -R6.reuse ;  /* 0x0000b40048037a23 */ /* 0x104fe20000010806 */
[----:B---3--:R-:W-:Y:S01]  /*f100*/  F2FP.BF16.PACK_AB R15, R238, R143 ;  /* 0x0000008fee0f723e */ /* 0x008fe200000010ff */
[----:B------:R-:W-:Y:S04]  /*f110*/  HMMA.16816.F32.BF16 R72, R8, R22, RZ ;  /* 0x000000160848723c */ /* 0x000fe800000418ff */
[----:B------:R2:W-:Y:S04]  /*f120*/  MUFU.EX2 R207, R3 ;  /* 0x0000000300cf7308 */ /* 0x0005e80000000800 */
[C---:B------:R-:W-:Y:S08]  /*f130*/  HMMA.16816.F32.BF16 R56, R12.reuse, R16, RZ ;  /* 0x000000100c38723c */ /* 0x040ff000000418ff */
[----:B------:R-:W-:Y:S01]  /*f140*/  HMMA.16816.F32.BF16 R92, R12, R18, RZ ;  /* 0x000000120c5c723c */ /* 0x000fe200000418ff */
[----:B------:R-:W3:Y:S01]  /*f150*/  LDSM.16.MT88.4 R16, [R231+0x900] ;  /* 0x00090000e710783b */ /* 0x000ee20000004200 */
[----:B--2---:R-:W-:-:S04]  /*f160*/  FFMA.FTZ R3, R88, c[0x0][0x2d0], -R6 ;  /* 0x0000b40058037a23 */ /* 0x004fc80000010806 */
[----:B------:R2:W4:Y:S02]  /*f170*/  MUFU.EX2 R234, R3 ;  /* 0x0000000300ea7308 */ /* 0x0005240000000800 */
[C---:B------:R-:W-:Y:S08]  /*f180*/  HMMA.16816.F32.BF16 R48, R12.reuse, R20, RZ ;  /* 0x000000140c30723c */ /* 0x040ff000000418ff */
[----:B------:R-:W-:Y:S01]  /*f190*/  HMMA.16816.F32.BF16 R44, R12, R32, RZ ;  /* 0x000000200c2c723c */ /* 0x000fe200000418ff */
[----:B--2---:R-:W-:Y:S01]  /*f1a0*/  FFMA.FTZ R3, R89, c[0x0][0x2d0], -R6 ;  /* 0x0000b40059037a23 */ /* 0x004fe20000010806 */
[----:B----4-:R-:W-:-:S03]  /*f1b0*/  F2FP.BF16.PACK_AB R8, R234, R207 ;  /* 0x000000cfea08723e */ /* 0x010fc600000010ff */
[----:B------:R2:W-:Y:S02]  /*f1c0*/  MUFU.EX2 R237, R3 ;  /* 0x0000000300ed7308 */ /* 0x0005e40000000800 */
[----:B--2---:R-:W-:-:S06]  /*f1d0*/  FFMA.FTZ R3, R90, c[0x0][0x2d0], -R6 ;  /* 0x0000b4005a037a23 */ /* 0x004fcc0000010806 */
[----:B------:R2:W4:Y:S02]  /*f1e0*/  MUFU.EX2 R201, R3 ;  /* 0x0000000300c97308 */ /* 0x0005240000000800 */
[--C-:B--2---:R-:W-:Y:S01]  /*f1f0*/  FFMA.FTZ R3, R91, c[0x0][0x2d0], -R5.reuse ;  /* 0x0000b4005b037a23 */ /* 0x104fe20000010805 */
[----:B----4-:R-:W-:Y:S01]  /*f200*/  F2FP.BF16.PACK_AB R10, R201, R237 ;  /* 0x000000edc90a723e */ /* 0x010fe200000010ff */
[C---:B------:R-:W-:Y:S04]  /*f210*/  HMMA.16816.F32.BF16 R88, R12.reuse, R22, RZ ;  /* 0x000000160c58723c */ /* 0x040fe800000418ff */
[----:B------:R2:W-:Y:S04]  /*f220*/  MUFU.EX2 R235, R3 ;  /* 0x0000000300eb7308 */ /* 0x0005e80000000800 */
[----:B------:R-:W-:Y:S01]  /*f230*/  HMMA.16816.F32.BF16 R20, R12, R40, RZ ;  /* 0x000000280c14723c */ /* 0x000fe200000418ff */
[----:B--2---:R-:W-:-:S04]  /*f240*/  FFMA.FTZ R3, R96, c[0x0][0x2d0], -R5 ;  /* 0x0000b40060037a23 */ /* 0x004fc80000010805 */
[----:B------:R2:W4:Y:S02]  /*f250*/  MUFU.EX2 R190, R3 ;  /* 0x0000000300be7308 */ /* 0x0005240000000800 */
[----:B--2---:R-:W-:Y:S01]  /*f260*/  FFMA.FTZ R3, R97, c[0x0][0x2d0], -R5 ;  /* 0x0000b40061037a23 */ /* 0x004fe20000010805 */
[----:B----4-:R-:W-:-:S05]  /*f270*/  F2FP.BF16.PACK_AB R9, R190, R235 ;  /* 0x000000ebbe09723e */ /* 0x010fca00000010ff */
        /* <DEDUP_REMOVED lines=22> */
[----:B--2---:R-:W-:-:S02]  /*f3e0*/  F2FP.BF16.PACK_AB R10, R217, R189 ;  /* 0x000000bdd90a723e */ /* 0x004fc400000010ff */
[----:B------:R-:W-:Y:S01]  /*f3f0*/  F2FP.BF16.PACK_AB R8, R141, R215 ;  /* 0x000000d78d08723e */ /* 0x000fe200000010ff */
        /* <DEDUP_REMOVED lines=12> */
[C---:B------:R-:W-:Y:S07]  /*f4c0*/  HMMA.16816.F32.BF16 R32, R8.reuse, R30, R92 ;  /* 0x0000001e0820723c */ /* 0x040fee000004185c */
[----:B------:R-:W-:Y:S01]  /*f4d0*/  IMAD.MOV.U32 R95, RZ, RZ, R214 ;  /* 0x000000ffff5f7224 */ /* 0x000fe200078e00d6 */
[----:B------:R-:W-:Y:S01]  /*f4e0*/  HMMA.16816.F32.BF16 R68, R8, R28, R56 ;  /* 0x0000001c0844723c */ /* 0x000fe20000041838 */
[----:B------:R-:W-:-:S02]  /*f4f0*/  IMAD.MOV.U32 R94, RZ, RZ, R213 ;  /* 0x000000ffff5e7224 */ /* 0x000fc400078e00d5 */
[----:B------:R-:W-:Y:S02]  /*f500*/  IMAD.MOV.U32 R93, RZ, RZ, R211 ;  /* 0x000000ffff5d7224 */ /* 0x000fe400078e00d3 */
[--C-:B-1----:R-:W-:Y:S02]  /*f510*/  FFMA.FTZ R3, R121, c[0x0][0x2d0], -R7.reuse ;  /* 0x0000b40079037a23 */ /* 0x102fe40000010807 */
[----:B------:R-:W-:Y:S01]  /*f520*/  IMAD.MOV.U32 R92, RZ, RZ, R210 ;  /* 0x000000ffff5c7224 */ /* 0x000fe200078e00d2 */
[C---:B------:R-:W-:Y:S01]  /*f530*/  HMMA.16816.F32.BF16 R64, R8.reuse, R16, R48 ;  /* 0x000000100840723c */ /* 0x040fe20000041830 */
[----:B------:R1:W-:Y:S07]  /*f540*/  MUFU.EX2 R246, R3 ;  /* 0x0000000300f67308 */ /* 0x0003ee0000000800 */
[C---:B------:R-:W-:Y:S01]  /*f550*/  HMMA.16816.F32.BF16 R28, R8.reuse, R18, R88 ;  /* 0x00000012081c723c */ /* 0x040fe20000041858 */
[----:B------:R-:W-:Y:S06]  /*f560*/  LDSM.16.MT88.4 R16, [R231+0x1100] ;  /* 0x00110000e710783b */ /* 0x000fec0000004200 */
[----:B------:R-:W-:Y:S01]  /*f570*/  MOV R91, R209 ;  /* 0x000000d1005b7202 */ /* 0x000fe20000000f00 */
[----:B------:R-:W-:Y:S01]  /*f580*/  HMMA.16816.F32.BF16 R52, R8, R24, R44 ;  /* 0x000000180834723c */ /* 0x000fe2000004182c */
[----:B-1----:R-:W-:Y:S01]  /*f590*/  FFMA.FTZ R3, R122, c[0x0][0x2d0], -R7 ;  /* 0x0000b4007a037a23 */ /* 0x002fe20000010807 */
[----:B------:R-:W-:Y:S01]  /*f5a0*/  MOV R89, R206 ;  /* 0x000000ce00597202 */ /* 0x000fe20000000f00 */
[----:B------:R-:W-:-:S02]  /*f5b0*/  IMAD.MOV.U32 R90, RZ, RZ, R208 ;  /* 0x000000ffff5a7224 */ /* 0x000fc400078e00d0 */
[----:B------:R1:W-:Y:S01]  /*f5c0*/  MUFU.EX2 R249, R3 ;  /* 0x0000000300f97308 */ /* 0x0003e20000000800 */
[----:B------:R-:W-:Y:S02]  /*f5d0*/  IMAD.MOV.U32 R88, RZ, RZ, R205 ;  /* 0x000000ffff587224 */ /* 0x000fe400078e00cd */
[----:B------:R-:W-:Y:S01]  /*f5e0*/  HMMA.16816.F32.BF16 R40, R8, R26, R96 ;  /* 0x0000001a0828723c */ /* 0x000fe20000041860 */
[----:B------:R-:W-:Y:S01]  /*f5f0*/  LDSM.16.MT88.4 R24, [R230+0x1100] ;  /* 0x00110000e618783b */ /* 0x000fe20000004200 */
[----:B-1----:R-:W-:-:S06]  /*f600*/  FFMA.FTZ R3, R123, c[0x0][0x2d0], -R6 ;  /* 0x0000b4007b037a23 */ /* 0x002fcc0000010806 */
[C---:B------:R-:W-:Y:S01]  /*f610*/  HMMA.16816.F32.BF16 R120, R8.reuse, R36, R20 ;  /* 0x000000240878723c */ /* 0x040fe20000041814 */
[----:B------:R-:W1:Y:S01]  /*f620*/  LDSM.16.MT88.4 R20, [R228+0x1100] ;  /* 0x00110000e414783b */ /* 0x000e620000004200 */
[----:B------:R2:W-:Y:S06]  /*f630*/  MUFU.EX2 R224, R3 ;  /* 0x0000000300e07308 */ /* 0x0005ec0000000800 */
[----:B------:R-:W-:Y:S01]  /*f640*/  HMMA.16816.F32.BF16 R36, R8, R38, R12 ;  /* 0x000000260824723c */ /* 0x000fe2000004180c */
[----:B------:R-:W3:Y:S01]  /*f650*/  LDSM.16.MT88.4 R12, [R229+0x1100] ;  /* 0x00110000e50c783b */ /* 0x000ee20000004200 */
[----:B--2---:R-:W-:Y:S01]  /*f660*/  FFMA.FTZ R3, R128, c[0x0][0x2d0], -R6 ;  /* 0x0000b40080037a23 */ /* 0x004fe20000010806 */
[----:B------:R-:W-:-:S03]  /*f670*/  MOV R128, R215 ;  /* 0x000000d700807202 */ /* 0x000fc60000000f00 */
        /* <DEDUP_REMOVED lines=19> */
[----:B--2---:R-:W-:Y:S01]  /*f7b0*/  FFMA.FTZ R3, R137, c[0x0][0x2d0], -R5 ;  /* 0x0000b40089037a23 */ /* 0x004fe20000010805 */
[----:B------:R-:W-:-:S05]  /*f7c0*/  MOV R137, R202 ;  /* 0x000000ca00897202 */ /* 0x000fca0000000f00 */
[----:B------:R2:W4:Y:S02]  /*f7d0*/  MUFU.EX2 R217, R3 ;  /* 0x0000000300d97308 */ /* 0x0005240000000800 */
[----:B--2---:R-:W-:Y:S01]  /*f7e0*/  FFMA.FTZ R3, R153, c[0x0][0x2d0], -R0 ;  /* 0x0000b40099037a23 */ /* 0x004fe20000010800 */
[----:B----4-:R-:W-:Y:S01]  /*f7f0*/  F2FP.BF16.PACK_AB R11, R217, R218 ;  /* 0x000000dad90b723e */ /* 0x010fe200000010ff */
[----:B------:R-:W-:-:S04]  /*f800*/  IMAD.MOV.U32 R153, RZ, RZ, R90 ;  /* 0x000000ffff997224 */ /* 0x000fc800078e005a */
[----:B------:R2:W-:Y:S02]  /*f810*/  MUFU.EX2 R215, R3 ;  /* 0x0000000300d77308 */ /* 0x0005e40000000800 */
[C---:B-1----:R-:W-:Y:S08]  /*f820*/  HMMA.16816.F32.BF16 R48, R8.reuse, R20, R112 ;  /* 0x000000140830723c */ /* 0x042ff00000041870 */
[----:B------:R-:W-:Y:S01]  /*f830*/  HMMA.16816.F32.BF16 R56, R8, R18, R80 ;  /* 0x000000120838723c */ /* 0x000fe20000041850 */
[----:B--2---:R-:W-:-:S02]  /*f840*/  FFMA.FTZ R3, R152, c[0x0][0x2d0], -R0 ;  /* 0x0000b40098037a23 */ /* 0x004fc40000010800 */
[----:B------:R-:W-:Y:S02]  /*f850*/  IMAD.MOV.U32 R152, RZ, RZ, R201 ;  /* 0x000000ffff987224 */ /* 0x000fe400078e00c9 */
[----:B------:R1:W2:Y:S03]  /*f860*/  MUFU.EX2 R216, R3 ;  /* 0x0000000300d87308 */ /* 0x0002a60000000800 */
[C---:B------:R-:W-:Y:S08]  /*f870*/  HMMA.16816.F32.BF16 R60, R8.reuse, R16, R108 ;  /* 0x00000010083c723c */ /* 0x040ff0000004186c */
[----:B---3--:R-:W-:Y:S01]  /*f880*/  HMMA.16816.F32.BF16 R112, R8, R12, R104 ;  /* 0x0000000c0870723c */ /* 0x008fe20000041868 */
        /* <DEDUP_REMOVED lines=13> */
[--C-:B-1----:R-:W-:Y:S01]  /*f960*/  FFMA.FTZ R3, R148, c[0x0][0x2d0], -R6.reuse ;  /* 0x0000b40094037a23 */ /* 0x102fe20000010806 */
[----:B---3--:R-:W-:Y:S01]  /*f970*/  F2FP.BF16.PACK_AB R11, R213, R214 ;  /* 0x000000d6d50b723e */ /* 0x008fe200000010ff */
[----:B------:R-:W-:Y:S02]  /*f980*/  IMAD.MOV.U32 R148, RZ, RZ, R91 ;  /* 0x000000ffff947224 */ /* 0x000fe400078e005b */
[----:B------:R1:W-:Y:S04]  /*f990*/  MUFU.EX2 R212, R3 ;  /* 0x0000000300d47308 */ /* 0x0003e80000000800 */
[C---:B------:R-:W-:Y:S08]  /*f9a0*/  HMMA.16816.F32.BF16 R84, R8.reuse, R22, R32 ;  /* 0x000000160854723c */ /* 0x040ff00000041820 */
[----:B------:R-:W-:Y:S01]  /*f9b0*/  HMMA.16816.F32.BF16 R32, R8, R16, R64 ;  /* 0x000000100820723c */ /* 0x000fe20000041840 */
[----:B-1----:R-:W-:Y:S01]  /*f9c0*/  FFMA.FTZ R3, R150, c[0x0][0x2d0], -R6 ;  /* 0x0000b40096037a23 */ /* 0x002fe20000010806 */
[----:B------:R-:W-:-:S03]  /*f9d0*/  MOV R150, R92 ;  /* 0x0000005c00967202 */ /* 0x000fc60000000f00 */
[----:B------:R1:W2:Y:S03]  /*f9e0*/  MUFU.EX2 R211, R3 ;  /* 0x0000000300d37308 */ /* 0x0002a60000000800 */
[C---:B------:R-:W-:Y:S01]  /*f9f0*/  HMMA.16816.F32.BF16 R28, R8.reuse, R18, R28 ;  /* 0x00000012081c723c */ /* 0x040fe2000004181c */
[----:B------:R-:W3:Y:S07]  /*fa00*/  LDSM.16.MT88.4 R16, [R228+0x1900] ;  /* 0x00190000e410783b */ /* 0x000eee0000004200 */
[----:B------:R-:W-:Y:S01]  /*fa10*/  HMMA.16816.F32.BF16 R96, R8, R24, R120 ;  /* 0x000000180860723c */ /* 0x000fe20000041878 */
[----:B-1----:R-:W-:-:S07]  /*fa20*/  FFMA.FTZ R3, R149, c[0x0][0x2d0], -R6 ;  /* 0x0000b40095037a23 */ /* 0x002fce0000010806 */
[C---:B------:R-:W-:Y:S01]  /*fa30*/  HMMA.16816.F32.BF16 R100, R8.reuse, R20, R68 ;  /* 0x000000140864723c */ /* 0x040fe20000041844 */
[----:B------:R-:W-:Y:S01]  /*fa40*/  IMAD.MOV.U32 R149, RZ, RZ, R93 ;  /* 0x000000ffff957224 */ /* 0x000fe200078e005d */
[----:B------:R-:W-:Y:S01]  /*fa50*/  LDSM.16.MT88.4 R20, [R229+0x1900] ;  /* 0x00190000e514783b */ /* 0x000fe20000004200 */
[----:B------:R1:W-:Y:S01]  /*fa60*/  MUFU.EX2 R210, R3 ;  /* 0x0000000300d27308 */ /* 0x0003e20000000800 */
[----:B------:R-:W-:Y:S01]  /*fa70*/  IMAD.MOV.U32 R120, RZ, RZ, R150 ;  /* 0x000000ffff787224 */ /* 0x000fe200078e0096 */
[----:B------:R-:W-:Y:S01]  /*fa80*/  MOV R121, R148 ;  /* 0x0000009400797202 */ /* 0x000fe20000000f00 */
[----:B------:R-:W-:Y:S01]  /*fa90*/  IMAD.MOV.U32 R150, RZ, RZ, R129 ;  /* 0x000000ffff967224 */ /* 0x000fe200078e0081 */
[----:B------:R-:W-:Y:S01]  /*faa0*/  MOV R122, R89 ;  /* 0x00000059007a7202 */ /* 0x000fe20000000f00 */
[----:B------:R-:W-:Y:S01]  /*fab0*/  HMMA.16816.F32.BF16 R68, R8, R12, R52 ;  /* 0x0000000c0844723c */ /* 0x000fe20000041834 */
[----:B------:R-:W-:Y:S02]  /*fac0*/  IMAD.MOV.U32 R129, RZ, RZ, R190 ;  /* 0x000000ffff817224 */ /* 0x000fe400078e00be */
[----:B------:R-:W-:-:S02]  /*fad0*/  IMAD.MOV.U32 R148, RZ, RZ, R128 ;  /* 0x000000ffff947224 */ /* 0x000fc400078e0080 */
[----:B------:R-:W-:Y:S02]  /*fae0*/  IMAD.MOV.U32 R128, RZ, RZ, R189 ;  /* 0x000000ffff807224 */ /* 0x000fe400078e00bd */
[----:B------:R-:W-:Y:S01]  /*faf0*/  IMAD.MOV.U32 R123, RZ, RZ, R88 ;  /* 0x000000ffff7b7224 */ /* 0x000fe200078e0058 */
[----:B------:R-:W-:Y:S01]  /*fb00*/  HMMA.16816.F32.BF16 R72, R8, R14, R40 ;  /* 0x0000000e0848723c */ /* 0x000fe20000041828 */
[----:B------:R-:W-:Y:S01]  /*fb10*/  LDSM.16.MT88.4 R12, [R231+0x1900] ;  /* 0x00190000e70c783b */ /* 0x000fe20000004200 */
[----:B-1----:R-:W-:Y:S02]  /*fb20*/  FFMA.FTZ R3, R151, c[0x0][0x2d0], -R6 ;  /* 0x0000b40097037a23 */ /* 0x002fe40000010806 */
[----:B------:R-:W-:Y:S02]  /*fb30*/  IMAD.MOV.U32 R151, RZ, RZ, R94 ;  /* 0x000000ffff977224 */ /* 0x000fe400078e005e */
[----:B------:R1:W4:Y:S02]  /*fb40*/  MUFU.EX2 R209, R3 ;  /* 0x0000000300d17308 */ /* 0x0003240000000800 */
[----:B-1----:R-:W-:Y:S01]  /*fb50*/  FFMA.FTZ R3, R155, c[0x0][0x2d0], -R5 ;  /* 0x0000b4009b037a23 */ /* 0x002fe20000010805 */
[----:B------:R-:W-:-:S02]  /*fb60*/  MOV R155, R95 ;  /* 0x0000005f009b7202 */ /* 0x000fc40000000f00 */
[----:B------:R-:W-:Y:S03]  /*fb70*/  HMMA.16816.F32.BF16 R92, R8, R26, R36 ;  /* 0x0000001a085c723c */ /* 0x000fe60000041824 */
[----:B------:R1:W-:Y:S01]  /*fb80*/  MUFU.EX2 R208, R3 ;  /* 0x0000000300d07308 */ /* 0x0003e20000000800 */
[----:B------:R-:W3:Y:S03]  /*fb90*/  LDSM.16.MT88.4 R24, [R230+0x1900] ;  /* 0x00190000e618783b */ /* 0x000ee60000004200 */
[----:B--2---:R-:W-:Y:S02]  /*fba0*/  F2FP.BF16.PACK_AB R8, R211, R212 ;  /* 0x000000d4d308723e */ /* 0x004fe400000010ff */
[----:B----4-:R-:W-:Y:S01]  /*fbb0*/  F2FP.BF16.PACK_AB R10, R209, R210 ;  /* 0x000000d2d10a723e */ /* 0x010fe200000010ff */
[----:B-1----:R-:W-:-:S02]  /*fbc0*/  FFMA.FTZ R3, R157, c[0x0][0x2d0], -R5 ;  /* 0x0000b4009d037a23 */ /* 0x002fc40000010805 */
[----:B------:R-:W-:Y:S02]  /*fbd0*/  IMAD.MOV.U32 R157, RZ, RZ, R198 ;  /* 0x000000ffff9d7224 */ /* 0x000fe400078e00c6 */
        /* <DEDUP_REMOVED lines=9> */
[----:B--2---:R-:W-:-:S05]  /*fc70*/  F2FP.BF16.PACK_AB R11, R206, R205 ;  /* 0x000000cdce0b723e */ /* 0x004fca00000010ff */
[----:B------:R1:W-:Y:S02]  /*fc80*/  MUFU.EX2 R204, R3 ;  /* 0x0000000300cc7308 */ /* 0x0003e40000000800 */
[C---:B---3--:R-:W-:Y:S08]  /*fc90*/  HMMA.16816.F32.BF16 R108, R8.reuse, R16, R48 ;  /* 0x00000010086c723c */ /* 0x048ff00000041830 */
[----:B------:R-:W-:Y:S01]  /*fca0*/  HMMA.16816.F32.BF16 R48, R8, R24, R116 ;  /* 0x000000180830723c */ /* 0x000fe20000041874 */
[----:B-1----:R-:W-:-:S02]  /*fcb0*/  FFMA.FTZ R3, R159, c[0x0][0x2d0], -R7 ;  /* 0x0000b4009f037a23 */ /* 0x002fc40000010807 */
[----:B------:R-:W-:-:S04]  /*fcc0*/  IMAD.MOV.U32 R159, RZ, RZ, R149 ;  /* 0x000000ffff9f7224 */ /* 0x000fc800078e0095 */
[----:B------:R-:W-:Y:S01]  /*fcd0*/  MOV R116, R156 ;  /* 0x0000009c00747202 */ /* 0x000fe20000000f00 */
[----:B------:R1:W2:Y:S01]  /*fce0*/  MUFU.EX2 R203, R3 ;  /* 0x0000000300cb7308 */ /* 0x0002a20000000800 */
        /* <DEDUP_REMOVED lines=10> */
[----:B------:R-:W-:-:S02]  /*fd90*/  IMAD.MOV.U32 R151, RZ, RZ, R133 ;  /* 0x000000ffff977224 */ /* 0x000fc400078e0085 */
[----:B-1----:R-:W-:-:S05]  /*fda0*/  FFMA.FTZ R3, R161, c[0x0][0x2d0], -R7 ;  /* 0x0000b400a1037a23 */ /* 0x002fca0000010807 */
[C---:B------:R-:W-:Y:S01]  /*fdb0*/  HMMA.16816.F32.BF16 R104, R8.reuse, R18, R44 ;  /* 0x000000120868723c */ /* 0x040fe2000004182c */
[----:B------:R1:W-:Y:S07]  /*fdc0*/  MUFU.EX2 R202, R3 ;  /* 0x0000000300ca7308 */ /* 0x0003ee0000000800 */
[C---:B------:R-:W-:Y:S08]  /*fdd0*/  HMMA.16816.F32.BF16 R88, R8.reuse, R12, R60 ;  /* 0x0000000c0858723c */ /* 0x040ff0000004183c */
[----:B------:R-:W-:Y:S01]  /*fde0*/  HMMA.16816.F32.BF16 R56, R8, R20, R112 ;  /* 0x000000140838723c */ /* 0x000fe20000041870 */
[----:B-1----:R-:W-:-:S04]  /*fdf0*/  FFMA.FTZ R3, R162, c[0x0][0x2d0], -R7 ;  /* 0x0000b400a2037a23 */ /* 0x002fc80000010807 */
[----:B------:R1:W3:Y:S03]  /*fe00*/  MUFU.EX2 R201, R3 ;  /* 0x0000000300c97308 */ /* 0x0002e60000000800 */
[C---:B------:R-:W-:Y:S08]  /*fe10*/  HMMA.16816.F32.BF16 R52, R8.reuse, R22, R76 ;  /* 0x000000160834723c */ /* 0x040ff0000004184c */
[----:B------:R-:W-:Y:S01]  /*fe20*/  HMMA.16816.F32.BF16 R40, R8, R26, R80 ;  /* 0x0000001a0828723c */ /* 0x000fe20000041850 */
[----:B-1----:R-:W-:-:S06]  /*fe30*/  FFMA.FTZ R3, R163, c[0x0][0x2d0], -R0 ;  /* 0x0000b400a3037a23 */ /* 0x002fcc0000010800 */
[----:B--2---:R-:W-:Y:S02]  /*fe40*/  F2FP.BF16.PACK_AB R8, R203, R204 ;  /* 0x000000cccb08723e */ /* 0x004fe400000010ff */
[----:B---3--:R-:W-:Y:S01]  /*fe50*/  F2FP.BF16.PACK_AB R10, R201, R202 ;  /* 0x000000cac90a723e */ /* 0x008fe200000010ff */
        /* <DEDUP_REMOVED lines=9> */
[----:B--2---:R-:W-:Y:S01]  /*fef0*/  F2FP.BF16.PACK_AB R11, R197, R198 ;  /* 0x000000c6c50b723e */ /* 0x004fe200000010ff */
[----:B------:R-:W-:Y:S02]  /*ff00*/  IMAD.MOV.U32 R144, RZ, RZ, R153 ;  /* 0x000000ffff907224 */ /* 0x000fe400078e0099 */
[----:B------:R-:W-:Y:S01]  /*ff10*/  IMAD.MOV.U32 R153, RZ, RZ, R131 ;  /* 0x000000ffff997224 */ /* 0x000fe200078e0083 */
[----:B------:R-:W-:Y:S01]  /*ff20*/  MOV R131, R143 ;  /* 0x0000008f00837202 */ /* 0x000fe20000000f00 */
[----:B------:R-:W-:Y:S02]  /*ff30*/  IMAD.MOV.U32 R143, RZ, RZ, R195 ;  /* 0x000000ffff8f7224 */ /* 0x000fe400078e00c3 */
[----:B------:R1:W-:Y:S01]  /*ff40*/  MUFU.EX2 R195, R3 ;  /* 0x0000000300c37308 */ /* 0x0003e20000000800 */
[C---:B------:R-:W-:Y:S08]  /*ff50*/  HMMA.16816.F32.BF16 R32, R8.reuse, R12, R32 ;  /* 0x0000000c0820723c */ /* 0x040ff00000041820 */
[----:B------:R-:W-:Y:S01]  /*ff60*/  HMMA.16816.F32.BF16 R60, R8, R14, R28 ;  /* 0x0000000e083c723c */ /* 0x000fe2000004181c */
[----:B------:R-:W2:Y:S04]  /*ff70*/  LDSM.16.MT88.4 R12, [R231+0x2100] ;  /* 0x00210000e70c783b */ /* 0x000ea80000004200 */
[----:B------:R-:W-:Y:S01]  /*ff80*/  LDSM.16.MT88.4 R28, [R230+0x2100] ;  /* 0x00210000e61c783b */ /* 0x000fe20000004200 */
[----:B-1----:R-:W-:-:S02]  /*ff90*/  FFMA.FTZ R3, R146, c[0x0][0x2d0], -R6 ;  /* 0x0000b40092037a23 */ /* 0x002fc40000010806 */
[C---:B------:R-:W-:Y:S01]  /*ffa0*/  HMMA.16816.F32.BF16 R44, R8.reuse, R16, R100 ;  /* 0x00000010082c723c */ /* 0x040fe20000041864 */
[----:B------:R-:W-:Y:S02]  /*ffb0*/  IMAD.MOV.U32 R146, RZ, RZ, R196 ;  /* 0x000000ffff927224 */ /* 0x000fe400078e00c4 */
[----:B------:R1:W-:Y:S05]  /*ffc0*/  MUFU.EX2 R196, R3 ;  /* 0x0000000300c47308 */ /* 0x0003ea0000000800 */
[C---:B------:R-:W-:Y:S01]  /*ffd0*/  HMMA.16816.F32.BF16 R36, R8.reuse, R18, R84 ;  /* 0x000000120824723c */ /* 0x040fe20000041854 */
[----:B------:R-:W3:Y:S07]  /*ffe0*/  LDSM.16.MT88.4 R16, [R228+0x2100] ;  /* 0x00210000e410783b */ /* 0x000eee0000004200 */
[----:B------:R-:W-:Y:S01]  /*fff0*/  HMMA.16816.F32.BF16 R68, R8, R20, R68 ;  /* 0x000000140844723c */ /* 0x000fe20000041844 */
[----:B-1----:R-:W-:Y:S01]  /*10000*/  FFMA.FTZ R3, R147, c[0x0][0x2d0], -R6 ;  /* 0x0000b40093037a23 */ /* 0x002fe20000010806 */
[----:B------:R-:W-:-:S02]  /*10010*/  MOV R147, R154 ;  /* 0x0000009a00937202 */ /* 0x000fc40000000f00 */
[----:B------:R-:W-:Y:S02]  /*10020*/  MOV R154, R194 ;  /* 0x000000c2009a7202 */ /* 0x000fe40000000f00 */
[----:B------:R1:W4:Y:S02]  /*10030*/  MUFU.EX2 R194, R3 ;  /* 0x0000000300c27308 */ /* 0x0003240000000800 */
[C---:B------:R-:W-:Y:S01]  /*10040*/  HMMA.16816.F32.BF16 R72, R8.reuse, R22, R72 ;  /* 0x000000160848723c */ /* 0x040fe20000041848 */
[----:B------:R-:W2:Y:S07]  /*10050*/  LDSM.16.MT88.4 R20, [R229+0x2100] ;  /* 0x00210000e514783b */ /* 0x000eae0000004200 */
[----:B------:R-:W-:Y:S01]  /*10060*/  HMMA.16816.F32.BF16 R76, R8, R24, R96 ;  /* 0x00000018084c723c */ /* 0x000fe20000041860 */
[----:B-1----:R-:W-:-:S07]  /*10070*/  FFMA.FTZ R3, R145, c[0x0][0x2d0], -R6 ;  /* 0x0000b40091037a23 */ /* 0x002fce0000010806 */
[----:B------:R-:W-:Y:S01]  /*10080*/  HMMA.16816.F32.BF16 R80, R8, R26, R92 ;  /* 0x0000001a0850723c */ /* 0x000fe2000004185c */
[----:B------:R-:W-:Y:S01]  /*10090*/  IMAD.MOV.U32 R145, RZ, RZ, R192 ;  /* 0x000000ffff917224 */ /* 0x000fe200078e00c0 */
[----:B------:R-:W-:Y:S01]  /*100a0*/  LDSM.16.MT88.4 R24, [R228+0x2900] ;  /* 0x00290000e418783b */ /* 0x000fe20000004200 */
[----:B------:R1:W-:Y:S04]  /*100b0*/  MUFU.EX2 R193, R3 ;  /* 0x0000000300c17308 */ /* 0x0003e80000000800 */
[----:B----4-:R-:W-:Y:S01]  /*100c0*/  F2FP.BF16.PACK_AB R8, R194, R196 ;  /* 0x000000c4c208723e */ /* 0x010fe200000010ff */
[----:B-1----:R-:W-:-:S04]  /*100d0*/  FFMA.FTZ R3, R167, c[0x0][0x2d0], -R6 ;  /* 0x0000b400a7037a23 */ /* 0x002fc80000010806 */
[----:B------:R1:W4:Y:S02]  /*100e0*/  MUFU.EX2 R192, R3 ;  /* 0x0000000300c07308 */ /* 0x0003240000000800 */
[----:B-1----:R-:W-:Y:S01]  /*100f0*/  FFMA.FTZ R3, R176, c[0x0][0x2d0], -R5 ;  /* 0x0000b400b0037a23 */ /* 0x002fe20000010805 */
[----:B------:R-:W-:Y:S02]  /*10100*/  MOV R176, R188 ;  /* 0x000000bc00b07202 */ /* 0x000fe40000000f00 */
[----:B----4-:R-:W-:-:S03]  /*10110*/  F2FP.BF16.PACK_AB R10, R192, R193 ;  /* 0x000000c1c00a723e */ /* 0x010fc600000010ff */
        /* <DEDUP_REMOVED lines=60> */
[----:B-1----:R-:W-:Y:S02]  /*104e0*/  FFMA.FTZ R3, R176, c[0x0][0x2d0], -R5 ;  /* 0x0000b400b0037a23 */ /* 0x002fe40000010805 */
[----:B------:R-:W-:-:S03]  /*104f0*/  IMAD.MOV.U32 R176, RZ, RZ, R145 ;  /* 0x000000ffffb07224 */ /* 0x000fc600078e0091 */
[----:B------:R1:W-:Y:S01]  /*10500*/  MUFU.EX2 R96, R3 ;  /* 0x0000000300607308 */ /* 0x0003e20000000800 */
[----:B------:R-:W-:Y:S01]  /*10510*/  IMAD.MOV.U32 R145, RZ, RZ, R147 ;  /* 0x000000ffff917224 */ /* 0x000fe200078e0093 */
[----:B------:R-:W-:Y:S01]  /*10520*/  MOV R147, R146 ;  /* 0x0000009200937202 */ /* 0x000fe20000000f00 */
[----:B------:R-:W-:Y:S02]  /*10530*/  IMAD.MOV.U32 R146, RZ, RZ, R144 ;  /* 0x000000ffff927224 */ /* 0x000fe400078e0090 */
[----:B------:R-:W-:Y:S01]  /*10540*/  IMAD.MOV.U32 R144, RZ, RZ, R122 ;  /* 0x000000ffff907224 */ /* 0x000fe200078e007a */
[----:B------:R-:W-:Y:S01]  /*10550*/  MOV R122, R123 ;  /* 0x0000007b007a7202 */ /* 0x000fe20000000f00 */
[----:B------:R-:W-:Y:S02]  /*10560*/  IMAD.MOV.U32 R123, RZ, RZ, R241 ;  /* 0x000000ffff7b7224 */ /* 0x000fe400078e00f1 */
[----:B------:R-:W-:Y:S02]  /*10570*/  IMAD.MOV.U32 R180, RZ, RZ, R158 ;  /* 0x000000ffffb47224 */ /* 0x000fe400078e009e */
[----:B------:R-:W-:-:S02]  /*10580*/  IMAD.MOV.U32 R179, RZ, RZ, R150 ;  /* 0x000000ffffb37224 */ /* 0x000fc400078e0096 */
[----:B------:R-:W-:Y:S02]  /*10590*/  IMAD.MOV.U32 R181, RZ, RZ, R155 ;  /* 0x000000ffffb57224 */ /* 0x000fe400078e009b */
[----:B------:R-:W-:Y:S02]  /*105a0*/  IMAD.MOV.U32 R177, RZ, RZ, R152 ;  /* 0x000000ffffb17224 */ /* 0x000fe400078e0098 */
[----:B-1----:R-:W-:Y:S02]  /*105b0*/  FFMA.FTZ R3, R176, c[0x0][0x2d0], -R5 ;  /* 0x0000b400b0037a23 */ /* 0x002fe40000010805 */
[----:B------:R-:W-:Y:S01]  /*105c0*/  IMAD.MOV.U32 R178, RZ, RZ, R143 ;  /* 0x000000ffffb27224 */ /* 0x000fe200078e008f */
[----:B------:R-:W-:Y:S01]  /*105d0*/  HMMA.16816.F32.BF16 R48, R8, R28, R76 ;  /* 0x0000001c0830723c */ /* 0x000fe2000004184c */
[----:B------:R1:W4:Y:S01]  /*105e0*/  MUFU.EX2 R71, R3 ;  /* 0x0000000300477308 */ /* 0x0003220000000800 */
[----:B------:R-:W-:Y:S01]  /*105f0*/  IMAD.MOV.U32 R176, RZ, RZ, R145 ;  /* 0x000000ffffb07224 */ /* 0x000fe200078e0091 */
[----:B------:R-:W-:Y:S01]  /*10600*/  MOV R145, R147 ;  /* 0x0000009300917202 */ /* 0x000fe20000000f00 */
[----:B------:R-:W-:Y:S01]  /*10610*/  IMAD.MOV.U32 R72, RZ, RZ, R233 ;  /* 0x000000ffff487224 */ /* 0x000fe200078e00e9 */
[----:B------:R2:W5:Y:S01]  /*10620*/  LDL.LU R241, [R1+0x70] ;  /* 0x0000700001f17983 */ /* 0x0005620000300800 */
[----:B------:R-:W-:-:S02]  /*10630*/  IMAD.MOV.U32 R147, RZ, RZ, R146 ;  /* 0x000000ffff937224 */ /* 0x000fc400078e0092 */
[----:B------:R-:W-:Y:S01]  /*10640*/  IMAD.MOV.U32 R146, RZ, RZ, R122 ;  /* 0x000000ffff927224 */ /* 0x000fe200078e007a */
[----:B------:R-:W-:Y:S01]  /*10650*/  MOV R122, R123 ;  /* 0x0000007b007a7202 */ /* 0x000fe20000000f00 */
[----:B------:R-:W-:Y:S01]  /*10660*/  IMAD.MOV.U32 R123, RZ, RZ, R130 ;  /* 0x000000ffff7b7224 */ /* 0x000fe200078e0082 */
[----:B------:R-:W-:Y:S01]  /*10670*/  MOV R183, R179 ;  /* 0x000000b300b77202 */ /* 0x000fe20000000f00 */
[----:B------:R-:W-:Y:S01]  /*10680*/  IMAD.MOV.U32 R186, RZ, RZ, R181 ;  /* 0x000000ffffba7224 */ /* 0x000fe200078e00b5 */
[----:B------:R-:W-:Y:S01]  /*10690*/  HMMA.16816.F32.BF16 R28, R8, R30, R80 ;  /* 0x0000001e081c723c */ /* 0x000fe20000041850 */
[----:B------:R-:W-:Y:S02]  /*106a0*/  IMAD.MOV.U32 R124, RZ, RZ, R177 ;  /* 0x000000ffff7c7224 */ /* 0x000fe400078e00b1 */
[----:B-1----:R-:W-:Y:S02]  /*106b0*/  FFMA.FTZ R3, R170, c[0x0][0x2d0], -R5 ;  /* 0x0000b400aa037a23 */ /* 0x002fe40000010805 */
[----:B------:R-:W-:-:S02]  /*106c0*/  IMAD.MOV.U32 R182, RZ, RZ, R178 ;  /* 0x000000ffffb67224 */ /* 0x000fc400078e00b2 */
[----:B------:R1:W-:Y:S01]  /*106d0*/  MUFU.EX2 R70, R3 ;  /* 0x0000000300467308 */ /* 0x0003e20000000800 */
[----:B------:R-:W-:Y:S02]  /*106e0*/  IMAD.MOV.U32 R158, RZ, RZ, R156 ;  /* 0x000000ffff9e7224 */ /* 0x000fe400078e009c */
[----:B------:R-:W-:Y:S02]  /*106f0*/  IMAD.MOV.U32 R152, RZ, RZ, R153 ;  /* 0x000000ffff987224 */ /* 0x000fe400078e0099 */
[----:B------:R-:W-:Y:S02]  /*10700*/  IMAD.MOV.U32 R155, RZ, RZ, R148 ;  /* 0x000000ffff9b7224 */ /* 0x000fe400078e0094 */
[----:B------:R-:W-:Y:S02]  /*10710*/  FFMA.FTZ R4, R4, c[0x0][0x2d0], -R7 ;  /* 0x0000b40004047a23 */ /* 0x000fe40000010807 */
[----:B------:R-:W-:Y:S02]  /*10720*/  IMAD.MOV.U32 R130, RZ, RZ, R129 ;  /* 0x000000ffff827224 */ /* 0x000fe400078e0081 */
[----:B-1----:R-:W-:Y:S01]  /*10730*/  FFMA.FTZ R3, R171, c[0x0][0x2d0], -R5 ;  /* 0x0000b400ab037a23 */ /* 0x002fe20000010805 */
[----:B--2---:R-:W-:-:S02]  /*10740*/  F2FP.BF16.PACK_AB R8, R99, R100 ;  /* 0x000000646308723e */ /* 0x004fc400000010ff */
[----:B----4-:R-:W-:Y:S01]  /*10750*/  F2FP.BF16.PACK_AB R9, R71, R96 ;  /* 0x000000604709723e */ /* 0x010fe200000010ff */
[----:B------:R1:W2:Y:S01]  /*10760*/  MUFU.EX2 R69, R3 ;  /* 0x0000000300457308 */ /* 0x0002a20000000800 */
[----:B------:R-:W-:Y:S02]  /*10770*/  F2FP.BF16.PACK_AB R10, R97, R98 ;  /* 0x00000062610a723e */ /* 0x000fe400000010ff */
[----:B------:R-:W-:Y:S01]  /*10780*/  MOV R177, R146 ;  /* 0x0000009200b17202 */ /* 0x000fe20000000f00 */
[----:B------:R-:W-:Y:S01]  /*10790*/  IMAD.MOV.U32 R178, RZ, RZ, R144 ;  /* 0x000000ffffb27224 */ /* 0x000fe200078e0090 */
[----:B------:R-:W-:Y:S02]  /*107a0*/  MOV R156, R149 ;  /* 0x00000095009c7202 */ /* 0x000fe40000000f00 */
[----:B------:R-:W-:Y:S02]  /*107b0*/  MOV R153, R141 ;  /* 0x0000008d00997202 */ /* 0x000fe40000000f00 */
[----:B------:R-:W-:Y:S01]  /*107c0*/  MOV R129, R128 ;  /* 0x0000008000817202 */ /* 0x000fe20000000f00 */
[----:B------:R-:W-:-:S02]  /*107d0*/  IMAD.MOV.U32 R128, RZ, RZ, R240 ;  /* 0x000000ffff807224 */ /* 0x000fc400078e00f0 */
[----:B------:R4:W5:Y:S01]  /*107e0*/  LDL.LU R240, [R1+0x6c] ;  /* 0x00006c0001f07983 */ /* 0x0009620000300800 */
[----:B-1----:R-:W-:Y:S01]  /*107f0*/  FFMA.FTZ R3, R176, c[0x0][0x2d0], -R0 ;  /* 0x0000b400b0037a23 */ /* 0x002fe20000010800 */
[----:B--2---:R-:W-:Y:S01]  /*10800*/  F2FP.BF16.PACK_AB R11, R69, R70 ;  /* 0x00000046450b723e */ /* 0x004fe200000010ff */
[----:B------:R-:W-:Y:S02]  /*10810*/  IMAD.MOV.U32 R176, RZ, RZ, R140 ;  /* 0x000000ffffb07224 */ /* 0x000fe400078e008c */
[----:B------:R1:W-:Y:S04]  /*10820*/  MUFU.EX2 R61, R3 ;  /* 0x00000003003d7308 */ /* 0x0003e80000000800 */
[C---:B---3--:R-:W-:Y:S08]  /*10830*/  HMMA.16816.F32.BF16 R160, R8.reuse, R20, R160 ;  /* 0x0000001408a0723c */ /* 0x048ff000000418a0 */
[----:B------:R-:W-:Y:S01]  /*10840*/  HMMA.16816.F32.BF16 R164, R8, R22, R164 ;  /* 0x0000001608a4723c */ /* 0x000fe200000418a4 */
[----:B-1----:R-:W-:Y:S01]  /*10850*/  FFMA.FTZ R3, R145, c[0x0][0x2d0], -R0 ;  /* 0x0000b40091037a23 */ /* 0x002fe20000010800 */
[----:B------:R-:W-:-:S02]  /*10860*/  MOV R145, R123 ;  /* 0x0000007b00917202 */ /* 0x000fc40000000f00 */
[----:B------:R-:W-:Y:S01]  /*10870*/  MOV R123, R154 ;  /* 0x0000009a007b7202 */ /* 0x000fe20000000f00 */
[----:B------:R1:W2:Y:S01]  /*10880*/  MUFU.EX2 R68, R3 ;  /* 0x0000000300447308 */ /* 0x0002a20000000800 */
[----:B------:R-:W-:Y:S01]  /*10890*/  MOV R154, R131 ;  /* 0x00000083009a7202 */ /* 0x000fe20000000f00 */
[----:B------:R-:W-:Y:S01]  /*108a0*/  IMAD.MOV.U32 R181, RZ, RZ, R145 ;  /* 0x000000ffffb57224 */ /* 0x000fe200078e0091 */
[----:B------:R-:W-:Y:S01]  /*108b0*/  HMMA.16816.F32.BF16 R92, R8, R16, R92 ;  /* 0x00000010085c723c */ /* 0x000fe2000004185c */
[----:B------:R-:W-:-:S07]  /*108c0*/  IMAD.MOV.U32 R131, RZ, RZ, R142 ;  /* 0x000000ffff837224 */ /* 0x000fce00078e008e */
[C---:B------:R-:W-:Y:S01]  /*108d0*/  HMMA.16816.F32.BF16 R140, R8.reuse, R24, R108 ;  /* 0x00000018088c723c */ /* 0x040fe2000004186c */
[----:B-1----:R-:W-:Y:S02]  /*108e0*/  FFMA.FTZ R3, R147, c[0x0][0x2d0], -R0 ;  /* 0x0000b40093037a23 */ /* 0x002fe40000010800 */
[----:B------:R-:W-:Y:S01]  /*108f0*/  IMAD.MOV.U32 R147, RZ, RZ, R122 ;  /* 0x000000ffff937224 */ /* 0x000fe200078e007a */
[----:B------:R-:W-:Y:S01]  /*10900*/  MOV R122, R157 ;  /* 0x0000009d007a7202 */ /* 0x000fe20000000f00 */
[----:B------:R1:W-:Y:S01]  /*10910*/  MUFU.EX2 R63, R3 ;  /* 0x00000003003f7308 */ /* 0x0003e20000000800 */
[----:B------:R-:W-:Y:S02]  /*10920*/  IMAD.MOV.U32 R157, RZ, RZ, R151 ;  /* 0x000000ffff9d7224 */ /* 0x000fe400078e0097 */
[----:B------:R-:W-:Y:S01]  /*10930*/  HMMA.16816.F32.BF16 R88, R8, R18, R88 ;  /* 0x000000120858723c */ /* 0x000fe20000041858 */
[----:B------:R-:W-:-:S07]  /*10940*/  IMAD.MOV.U32 R179, RZ, RZ, R147 ;  /* 0x000000ffffb37224 */ /* 0x000fce00078e0093 */
[----:B------:R-:W-:Y:S01]  /*10950*/  HMMA.16816.F32.BF16 R148, R8, R26, R104 ;  /* 0x0000001a0894723c */ /* 0x000fe20000041868 */
[----:B-1----:R-:W-:-:S07]  /*10960*/  FFMA.FTZ R3, R125, c[0x0][0x2d0], -R0 ;  /* 0x0000b4007d037a23 */ /* 0x002fce0000010800 */
[C---:B------:R-:W-:Y:S01]  /*10970*/  HMMA.16816.F32.BF16 R84, R8.reuse, R12, R84 ;  /* 0x0000000c0854723c */ /* 0x040fe20000041854 */
[----:B------:R1:W3:Y:S07]  /*10980*/  MUFU.EX2 R62, R3 ;  /* 0x00000003003e7308 */ /* 0x0002ee0000000800 */
[----:B------:R-:W-:Y:S07]  /*10990*/  HMMA.16816.F32.BF16 R64, R8, R14, R64 ;  /* 0x0000000e0840723c */ /* 0x000fee0000041840 */
[----:B------:R-:W-:-:S02]  /*109a0*/  F2FP.BF16.PACK_AB R8, R114, R133 ;  /* 0x000000857208723e */ /* 0x000fc400000010ff */
[----:B--2---:R-:W-:Y:S01]  /*109b0*/  F2FP.BF16.PACK_AB R9, R68, R61 ;  /* 0x0000003d4409723e */ /* 0x004fe200000010ff */
[----:B-1----:R-:W-:Y:S01]  /*109c0*/  FFMA.FTZ R3, R180, c[0x0][0x2d0], -R6 ;  /* 0x0000b400b4037a23 */ /* 0x002fe20000010806 */
[----:B------:R-:W-:Y:S01]  /*109d0*/  MOV R180, R176 ;  /* 0x000000b000b47202 */ /* 0x000fe20000000f00 */
[----:B------:R-:W-:Y:S01]  /*109e0*/  IMAD.MOV.U32 R176, RZ, RZ, R116 ;  /* 0x000000ffffb07224 */ /* 0x000fe200078e0074 */
[----:B------:R-:W-:Y:S01]  /*109f0*/  MOV R116, R117 ;  /* 0x0000007500747202 */ /* 0x000fe20000000f00 */
[----:B------:R1:W-:Y:S01]  /*10a00*/  MUFU.EX2 R60, R3 ;  /* 0x00000003003c7308 */ /* 0x0003e20000000800 */
[----:B------:R-:W-:Y:S01]  /*10a10*/  F2FP.BF16.PACK_AB R10, R103, R101 ;  /* 0x00000065670a723e */ /* 0x000fe200000010ff */
[----:B------:R-:W-:Y:S01]  /*10a20*/  IMAD.MOV.U32 R117, RZ, RZ, R118 ;  /* 0x000000ffff757224 */ /* 0x000fe200078e0076 */
[----:B---3--:R-:W-:Y:S01]  /*10a30*/  F2FP.BF16.PACK_AB R11, R62, R63 ;  /* 0x0000003f3e0b723e */ /* 0x008fe200000010ff */
[----:B------:R-:W-:Y:S01]  /*10a40*/  IMAD.MOV.U32 R118, RZ, RZ, R119 ;  /* 0x000000ffff767224 */ /* 0x000fe200078e0077 */
[----:B------:R-:W-:Y:S01]  /*10a50*/  MOV R119, R159 ;  /* 0x0000009f00777202 */ /* 0x000fe20000000f00 */
[----:B------:R-:W-:-:S02]  /*10a60*/  IMAD.MOV.U32 R159, RZ, RZ, R120 ;  /* 0x000000ffff9f7224 */ /* 0x000fc400078e0078 */
[----:B------:R-:W-:Y:S01]  /*10a70*/  IMAD.MOV.U32 R120, RZ, RZ, R121 ;  /* 0x000000ffff787224 */ /* 0x000fe200078e0079 */
[----:B------:R-:W-:Y:S01]  /*10a80*/  MOV R121, R239 ;  /* 0x000000ef00797202 */ /* 0x000fe20000000f00 */
[----:B-1----:R-:W-:Y:S01]  /*10a90*/  FFMA.FTZ R3, R186, c[0x0][0x2d0], -R6 ;  /* 0x0000b400ba037a23 */ /* 0x002fe20000010806 */
[----:B------:R-:W-:Y:S01]  /*10aa0*/  HMMA.16816.F32.BF16 R144, R8, R24, R56 ;  /* 0x000000180890723c */ /* 0x000fe20000041838 */
[----:B------:R-:W-:Y:S01]  /*10ab0*/  IMAD.MOV.U32 R186, RZ, RZ, R183 ;  /* 0x000000ffffba7224 */ /* 0x000fe200078e00b7 */
[----:B------:R-:W-:Y:S01]  /*10ac0*/  MOV R76, R128 ;  /* 0x00000080004c7202 */ /* 0x000fe20000000f00 */
[----:B------:R-:W-:Y:S01]  /*10ad0*/  IMAD.MOV.U32 R183, RZ, RZ, R124 ;  /* 0x000000ffffb77224 */ /* 0x000fe200078e007c */
[----:B------:R-:W-:Y:S01]  /*10ae0*/  MOV R124, R182 ;  /* 0x000000b6007c7202 */ /* 0x000fe20000000f00 */
        /* <DEDUP_REMOVED lines=10> */
[----:B------:R-:W-:Y:S01]  /*10b90*/  IMAD.MOV.U32 R118, RZ, RZ, R119 ;  /* 0x000000ffff767224 */ /* 0x000fe200078e0077 */
[----:B------:R1:W2:Y:S01]  /*10ba0*/  MUFU.EX2 R57, R3 ;  /* 0x0000000300397308 */ /* 0x0002a20000000800 */
[----:B------:R-:W-:Y:S01]  /*10bb0*/  IMAD.MOV.U32 R119, RZ, RZ, R159 ;  /* 0x000000ffff777224 */ /* 0x000fe200078e009f */
[----:B------:R-:W-:Y:S01]  /*10bc0*/  MOV R159, R120 ;  /* 0x00000078009f7202 */ /* 0x000fe20000000f00 */
[----:B------:R-:W-:Y:S01]  /*10bd0*/  IMAD.MOV.U32 R120, RZ, RZ, R121 ;  /* 0x000000ffff787224 */ /* 0x000fe200078e0079 */
[----:B------:R-:W-:Y:S01]  /*10be0*/  MOV R184, R124 ;  /* 0x0000007c00b87202 */ /* 0x000fe20000000f00 */
[----:B------:R-:W-:-:S02]  /*10bf0*/  IMAD.MOV.U32 R127, RZ, RZ, R183 ;  /* 0x000000ffff7f7224 */ /* 0x000fc400078e00b7 */
[----:B------:R-:W-:Y:S01]  /*10c00*/  IMAD.MOV.U32 R121, RZ, RZ, R122 ;  /* 0x000000ffff797224 */ /* 0x000fe200078e007a */
[----:B------:R-:W-:Y:S01]  /*10c10*/  MOV R122, R158 ;  /* 0x0000009e007a7202 */ /* 0x000fe20000000f00 */
[----:B------:R-:W-:Y:S02]  /*10c20*/  IMAD.MOV.U32 R187, RZ, RZ, R182 ;  /* 0x000000ffffbb7224 */ /* 0x000fe400078e00b6 */
[----:B------:R-:W-:Y:S02]  /*10c30*/  IMAD.MOV.U32 R158, RZ, RZ, R238 ;  /* 0x000000ffff9e7224 */ /* 0x000fe400078e00ee */
[----:B-1----:R-:W-:Y:S01]  /*10c40*/  FFMA.FTZ R3, R186, c[0x0][0x2d0], -R6 ;  /* 0x0000b400ba037a23 */ /* 0x002fe20000010806 */
[----:B------:R-:W-:Y:S01]  /*10c50*/  MOV R186, R181 ;  /* 0x000000b500ba7202 */ /* 0x000fe20000000f00 */
[----:B------:R-:W-:Y:S01]  /*10c60*/  IMAD.MOV.U32 R185, RZ, RZ, R180 ;  /* 0x000000ffffb97224 */ /* 0x000fe200078e00b4 */
[----:B------:R-:W-:Y:S01]  /*10c70*/  MOV R182, R178 ;  /* 0x000000b200b67202 */ /* 0x000fe20000000f00 */
[----:B------:R1:W-:Y:S01]  /*10c80*/  MUFU.EX2 R56, R3 ;  /* 0x0000000300387308 */ /* 0x0003e20000000800 */
[----:B------:R-:W-:Y:S01]  /*10c90*/  IMAD.MOV.U32 R183, RZ, RZ, R179 ;  /* 0x000000ffffb77224 */ /* 0x000fe200078e00b3 */
[----:B------:R-:W-:Y:S01]  /*10ca0*/  MOV R179, R117 ;  /* 0x0000007500b37202 */ /* 0x000fe20000000f00 */
[----:B------:R-:W-:Y:S01]  /*10cb0*/  IMAD.MOV.U32 R181, RZ, RZ, R116 ;  /* 0x000000ffffb57224 */ /* 0x000fe200078e0074 */
[----:B------:R-:W-:Y:S01]  /*10cc0*/  HMMA.16816.F32.BF16 R52, R8, R26, R52 ;  /* 0x0000001a0834723c */ /* 0x000fe20000041834 */
[----:B------:R-:W-:Y:S01]  /*10cd0*/  IMAD.MOV.U32 R124, RZ, RZ, R177 ;  /* 0x000000ffff7c7224 */ /* 0x000fe200078e00b1 */
[----:B------:R4:W5:Y:S01]  /*10ce0*/  LDL.LU R238, [R1+0x64] ;  /* 0x0000640001ee7983 */ /* 0x0009620000300800 */
[----:B------:R-:W-:Y:S01]  /*10cf0*/  IMAD.MOV.U32 R180, RZ, RZ, R176 ;  /* 0x000000ffffb47224 */ /* 0x000fe200078e00b0 */
[----:B------:R-:W-:Y:S01]  /*10d00*/  MOV R176, R159 ;  /* 0x0000009f00b07202 */ /* 0x000fe20000000f00 */
[----:B------:R-:W-:-:S02]  /*10d10*/  IMAD.MOV.U32 R178, RZ, RZ, R119 ;  /* 0x000000ffffb27224 */ /* 0x000fc400078e0077 */
[----:B------:R-:W-:Y:S02]  /*10d20*/  IMAD.MOV.U32 R116, RZ, RZ, R120 ;  /* 0x000000ffff747224 */ /* 0x000fe400078e0078 */
[----:B------:R-:W-:Y:S01]  /*10d30*/  IMAD.MOV.U32 R117, RZ, RZ, R121 ;  /* 0x000000ffff757224 */ /* 0x000fe200078e0079 */
[----:B------:R-:W-:Y:S01]  /*10d40*/  MOV R121, R157 ;  /* 0x0000009d00797202 */ /* 0x000fe20000000f00 */
[----:B------:R-:W-:Y:S02]  /*10d50*/  IMAD.MOV.U32 R119, RZ, RZ, R158 ;  /* 0x000000ffff777224 */ /* 0x000fe400078e009e */
[----:B-1----:R-:W-:Y:S02]  /*10d60*/  FFMA.FTZ R3, R127, c[0x0][0x2d0], -R6 ;  /* 0x0000b4007f037a23 */ /* 0x002fe40000010806 */
[----:B------:R-:W-:Y:S01]  /*10d70*/  IMAD.MOV.U32 R127, RZ, RZ, R184 ;  /* 0x000000ffff7f7224 */ /* 0x000fe200078e00b8 */
[----:B------:R-:W-:Y:S01]  /*10d80*/  MOV R184, R187 ;  /* 0x000000bb00b87202 */ /* 0x000fe20000000f00 */
[----:B------:R-:W-:-:S02]  /*10d90*/  IMAD.MOV.U32 R120, RZ, RZ, R156 ;  /* 0x000000ffff787224 */ /* 0x000fc400078e009c */
[----:B------:R-:W-:Y:S01]  /*10da0*/  IMAD.MOV.U32 R187, RZ, RZ, R185 ;  /* 0x000000ffffbb7224 */ /* 0x000fe200078e00b9 */
[----:B------:R-:W-:Y:S01]  /*10db0*/  HMMA.16816.F32.BF16 R156, R8, R20, R44 ;  /* 0x00000014089c723c */ /* 0x000fe2000004182c */
[----:B------:R-:W-:Y:S01]  /*10dc0*/  IMAD.MOV.U32 R185, RZ, RZ, R186 ;  /* 0x000000ffffb97224 */ /* 0x000fe200078e00ba */
[----:B------:R-:W-:Y:S01]  /*10dd0*/  MOV R186, R183 ;  /* 0x000000b700ba7202 */ /* 0x000fe20000000f00 */
[----:B------:R1:W-:Y:S01]  /*10de0*/  MUFU.EX2 R45, R3 ;  /* 0x00000003002d7308 */ /* 0x0003e20000000800 */
[----:B------:R-:W-:Y:S01]  /*10df0*/  IMAD.MOV.U32 R177, RZ, RZ, R118 ;  /* 0x000000ffffb17224 */ /* 0x000fe200078e0076 */
[----:B------:R-:W-:Y:S01]  /*10e00*/  MOV R118, R122 ;  /* 0x0000007a00767202 */ /* 0x000fe20000000f00 */
[----:B------:R-:W-:Y:S02]  /*10e10*/  IMAD.MOV.U32 R183, RZ, RZ, R124 ;  /* 0x000000ffffb77224 */ /* 0x000fe400078e007c */
[----:B------:R-:W-:Y:S01]  /*10e20*/  IMAD.MOV.U32 R124, RZ, RZ, R182 ;  /* 0x000000ffff7c7224 */ /* 0x000fe200078e00b6 */
[----:B------:R-:W-:Y:S01]  /*10e30*/  MOV R182, R180 ;  /* 0x000000b400b67202 */ /* 0x000fe20000000f00 */
[----:B------:R-:W-:-:S02]  /*10e40*/  IMAD.MOV.U32 R180, RZ, RZ, R181 ;  /* 0x000000ffffb47224 */ /* 0x000fc400078e00b5 */
[----:B------:R-:W-:Y:S01]  /*10e50*/  IMAD.MOV.U32 R181, RZ, RZ, R179 ;  /* 0x000000ffffb57224 */ /* 0x000fe200078e00b3 */
[----:B------:R-:W-:Y:S01]  /*10e60*/  MOV R179, R177 ;  /* 0x000000b100b37202 */ /* 0x000fe20000000f00 */
[----:B-1----:R-:W-:Y:S02]  /*10e70*/  FFMA.FTZ R3, R127, c[0x0][0x2d0], -R5 ;  /* 0x0000b4007f037a23 */ /* 0x002fe40000010805 */
[----:B------:R-:W-:Y:S02]  /*10e80*/  IMAD.MOV.U32 R127, RZ, RZ, R184 ;  /* 0x000000ffff7f7224 */ /* 0x000fe400078e00b8 */
        /* <DEDUP_REMOVED lines=22> */
[C---:B------:R-:W-:Y:S01]  /*10ff0*/  HMMA.16816.F32.BF16 R48, R8.reuse, R12, R48 ;  /* 0x0000000c0830723c */ /* 0x040fe20000041830 */
[----:B------:R-:W-:Y:S01]  /*11000*/  IMAD.MOV.U32 R120, RZ, RZ, R121 ;  /* 0x000000ffff787224 */ /* 0x000fe200078e0079 */
[----:B------:R-:W-:Y:S01]  /*11010*/  MOV R121, R122 ;  /* 0x0000007a00797202 */ /* 0x000fe20000000f00 */
[----:B------:R-:W-:Y:S01]  /*11020*/  IMAD.MOV.U32 R178, RZ, RZ, R176 ;  /* 0x000000ffffb27224 */ /* 0x000fe200078e00b0 */
[----:B------:R-:W-:Y:S01]  /*11030*/  MUFU.EX2 R24, R4 ;  /* 0x0000000400187308 */ /* 0x000fe20000000800 */
[----:B------:R-:W-:Y:S01]  /*11040*/  IMAD.MOV.U32 R176, RZ, RZ, R116 ;  /* 0x000000ffffb07224 */ /* 0x000fe200078e0074 */
[----:B------:R-:W-:Y:S01]  /*11050*/  MOV R116, R117 ;  /* 0x0000007500747202 */ /* 0x000fe20000000f00 */
[----:B------:R-:W-:Y:S01]  /*11060*/  IMAD.MOV.U32 R122, RZ, RZ, R123 ;  /* 0x000000ffff7a7224 */ /* 0x000fe200078e007b */
[C---:B------:R-:W-:Y:S01]  /*11070*/  HMMA.16816.F32.BF16 R40, R8.reuse, R22, R40 ;  /* 0x000000160828723c */ /* 0x040fe20000041828 */
[----:B------:R-:W-:Y:S01]  /*11080*/  IMAD.MOV.U32 R123, RZ, RZ, R155 ;  /* 0x000000ffff7b7224 */ /* 0x000fe200078e009b */
[----:B------:R-:W-:Y:S01]  /*11090*/  MOV R155, R236 ;  /* 0x000000ec009b7202 */ /* 0x000fe20000000f00 */
[----:B------:R-:W-:Y:S01]  /*110a0*/  IMAD.MOV.U32 R117, RZ, RZ, R118 ;  /* 0x000000ffff757224 */ /* 0x000fe200078e0076 */
[----:B------:R4:W5:Y:S01]  /*110b0*/  LDL.LU R237, [R1+0x60] ;  /* 0x0000600001ed7983 */ /* 0x0009620000300800 */
[----:B-1----:R-:W-:Y:S01]  /*110c0*/  FFMA.FTZ R3, R127, c[0x0][0x2d0], -R5 ;  /* 0x0000b4007f037a23 */ /* 0x002fe20000010805 */
[----:B------:R-:W-:Y:S01]  /*110d0*/  MOV R127, R183 ;  /* 0x000000b7007f7202 */ /* 0x000fe20000000f00 */
[----:B------:R-:W-:Y:S01]  /*110e0*/  IMAD.MOV.U32 R118, RZ, RZ, R119 ;  /* 0x000000ffff767224 */ /* 0x000fe200078e0077 */
[----:B------:R-:W-:Y:S01]  /*110f0*/  MOV R119, R120 ;  /* 0x0000007800777202 */ /* 0x000fe20000000f00 */
[----:B------:R-:W-:Y:S01]  /*11100*/  IMAD.MOV.U32 R225, RZ, RZ, R186 ;  /* 0x000000ffffe17224 */ /* 0x000fe200078e00ba */
[----:B------:R1:W3:Y:S01]  /*11110*/  MUFU.EX2 R27, R3 ;  /* 0x00000003001b7308 */ /* 0x0002e20000000800 */
[----:B------:R-:W-:Y:S01]  /*11120*/  IMAD.MOV.U32 R120, RZ, RZ, R121 ;  /* 0x000000ffff787224 */ /* 0x000fe200078e0079 */
[C---:B------:R-:W-:Y:S01]  /*11130*/  HMMA.16816.F32.BF16 R28, R8.reuse, R14, R28 ;  /* 0x0000000e081c723c */ /* 0x040fe2000004181c */
        /* <DEDUP_REMOVED lines=11> */
[----:B-1----:R-:W-:Y:S01]  /*111f0*/  FFMA.FTZ R3, R168, c[0x0][0x2d0], -R5 ;  /* 0x0000b400a8037a23 */ /* 0x002fe20000010805 */
        /* <DEDUP_REMOVED lines=10> */
[----:B------:R-:W-:Y:S01]  /*112a0*/  HMMA.16816.F32.BF16 R36, R8, R18, R36 ;  /* 0x000000120824723c */ /* 0x000fe20000041824 */
[----:B------:R-:W-:Y:S01]  /*112b0*/  IMAD.MOV.U32 R180, RZ, RZ, R176 ;  /* 0x000000ffffb47224 */ /* 0x000fe200078e00b0 */
[----:B------:R-:W-:Y:S01]  /*112c0*/  LDSM.16.MT88.4 R168, [R231+0x3100] ;  /* 0x00310000e7a8783b */ /* 0x000fe20000004200 */
[----:B------:R-:W-:-:S02]  /*112d0*/  IMAD.MOV.U32 R179, RZ, RZ, R117 ;  /* 0x000000ffffb37224 */ /* 0x000fc400078e0075 */
[----:B------:R-:W-:Y:S02]  /*112e0*/  IMAD.MOV.U32 R116, RZ, RZ, R121 ;  /* 0x000000ffff747224 */ /* 0x000fe400078e0079 */
[----:B------:R-:W-:Y:S02]  /*112f0*/  IMAD.MOV.U32 R177, RZ, RZ, R118 ;  /* 0x000000ffffb17224 */ /* 0x000fe400078e0076 */
[----:B------:R-:W-:Y:S02]  /*11300*/  IMAD.MOV.U32 R119, RZ, RZ, R155 ;  /* 0x000000ffff777224 */ /* 0x000fe400078e009b */
[----:B------:R-:W-:Y:S02]  /*11310*/  IMAD.MOV.U32 R75, RZ, RZ, R185 ;  /* 0x000000ffff4b7224 */ /* 0x000fe400078e00b9 */
[----:B-1----:R-:W-:Y:S01]  /*11320*/  FFMA.FTZ R3, R79, c[0x0][0x2d0], -R5 ;  /* 0x0000b4004f037a23 */ /* 0x002fe20000010805 */
        /* <DEDUP_REMOVED lines=8> */
[----:B------:R-:W-:Y:S01]  /*113b0*/  IMAD.MOV.U32 R185, RZ, RZ, R124 ;  /* 0x000000ffffb97224 */ /* 0x000fe200078e007c */
[----:B------:R-:W-:Y:S01]  /*113c0*/  LDSM.16.MT88.4 R16, [R230+0x3100] ;  /* 0x00310000e610783b */ /* 0x000fe20000004200 */
        /* <DEDUP_REMOVED lines=11> */
[----:B------:R-:W-:Y:S02]  /*11480*/  IMAD.MOV.U32 R152, RZ, RZ, R235 ;  /* 0x000000ffff987224 */ /* 0x000fe400078e00eb */
[----:B------:R-:W-:Y:S01]  /*11490*/  IMAD.MOV.U32 R180, RZ, RZ, R178 ;  /* 0x000000ffffb47224 */ /* 0x000fe200078e00b2 */
[----:B------:R1:W1:Y:S01]  /*114a0*/  MUFU.EX2 R25, R3 ;  /* 0x0000000300197308 */ /* 0x0002620000000800 */
[----:B------:R-:W-:Y:S01]  /*114b0*/  IMAD.MOV.U32 R187, RZ, RZ, R182 ;  /* 0x000000ffffbb7224 */ /* 0x000fe200078e00b6 */
[----:B------:R-:W-:Y:S01]  /*114c0*/  MOV R182, R177 ;  /* 0x000000b100b67202 */ /* 0x000fe20000000f00 */
[----:B------:R-:W-:Y:S02]  /*114d0*/  IMAD.MOV.U32 R178, RZ, RZ, R118 ;  /* 0x000000ffffb27224 */ /* 0x000fe400078e0076 */
[----:B------:R-:W-:Y:S02]  /*114e0*/  FFMA.FTZ R5, R79, c[0x0][0x2d0], -R7 ;  /* 0x0000b4004f057a23 */ /* 0x000fe40000010807 */
[--C-:B------:R-:W-:Y:S01]  /*114f0*/  FFMA.FTZ R4, R75, c[0x0][0x2d0], -R0.reuse ;  /* 0x0000b4004b047a23 */ /* 0x100fe20000010800 */
[----:B------:R-:W-:Y:S01]  /*11500*/  MOV R120, R154 ;  /* 0x0000009a00787202 */ /* 0x000fe20000000f00 */
[----:B------:R-:W-:Y:S01]  /*11510*/  IMAD.MOV.U32 R119, RZ, RZ, R123 ;  /* 0x000000ffff777224 */ /* 0x000fe200078e007b */
[----:B------:R4:W5:Y:S01]  /*11520*/  LDL.LU R235, [R1+0x58] ;  /* 0x0000580001eb7983 */ /* 0x0009620000300800 */
[----:B------:R-:W-:-:S02]  /*11530*/  FFMA.FTZ R6, R73, c[0x0][0x2d0], -R0 ;  /* 0x0000b40049067a23 */ /* 0x000fc40000010800 */
[--C-:B------:R-:W-:Y:S02]  /*11540*/  FFMA.FTZ R12, R74, c[0x0][0x2d0], -R0.reuse ;  /* 0x0000b4004a0c7a23 */ /* 0x100fe40000010800 */
[----:B------:R-:W-:Y:S02]  /*11550*/  FFMA.FTZ R13, R226, c[0x0][0x2d0], -R0 ;  /* 0x0000b400e20d7a23 */ /* 0x000fe40000010800 */
[----:B------:R-:W-:Y:S02]  /*11560*/  FADD.FTZ R21, R127, R252 ;  /* 0x000000fc7f157221 */ /* 0x000fe40000010000 */
[----:B------:R-:W-:Y:S02]  /*11570*/  IMAD.MOV.U32 R177, RZ, RZ, R117 ;  /* 0x000000ffffb17224 */ /* 0x000fe400078e0075 */
[----:B------:R-:W-:Y:S02]  /*11580*/  FADD.FTZ R0, R126, R225 ;  /* 0x000000e17e007221 */ /* 0x000fe40000010000 */
[----:B------:R-:W-:-:S02]  /*11590*/  IMAD.MOV.U32 R127, RZ, RZ, R179 ;  /* 0x000000ffff7f7224 */ /* 0x000fc400078e00b3 */
[----:B------:R-:W-:Y:S02]  /*115a0*/  IMAD.MOV.U32 R121, RZ, RZ, R152 ;  /* 0x000000ffff797224 */ /* 0x000fe400078e0098 */
[----:B-1----:R-:W-:Y:S02]  /*115b0*/  FFMA.FTZ R3, R139, c[0x0][0x2d0], -R7 ;  /* 0x0000b4008b037a23 */ /* 0x002fe40000010807 */
[----:B------:R-:W-:Y:S02]  /*115c0*/  FADD.FTZ R20, R173, R172 ;  /* 0x000000acad147221 */ /* 0x000fe40000010000 */
[----:B------:R-:W-:Y:S01]  /*115d0*/  IMAD.MOV.U32 R82, RZ, RZ, R176 ;  /* 0x000000ffff527224 */ /* 0x000fe200078e00b0 */
[----:B------:R-:W-:Y:S01]  /*115e0*/  MOV R226, R124 ;  /* 0x0000007c00e27202 */ /* 0x000fe20000000f00 */
[----:B------:R-:W-:Y:S01]  /*115f0*/  IMAD.MOV.U32 R122, RZ, RZ, R153 ;  /* 0x000000ffff7a7224 */ /* 0x000fe200078e0099 */
[----:B------:R1:W-:Y:S01]  /*11600*/  MUFU.EX2 R15, R5 ;  /* 0x00000005000f7308 */ /* 0x0003e20000000800 */
[----:B------:R-:W-:Y:S01]  /*11610*/  FFMA.FTZ R7, R72, c[0x0][0x2d0], -R7 ;  /* 0x0000b40048077a23 */ /* 0x000fe20000010807 */
[----:B------:R-:W-:Y:S01]  /*11620*/  MOV R72, R178 ;  /* 0x000000b200487202 */ /* 0x000fe20000000f00 */
[----:B------:R-:W-:-:S02]  /*11630*/  IMAD.MOV.U32 R83, RZ, RZ, R119 ;  /* 0x000000ffff537224 */ /* 0x000fc400078e0077 */
[----:B------:R-:W-:Y:S02]  /*11640*/  FADD.FTZ R22, R175, R174 ;  /* 0x000000aeaf167221 */ /* 0x000fe40000010000 */
[----:B------:R-:W-:Y:S01]  /*11650*/  IMAD.MOV.U32 R124, RZ, RZ, R177 ;  /* 0x000000ffff7c7224 */ /* 0x000fe200078e00b1 */
[----:B------:R2:W-:Y:S01]  /*11660*/  MUFU.EX2 R11, R4 ;  /* 0x00000004000b7308 */ /* 0x0005e20000000800 */
[----:B------:R-:W-:Y:S01]  /*11670*/  IMAD.MOV.U32 R117, RZ, RZ, R121 ;  /* 0x000000ffff757224 */ /* 0x000fe200078e0079 */
[----:B------:R-:W-:Y:S01]  /*11680*/  MOV R118, R122 ;  /* 0x0000007a00767202 */ /* 0x000fe20000000f00 */
[----:B------:R-:W-:Y:S02]  /*11690*/  IMAD.MOV.U32 R116, RZ, RZ, R120 ;  /* 0x000000ffff747224 */ /* 0x000fe400078e0078 */
[----:B------:R-:W-:Y:S01]  /*116a0*/  IMAD.MOV.U32 R131, RZ, RZ, R234 ;  /* 0x000000ffff837224 */ /* 0x000fe200078e00ea */
[----:B------:R-:W-:Y:S02]  /*116b0*/  MOV R73, R181 ;  /* 0x000000b500497202 */ /* 0x000fe40000000f00 */
[----:B------:R-:W-:Y:S01]  /*116c0*/  MUFU.EX2 R9, R6 ;  /* 0x0000000600097308 */ /* 0x000fe20000000800 */
[----:B-1----:R-:W-:Y:S01]  /*116d0*/  FADD.FTZ R5, R127, R0 ;  /* 0x000000007f057221 */ /* 0x002fe20000010000 */
[----:B------:R-:W1:Y:S01]  /*116e0*/  LDSM.16.MT88.4 R152, [R228+0x3100] ;  /* 0x00310000e498783b */ /* 0x000e620000004200 */
[----:B------:R-:W-:-:S02]  /*116f0*/  FADD.FTZ R0, R76, R22 ;  /* 0x000000164c007221 */ /* 0x000fc40000010000 */
[----:B------:R-:W-:-:S03]  /*11700*/  IMAD.MOV.U32 R77, RZ, RZ, R124 ;  /* 0x000000ffff4d7224 */ /* 0x000fc600078e007c */
[----:B------:R3:W1:Y:S01]  /*11710*/  MUFU.EX2 R23, R3 ;  /* 0x0000000300177308 */ /* 0x0006620000000800 */
[----:B--2---:R-:W-:Y:S01]  /*11720*/  FADD.FTZ R4, R82, R20 ;  /* 0x0000001452047221 */ /* 0x004fe20000010000 */
[----:B------:R-:W-:Y:S01]  /*11730*/  MOV R79, R117 ;  /* 0x00000075004f7202 */ /* 0x000fe20000000f00 */
[----:B------:R-:W-:Y:S01]  /*11740*/  FADD.FTZ R5, R72, R5 ;  /* 0x0000000548057221 */ /* 0x000fe20000010000 */
[----:B------:R-:W2:Y:S01]  /*11750*/  LDSM.16.MT88.4 R120, [R229+0x3100] ;  /* 0x00310000e578783b */ /* 0x000ea20000004200 */
[----:B------:R-:W-:Y:S02]  /*11760*/  FADD.FTZ R4, R226, R4 ;  /* 0x00000004e2047221 */ /* 0x000fe40000010000 */
[----:B------:R-:W-:Y:S02]  /*11770*/  IMAD.MOV.U32 R78, RZ, RZ, R116 ;  /* 0x000000ffff4e7224 */ /* 0x000fe400078e0074 */
[----:B------:R-:W-:Y:S02]  /*11780*/  IMAD.MOV.U32 R225, RZ, RZ, R183 ;  /* 0x000000ffffe17224 */ /* 0x000fe400078e00b7 */
[----:B------:R-:W-:-:S02]  /*11790*/  IMAD.MOV.U32 R75, RZ, RZ, R182 ;  /* 0x000000ffff4b7224 */ /* 0x000fc400078e00b6 */
[----:B------:R-:W-:Y:S01]  /*117a0*/  IMAD.MOV.U32 R74, RZ, RZ, R180 ;  /* 0x000000ffff4a7224 */ /* 0x000fe200078e00b4 */
[----:B------:R1:W1:Y:S01]  /*117b0*/  MUFU.EX2 R14, R7 ;  /* 0x00000007000e7308 */ /* 0x0002620000000800 */
[----:B------:R4:W5:Y:S01]  /*117c0*/  LDL.LU R234, [R1+0x54] ;  /* 0x0000540001ea7983 */ /* 0x0009620000300800 */
[----:B---3--:R-:W-:Y:S01]  /*117d0*/  FADD.FTZ R3, R83, R21 ;  /* 0x0000001553037221 */ /* 0x008fe20000010000 */
[----:B------:R-:W-:Y:S01]  /*117e0*/  MOV R182, R131 ;  /* 0x0000008300b67202 */ /* 0x000fe20000000f00 */
[----:B------:R-:W-:Y:S02]  /*117f0*/  IMAD.MOV.U32 R183, RZ, RZ, R118 ;  /* 0x000000ffffb77224 */ /* 0x000fe400078e0076 */
[----:B------:R-:W-:Y:S02]  /*11800*/  IMAD.MOV.U32 R181, RZ, RZ, R129 ;  /* 0x000000ffffb57224 */ /* 0x000fe400078e0081 */
[----:B------:R-:W-:Y:S01]  /*11810*/  IMAD.MOV.U32 R72, RZ, RZ, R73 ;  /* 0x000000ffff487224 */ /* 0x000fe200078e0049 */
[----:B------:R-:W-:Y:S01]  /*11820*/  MOV R226, R184 ;  /* 0x000000b800e27202 */ /* 0x000fe20000000f00 */
[----:B------:R-:W-:Y:S01]  /*11830*/  FADD.FTZ R6, R187, R3 ;  /* 0x00000003bb067221 */ /* 0x000fe20000010000 */
[----:B------:R-:W-:Y:S01]  /*11840*/  MUFU.EX2 R10, R12 ;  /* 0x0000000c000a7308 */ /* 0x000fe20000000800 */
[----:B------:R-:W-:Y:S01]  /*11850*/  FADD.FTZ R3, R186, R0 ;  /* 0x00000000ba037221 */ /* 0x000fe20000010000 */
[----:B------:R4:W5:Y:S01]  /*11860*/  LDL.LU R233, [R1+0x50] ;  /* 0x0000500001e97983 */ /* 0x0009620000300800 */
[----:B------:R-:W-:-:S02]  /*11870*/  FADD.FTZ R0, R77, R5 ;  /* 0x000000054d007221 */ /* 0x000fc40000010000 */
[----:B------:R-:W-:Y:S02]  /*11880*/  FADD.FTZ R5, R227, R4 ;  /* 0x00000004e3057221 */ /* 0x000fe40000010000 */
[----:B------:R-:W-:Y:S01]  /*11890*/  IMAD.MOV.U32 R180, RZ, RZ, R130 ;  /* 0x000000ffffb47224 */ /* 0x000fe200078e0082 */
[----:B------:R-:W-:Y:S01]  /*118a0*/  MOV R73, R74 ;  /* 0x0000004a00497202 */ /* 0x000fe20000000f00 */
[----:B------:R-:W-:Y:S01]  /*118b0*/  FADD.FTZ R4, R78, R6 ;  /* 0x000000064e047221 */ /* 0x000fe20000010000 */
[----:B------:R-:W3:Y:S01]  /*118c0*/  MUFU.EX2 R13, R13 ;  /* 0x0000000d000d7308 */ /* 0x000ee20000000800 */
[----:B------:R-:W-:Y:S01]  /*118d0*/  FADD.FTZ R3, R79, R3 ;  /* 0x000000034f037221 */ /* 0x000fe20000010000 */
[----:B------:R4:W5:Y:S01]  /*118e0*/  LDL.LU R232, [R1+0x4c] ;  /* 0x00004c0001e87983 */ /* 0x0009620000300800 */
[----:B------:R-:W-:Y:S02]  /*118f0*/  FADD.FTZ R0, R183, R0 ;  /* 0x00000000b7007221 */ /* 0x000fe40000010000 */
[----:B------:R-:W-:Y:S01]  /*11900*/  FADD.FTZ R8, R248, R5 ;  /* 0x00000005f8087221 */ /* 0x000fe20000010000 */
[----:B------:R4:W5:Y:S01]  /*11910*/  LDL.LU R139, [R1+0x48] ;  /* 0x00004800018b7983 */ /* 0x0009620000300800 */
[----:B-1----:R-:W-:Y:S01]  /*11920*/  FADD.FTZ R7, R182, R4 ;  /* 0x00000004b6077221 */ /* 0x002fe20000010000 */
[----:B------:R-:W-:Y:S01]  /*11930*/  F2FP.BF16.PACK_AB R128, R57, R60 ;  /* 0x0000003c3980723e */ /* 0x000fe200000010ff */
[----:B------:R-:W-:Y:S01]  /*11940*/  FADD.FTZ R6, R180, R3 ;  /* 0x00000003b4067221 */ /* 0x000fe20000010000 */
[----:B------:R-:W-:Y:S01]  /*11950*/  F2FP.BF16.PACK_AB R129, R27, R44 ;  /* 0x0000002c1b81723e */ /* 0x000fe200000010ff */
[----:B------:R-:W-:Y:S01]  /*11960*/  IMAD.MOV.U32 R74, RZ, RZ, R75 ;  /* 0x000000ffff4a7224 */ /* 0x000fe200078e004b */
[----:B------:R-:W-:Y:S01]  /*11970*/  F2FP.BF16.PACK_AB R130, R45, R56 ;  /* 0x000000382d82723e */ /* 0x000fe200000010ff */
[----:B------:R-:W-:Y:S01]  /*11980*/  FADD.FTZ R5, R181, R0 ;  /* 0x00000000b5057221 */ /* 0x000fe20000010000 */
[----:B------:R-:W-:Y:S01]  /*11990*/  F2FP.BF16.PACK_AB R131, R25, R26 ;  /* 0x0000001a1983723e */ /* 0x000fe200000010ff */
[----:B------:R-:W-:Y:S01]  /*119a0*/  FADD.FTZ R4, R250, R8 ;  /* 0x00000008fa047221 */ /* 0x000fe20000010000 */
[----:B------:R-:W-:Y:S01]  /*119b0*/  F2FP.BF16.PACK_AB R184, R23, R24 ;  /* 0x0000001817b8723e */ /* 0x000fe200000010ff */
[----:B------:R-:W-:Y:S01]  /*119c0*/  IMAD.MOV.U32 R75, RZ, RZ, R225 ;  /* 0x000000ffff4b7224 */ /* 0x000fe200078e00e1 */
[----:B------:R-:W-:Y:S01]  /*119d0*/  F2FP.BF16.PACK_AB R186, R14, R15 ;  /* 0x0000000f0eba723e */ /* 0x000fe200000010ff */
[----:B------:R-:W-:Y:S01]  /*119e0*/  FADD.FTZ R3, R72, R7 ;  /* 0x0000000748037221 */ /* 0x000fe20000010000 */
[----:B---3--:R-:W-:Y:S01]  /*119f0*/  F2FP.BF16.PACK_AB R187, R13, R11 ;  /* 0x0000000b0dbb723e */ /* 0x008fe200000010ff */
[----:B------:R-:W-:Y:S01]  /*11a00*/  FADD.FTZ R0, R73, R6 ;  /* 0x0000000649007221 */ /* 0x000fe20000010000 */
[----:B------:R-:W-:Y:S01]  /*11a10*/  HMMA.16816.F32.BF16 R140, R128, R152, R140 ;  /* 0x00000098808c723c */ /* 0x000fe2000004188c */
[----:B------:R-:W-:Y:S01]  /*11a20*/  IMAD.MOV.U32 R225, RZ, RZ, R185 ;  /* 0x000000ffffe17224 */ /* 0x000fe200078e00b9 */
[----:B------:R-:W-:Y:S01]  /*11a30*/  F2FP.BF16.PACK_AB R185, R10, R9 ;  /* 0x000000090ab9723e */ /* 0x000fe200000010ff */
        /* <DEDUP_REMOVED lines=18> */
[C---:B--2---:R-:W-:Y:S01]  /*11b60*/  HMMA.16816.F32.BF16 R176, R128.reuse, R120, R92 ;  /* 0x0000007880b0723c */ /* 0x044fe2000004185c */
        /* <DEDUP_REMOVED lines=85> */
[----:B------:R-:W2:Y:S04]  /*120c0*/  LDL.LU R225, [R1+0x30] ;  /* 0x0000300001e17983 */ /* 0x000ea80000300800 */
[----:B------:R-:W3:Y:S04]  /*120d0*/  LDL.LU.64 R72, [R1+0x38] ;  /* 0x0000380001487983 */ /* 0x000ee80000300a00 */
[----:B----4-:R-:W4:Y:S01]  /*120e0*/  LDL.LU.64 R74, [R1+0x40] ;  /* 0x00004000014a7983 */ /* 0x010f220000300a00 */
[----:B------:R-:W-:Y:S01]  /*120f0*/  IMAD.MOV.U32 R3, RZ, RZ, R134 ;  /* 0x000000ffff037224 */ /* 0x000fe200078e0086 */
[----:B------:R-:W-:Y:S01]  /*12100*/  MOV R138, R2 ;  /* 0x00000002008a7202 */ /* 0x000fe20000000f00 */
[----:B------:R-:W-:Y:S01]  /*12110*/  IMAD.MOV.U32 R0, RZ, RZ, R135 ;  /* 0x000000ffff007224 */ /* 0x000fe200078e0087 */
[----:B------:R-:W-:Y:S01]  /*12120*/  ULDC UR4, c[0x0][0x208] ;  /* 0x0000820000047ab9 */ /* 0x000fe20000000800 */
[----:B------:R-:W-:Y:S01]  /*12130*/  IMAD.MOV.U32 R133, RZ, RZ, R132 ;  /* 0x000000ffff857224 */ /* 0x000fe200078e0084 */
[----:B------:R-:W-:-:S02]  /*12140*/  USHF.L.U32 UR4, UR4, 0x5, URZ ;  /* 0x0000000504047899 */ /* 0x000fc4000800063f */
[----:B------:R-:W-:Y:S01]  /*12150*/  ULDC.64 UR6, c[0x0][0x118] ;  /* 0x0000460000067ab9 */ /* 0x000fe20000000a00 */
[----:B--2---:R-:W-:Y:S02]  /*12160*/  IADD3 R246, R225, -0x2, RZ ;  /* 0xfffffffee1f67810 */ /* 0x004fe40007ffe0ff */
[----:B---3--:R-:W-:Y:S02]  /*12170*/  MOV R5, R73 ;  /* 0x0000004900057202 */ /* 0x008fe40000000f00 */
[----:B----4-:R-:W-:-:S05]  /*12180*/  MOV R4, R74 ;  /* 0x0000004a00047202 */ /* 0x010fca0000000f00 */
[----:B------:R1:W-:Y:S02]  /*12190*/  STL.64 [R1+0x18], R4 ;  /* 0x0000180401007387 */ /* 0x0003e40000100a00 */
.L_x_130:
[----:B------:R-:W2:Y:S01]  /*121a0*/  LDL.64 R72, [R1+0x18] ;  /* 0x0000180001487983 */ /* 0x000ea20000100a00 */
[----:B------:R-:W-:Y:S04]  /*121b0*/  DEPBAR.LE SB0, 0x0 ;  /* 0x000080000000791a */ /* 0x000fe80000000000 */
[----:B------:R-:W-:Y:S01]  /*121c0*/  SHF.R.S32.HI R2, RZ, 0x1f, R246 ;  /* 0x0000001fff027819 */ /* 0x000fe200000114f6 */
[----:B------:R-:W-:Y:S01]  /*121d0*/  BAR.SYNC.DEFER_BLOCKING 0x0 ;  /* 0x0000000000007b1d */ /* 0x000fe20000010000 */
[----:B------:R-:W-:Y:S01]  /*121e0*/  IMAD.WIDE.U32 R84, R246, c[0x0][0x208], RZ ;  /* 0x00008200f6547a25 */ /* 0x000fe200078e00ff */
[----:B------:R-:W-:Y:S02]  /*121f0*/  MOV R105, 0x5 ;  /* 0x0000000500697802 */ /* 0x000fe40000000f00 */
[----:B------:R-:W-:Y:S01]  /*12200*/  MOV R104, c[0x0][0x208] ;  /* 0x0000820000687a02 */ /* 0x000fe20000000f00 */
[----:B------:R-:W-:Y:S01]  /*12210*/  IMAD R2, R2, c[0x0][0x208], RZ ;  /* 0x0000820002027a24 */ /* 0x000fe200078e02ff */
[----:B------:R-:W-:Y:S02]  /*12220*/  MOV R247, c[0x0][0x1e0] ;  /* 0x0000780000f77a02 */ /* 0x000fe40000000f00 */
[----:B------:R-:W-:Y:S01]  /*12230*/  SHF.L.U64.HI R104, R104, R105, c[0x0][0x20c] ;  /* 0x0000830068687619 */ /* 0x000fe20000010269 */
        /* <DEDUP_REMOVED lines=52> */
[-C--:B------:R-:W-:Y:S02]  /*12580*/  IADD3.X R89, R91, R104.reuse, RZ, P0, !PT ;  /* 0x000000685b597210 */ /* 0x080fe400007fe4ff */
[----:B------:R-:W-:Y:S04]  /*12590*/  IADD3 R94, P1, R88, UR4, RZ ;  /* 0x00000004585e7c10 */ /* 0x000fe8000ff3e0ff */
[-C--:B---3--:R-:W-:Y:S01]  /*125a0*/  HMMA.16816.F32.BF16 R84, R112, R96.reuse, RZ ;  /* 0x000000607054723c */ /* 0x088fe200000418ff */
[----:B------:R1:W-:Y:S03]  /*125b0*/  LDGSTS.E.BYPASS.LTC128B.128 [R245+0x900], [R88.64], !P3 ;  /* 0x0090000058f57fae */ /* 0x0003e6000d901d46 */
[-C--:B------:R-:W-:Y:S02]  /*125c0*/  IADD3.X R95, R89, R104.reuse, RZ, P1, !PT ;  /* 0x00000068595f7210 */ /* 0x080fe40000ffe4ff */
[----:B------:R-:W-:Y:S03]  /*125d0*/  IADD3 R92, P0, R94, UR4, RZ ;  /* 0x000000045e5c7c10 */ /* 0x000fe6000ff1e0ff */
[----:B------:R2:W-:Y:S03]  /*125e0*/  LDGSTS.E.BYPASS.LTC128B.128 [R245+0x1100], [R94.64], !P3 ;  /* 0x011000005ef57fae */ /* 0x0005e6000d901d46 */
[-C--:B------:R-:W-:Y:S02]  /*125f0*/  IADD3.X R93, R95, R104.reuse, RZ, P0, !PT ;  /* 0x000000685f5d7210 */ /* 0x080fe400007fe4ff */
[----:B------:R-:W-:Y:S03]  /*12600*/  IADD3 R100, P1, R92, UR4, RZ ;  /* 0x000000045c647c10 */ /* 0x000fe6000ff3e0ff */
[----:B------:R2:W-:Y:S01]  /*12610*/  LDGSTS.E.BYPASS.LTC128B.128 [R245+0x1900], [R92.64], !P3 ;  /* 0x019000005cf57fae */ /* 0x0005e2000d901d46 */
[-C--:B------:R-:W-:Y:S02]  /*12620*/  IADD3.X R101, R93, R104.reuse, RZ, P1, !PT ;  /* 0x000000685d657210 */ /* 0x080fe40000ffe4ff */
[----:B------:R-:W-:Y:S04]  /*12630*/  IADD3 R102, P0, R100, UR4, RZ ;  /* 0x0000000464667c10 */ /* 0x000fe8000ff1e0ff */
[-C--:B------:R-:W-:Y:S01]  /*12640*/  IADD3.X R103, R101, R104.reuse, RZ, P0, !PT ;  /* 0x0000006865677210 */ /* 0x080fe200007fe4ff */
[----:B------:R3:W-:Y:S01]  /*12650*/  LDGSTS.E.BYPASS.LTC128B.128 [R245+0x2100], [R100.64], !P3 ;  /* 0x0210000064f57fae */ /* 0x0007e2000d901d46 */
[C---:B-1----:R-:W-:Y:S07]  /*12660*/  HMMA.16816.F32.BF16 R88, R108.reuse, R96, RZ ;  /* 0x000000606c58723c */ /* 0x042fee00000418ff */
[----:B------:R4:W-:Y:S01]  /*12670*/  LDGSTS.E.BYPASS.LTC128B.128 [R245+0x2900], [R102.64], !P3 ;  /* 0x0290000066f57fae */ /* 0x0009e2000d901d46 */
[-C--:B--2---:R-:W-:Y:S08]  /*12680*/  HMMA.16816.F32.BF16 R92, R108, R98.reuse, RZ ;  /* 0x000000626c5c723c */ /* 0x084ff000000418ff */
[C---:B------:R-:W-:Y:S04]  /*12690*/  HMMA.16816.F32.BF16 R96, R112.reuse, R98, RZ ;  /* 0x000000627060723c */ /* 0x040fe800000418ff */
[----:B---3--:R-:W-:Y:S04]  /*126a0*/  IADD3 R100, P0, R102, UR4, RZ ;  /* 0x0000000466647c10 */ /* 0x008fe8000ff1e0ff */
[----:B------:R-:W-:Y:S02]  /*126b0*/  IADD3.X R101, R103, R104, RZ, P0, !PT ;  /* 0x0000006867657210 */ /* 0x000fe400007fe4ff */
        /* <DEDUP_REMOVED lines=353> */
[----:B------:R-:W-:Y:S01]  /*13cd0*/  MOV R248, 0x5 ;  /* 0x0000000500f87802 */ /* 0x000fe20000000f00 */
        /* <DEDUP_REMOVED lines=21> */
[--C-:B------:R-:W-:Y:S01]  /*13e30*/  FFMA.FTZ R57, R57, c[0x0][0x2d0], -R138.reuse ;  /* 0x0000b40039397a23 */ /* 0x100fe2000001088a */
[----:B--2---:R-:W-:Y:S01]  /*13e40*/  @P0 SHF.L.U64.HI R12, R247, R248, c[0x0][0x1e4] ;  /* 0x00007900f70c0619 */ /* 0x004fe200000102f8 */
        /* <DEDUP_REMOVED lines=12> */
[C---:B------:R-:W-:Y:S01]  /*13f10*/  FMUL.FTZ R130, R0.reuse, R130 ;  /* 0x0000008200827220 */ /* 0x040fe20000410000 */
[----:B---3--:R-:W-:Y:S01]  /*13f20*/  @P0 IADD3 R10, P2, R13, R4, RZ ;  /* 0x000000040d0a0210 */ /* 0x008fe20007f5e0ff */
[----:B------:R-:W-:Y:S02]  /*13f30*/  FMUL.FTZ R131, R0, R131 ;  /* 0x0000008300837220 */ /* 0x000fe40000410000 */
[--C-:B------:R-:W-:Y:S01]  /*13f40*/  FFMA.FTZ R93, R93, c[0x0][0x2d0], -R138.reuse ;  /* 0x0000b4005d5d7a23 */ /* 0x100fe2000001088a */
[----:B------:R-:W-:Y:S01]  /*13f50*/  @P0 IADD3 R8, P1, R13, R10, RZ ;  /* 0x0000000a0d080210 */ /* 0x000fe20007f3e0ff */
[--C-:B------:R-:W-:Y:S01]  /*13f60*/  FFMA.FTZ R90, R90, c[0x0][0x2d0], -R3.reuse ;  /* 0x0000b4005a5a7a23 */ /* 0x100fe20000010803 */
[----:B------:R3:W3:Y:S01]  /*13f70*/  MUFU.EX2 R201, R15 ;  /* 0x0000000f00c97308 */ /* 0x0006e20000000800 */
[--C-:B------:R-:W-:Y:S02]  /*13f80*/  FFMA.FTZ R25, R25, c[0x0][0x2d0], -R138.reuse ;  /* 0x0000b40019197a23 */ /* 0x100fe4000001088a */
[--C-:B------:R-:W-:Y:S01]  /*13f90*/  FFMA.FTZ R26, R26, c[0x0][0x2d0], -R3.reuse ;  /* 0x0000b4001a1a7a23 */ /* 0x100fe20000010803 */
[----:B--2---:R-:W-:Y:S01]  /*13fa0*/  @P0 IADD3 R6, P4, R13, R8, RZ ;  /* 0x000000080d060210 */ /* 0x004fe20007f9e0ff */
[----:B----4-:R-:W-:Y:S02]  /*13fb0*/  FMUL.FTZ R14, R0, R150 ;  /* 0x00000096000e7220 */ /* 0x010fe40000410000 */
[--C-:B------:R-:W-:Y:S03]  /*13fc0*/  FFMA.FTZ R27, R27, c[0x0][0x2d0], -R3.reuse ;  /* 0x0000b4001b1b7a23 */ /* 0x100fe60000010803 */
[----:B------:R2:W-:Y:S01]  /*13fd0*/  MUFU.EX2 R202, R24 ;  /* 0x0000001800ca7308 */ /* 0x0005e20000000800 */
[--C-:B------:R-:W-:Y:S02]  /*13fe0*/  FFMA.FTZ R91, R91, c[0x0][0x2d0], -R3.reuse ;  /* 0x0000b4005b5b7a23 */ /* 0x100fe40000010803 */
[--C-:B------:R-:W-:Y:S01]  /*13ff0*/  FFMA.FTZ R94, R94, c[0x0][0x2d0], -R3.reuse ;  /* 0x0000b4005e5e7a23 */ /* 0x100fe20000010803 */
[C---:B-1----:R-:W-:Y:S01]  /*14000*/  @P0 IADD3.X R11, R12.reuse, R5, RZ, P2, !PT ;  /* 0x000000050c0b0210 */ /* 0x042fe200017fe4ff */
[--C-:B------:R-:W-:Y:S01]  /*14010*/  FFMA.FTZ R95, R95, c[0x0][0x2d0], -R3.reuse ;  /* 0x0000b4005f5f7a23 */ /* 0x100fe20000010803 */
[----:B------:R-:W-:Y:S01]  /*14020*/  @P0 IADD3 R4, P2, R13, R6, RZ ;  /* 0x000000060d040210 */ /* 0x000fe20007f5e0ff */
[--C-:B------:R-:W-:Y:S01]  /*14030*/  FFMA.FTZ R31, R31, c[0x0][0x2d0], -R3.reuse ;  /* 0x0000b4001f1f7a23 */ /* 0x100fe20000010803 */
[----:B------:R-:W-:Y:S01]  /*14040*/  @P0 IADD3.X R9, R12, R11, RZ, P1, !PT ;  /* 0x0000000b0c090210 */ /* 0x000fe20000ffe4ff */
[----:B------:R1:W-:Y:S01]  /*14050*/  @P0 LDGSTS.E.BYPASS.LTC128B.128 [R245+0x4900], [R10.64], !P3 ;  /* 0x049000000af50fae */ /* 0x0003e2000d901d46 */
[----:B------:R4:W-:Y:S01]  /*14060*/  MUFU.EX2 R203, R25 ;  /* 0x0000001900cb7308 */ /* 0x0009e20000000800 */
[--C-:B------:R-:W-:Y:S01]  /*14070*/  FFMA.FTZ R28, R28, c[0x0][0x2d0], -R138.reuse ;  /* 0x0000b4001c1c7a23 */ /* 0x100fe2000001088a */
[----:B------:R-:W-:Y:S01]  /*14080*/  @P0 IADD3.X R7, R12, R9, RZ, P4, !PT ;  /* 0x000000090c070210 */ /* 0x000fe200027fe4ff */
[--C-:B------:R-:W-:Y:S02]  /*14090*/  FFMA.FTZ R29, R29, c[0x0][0x2d0], -R138.reuse ;  /* 0x0000b4001d1d7a23 */ /* 0x100fe4000001088a */
[----:B---3--:R-:W-:Y:S01]  /*140a0*/  FMUL.FTZ R15, R0, R151 ;  /* 0x00000097000f7220 */ /* 0x008fe20000410000 */
[----:B------:R-:W-:Y:S01]  /*140b0*/  @P0 IADD3.X R5, R12, R7, RZ, P2, !PT ;  /* 0x000000070c050210 */ /* 0x000fe200017fe4ff */
[----:B------:R3:W-:Y:S01]  /*140c0*/  @P0 LDGSTS.E.BYPASS.LTC128B.128 [R245+0x5100], [R8.64], !P3 ;  /* 0x0510000008f50fae */ /* 0x0007e2000d901d46 */
[--C-:B------:R-:W-:Y:S02]  /*140d0*/  FFMA.FTZ R30, R30, c[0x0][0x2d0], -R3.reuse ;  /* 0x0000b4001e1e7a23 */ /* 0x100fe40000010803 */
        /* <DEDUP_REMOVED lines=9> */
[----:B----4-:R-:W-:Y:S01]  /*14170*/  FMUL.FTZ R25, R133, R161 ;  /* 0x000000a185197220 */ /* 0x010fe20000410000 */
[----:B-1----:R-:W-:Y:S01]  /*14180*/  @P0 IADD3 R10, P1, R13, R4, RZ ;  /* 0x000000040d0a0210 */ /* 0x002fe20007f3e0ff */
[C---:B------:R-:W-:Y:S02]  /*14190*/  FMUL.FTZ R13, R133.reuse, R149 ;  /* 0x00000095850d7220 */ /* 0x040fe40000410000 */
        /* <DEDUP_REMOVED lines=154> */
[----:B------:R-:W2:Y:S04]  /*14b40*/  LDL.LU R150, [R1+0x4] ;  /* 0x0000040001967983 */ /* 0x000ea80000300800 */
[----:B------:R-:W2:Y:S03]  /*14b50*/  LDL.LU R151, [R1+0x8] ;  /* 0x0000080001977983 */ /* 0x000ea60000300800 */
[-C--:B-1----:R-:W-:Y:S01]  /*14b60*/  HMMA.16816.F32.BF16 R20, R140, R152.reuse, R20 ;  /* 0x000000988c14723c */ /* 0x082fe20000041814 */
[----:B------:R-:W-:Y:S01]  /*14b70*/  MUFU.EX2 R205, R61 ;  /* 0x0000003d00cd7308 */ /* 0x000fe20000000800 */
[----:B---3--:R-:W-:Y:S06]  /*14b80*/  LDSM.16.MT88.4 R64, [R228+0x1100] ;  /* 0x00110000e440783b */ /* 0x008fec0000004200 */
[C---:B------:R-:W-:Y:S03]  /*14b90*/  HMMA.16816.F32.BF16 R24, R144.reuse, R152, R24 ;  /* 0x000000989018723c */ /* 0x040fe60000041818 */
[----:B------:R-:W-:Y:S01]  /*14ba0*/  MUFU.EX2 R181, R62 ;  /* 0x0000003e00b57308 */ /* 0x000fe20000000800 */
[----:B------:R-:W3:Y:S04]  /*14bb0*/  LDL.LU R153, [R1] ;  /* 0x0000000001997983 */ /* 0x000ee80000300800 */
        /* <DEDUP_REMOVED lines=316> */
[----:B------:R-:W-:Y:S01]  /*15f80*/  FADD.FTZ R3, R138, R3 ;  /* 0x000000038a037221 */ /* 0x000fe20000010000 */
[----:B------:R-:W-:Y:S01]  /*15f90*/  MOV R138, R2 ;  /* 0x00000002008a7202 */ /* 0x000fe20000000f00 */
[----:B------:R-:W-:Y:S02]  /*15fa0*/  FADD.FTZ R4, R193, R4 ;  /* 0x00000004c1047221 */ /* 0x000fe40000010000 */
[----:B------:R-:W-:Y:S03]  /*15fb0*/  FADD.FTZ R0, R67, R7 ;  /* 0x0000000743007221 */ /* 0x000fe60000010000 */
[----:B------:R-:W-:Y:S01]  /*15fc0*/  STL [R1+0x4], R4 ;  /* 0x0000040401007387 */ /* 0x000fe20000100800 */
[----:B------:R-:W-:Y:S03]  /*15fd0*/  FADD.FTZ R0, R66, R0 ;  /* 0x0000000042007221 */ /* 0x000fe60000010000 */
[----:B------:R1:W-:Y:S04]  /*15fe0*/  STL [R1+0x8], R3 ;  /* 0x0000080301007387 */ /* 0x0003e80000100800 */
[----:B------:R2:W-:Y:S01]  /*15ff0*/  STL [R1+0xc], R0 ;  /* 0x00000c0001007387 */ /* 0x0005e20000100800 */
[----:B-1----:R-:W-:Y:S02]  /*16000*/  MOV R3, R134 ;  /* 0x0000008600037202 */ /* 0x002fe40000000f00 */
[----:B--2---:R-:W-:Y:S01]  /*16010*/  MOV R0, R135 ;  /* 0x0000008700007202 */ /* 0x004fe20000000f00 */
[----:B------:R-:W-:-:S05]  /*16020*/  @P0 BRA `(.L_x_130) ;  /* 0xffffc17000000947 */ /* 0x000fca000383ffff */
.L_x_129:
[----:B----4-:R-:W2:Y:S04]  /*16030*/  LDL.LU R7, [R1] ;  /* 0x0000000001077983 */ /* 0x010ea80000300800 */
[----:B------:R-:W3:Y:S04]  /*16040*/  LDL.LU R4, [R1+0x4] ;  /* 0x0000040001047983 */ /* 0x000ee80000300800 */
[----:B------:R-:W4:Y:S04]  /*16050*/  LDL.LU R10, [R1+0x8] ;  /* 0x00000800010a7983 */ /* 0x000f280000300800 */
[----:B------:R-:W4:Y:S01]  /*16060*/  LDL.LU R9, [R1+0xc] ;  /* 0x00000c0001097983 */ /* 0x000f220000300800 */
[----:B------:R-:W-:-:S02]  /*16070*/  MOV R36, 0xff800000 ;  /* 0xff80000000247802 */ /* 0x000fc40000000f00 */
[----:B------:R-:W-:Y:S02]  /*16080*/  MOV R37, 0xff800000 ;  /* 0xff80000000257802 */ /* 0x000fe40000000f00 */
[----:B------:R-:W-:Y:S02]  /*16090*/  MOV R38, 0xff800000 ;  /* 0xff80000000267802 */ /* 0x000fe40000000f00 */
[----:B------:R-:W-:Y:S02]  /*160a0*/  MOV R39, 0xff800000 ;  /* 0xff80000000277802 */ /* 0x000fe40000000f00 */
[----:B------:R-:W-:Y:S01]  /*160b0*/  PLOP3.LUT P4, PT, PT, PT, PT, 0x8, 0x0 ;  /* 0x000000000000781c */ /* 0x000fe20003f8e170 */
[----:B--2---:R-:W1:Y:S04]  /*160c0*/  SHFL.BFLY PT, R5, R7, 0x2, 0x1f ;  /* 0x0c401f0007057f89 */ /* 0x004e6800000e0000 */
[----:B---3--:R-:W2:Y:S04]  /*160d0*/  SHFL.BFLY PT, R6, R4, 0x2, 0x1f ;  /* 0x0c401f0004067f89 */ /* 0x008ea800000e0000 */
[----:B----4-:R-:W3:Y:S01]  /*160e0*/  SHFL.BFLY PT, R8, R9, 0x2, 0x1f ;  /* 0x0c401f0009087f89 */ /* 0x010ee200000e0000 */
[----:B-1----:R-:W-:-:S03]  /*160f0*/  FADD.FTZ R5, R5, R7 ;  /* 0x0000000705057221 */ /* 0x002fc60000010000 */
[----:B------:R-:W1:Y:S01]  /*16100*/  SHFL.BFLY PT, R7, R10, 0x2, 0x1f ;  /* 0x0c401f000a077f89 */ /* 0x000e6200000e0000 */
        /* <DEDUP_REMOVED lines=107> */
.L_x_99:
[----:B------:R-:W1:Y:S01]  /*167c0*/  S2R R55, SR_CTAID.Y ;  /* 0x0000000000377919 */ /* 0x000e620000002600 */
[----:B------:R-:W-:Y:S01]  /*167d0*/  ULDC.64 UR4, c[0x0][0x118] ;  /* 0x0000460000047ab9 */ /* 0x000fe20000000a00 */
[----:B-1----:R-:W-:Y:S01]  /*167e0*/  SHF.R.S32.HI R42, RZ, 0x1f, R55 ;  /* 0x0000001fff2a7819 */ /* 0x002fe20000011437 */
[----:B------:R-:W-:Y:S05]  /*167f0*/  @P4 BRA `(.L_x_131) ;  /* 0x0000131000004947 */ /* 0x000fea0003800000 */
[----:B------:R-:W2:Y:S01]  /*16800*/  LDL R43, [R1+0x10] ;  /* 0x00001000012b7983 */ /* 0x000ea20000100800 */
[----:B------:R-:W-:Y:S01]  /*16810*/  IMAD.MOV.U32 R6, RZ, RZ, -0x10 ;  /* 0xfffffff0ff067424 */ /* 0x000fe200078e00ff */
[----:B------:R-:W-:Y:S02]  /*16820*/  F2FP.BF16.PACK_AB R5, R145, R144 ;  /* 0x000000909105723e */ /* 0x000fe400000010ff */
[----:B------:R-:W1:Y:S01]  /*16830*/  S2R R40, SR_TID.X ;  /* 0x0000000000287919 */ /* 0x000e620000002100 */
        /* <DEDUP_REMOVED lines=12> */
[----:B-1----:R-:W-:Y:S02]  /*16900*/  SHF.R.S32.HI R41, RZ, 0x1f, R40 ;  /* 0x0000001fff297819 */ /* 0x002fe40000011428 */
[----:B------:R-:W-:-:S02]  /*16910*/  F2FP.BF16.PACK_AB R162, R163, R162 ;  /* 0x000000a2a3a2723e */ /* 0x000fc400000010ff */
[CC--:B------:R-:W-:Y:S02]  /*16920*/  LEA.HI R2, R41.reuse, R40.reuse, RZ, 0x2 ;  /* 0x0000002829027211 */ /* 0x0c0fe400078f10ff */
[----:B------:R-:W-:Y:S02]  /*16930*/  LEA.HI R35, R41, R40, RZ, 0x5 ;  /* 0x0000002829237211 */ /* 0x000fe400078f28ff */
[--C-:B------:R-:W-:Y:S02]  /*16940*/  SHF.R.S32.HI R3, RZ, 0x2, R2.reuse ;  /* 0x00000002ff037819 */ /* 0x100fe40000011402 */
[----:B------:R-:W-:Y:S02]  /*16950*/  SHF.R.S32.HI R0, RZ, 0x1f, R2 ;  /* 0x0000001fff007819 */ /* 0x000fe40000011402 */
[----:B------:R-:W-:Y:S02]  /*16960*/  SHF.R.S32.HI R34, RZ, 0x5, R35 ;  /* 0x00000005ff227819 */ /* 0x000fe40000011423 */
[----:B------:R-:W-:-:S02]  /*16970*/  LEA.HI R0, R0, R3, RZ, 0x3 ;  /* 0x0000000300007211 */ /* 0x000fc400078f18ff */
[----:B------:R-:W-:Y:S02]  /*16980*/  F2FP.BF16.PACK_AB R30, R30, R164 ;  /* 0x000000a41e1e723e */ /* 0x000fe400000010ff */
[----:B------:R-:W-:Y:S02]  /*16990*/  LOP3.LUT R0, R0, 0xfffffff8, RZ, 0xc0, !PT ;  /* 0xfffffff800007812 */ /* 0x000fe400078ec0ff */
[----:B------:R-:W-:Y:S02]  /*169a0*/  F2FP.BF16.PACK_AB R166, R167, R166 ;  /* 0x000000a6a7a6723e */ /* 0x000fe400000010ff */
[----:B------:R-:W-:Y:S01]  /*169b0*/  F2FP.BF16.PACK_AB R23, R23, R172 ;  /* 0x000000ac1717723e */ /* 0x000fe200000010ff */
[----:B------:R-:W-:Y:S01]  /*169c0*/  IMAD.IADD R3, R3, 0x1, -R0 ;  /* 0x0000000103037824 */ /* 0x000fe200078e0a00 */
[----:B------:R-:W-:Y:S02]  /*169d0*/  LOP3.LUT R0, R2, 0xfffffffc, RZ, 0xc0, !PT ;  /* 0xfffffffc02007812 */ /* 0x000fe400078ec0ff */
[----:B------:R-:W-:Y:S01]  /*169e0*/  F2FP.BF16.PACK_AB R22, R22, R174 ;  /* 0x000000ae1616723e */ /* 0x000fe200000010ff */
[----:B------:R-:W-:Y:S01]  /*169f0*/  IMAD.SHL.U32 R2, R3, 0x40, RZ ;  /* 0x0000004003027824 */ /* 0x000fe200078e00ff */
[----:B------:R-:W-:Y:S01]  /*16a00*/  F2FP.BF16.PACK_AB R19, R19, R120 ;  /* 0x000000781313723e */ /* 0x000fe200000010ff */
[----:B------:R-:W-:Y:S01]  /*16a10*/  IMAD.IADD R26, R40, 0x1, -R0 ;  /* 0x00000001281a7824 */ /* 0x000fe200078e0a00 */
[----:B------:R-:W-:-:S02]  /*16a20*/  F2FP.BF16.PACK_AB R14, R14, R122 ;  /* 0x0000007a0e0e723e */ /* 0x000fc400000010ff */
[----:B------:R-:W-:Y:S01]  /*16a30*/  LOP3.LUT R0, R2, 0x1c0, RZ, 0xc0, !PT ;  /* 0x000001c002007812 */ /* 0x000fe200078ec0ff */
[----:B------:R-:W-:Y:S01]  /*16a40*/  IMAD R4, R34, 0x200, R26 ;  /* 0x0000020022047824 */ /* 0x000fe200078e021a */
[----:B------:R-:W-:Y:S02]  /*16a50*/  F2FP.BF16.PACK_AB R21, R21, R176 ;  /* 0x000000b01515723e */ /* 0x000fe400000010ff */
[----:B------:R-:W-:Y:S02]  /*16a60*/  LEA.HI R2, R0, R0, RZ, 0x1d ;  /* 0x0000000000027211 */ /* 0x000fe400078fe8ff */
[----:B------:R-:W-:Y:S02]  /*16a70*/  LOP3.LUT R0, R3, 0x1, RZ, 0xc0, !PT ;  /* 0x0000000103007812 */ /* 0x000fe400078ec0ff */
[----:B------:R-:W-:Y:S01]  /*16a80*/  F2FP.BF16.PACK_AB R179, R179, R178 ;  /* 0x000000b2b3b3723e */ /* 0x000fe200000010ff */
[----:B------:R-:W-:Y:S01]  /*16a90*/  IMAD.U32 R2, R4, 0x2, R2 ;  /* 0x0000000204027824 */ /* 0x000fe200078e0002 */
[----:B------:R-:W-:-:S02]  /*16aa0*/  ISETP.NE.U32.AND P0, PT, R0, 0x1, PT ;  /* 0x000000010000780c */ /* 0x000fc40003f05070 */
[----:B------:R-:W-:Y:S01]  /*16ab0*/  F2FP.BF16.PACK_AB R18, R18, R116 ;  /* 0x000000741212723e */ /* 0x000fe200000010ff */
[----:B------:R-:W-:Y:S01]  /*16ac0*/  IMAD.SHL.U32 R2, R2, 0x2, RZ ;  /* 0x0000000202027824 */ /* 0x000fe200078e00ff */
[----:B------:R-:W-:Y:S01]  /*16ad0*/  BAR.SYNC.DEFER_BLOCKING 0x1, 0x80 ;  /* 0x0042000000007b1d */ /* 0x000fe20000010000 */
[----:B------:R-:W-:Y:S02]  /*16ae0*/  SEL R6, R6, 0x10, !P0 ;  /* 0x0000001006067807 */ /* 0x000fe40004000000 */
[----:B------:R-:W-:Y:S02]  /*16af0*/  R2P PR, R3, 0x6 ;  /* 0x0000000603007804 */ /* 0x000fe40000000000 */
[C---:B------:R-:W-:Y:S01]  /*16b00*/  IADD3 R4, R2.reuse, 0x80, RZ ;  /* 0x0000008002047810 */ /* 0x040fe20007ffe0ff */
[C---:B------:R-:W-:Y:S01]  /*16b10*/  IMAD.IADD R3, R2.reuse, 0x1, R6 ;  /* 0x0000000102037824 */ /* 0x040fe200078e0206 */
[----:B------:R-:W-:Y:S02]  /*16b20*/  IADD3 R0, R2, 0xc0, RZ ;  /* 0x000000c002007810 */ /* 0x000fe40007ffe0ff */
[----:B------:R-:W-:-:S02]  /*16b30*/  F2FP.BF16.PACK_AB R20, R20, R118 ;  /* 0x000000761414723e */ /* 0x000fc400000010ff */
[----:B------:R-:W-:Y:S02]  /*16b40*/  F2FP.BF16.PACK_AB R17, R17, R180 ;  /* 0x000000b41111723e */ /* 0x000fe400000010ff */
[----:B------:R-:W-:Y:S02]  /*16b50*/  F2FP.BF16.PACK_AB R16, R16, R182 ;  /* 0x000000b61010723e */ /* 0x000fe400000010ff */
[----:B------:R-:W-:Y:S02]  /*16b60*/  F2FP.BF16.PACK_AB R12, R12, R184 ;  /* 0x000000b80c0c723e */ /* 0x000fe400000010ff */
[----:B------:R-:W-:Y:S02]  /*16b70*/  @P2 IADD3 R0, R4, -0x40, RZ ;  /* 0xffffffc004002810 */ /* 0x000fe40007ffe0ff */
[----:B------:R-:W-:Y:S02]  /*16b80*/  F2FP.BF16.PACK_AB R11, R187, R186 ;  /* 0x000000babb0b723e */ /* 0x000fe400000010ff */
[----:B------:R-:W-:-:S02]  /*16b90*/  F2FP.BF16.PACK_AB R13, R125, R124 ;  /* 0x0000007c7d0d723e */ /* 0x000fc400000010ff */
[----:B------:R-:W-:Y:S01]  /*16ba0*/  F2FP.BF16.PACK_AB R15, R15, R126 ;  /* 0x0000007e0f0f723e */ /* 0x000fe200000010ff */
[----:B------:R1:W-:Y:S01]  /*16bb0*/  STS [R2+0x80], R5 ;  /* 0x0000800502007388 */ /* 0x0003e20000000800 */
[----:B------:R-:W-:Y:S02]  /*16bc0*/  F2FP.BF16.PACK_AB R10, R129, R128 ;  /* 0x00000080810a723e */ /* 0x000fe400000010ff */
[----:B------:R-:W-:Y:S01]  /*16bd0*/  F2FP.BF16.PACK_AB R9, R131, R130 ;  /* 0x000000828309723e */ /* 0x000fe200000010ff */
[----:B------:R-:W-:Y:S01]  /*16be0*/  STS [R2+0x480], R25 ;  /* 0x0004801902007388 */ /* 0x000fe20000000800 */
[----:B------:R-:W-:-:S03]  /*16bf0*/  ISETP.NE.U32.AND P0, PT, RZ, c[0x0][0x500], PT ;  /* 0x00014000ff007a0c */ /* 0x000fc60003f05070 */
[----:B------:R3:W-:Y:S04]  /*16c00*/  STS [R3+0x80], R8 ;  /* 0x0000800803007388 */ /* 0x0007e80000000800 */
[----:B------:R-:W-:Y:S04]  /*16c10*/  STS [R3+0x480], R29 ;  /* 0x0004801d03007388 */ /* 0x000fe80000000800 */
[----:B------:R-:W-:Y:S04]  /*16c20*/  STS [R2+0x2080], R33 ;  /* 0x0020802102007388 */ /* 0x000fe80000000800 */
[----:B------:R4:W-:Y:S04]  /*16c30*/  STS [R2+0x2480], R142 ;  /* 0x0024808e02007388 */ /* 0x0009e80000000800 */
[----:B------:R-:W-:Y:S01]  /*16c40*/  STS [R3+0x2080], R32 ;  /* 0x0020802003007388 */ /* 0x000fe20000000800 */
[----:B-1----:R-:W-:-:S03]  /*16c50*/  IMAD.MOV.U32 R5, RZ, RZ, 0x20 ;  /* 0x00000020ff057424 */ /* 0x002fc600078e00ff */
[----:B------:R-:W-:Y:S02]  /*16c60*/  STS [R3+0x2480], R150 ;  /* 0x0024809603007388 */ /* 0x000fe40000000800 */
[----:B---3--:R-:W-:Y:S02]  /*16c70*/  SEL R8, R5, 0xffffffe0, !P1 ;  /* 0xffffffe005087807 */ /* 0x008fe40004800000 */
[----:B------:R-:W-:Y:S02]  /*16c80*/  ISETP.NE.AND.EX P1, PT, RZ, c[0x0][0x504], PT, P0 ;  /* 0x00014100ff007a0c */ /* 0x000fe40003f25300 */
[----:B------:R-:W-:Y:S01]  /*16c90*/  ISETP.NE.U32.AND P0, PT, RZ, c[0x0][0x508], PT ;  /* 0x00014200ff007a0c */ /* 0x000fe20003f05070 */
[----:B------:R-:W-:Y:S02]  /*16ca0*/  IMAD.IADD R5, R2, 0x1, R8 ;  /* 0x0000000102057824 */ /* 0x000fe400078e0208 */
[----:B------:R-:W-:Y:S01]  /*16cb0*/  IMAD.IADD R4, R8, 0x1, R3 ;  /* 0x0000000108047824 */ /* 0x000fe200078e0203 */
[----:B------:R-:W-:-:S02]  /*16cc0*/  ISETP.NE.AND.EX P0, PT, RZ, c[0x0][0x50c], PT, P0 ;  /* 0x00014300ff007a0c */ /* 0x000fc40003f05300 */
[----:B------:R-:W-:Y:S01]  /*16cd0*/  STS [R5+0x80], R28 ;  /* 0x0000801c05007388 */ /* 0x000fe20000000800 */
[----:B----4-:R-:W-:-:S03]  /*16ce0*/  IADD3 R2, R8, 0x400, R0 ;  /* 0x0000040008027810 */ /* 0x010fc60007ffe000 */
[----:B------:R-:W-:Y:S04]  /*16cf0*/  STS [R5+0x480], R27 ;  /* 0x0004801b05007388 */ /* 0x000fe80000000800 */
[----:B------:R1:W-:Y:S04]  /*16d00*/  STS [R4+0x80], R7 ;  /* 0x0000800704007388 */ /* 0x0003e80000000800 */
[----:B------:R-:W-:Y:S04]  /*16d10*/  STS [R4+0x480], R24 ;  /* 0x0004801804007388 */ /* 0x000fe80000000800 */
[----:B------:R-:W-:Y:S04]  /*16d20*/  STS [R5+0x2080], R31 ;  /* 0x0020801f05007388 */ /* 0x000fe80000000800 */
[----:B------:R-:W-:Y:S04]  /*16d30*/  STS [R5+0x2480], R162 ;  /* 0x002480a205007388 */ /* 0x000fe80000000800 */
[----:B------:R-:W-:Y:S04]  /*16d40*/  STS [R4+0x2080], R30 ;  /* 0x0020801e04007388 */ /* 0x000fe80000000800 */
[----:B------:R-:W-:Y:S04]  /*16d50*/  STS [R4+0x2480], R166 ;  /* 0x002480a604007388 */ /* 0x000fe80000000800 */
[----:B------:R-:W-:Y:S01]  /*16d60*/  STS [R0], R23 ;  /* 0x0000001700007388 */ /* 0x000fe20000000800 */
[----:B-1----:R-:W-:-:S02]  /*16d70*/  IMAD.IADD R7, R6, 0x1, R2 ;  /* 0x0000000106077824 */ /* 0x002fc400078e0202 */
[----:B------:R-:W-:Y:S01]  /*16d80*/  IMAD.IADD R2, R6, 0x1, R0 ;  /* 0x0000000106027824 */ /* 0x000fe200078e0200 */
[----:B------:R-:W-:Y:S03]  /*16d90*/  STS [R0+0x400], R22 ;  /* 0x0004001600007388 */ /* 0x000fe60000000800 */
[C---:B------:R-:W-:Y:S01]  /*16da0*/  IMAD.IADD R3, R8.reuse, 0x1, R2 ;  /* 0x0000000108037824 */ /* 0x040fe200078e0202 */
        /* <DEDUP_REMOVED lines=30> */
.L_x_132:
[----:B----4-:R-:W-:Y:S01]  /*16f90*/  LOP3.LUT R0, R35, 0xffffffe0, RZ, 0xc0, !PT ;  /* 0xffffffe023007812 */ /* 0x010fe200078ec0ff */
[----:B------:R-:W-:Y:S01]  /*16fa0*/  IMAD.MOV.U32 R6, RZ, RZ, c[0x0][0x4e8] ;  /* 0x00013a00ff067624 */ /* 0x000fe200078e00ff */
[----:B------:R-:W-:Y:S01]  /*16fb0*/  SHF.R.S32.HI R5, RZ, 0x1f, R34 ;  /* 0x0000001fff057819 */ /* 0x000fe20000011422 */
[----:B------:R-:W1:Y:S01]  /*16fc0*/  S2R R24, SR_CTAID.X ;  /* 0x0000000000187919 */ /* 0x000e620000002500 */
[----:B------:R-:W-:Y:S01]  /*16fd0*/  LEA.HI R4, R26, R26, RZ, 0x1 ;  /* 0x0000001a1a047211 */ /* 0x000fe200078f08ff */
[----:B------:R-:W-:Y:S01]  /*16fe0*/  IMAD.IADD R0, R40, 0x1, -R0 ;  /* 0x0000000128007824 */ /* 0x000fe200078e0a00 */
[----:B------:R-:W-:Y:S01]  /*16ff0*/  LEA.HI R5, R5, R34, RZ, 0x2 ;  /* 0x0000002205057211 */ /* 0x000fe200078f10ff */
[----:B------:R-:W-:Y:S01]  /*17000*/  IMAD R13, R42, c[0x0][0x3e8], RZ ;  /* 0x0000fa002a0d7a24 */ /* 0x000fe200078e02ff */
[----:B------:R-:W-:-:S02]  /*17010*/  ISETP.NE.AND P2, PT, R6, 0x1, PT ;  /* 0x000000010600780c */ /* 0x000fc40003f45270 */
[----:B------:R-:W-:Y:S01]  /*17020*/  SHF.R.S32.HI R8, RZ, 0x1f, R0 ;  /* 0x0000001fff087819 */ /* 0x000fe20000011400 */
[----:B------:R-:W-:Y:S01]  /*17030*/  IMAD R13, R55, c[0x0][0x3ec], R13 ;  /* 0x0000fb00370d7a24 */ /* 0x000fe200078e020d */
[----:B------:R-:W-:Y:S01]  /*17040*/  LOP3.LUT R6, R5, 0xffffffc, RZ, 0xc0, !PT ;  /* 0x0ffffffc05067812 */ /* 0x000fe200078ec0ff */
[C---:B------:R-:W-:Y:S01]  /*17050*/  IMAD.SHL.U32 R5, R4.reuse, 0x20, RZ ;  /* 0x0000002004057824 */ /* 0x040fe200078e00ff */
[----:B------:R-:W-:Y:S02]  /*17060*/  LOP3.LUT R7, R4, 0x1ffffffe, RZ, 0xc0, !PT ;  /* 0x1ffffffe04077812 */ /* 0x000fe400078ec0ff */
[----:B------:R-:W-:Y:S01]  /*17070*/  LEA.HI R4, R8, R0, RZ, 0x2 ;  /* 0x0000000008047211 */ /* 0x000fe200078f10ff */
[----:B------:R-:W-:Y:S01]  /*17080*/  IMAD.IADD R6, R34, 0x1, -R6 ;  /* 0x0000000122067824 */ /* 0x000fe200078e0a06 */
[----:B------:R-:W-:Y:S01]  /*17090*/  LOP3.LUT R5, R5, 0xffffffc0, RZ, 0xc0, !PT ;  /* 0xffffffc005057812 */ /* 0x000fe200078ec0ff */
[----:B------:R-:W-:Y:S01]  /*170a0*/  IMAD.IADD R7, R26, 0x1, -R7 ;  /* 0x000000011a077824 */ /* 0x000fe200078e0a07 */
[----:B------:R-:W-:-:S02]  /*170b0*/  SHF.R.S32.HI R4, RZ, 0x2, R4 ;  /* 0x00000002ff047819 */ /* 0x000fc40000011404 */
[----:B------:R-:W-:Y:S01]  /*170c0*/  LOP3.LUT P0, RZ, R0, 0x3, RZ, 0xc0, !PT ;  /* 0x0000000300ff7812 */ /* 0x000fe2000780c0ff */
[----:B------:R-:W-:Y:S01]  /*170d0*/  IMAD R0, R3, c[0x0][0x3a0], RZ ;  /* 0x0000e80003007a24 */ /* 0x000fe200078e02ff */
[-C--:B------:R-:W-:Y:S01]  /*170e0*/  LEA.HI R8, R41, R40.reuse, RZ, 0x3 ;  /* 0x0000002829087211 */ /* 0x080fe200078f18ff */
[----:B------:R-:W-:Y:S01]  /*170f0*/  IMAD R7, R7, 0x8, R5 ;  /* 0x0000000807077824 */ /* 0x000fe200078e0205 */
[----:B------:R-:W-:Y:S01]  /*17100*/  SHF.R.S32.HI R12, RZ, 0x1f, R43 ;  /* 0x0000001fff0c7819 */ /* 0x000fe2000001142b */
[----:B------:R-:W-:Y:S01]  /*17110*/  IMAD R16, R6, 0x10, R4 ;  /* 0x0000001006107824 */ /* 0x000fe200078e0204 */
[----:B------:R-:W-:Y:S01]  /*17120*/  SHF.R.S32.HI R21, RZ, 0x3, R8 ;  /* 0x00000003ff157819 */ /* 0x000fe20000011408 */
[----:B------:R-:W-:Y:S01]  /*17130*/  IMAD.WIDE.U32 R4, R55, c[0x0][0x490], R2 ;  /* 0x0001240037047a25 */ /* 0x000fe200078e0002 */
[----:B------:R-:W-:Y:S02]  /*17140*/  LOP3.LUT R8, R8, 0xfffffff8, RZ, 0xc0, !PT ;  /* 0xfffffff808087812 */ /* 0x000fe400078ec0ff */
[----:B------:R-:W-:Y:S01]  /*17150*/  LEA.HI R23, R41, R40, RZ, 0x6 ;  /* 0x0000002829177211 */ /* 0x000fe200078f30ff */
[----:B------:R-:W-:-:S02]  /*17160*/  IMAD R0, R2, c[0x0][0x3a4], R0 ;  /* 0x0000e90002007a24 */ /* 0x000fc400078e0200 */
[----:B------:R-:W-:Y:S02]  /*17170*/  IMAD R6, R42, c[0x0][0x490], RZ ;  /* 0x000124002a067a24 */ /* 0x000fe400078e02ff */
[----:B------:R-:W-:-:S04]  /*17180*/  IMAD.WIDE.U32 R2, R2, c[0x0][0x3a0], RZ ;  /* 0x0000e80002027a25 */ /* 0x000fc800078e00ff */
[----:B------:R-:W-:Y:S02]  /*17190*/  IMAD.IADD R7, R16, 0x1, R7 ;  /* 0x0000000110077824 */ /* 0x000fe400078e0207 */
[----:B------:R-:W-:Y:S02]  /*171a0*/  IMAD R6, R55, c[0x0][0x494], R6 ;  /* 0x0001250037067a24 */ /* 0x000fe400078e0206 */
[----:B------:R-:W-:Y:S02]  /*171b0*/  IMAD.IADD R3, R3, 0x1, R0 ;  /* 0x0000000103037824 */ /* 0x000fe400078e0200 */
[----:B------:R-:W-:Y:S02]  /*171c0*/  IMAD.IADD R8, R40, 0x1, -R8 ;  /* 0x0000000128087824 */ /* 0x000fe400078e0a08 */
[----:B------:R-:W-:Y:S02]  /*171d0*/  IMAD.SHL.U32 R0, R21, 0x40, RZ ;  /* 0x0000004015007824 */ /* 0x000fe400078e00ff */
[----:B-1----:R-:W-:-:S02]  /*171e0*/  IMAD R7, R24, 0x80, R7 ;  /* 0x0000008018077824 */ /* 0x002fc400078e0207 */
[----:B------:R-:W-:Y:S01]  /*171f0*/  IMAD.IADD R5, R5, 0x1, R6 ;  /* 0x0000000105057824 */ /* 0x000fe200078e0206 */
[----:B------:R-:W-:Y:S01]  /*17200*/  LOP3.LUT R0, R0, 0x1c0, RZ, 0xc0, !PT ;  /* 0x000001c000007812 */ /* 0x000fe200078ec0ff */
[----:B------:R-:W-:Y:S02]  /*17210*/  IMAD.SHL.U32 R6, R8, 0x8, RZ ;  /* 0x0000000808067824 */ /* 0x000fe400078e00ff */
[----:B------:R-:W-:Y:S01]  /*17220*/  @P2 IMAD.HI.U32 R10, R7, c[0x0][0x4ec], RZ ;  /* 0x00013b00070a2a27 */ /* 0x000fe200078e00ff */
[----:B------:R-:W-:Y:S02]  /*17230*/  SHF.R.U32.HI R9, RZ, 0x3, R0 ;  /* 0x00000003ff097819 */ /* 0x000fe40000011600 */
[----:B------:R-:W-:Y:S01]  /*17240*/  LOP3.LUT R11, R0, 0x38, R6, 0xf8, !PT ;  /* 0x00000038000b7812 */ /* 0x000fe200078ef806 */
[----:B------:R-:W-:Y:S01]  /*17250*/  IMAD.MOV.U32 R0, RZ, RZ, R7 ;  /* 0x000000ffff007224 */ /* 0x000fe200078e0007 */
[----:B------:R-:W-:Y:S01]  /*17260*/  @P2 SHF.R.U32.HI R0, RZ, c[0x0][0x4f0], R10 ;  /* 0x00013c00ff002a19 */ /* 0x000fe2000001160a */
[----:B------:R-:W-:Y:S01]  /*17270*/  IMAD R8, R8, 0x10, R21 ;  /* 0x0000001008087824 */ /* 0x000fe200078e0215 */
[----:B------:R-:W-:Y:S01]  /*17280*/  LOP3.LUT R22, R11, R9, RZ, 0x3c, !PT ;  /* 0x000000090b167212 */ /* 0x000fe200078e3cff */
[----:B------:R-:W-:Y:S01]  /*17290*/  IMAD.WIDE.U32 R2, R55, c[0x0][0x3e8], R2 ;  /* 0x0000fa0037027a25 */ /* 0x000fe200078e0002 */
[----:B------:R-:W-:-:S02]  /*172a0*/  SEL R10, R12, RZ, !P1 ;  /* 0x000000ff0c0a7207 */ /* 0x000fc40004800000 */
[----:B------:R-:W-:Y:S01]  /*172b0*/  SEL R9, R43, RZ, !P1 ;  /* 0x000000ff2b097207 */ /* 0x000fe20004800000 */
[----:B------:R-:W-:Y:S01]  /*172c0*/  IMAD R11, R24, 0x80, R8 ;  /* 0x00000080180b7824 */ /* 0x000fe200078e0208 */
[----:B------:R-:W-:Y:S01]  /*172d0*/  SHF.R.S32.HI R53, RZ, 0x1f, R6 ;  /* 0x0000001fff357819 */ /* 0x000fe20000011406 */
[----:B------:R-:W-:Y:S02]  /*172e0*/  IMAD.MOV R12, RZ, RZ, -R0 ;  /* 0x000000ffff0c7224 */ /* 0x000fe400078e0a00 */
[----:B------:R-:W-:Y:S02]  /*172f0*/  IMAD.IADD R3, R3, 0x1, R13 ;  /* 0x0000000103037824 */ /* 0x000fe400078e020d */
[----:B------:R-:W-:Y:S02]  /*17300*/  IMAD R13, R10, c[0x0][0x498], RZ ;  /* 0x000126000a0d7a24 */ /* 0x000fe400078e02ff */
[----:B------:R-:W-:-:S04]  /*17310*/  IMAD.WIDE.U32 R4, R9, c[0x0][0x498], R4 ;  /* 0x0001260009047a25 */ /* 0x000fc800078e0004 */
[----:B------:R-:W-:Y:S01]  /*17320*/  @P2 IMAD.HI.U32 R14, R11, c[0x0][0x4ec], RZ ;  /* 0x00013b000b0e2a27 */ /* 0x000fe200078e00ff */
[----:B------:R-:W-:-:S03]  /*17330*/  IADD3 R4, P1, R0, R4, RZ ;  /* 0x0000000400047210 */ /* 0x000fc60007f3e0ff */
[----:B------:R-:W-:Y:S02]  /*17340*/  IMAD R7, R12, c[0x0][0x4e8], R7 ;  /* 0x00013a000c077a24 */ /* 0x000fe400078e0207 */
[C---:B------:R-:W-:Y:S01]  /*17350*/  IMAD R12, R9.reuse, c[0x0][0x49c], R13 ;  /* 0x00012700090c7a24 */ /* 0x040fe200078e020d */
[----:B------:R-:W-:Y:S01]  /*17360*/  SHF.R.S32.HI R13, RZ, 0x1f, R0 ;  /* 0x0000001fff0d7819 */ /* 0x000fe20000011400 */
[----:B------:R-:W-:Y:S01]  /*17370*/  IMAD.MOV.U32 R8, RZ, RZ, R11 ;  /* 0x000000ffff087224 */ /* 0x000fe200078e000b */
[----:B------:R-:W-:Y:S01]  /*17380*/  @P2 SHF.R.U32.HI R8, RZ, c[0x0][0x4f0], R14 ;  /* 0x00013c00ff082a19 */ /* 0x000fe2000001160e */
[----:B------:R-:W-:Y:S01]  /*17390*/  IMAD R0, R10, c[0x0][0x3f0], RZ ;  /* 0x0000fc000a007a24 */ /* 0x000fe200078e02ff */
[----:B------:R-:W-:Y:S01]  /*173a0*/  SHF.R.S32.HI R14, RZ, 0x1f, R7 ;  /* 0x0000001fff0e7819 */ /* 0x000fe20000011407 */
[----:B------:R-:W-:Y:S01]  /*173b0*/  IMAD.WIDE.U32 R2, R9, c[0x0][0x3f0], R2 ;  /* 0x0000fc0009027a25 */ /* 0x000fe200078e0002 */
[----:B------:R-:W-:Y:S02]  /*173c0*/  IADD3.X R5, R13, R5, R12, P1, !PT ;  /* 0x000000050d057210 */ /* 0x000fe40000ffe40c */
[----:B------:R-:W-:Y:S01]  /*173d0*/  SHF.R.S32.HI R12, RZ, 0x1f, R8 ;  /* 0x0000001fff0c7819 */ /* 0x000fe20000011408 */
[----:B------:R-:W-:-:S02]  /*173e0*/  IMAD R10, R9, c[0x0][0x3f4], R0 ;  /* 0x0000fd00090a7a24 */ /* 0x000fc400078e0200 */
[----:B------:R-:W-:Y:S02]  /*173f0*/  IMAD R0, R14, c[0x0][0x488], RZ ;  /* 0x000122000e007a24 */ /* 0x000fe400078e02ff */
[----:B------:R-:W-:-:S04]  /*17400*/  IMAD.WIDE.U32 R4, R7, c[0x0][0x488], R4 ;  /* 0x0001220007047a25 */ /* 0x000fc800078e0004 */
[----:B------:R-:W-:Y:S01]  /*17410*/  IMAD R9, R7, c[0x0][0x48c], R0 ;  /* 0x0001230007097a24 */ /* 0x000fe200078e0200 */
[----:B------:R-:W-:Y:S01]  /*17420*/  LEA R7, P1, R4, c[0x0][0x450], 0x2 ;  /* 0x0001140004077a11 */ /* 0x000fe200078210ff */
[----:B------:R-:W-:Y:S02]  /*17430*/  IMAD.MOV R18, RZ, RZ, -R8 ;  /* 0x000000ffff127224 */ /* 0x000fe400078e0a08 */
[----:B------:R-:W-:Y:S02]  /*17440*/  IMAD.IADD R3, R3, 0x1, R10 ;  /* 0x0000000103037824 */ /* 0x000fe400078e020a */
[----:B------:R-:W-:Y:S01]  /*17450*/  IMAD R0, R12, c[0x0][0x3e0], RZ ;  /* 0x0000f8000c007a24 */ /* 0x000fe200078e02ff */
[----:B------:R-:W-:Y:S01]  /*17460*/  SHFL.IDX PT, R14, R7, 0x1, 0x1c1f ;  /* 0x003c1f00070e7f89 */ /* 0x000fe200000e0000 */
[----:B------:R-:W-:Y:S02]  /*17470*/  IMAD.IADD R10, R5, 0x1, R9 ;  /* 0x00000001050a7824 */ /* 0x000fe400078e0209 */
[----:B------:R-:W-:Y:S01]  /*17480*/  IMAD R18, R18, c[0x0][0x4e8], R11 ;  /* 0x00013a0012127a24 */ /* 0x000fe200078e020b */
[----:B------:R-:W-:Y:S01]  /*17490*/  SHFL.IDX PT, R12, R7, 0x2, 0x1c1f ;  /* 0x005c1f00070c7f89 */ /* 0x000fe200000e0000 */
[----:B------:R-:W-:Y:S01]  /*174a0*/  IMAD R5, R8, c[0x0][0x3e4], R0 ;  /* 0x0000f90008057a24 */ /* 0x000fe200078e0200 */
[----:B------:R-:W-:Y:S01]  /*174b0*/  LEA.HI.X R0, R4, c[0x0][0x454], R10, 0x2, P1 ;  /* 0x0001150004007a11 */ /* 0x000fe200008f140a */
[----:B------:R-:W-:Y:S01]  /*174c0*/  IMAD.WIDE.U32 R8, R8, c[0x0][0x3e0], R2 ;  /* 0x0000f80008087a25 */ /* 0x000fe200078e0002 */
[----:B------:R-:W-:-:S03]  /*174d0*/  SHF.R.S32.HI R10, RZ, 0x1f, R18 ;  /* 0x0000001fff0a7819 */ /* 0x000fc60000011412 */
[----:B------:R-:W-:Y:S01]  /*174e0*/  IMAD R3, R24, 0x80, R16 ;  /* 0x0000008018037824 */ /* 0x000fe200078e0210 */
[----:B------:R-:W-:Y:S01]  /*174f0*/  SHFL.IDX PT, R17, R0, RZ, 0x1c1f ;  /* 0x001c1fff00117589 */ /* 0x000fe200000e0000 */
[----:B-----5:R-:W-:Y:S02]  /*17500*/  IMAD R2, R15, c[0x0][0x4e8], RZ ;  /* 0x00013a000f027a24 */ /* 0x020fe400078e02ff */
[----:B------:R-:W-:Y:S01]  /*17510*/  IMAD.MOV.U32 R4, RZ, RZ, R8 ;  /* 0x000000ffff047224 */ /* 0x000fe200078e0008 */
[----:B------:R-:W1:Y:S01]  /*17520*/  SHFL.IDX PT, R16, R7, RZ, 0x1c1f ;  /* 0x001c1fff07107589 */ /* 0x000e6200000e0000 */
[----:B------:R-:W-:Y:S01]  /*17530*/  IMAD R8, R10, c[0x0][0x3d8], RZ ;  /* 0x0000f6000a087a24 */ /* 0x000fe200078e02ff */
[----:B------:R-:W-:Y:S01]  /*17540*/  IADD3 R20, R3, 0x8, RZ ;  /* 0x0000000803147810 */ /* 0x000fe20007ffe0ff */
[----:B------:R-:W-:Y:S01]  /*17550*/  IMAD.IADD R5, R9, 0x1, R5 ;  /* 0x0000000109057824 */ /* 0x000fe200078e0205 */
[----:B------:R-:W2:Y:S01]  /*17560*/  SHFL.IDX PT, R15, R0, 0x1, 0x1c1f ;  /* 0x003c1f00000f7f89 */ /* 0x000ea200000e0000 */
[C---:B------:R-:W-:Y:S01]  /*17570*/  IMAD R19, R18.reuse, c[0x0][0x3dc], R8 ;  /* 0x0000f70012137a24 */ /* 0x040fe200078e0208 */
[-C--:B------:R-:W-:Y:S01]  /*17580*/  ISETP.GE.OR P4, PT, R3, R2.reuse, P0 ;  /* 0x000000020300720c */ /* 0x080fe20000786670 */
[----:B------:R-:W-:Y:S01]  /*17590*/  IMAD.WIDE.U32 R8, R18, c[0x0][0x3d8], R4 ;  /* 0x0000f60012087a25 */ /* 0x000fe200078e0004 */
[----:B------:R-:W3:Y:S01]  /*175a0*/  SHFL.IDX PT, R13, R0, 0x2, 0x1c1f ;  /* 0x005c1f00000d7f89 */ /* 0x000ee200000e0000 */
[----:B------:R-:W-:-:S02]  /*175b0*/  ISETP.GE.OR P3, PT, R20, R2, P0 ;  /* 0x000000021400720c */ /* 0x000fc40000766670 */
[----:B------:R-:W-:Y:S01]  /*175c0*/  IMAD.SHL.U32 R5, R23, 0x8, RZ ;  /* 0x0000000817057824 */ /* 0x000fe200078e00ff */
[----:B------:R4:W-:Y:S01]  /*175d0*/  SHFL.IDX PT, R10, R7, 0x3, 0x1c1f ;  /* 0x007c1f00070a7f89 */ /* 0x0009e200000e0000 */
[----:B------:R-:W-:-:S03]  /*175e0*/  LEA R4, P1, R8, c[0x0][0x380], 0x1 ;  /* 0x0000e00008047a11 */ /* 0x000fc600078208ff */
[----:B------:R3:W3:Y:S01]  /*175f0*/  SHFL.IDX PT, R11, R0, 0x3, 0x1c1f ;  /* 0x007c1f00000b7f89 */ /* 0x0006e200000e0000 */
[----:B------:R-:W-:-:S03]  /*17600*/  LOP3.LUT R5, R22, 0x7ffffe00, R5, 0xf8, !PT ;  /* 0x7ffffe0016057812 */ /* 0x000fc600078ef805 */
[----:B------:R-:W-:Y:S02]  /*17610*/  SHFL.IDX PT, R48, R4, 0x4, 0x181f ;  /* 0x00981f0004307f89 */ /* 0x000fe400000e0000 */
[----:B------:R-:W-:Y:S02]  /*17620*/  IMAD.SHL.U32 R5, R5, 0x2, RZ ;  /* 0x0000000205057824 */ /* 0x000fe400078e00ff */
[----:B-1----:R-:W-:Y:S04]  /*17630*/  @!P4 ST.E [R16.64], R36 ;  /* 0x000000241000c985 */ /* 0x002fe8000c101904 */
[----:B--2---:R-:W-:Y:S04]  /*17640*/  @!P3 ST.E [R14.64], R37 ;  /* 0x000000250e00b985 */ /* 0x004fe8000c101904 */
[----:B------:R-:W-:Y:S01]  /*17650*/  SHFL.IDX PT, R14, R4, 0x2, 0x181f ;  /* 0x00581f00040e7f89 */ /* 0x000fe200000e0000 */
[----:B----4-:R-:W-:-:S03]  /*17660*/  IADD3 R7, R3, 0x48, RZ ;  /* 0x0000004803077810 */ /* 0x010fc60007ffe0ff */
[----:B------:R-:W-:Y:S01]  /*17670*/  SHFL.IDX PT, R15, R4, 0x3, 0x181f ;  /* 0x00781f00040f7f89 */ /* 0x000fe200000e0000 */
[----:B---3--:R-:W-:Y:S01]  /*17680*/  IADD3 R0, R3, 0x40, RZ ;  /* 0x0000004003007810 */ /* 0x008fe20007ffe0ff */
[----:B------:R-:W-:Y:S02]  /*17690*/  IMAD.IADD R3, R9, 0x1, R19 ;  /* 0x0000000109037824 */ /* 0x000fe400078e0213 */
[----:B------:R-:W-:Y:S01]  /*176a0*/  SHFL.IDX PT, R49, R4, 0x6, 0x181f ;  /* 0x00d81f0004317f89 */ /* 0x000fe200000e0000 */
[-C--:B------:R-:W-:Y:S01]  /*176b0*/  ISETP.GE.OR P2, PT, R0, R2.reuse, P0 ;  /* 0x000000020000720c */ /* 0x080fe20000746670 */
[----:B------:R-:W-:Y:S01]  /*176c0*/  IMAD R0, R24, 0x80, R21 ;  /* 0x0000008018007824 */ /* 0x000fe200078e0215 */
[----:B------:R-:W-:Y:S02]  /*176d0*/  ISETP.GE.OR P0, PT, R7, R2, P0 ;  /* 0x000000020700720c */ /* 0x000fe40000706670 */
[----:B------:R-:W-:Y:S02]  /*176e0*/  LEA.HI.X R3, R8, c[0x0][0x384], R3, 0x1, P1 ;  /* 0x0000e10008037a11 */ /* 0x000fe400008f0c03 */
[----:B------:R-:W1:Y:S01]  /*176f0*/  SHFL.IDX PT, R8, R4, 0x1, 0x181f ;  /* 0x00381f0004087f89 */ /* 0x000e6200000e0000 */
[----:B------:R-:W-:-:S02]  /*17700*/  IADD3 R7, R0, 0x10, RZ ;  /* 0x0000001000077810 */ /* 0x000fc40007ffe0ff */
[C---:B------:R-:W-:Y:S01]  /*17710*/  IADD3 R32, R0.reuse, 0x40, RZ ;  /* 0x0000004000207810 */ /* 0x040fe20007ffe0ff */
[----:B------:R-:W-:Y:S01]  /*17720*/  SHFL.IDX PT, R9, R3, RZ, 0x181f ;  /* 0x00181fff03097589 */ /* 0x000fe200000e0000 */
[----:B------:R-:W-:-:S03]  /*17730*/  IADD3 R54, R0, 0x60, RZ ;  /* 0x0000006000367810 */ /* 0x000fc60007ffe0ff */
[----:B------:R-:W-:Y:S04]  /*17740*/  @!P2 ST.E [R12.64], R38 ;  /* 0x000000260c00a985 */ /* 0x000fe8000c101904 */
[----:B------:R1:W-:Y:S01]  /*17750*/  @!P0 ST.E [R10.64], R39 ;  /* 0x000000270a008985 */ /* 0x0003e2000c101904 */
[----:B------:R-:W-:-:S03]  /*17760*/  ISETP.GE.AND P0, PT, R6, c[0x0][0x3c8], PT ;  /* 0x0000f20006007a0c */ /* 0x000fc60003f06270 */
[----:B------:R-:W2:Y:S01]  /*17770*/  SHFL.IDX PT, R12, R4, RZ, 0x181f ;  /* 0x00181fff040c7589 */ /* 0x000ea200000e0000 */
[-C--:B------:R-:W-:Y:S02]  /*17780*/  ISETP.GE.OR P4, PT, R7, R2.reuse, P0 ;  /* 0x000000020700720c */ /* 0x080fe40000786670 */
[C---:B------:R-:W-:Y:S01]  /*17790*/  ISETP.GE.OR P1, PT, R0.reuse, R2, P0 ;  /* 0x000000020000720c */ /* 0x040fe20000726670 */
[----:B------:R-:W-:Y:S01]  /*177a0*/  LDS.128 R24, [R5+0x80] ;  /* 0x0000800005187984 */ /* 0x000fe20000000c00 */
[----:B------:R-:W-:-:S03]  /*177b0*/  IADD3 R7, R0, 0x20, RZ ;  /* 0x0000002000077810 */ /* 0x000fc60007ffe0ff */
[----:B------:R-:W3:Y:S01]  /*177c0*/  SHFL.IDX PT, R11, R3, 0x1, 0x181f ;  /* 0x00381f00030b7f89 */ /* 0x000ee200000e0000 */
[-C--:B------:R-:W-:Y:S02]  /*177d0*/  ISETP.GE.OR P3, PT, R7, R2.reuse, P0 ;  /* 0x000000020700720c */ /* 0x080fe40000766670 */
[----:B------:R-:W-:Y:S01]  /*177e0*/  IADD3 R7, R0, 0x30, RZ ;  /* 0x0000003000077810 */ /* 0x000fe20007ffe0ff */
[----:B------:R-:W4:Y:S03]  /*177f0*/  SHFL.IDX PT, R44, R3, 0x2, 0x181f ;  /* 0x00581f00032c7f89 */ /* 0x000f2600000e0000 */
[----:B------:R-:W-:Y:S01]  /*17800*/  ISETP.GE.OR P2, PT, R7, R2, P0 ;  /* 0x000000020700720c */ /* 0x000fe20000746670 */
[----:B------:R-:W-:Y:S04]  /*17810*/  LDS.128 R20, [R5+0x880] ;  /* 0x0008800005147984 */ /* 0x000fe80000000c00 */
[----:B------:R-:W-:Y:S01]  /*17820*/  LDS.128 R16, [R5+0x1080] ;  /* 0x0010800005107984 */ /* 0x000fe20000000c00 */
[----:B-1----:R-:W-:-:S03]  /*17830*/  @!P4 LEA R10, P6, R6, R8, 0x1 ;  /* 0x00000008060ac211 */ /* 0x002fc600078c08ff */
[----:B------:R-:W1:Y:S01]  /*17840*/  SHFL.IDX PT, R45, R3, 0x3, 0x181f ;  /* 0x00781f00032d7f89 */ /* 0x000e6200000e0000 */
[----:B--2---:R-:W-:-:S03]  /*17850*/  @!P1 LEA R12, P5, R6, R12, 0x1 ;  /* 0x0000000c060c9211 */ /* 0x004fc600078a08ff */
[----:B------:R-:W2:Y:S01]  /*17860*/  LDS.128 R28, [R5+0x1880] ;  /* 0x00188000051c7984 */ /* 0x000ea20000000c00 */
[----:B------:R-:W-:-:S03]  /*17870*/  @!P1 LEA.HI.X R13, R6, R9, R53, 0x1, P5 ;  /* 0x00000009060d9211 */ /* 0x000fc600028f0c35 */
[----:B------:R-:W-:Y:S02]  /*17880*/  LDS.128 R36, [R5+0x2880] ;  /* 0x0028800005247984 */ /* 0x000fe40000000c00 */
[----:B------:R-:W-:Y:S02]  /*17890*/  P2R R7, PR, RZ, 0x40 ;  /* 0x00000040ff077803 */ /* 0x000fe40000000000 */
[----:B------:R-:W-:Y:S01]  /*178a0*/  LDS.128 R40, [R5+0x3080] ;  /* 0x0030800005287984 */ /* 0x000fe20000000c00 */
[----:B------:R-:W-:Y:S02]  /*178b0*/  ISETP.GE.OR P6, PT, R32, R2, P0 ;  /* 0x000000022000720c */ /* 0x000fe400007c6670 */
[----:B------:R-:W-:Y:S01]  /*178c0*/  ISETP.NE.AND P5, PT, R7, RZ, PT ;  /* 0x000000ff0700720c */ /* 0x000fe20003fa5270 */
[----:B------:R-:W-:Y:S03]  /*178d0*/  LDS.128 R32, [R5+0x2080] ;  /* 0x0020800005207984 */ /* 0x000fe60000000c00 */
[C---:B---3--:R-:W-:Y:S01]  /*178e0*/  @!P4 LEA.HI.X R11, R6.reuse, R11, R53, 0x1, P5 ;  /* 0x0000000b060bc211 */ /* 0x048fe200028f0c35 */
[----:B------:R-:W3:Y:S01]  /*178f0*/  SHFL.IDX PT, R7, R4, 0x5, 0x181f ;  /* 0x00b81f0004077f89 */ /* 0x000ee200000e0000 */
[----:B------:R-:W-:-:S03]  /*17900*/  @!P3 LEA R8, P5, R6, R14, 0x1 ;  /* 0x0000000e0608b211 */ /* 0x000fc600078a08ff */
[----:B------:R-:W2:Y:S01]  /*17910*/  SHFL.IDX PT, R52, R3, 0x4, 0x181f ;  /* 0x00981f0003347f89 */ /* 0x000ea200000e0000 */
[C-C-:B----4-:R-:W-:Y:S02]  /*17920*/  @!P3 LEA.HI.X R9, R6.reuse, R44, R53.reuse, 0x1, P5 ;  /* 0x0000002c0609b211 */ /* 0x150fe400028f0c35 */
[----:B------:R-:W-:Y:S01]  /*17930*/  @!P2 LEA R14, P5, R6, R15, 0x1 ;  /* 0x0000000f060ea211 */ /* 0x000fe200078a08ff */
[----:B------:R-:W4:Y:S01]  /*17940*/  SHFL.IDX PT, R51, R3, 0x5, 0x181f ;  /* 0x00b81f0003337f89 */ /* 0x000f2200000e0000 */
[----:B------:R-:W-:Y:S02]  /*17950*/  IADD3 R44, R0, 0x50, RZ ;  /* 0x00000050002c7810 */ /* 0x000fe40007ffe0ff */
[----:B-1----:R-:W-:Y:S01]  /*17960*/  @!P2 LEA.HI.X R15, R6, R45, R53, 0x1, P5 ;  /* 0x0000002d060fa211 */ /* 0x002fe200028f0c35 */
[----:B------:R-:W1:Y:S01]  /*17970*/  SHFL.IDX PT, R50, R3, 0x6, 0x181f ;  /* 0x00d81f0003327f89 */ /* 0x000e6200000e0000 */
[-C--:B------:R-:W-:Y:S02]  /*17980*/  ISETP.GE.OR P5, PT, R44, R2.reuse, P0 ;  /* 0x000000022c00720c */ /* 0x080fe400007a6670 */
[----:B------:R-:W-:Y:S01]  /*17990*/  IADD3 R0, R0, 0x70, RZ ;  /* 0x0000007000007810 */ /* 0x000fe20007ffe0ff */
[----:B------:R-:W1:Y:S04]  /*179a0*/  LDS.128 R44, [R5+0x3880] ;  /* 0x00388000052c7984 */ /* 0x000e680000000c00 */
[----:B------:R3:W-:Y:S01]  /*179b0*/  @!P1 ST.E.128 [R12.64], R24 ;  /* 0x000000180c009985 */ /* 0x0007e2000c101d04 */
[----:B------:R-:W-:-:S02]  /*179c0*/  ISETP.GE.OR P1, PT, R54, R2, P0 ;  /* 0x000000023600720c */ /* 0x000fc40000726670 */
[----:B------:R-:W-:Y:S01]  /*179d0*/  ISETP.GE.OR P0, PT, R0, R2, P0 ;  /* 0x000000020000720c */ /* 0x000fe20000706670 */
[----:B------:R1:W-:Y:S04]  /*179e0*/  @!P4 ST.E.128 [R10.64], R20 ;  /* 0x000000140a00c985 */ /* 0x0003e8000c101d04 */
[----:B------:R4:W-:Y:S04]  /*179f0*/  @!P3 ST.E.128 [R8.64], R16 ;  /* 0x000000100800b985 */ /* 0x0009e8000c101d04 */
[----:B--2---:R2:W-:Y:S04]  /*17a00*/  @!P2 ST.E.128 [R14.64], R28 ;  /* 0x0000001c0e00a985 */ /* 0x0045e8000c101d04 */
[----:B------:R-:W2:Y:S04]  /*17a10*/  SHFL.IDX PT, R4, R4, 0x7, 0x181f ;  /* 0x00f81f0004047f89 */ /* 0x000ea800000e0000 */
[----:B------:R-:W2:Y:S01]  /*17a20*/  SHFL.IDX PT, R3, R3, 0x7, 0x181f ;  /* 0x00f81f0003037f89 */ /* 0x000ea200000e0000 */
[----:B---3--:R-:W-:-:S02]  /*17a30*/  @!P6 LEA R12, P4, R6, R48, 0x1 ;  /* 0x00000030060ce211 */ /* 0x008fc400078808ff */
[C---:B-1----:R-:W-:Y:S02]  /*17a40*/  @!P5 LEA R10, P3, R6.reuse, R7, 0x1 ;  /* 0x00000007060ad211 */ /* 0x042fe400078608ff */
[C-C-:B------:R-:W-:Y:S02]  /*17a50*/  @!P6 LEA.HI.X R13, R6.reuse, R52, R53.reuse, 0x1, P4 ;  /* 0x00000034060de211 */ /* 0x140fe400020f0c35 */
[C---:B----4-:R-:W-:Y:S02]  /*17a60*/  @!P1 LEA R8, P2, R6.reuse, R49, 0x1 ;  /* 0x0000003106089211 */ /* 0x050fe400078408ff */
        /* <DEDUP_REMOVED lines=10> */
.L_x_131:
        /* <DEDUP_REMOVED lines=19> */
.L_x_133:
        /* <DEDUP_REMOVED lines=12> */
[----:B------:R-:W-:Y:S01]  /*17d00*/  MOV R0, c[0x0][0x4e8] ;  /* 0x00013a0000007a02 */ /* 0x000fe20000000f00 */
[----:B------:R-:W-:Y:S01]  /*17d10*/  IMAD R6, R42, c[0x0][0x490], RZ ;  /* 0x000124002a067a24 */ /* 0x000fe200078e02ff */
[----:B------:R-:W-:Y:S01]  /*17d20*/  MOV R2, R4 ;  /* 0x0000000400027202 */ /* 0x000fe20000000f00 */
[----:B------:R-:W-:Y:S01]  /*17d30*/  IMAD.MOV.U32 R3, RZ, RZ, R5 ;  /* 0x000000ffff037224 */ /* 0x000fe200078e0005 */
[----:B------:R-:W-:Y:S01]  /*17d40*/  ISETP.NE.AND P0, PT, R0, 0x1, PT ;  /* 0x000000010000780c */ /* 0x000fe20003f05270 */
[C---:B------:R-:W-:Y:S01]  /*17d50*/  IMAD R6, R55.reuse, c[0x0][0x494], R6 ;  /* 0x0001250037067a24 */ /* 0x040fe200078e0206 */
[----:B------:R-:W-:Y:S01]  /*17d60*/  MOV R0, R8 ;  /* 0x0000000800007202 */ /* 0x000fe20000000f00 */
[----:B------:R-:W-:-:S05]  /*17d70*/  IMAD.WIDE.U32 R2, R55, c[0x0][0x490], R2 ;  /* 0x0001240037027a25 */ /* 0x000fca00078e0002 */
[----:B------:R-:W-:-:S05]  /*17d80*/  IADD3 R3, R6, R3, RZ ;  /* 0x0000000306037210 */ /* 0x000fca0007ffe0ff */
[----:B------:R-:W-:-:S04]  /*17d90*/  @P0 IMAD.HI.U32 R7, R8, c[0x0][0x4ec], RZ ;  /* 0x00013b0008070a27 */ /* 0x000fc800078e00ff */
[----:B------:R-:W-:Y:S01]  /*17da0*/  IMAD.WIDE.U32 R2, R9, c[0x0][0x498], R2 ;  /* 0x0001260009027a25 */ /* 0x000fe200078e0002 */
[----:B------:R-:W-:-:S03]  /*17db0*/  @P0 SHF.R.U32.HI R0, RZ, c[0x0][0x4f0], R7 ;  /* 0x00013c00ff000a19 */ /* 0x000fc60000011607 */
[----:B------:R-:W-:Y:S01]  /*17dc0*/  IMAD R7, R11, c[0x0][0x498], RZ ;  /* 0x000126000b077a24 */ /* 0x000fe200078e02ff */
[----:B------:R-:W-:Y:S01]  /*17dd0*/  IADD3 R2, P0, R0, R2, RZ ;  /* 0x0000000200027210 */ /* 0x000fe20007f1e0ff */
[----:B------:R-:W-:Y:S02]  /*17de0*/  IMAD.MOV R6, RZ, RZ, -R0 ;  /* 0x000000ffff067224 */ /* 0x000fe400078e0a00 */
[----:B------:R-:W-:Y:S02]  /*17df0*/  IMAD R7, R9, c[0x0][0x49c], R7 ;  /* 0x0001270009077a24 */ /* 0x000fe400078e0207 */
[----:B------:R-:W-:Y:S01]  /*17e00*/  IMAD R6, R6, c[0x0][0x4e8], R8 ;  /* 0x00013a0006067a24 */ /* 0x000fe200078e0208 */
[----:B------:R-:W-:-:S04]  /*17e10*/  SHF.R.S32.HI R8, RZ, 0x1f, R0 ;  /* 0x0000001fff087819 */ /* 0x000fc80000011400 */
[----:B------:R-:W-:Y:S02]  /*17e20*/  SHF.R.S32.HI R0, RZ, 0x1f, R6 ;  /* 0x0000001fff007819 */ /* 0x000fe40000011406 */
[----:B------:R-:W-:-:S03]  /*17e30*/  IADD3.X R3, R8, R3, R7, P0, !PT ;  /* 0x0000000308037210 */ /* 0x000fc600007fe407 */
[----:B------:R-:W-:Y:S02]  /*17e40*/  IMAD R0, R0, c[0x0][0x488], RZ ;  /* 0x0001220000007a24 */ /* 0x000fe400078e02ff */
[----:B------:R-:W-:-:S04]  /*17e50*/  IMAD.WIDE.U32 R2, R6, c[0x0][0x488], R2 ;  /* 0x0001220006027a25 */ /* 0x000fc800078e0002 */
[----:B------:R-:W-:Y:S01]  /*17e60*/  IMAD R0, R6, c[0x0][0x48c], R0 ;  /* 0x0001230006007a24 */ /* 0x000fe200078e0200 */
[----:B------:R-:W-:-:S04]  /*17e70*/  LEA R6, P0, R2, c[0x0][0x450], 0x2 ;  /* 0x0001140002067a11 */ /* 0x000fc800078010ff */
[----:B------:R-:W-:-:S04]  /*17e80*/  IADD3 R0, R3, R0, RZ ;  /* 0x0000000003007210 */ /* 0x000fc80007ffe0ff */
[----:B------:R-:W-:Y:S02]  /*17e90*/  LEA.HI.X R7, R2, c[0x0][0x454], R0, 0x2, P0 ;  /* 0x0001150002077a11 */ /* 0x000fe400000f1400 */
[----:B------:R-:W-:-:S05]  /*17ea0*/  MOV R0, 0xff800000 ;  /* 0xff80000000007802 */ /* 0x000fca0000000f00 */
[----:B------:R1:W-:Y:S02]  /*17eb0*/  STG.E [R6.64], R0 ;  /* 0x0000000006007986 */ /* 0x0003e4000c101904 */
.L_x_135:
[----:B------:R-:W-:Y:S05]  /*17ec0*/  BSYNC B0 ;  /* 0x0000000000007941 */ /* 0x000fea0003800000 */
.L_x_134:
[----:B------:R-:W2:Y:S01]  /*17ed0*/  S2R R12, SR_CTAID.X ;  /* 0x00000000000c7919 */ /* 0x000ea20000002500 */
[----:B-1----:R-:W-:Y:S01]  /*17ee0*/  IMAD R0, R5, c[0x0][0x3a0], RZ ;  /* 0x0000e80005007a24 */ /* 0x002fe200078e02ff */
[----:B------:R-:W-:Y:S01]  /*17ef0*/  SHF.R.S32.HI R5, RZ, 0x1f, R10 ;  /* 0x0000001fff057819 */ /* 0x000fe2000001140a */
[----:B------:R-:W-:-:S03]  /*17f00*/  IMAD.WIDE.U32 R2, R4, c[0x0][0x3a0], RZ ;  /* 0x0000e80004027a25 */ /* 0x000fc600078e00ff */
[----:B------:R-:W-:Y:S01]  /*17f10*/  LEA.HI R5, R5, R10, RZ, 0x3 ;  /* 0x0000000a05057211 */ /* 0x000fe200078f18ff */
[----:B------:R-:W-:Y:S02]  /*17f20*/  IMAD R0, R4, c[0x0][0x3a4], R0 ;  /* 0x0000e90004007a24 */ /* 0x000fe400078e0200 */
[----:B------:R-:W-:Y:S01]  /*17f30*/  IMAD.MOV.U32 R6, RZ, RZ, c[0x0][0x4e8] ;  /* 0x00013a00ff067624 */ /* 0x000fe200078e00ff */
[----:B------:R-:W-:Y:S01]  /*17f40*/  LOP3.LUT R4, R5, 0xfffffff8, RZ, 0xc0, !PT ;  /* 0xfffffff805047812 */ /* 0x000fe200078ec0ff */
[----:B------:R-:W-:Y:S02]  /*17f50*/  IMAD.IADD R3, R3, 0x1, R0 ;  /* 0x0000000103037824 */ /* 0x000fe400078e0200 */
[----:B------:R-:W-:Y:S01]  /*17f60*/  IMAD R0, R42, c[0x0][0x3e8], RZ ;  /* 0x0000fa002a007a24 */ /* 0x000fe200078e02ff */
[----:B------:R-:W-:Y:S01]  /*17f70*/  ISETP.NE.AND P0, PT, R6, 0x1, PT ;  /* 0x000000010600780c */ /* 0x000fe20003f05270 */
[----:B------:R-:W-:Y:S01]  /*17f80*/  IMAD.IADD R8, R10, 0x1, -R4 ;  /* 0x000000010a087824 */ /* 0x000fe200078e0a04 */
[----:B------:R-:W-:Y:S01]  /*17f90*/  SHF.R.S32.HI R10, RZ, 0x3, R5 ;  /* 0x00000003ff0a7819 */ /* 0x000fe20000011405 */
[----:B------:R-:W-:-:S02]  /*17fa0*/  IMAD R0, R55, c[0x0][0x3ec], R0 ;  /* 0x0000fb0037007a24 */ /* 0x000fc400078e0200 */
[----:B------:R-:W-:-:S04]  /*17fb0*/  IMAD.WIDE.U32 R2, R55, c[0x0][0x3e8], R2 ;  /* 0x0000fa0037027a25 */ /* 0x000fc800078e0002 */
[----:B------:R-:W-:Y:S02]  /*17fc0*/  IMAD R4, R8, 0x10, R10 ;  /* 0x0000001008047824 */ /* 0x000fe400078e020a */
[----:B------:R-:W-:Y:S02]  /*17fd0*/  IMAD.IADD R3, R0, 0x1, R3 ;  /* 0x0000000100037824 */ /* 0x000fe400078e0203 */
[----:B--2---:R-:W-:Y:S02]  /*17fe0*/  IMAD R4, R12, 0x80, R4 ;  /* 0x000000800c047824 */ /* 0x004fe400078e0204 */
[----:B------:R-:W-:Y:S02]  /*17ff0*/  IMAD R6, R11, c[0x0][0x3f0], RZ ;  /* 0x0000fc000b067a24 */ /* 0x000fe400078e02ff */
[----:B------:R-:W-:-:S04]  /*18000*/  @P0 IMAD.HI.U32 R5, R4, c[0x0][0x4ec], RZ ;  /* 0x00013b0004050a27 */ /* 0x000fc800078e00ff */
[----:B------:R-:W-:Y:S01]  /*18010*/  IMAD.MOV.U32 R0, RZ, RZ, R4 ;  /* 0x000000ffff007224 */ /* 0x000fe200078e0004 */
[----:B------:R-:W-:Y:S01]  /*18020*/  @P0 SHF.R.U32.HI R0, RZ, c[0x0][0x4f0], R5 ;  /* 0x00013c00ff000a19 */ /* 0x000fe20000011605 */
[C---:B------:R-:W-:Y:S02]  /*18030*/  IMAD R7, R9.reuse, c[0x0][0x3f4], R6 ;  /* 0x0000fd0009077a24 */ /* 0x040fe400078e0206 */
[----:B------:R-:W-:Y:S01]  /*18040*/  IMAD.WIDE.U32 R2, R9, c[0x0][0x3f0], R2 ;  /* 0x0000fc0009027a25 */ /* 0x000fe200078e0002 */
[----:B------:R-:W-:-:S03]  /*18050*/  SHF.R.S32.HI R6, RZ, 0x1f, R0 ;  /* 0x0000001fff067819 */ /* 0x000fc60000011400 */
[----:B------:R-:W-:Y:S02]  /*18060*/  IMAD.MOV R5, RZ, RZ, -R0 ;  /* 0x000000ffff057224 */ /* 0x000fe400078e0a00 */
[----:B------:R-:W-:Y:S02]  /*18070*/  IMAD.IADD R3, R3, 0x1, R7 ;  /* 0x0000000103037824 */ /* 0x000fe400078e0207 */
[----:B------:R-:W-:Y:S02]  /*18080*/  IMAD R5, R5, c[0x0][0x4e8], R4 ;  /* 0x00013a0005057a24 */ /* 0x000fe400078e0204 */
[----:B------:R-:W-:Y:S02]  /*18090*/  IMAD R6, R6, c[0x0][0x3e0], RZ ;  /* 0x0000f80006067a24 */ /* 0x000fe400078e02ff */
[----:B------:R-:W-:Y:S01]  /*180a0*/  IMAD.WIDE.U32 R2, R0, c[0x0][0x3e0], R2 ;  /* 0x0000f80000027a25 */ /* 0x000fe200078e0002 */
[----:B------:R-:W-:-:S03]  /*180b0*/  SHF.R.S32.HI R4, RZ, 0x1f, R5 ;  /* 0x0000001fff047819 */ /* 0x000fc60000011405 */
[----:B------:R-:W-:Y:S02]  /*180c0*/  IMAD R0, R0, c[0x0][0x3e4], R6 ;  /* 0x0000f90000007a24 */ /* 0x000fe400078e0206 */
[----:B-----5:R-:W-:Y:S02]  /*180d0*/  IMAD R19, R19, c[0x0][0x4e8], RZ ;  /* 0x00013a0013137a24 */ /* 0x020fe400078e02ff */
        /* <DEDUP_REMOVED lines=14> */
[----:B------:R-:W-:-:S02]  /*181c0*/  IADD3 R8, R2, 0x10, RZ ;  /* 0x0000001002087810 */ /* 0x000fc40007ffe0ff */
[-C--:B------:R-:W-:Y:S01]  /*181d0*/  ISETP.GE.OR P1, PT, R2, R19.reuse, P0 ;  /* 0x000000130200720c */ /* 0x080fe20000726670 */
[----:B------:R-:W3:Y:S01]  /*181e0*/  SHFL.IDX PT, R9, R3, 0x1, 0x181f ;  /* 0x00381f0003097f89 */ /* 0x000ee200000e0000 */
[-C--:B------:R-:W-:Y:S02]  /*181f0*/  ISETP.GE.OR P5, PT, R8, R19.reuse, P0 ;  /* 0x000000130800720c */ /* 0x080fe400007a6670 */
[C---:B------:R-:W-:Y:S01]  /*18200*/  IADD3 R14, R2.reuse, 0x20, RZ ;  /* 0x00000020020e7810 */ /* 0x040fe20007ffe0ff */
[----:B------:R-:W4:Y:S01]  /*18210*/  SHFL.IDX PT, R8, R4, 0x2, 0x181f ;  /* 0x00581f0004087f89 */ /* 0x000f2200000e0000 */
[----:B------:R-:W-:Y:S02]  /*18220*/  IADD3 R10, R2, 0x40, RZ ;  /* 0x00000040020a7810 */ /* 0x000fe40007ffe0ff */
[----:B------:R-:W-:Y:S01]  /*18230*/  ISETP.GE.OR P4, PT, R14, R19, P0 ;  /* 0x000000130e00720c */ /* 0x000fe20000786670 */
[----:B------:R-:W3:Y:S01]  /*18240*/  SHFL.IDX PT, R12, R3, 0x2, 0x181f ;  /* 0x00581f00030c7f89 */ /* 0x000ee200000e0000 */
[----:B------:R-:W-:-:S02]  /*18250*/  IADD3 R13, R2, 0x30, RZ ;  /* 0x00000030020d7810 */ /* 0x000fc40007ffe0ff */
[-C--:B------:R-:W-:Y:S01]  /*18260*/  ISETP.GE.OR P6, PT, R10, R19.reuse, P0 ;  /* 0x000000130a00720c */ /* 0x080fe200007c6670 */
[----:B------:R-:W3:Y:S01]  /*18270*/  SHFL.IDX PT, R11, R4, 0x3, 0x181f ;  /* 0x00781f00040b7f89 */ /* 0x000ee200000e0000 */
[C---:B-1----:R-:W-:Y:S02]  /*18280*/  @!P1 LEA R6, P2, R0.reuse, R6, 0x1 ;  /* 0x0000000600069211 */ /* 0x042fe400078408ff */
[----:B------:R-:W-:Y:S01]  /*18290*/  ISETP.GE.OR P3, PT, R13, R19, P0 ;  /* 0x000000130d00720c */ /* 0x000fe20000766670 */
[----:B------:R-:W1:Y:S01]  /*182a0*/  SHFL.IDX PT, R14, R3, 0x3, 0x181f ;  /* 0x00781f00030e7f89 */ /* 0x000e6200000e0000 */
[----:B--2---:R-:W-:-:S03]  /*182b0*/  @!P1 LEA.HI.X R7, R0, R7, R20, 0x1, P2 ;  /* 0x0000000700079211 */ /* 0x004fc600010f0c14 */
[----:B------:R-:W2:Y:S04]  /*182c0*/  SHFL.IDX PT, R10, R4, 0x4, 0x181f ;  /* 0x00981f00040a7f89 */ /* 0x000ea800000e0000 */
[----:B------:R1:W-:Y:S04]  /*182d0*/  @!P1 ST.E.128 [R6.64], RZ ;  /* 0x000000ff06009985 */ /* 0x0003e8000c101d04 */
[----:B------:R-:W-:Y:S04]  /*182e0*/  SHFL.IDX PT, R13, R4, 0x5, 0x181f ;  /* 0x00b81f00040d7f89 */ /* 0x000fe800000e0000 */
[----:B------:R-:W-:Y:S04]  /*182f0*/  SHFL.IDX PT, R15, R4, 0x6, 0x181f ;  /* 0x00d81f00040f7f89 */ /* 0x000fe800000e0000 */
[----:B------:R-:W2:Y:S04]  /*18300*/  SHFL.IDX PT, R18, R3, 0x4, 0x181f ;  /* 0x00981f0003127f89 */ /* 0x000ea800000e0000 */
[----:B------:R-:W2:Y:S04]  /*18310*/  SHFL.IDX PT, R17, R3, 0x5, 0x181f ;  /* 0x00b81f0003117f89 */ /* 0x000ea800000e0000 */
[----:B------:R-:W2:Y:S04]  /*18320*/  SHFL.IDX PT, R16, R3, 0x6, 0x181f ;  /* 0x00d81f0003107f89 */ /* 0x000ea800000e0000 */
[----:B------:R-:W2:Y:S01]  /*18330*/  SHFL.IDX PT, R4, R4, 0x7, 0x181f ;  /* 0x00f81f0004047f89 */ /* 0x000ea200000e0000 */
[----:B-1----:R-:W-:-:S02]  /*18340*/  IADD3 R7, R2, 0x50, RZ ;  /* 0x0000005002077810 */ /* 0x002fc40007ffe0ff */
[C---:B------:R-:W-:Y:S01]  /*18350*/  @!P5 LEA R6, P1, R0.reuse, R5, 0x1 ;  /* 0x000000050006d211 */ /* 0x040fe200078208ff */
[----:B------:R-:W1:Y:S01]  /*18360*/  SHFL.IDX PT, R3, R3, 0x7, 0x181f ;  /* 0x00f81f0003037f89 */ /* 0x000e6200000e0000 */
[----:B------:R-:W-:Y:S02]  /*18370*/  ISETP.GE.OR P2, PT, R7, R19, P0 ;  /* 0x000000130700720c */ /* 0x000fe40000746670 */
[C---:B---3--:R-:W-:Y:S02]  /*18380*/  @!P5 LEA.HI.X R7, R0.reuse, R9, R20, 0x1, P1 ;  /* 0x000000090007d211 */ /* 0x048fe400008f0c14 */
[----:B----4-:R-:W-:Y:S02]  /*18390*/  @!P4 LEA R8, P1, R0, R8, 0x1 ;  /* 0x000000080008c211 */ /* 0x010fe400078208ff */
[C---:B------:R-:W-:Y:S01]  /*183a0*/  IADD3 R9, R2.reuse, 0x60, RZ ;  /* 0x0000006002097810 */ /* 0x040fe20007ffe0ff */
[----:B------:R3:W-:Y:S01]  /*183b0*/  @!P5 ST.E.128 [R6.64], RZ ;  /* 0x000000ff0600d985 */ /* 0x0007e2000c101d04 */
[----:B------:R-:W-:-:S09]  /*183c0*/  IADD3 R2, R2, 0x70, RZ ;  /* 0x0000007002027810 */ /* 0x000fd20007ffe0ff */
[----:B------:R-:W-:Y:S02]  /*183d0*/  P2R R5, PR, RZ, 0x2 ;  /* 0x00000002ff057803 */ /* 0x000fe40000000000 */
[-C--:B------:R-:W-:Y:S02]  /*183e0*/  ISETP.GE.OR P1, PT, R9, R19.reuse, P0 ;  /* 0x000000130900720c */ /* 0x080fe40000726670 */
[----:B------:R-:W-:Y:S02]  /*183f0*/  ISETP.NE.AND P5, PT, R5, RZ, PT ;  /* 0x000000ff0500720c */ /* 0x000fe40003fa5270 */
[----:B------:R-:W-:Y:S02]  /*18400*/  ISETP.GE.OR P0, PT, R2, R19, P0 ;  /* 0x000000130200720c */ /* 0x000fe40000706670 */
[----:B------:R-:W-:-:S05]  /*18410*/  @!P4 LEA.HI.X R9, R0, R12, R20, 0x1, P5 ;  /* 0x0000000c0009c211 */ /* 0x000fca00028f0c14 */
[----:B------:R4:W-:Y:S01]  /*18420*/  @!P4 ST.E.128 [R8.64], RZ ;  /* 0x000000ff0800c985 */ /* 0x0009e2000c101d04 */
[----:B---3--:R-:W-:-:S04]  /*18430*/  @!P3 LEA R6, P5, R0, R11, 0x1 ;  /* 0x0000000b0006b211 */ /* 0x008fc800078a08ff */
[C---:B------:R-:W-:Y:S02]  /*18440*/  @!P3 LEA.HI.X R7, R0.reuse, R14, R20, 0x1, P5 ;  /* 0x0000000e0007b211 */ /* 0x040fe400028f0c14 */
[----:B--2---:R-:W-:-:S03]  /*18450*/  @!P6 LEA R10, P5, R0, R10, 0x1 ;  /* 0x0000000a000ae211 */ /* 0x004fc600078a08ff */
[----:B------:R2:W-:Y:S01]  /*18460*/  @!P3 ST.E.128 [R6.64], RZ ;  /* 0x000000ff0600b985 */ /* 0x0005e2000c101d04 */
[----:B------:R-:W-:-:S05]  /*18470*/  @!P6 LEA.HI.X R11, R0, R18, R20, 0x1, P5 ;  /* 0x00000012000be211 */ /* 0x000fca00028f0c14 */
[----:B------:R3:W-:Y:S01]  /*18480*/  @!P6 ST.E.128 [R10.64], RZ ;  /* 0x000000ff0a00e985 */ /* 0x0007e2000c101d04 */
[----:B----4-:R-:W-:-:S04]  /*18490*/  @!P2 LEA R8, P4, R0, R13, 0x1 ;  /* 0x0000000d0008a211 */ /* 0x010fc800078808ff */
[----:B------:R-:W-:-:S05]  /*184a0*/  @!P2 LEA.HI.X R9, R0, R17, R20, 0x1, P4 ;  /* 0x000000110009a211 */ /* 0x000fca00020f0c14 */
[----:B------:R3:W-:Y:S01]  /*184b0*/  @!P2 ST.E.128 [R8.64], RZ ;  /* 0x000000ff0800a985 */ /* 0x0007e2000c101d04 */
[----:B--2---:R-:W-:-:S04]  /*184c0*/  @!P1 LEA R6, P3, R0, R15, 0x1 ;  /* 0x0000000f00069211 */ /* 0x004fc800078608ff */
[----:B------:R-:W-:-:S05]  /*184d0*/  @!P1 LEA.HI.X R7, R0, R16, R20, 0x1, P3 ;  /* 0x0000001000079211 */ /* 0x000fca00018f0c14 */
[----:B------:R3:W-:Y:S01]  /*184e0*/  @!P1 ST.E.128 [R6.64], RZ ;  /* 0x000000ff06009985 */ /* 0x0007e2000c101d04 */
[----:B------:R-:W-:Y:S05]  /*184f0*/  @P0 EXIT ;  /* 0x000000000000094d */ /* 0x000fea0003800000 */
[----:B-1----:R-:W-:-:S04]  /*18500*/  LEA R2, P0, R0, R4, 0x1 ;  /* 0x0000000400027211 */ /* 0x002fc800078008ff */
[----:B------:R-:W-:-:S05]  /*18510*/  LEA.HI.X R3, R0, R3, R20, 0x1, P0 ;  /* 0x0000000300037211 */ /* 0x000fca00000f0c14 */
[----:B------:R-:W-:Y:S01]  /*18520*/  ST.E.128 [R2.64], RZ ;  /* 0x000000ff02007985 */ /* 0x000fe2000c101d04 */
[----:B------:R-:W-:Y:S05]  /*18530*/  EXIT ;  /* 0x000000000000794d */ /* 0x000fea0003800000 */
.L_x_136:
        /* <DEDUP_REMOVED lines=12> */
.L_x_737:


//--------------------- .text._ZN7cutlass13device_kernelIN5flash19enable_sm80_to_sm89INS1_16FlashAttnFwdSm80INS1_25CollectiveMainloopFwdSm80ILi4ELi1ELb0EN4cute5tupleIJNS5_1CILi128EEENS7_ILi96EEENS7_ILi64EEEEEELi64ENS_10bfloat16_tEfNS_4arch4Sm80ELb0ELb1ELb0ELb0ELb0ELb0ELb1ELb0EEENS1_21CollectiveEpilogueFwdINS6_IJS8_SA_S9_EEENS6_IJNS7_ILi1EEESI_SI_EEESC_SE_Li128ELb0ELb1ELb0ELb0EEENS1_19SingleTileSchedulerILb0ELb0ELb1ELi128EEEEEEEEEvNT_6ParamsE --------------------------
	.section	.text._ZN7cutlass13device_kernelIN5flash19enable_sm80_to_sm89INS1_16FlashAttnFwdSm80INS1_25CollectiveMainloopFwdSm80ILi4ELi1ELb0EN4cute5tupleIJNS5_1CILi128EEENS7_ILi96EEENS7_ILi64EEEEEELi64ENS_10bfloat16_tEfNS_4arch4Sm80ELb0ELb1ELb0ELb0ELb0ELb0ELb1ELb0EEENS1_21CollectiveEpilogueFwdINS6_IJS8_SA_S9_EEENS6_IJNS7_ILi1EEESI_SI_EEESC_SE_Li128ELb0ELb1ELb0ELb0EEENS1_19SingleTileSchedulerILb0ELb0ELb1ELi128EEEEEEEEEvNT_6ParamsE,"ax",@progbits
	.sectioninfo	@"SHI_REGISTERS=255"
	.align	128
.text._ZN7cutlass13device_kernelIN5flash19enable_sm80_to_sm89INS1_16FlashAttnFwdSm80INS1_25CollectiveMainloopFwdSm80ILi4ELi1ELb0EN4cute5tupleIJNS5_1CILi128EEENS7_ILi96EEENS7_ILi64EEEEEELi64ENS_10bfloat16_tEfNS_4arch4Sm80ELb0ELb1ELb0ELb0ELb0ELb0ELb1ELb0EEENS1_21CollectiveEpilogueFwdINS6_IJS8_SA_S9_EEENS6_IJNS7_ILi1EEESI_SI_EEESC_SE_Li128ELb0ELb1ELb0ELb0EEENS1_19SingleTileSchedulerILb0ELb0ELb1ELi128EEEEEEEEEvNT_6ParamsE:
        .type           _ZN7cutlass13device_kernelIN5flash19enable_sm80_to_sm89INS1_16FlashAttnFwdSm80INS1_25CollectiveMainloopFwdSm80ILi4ELi1ELb0EN4cute5tupleIJNS5_1CILi128EEENS7_ILi96EEENS7_ILi64EEEEEELi64ENS_10bfloat16_tEfNS_4arch4Sm80ELb0ELb1ELb0ELb0ELb0ELb0ELb1ELb0EEENS1_21CollectiveEpilogueFwdINS6_IJS8_SA_S9_EEENS6_IJNS7_ILi1EEESI_SI_EEESC_SE_Li128ELb0ELb1ELb0ELb0EEENS1_19SingleTileSchedulerILb0ELb0ELb1ELi128EEEEEEEEEvNT_6ParamsE,@function
        .size           _ZN7cutlass13device_kernelIN5flash19enable_sm80_to_sm89INS1_16FlashAttnFwdSm80INS1_25CollectiveMainloopFwdSm80ILi4ELi1ELb0EN4cute5tupleIJNS5_1CILi128EEENS7_ILi96EEENS7_ILi64EEEEEELi64ENS_10bfloat16_tEfNS_4arch4Sm80ELb0ELb1ELb0ELb0ELb0ELb0ELb1ELb0EEENS1_21CollectiveEpilogueFwdINS6_IJS8_SA_S9_EEENS6_IJNS7_ILi1EEESI_SI_EEESC_SE_Li128ELb0ELb1ELb0ELb0EEENS1_19SingleTileSchedulerILb0ELb0ELb1ELi128EEEEEEEEEvNT_6ParamsE,(.L_x_738 - _ZN7cutlass13device_kernelIN5flash19enable_sm80_to_sm89INS1_16FlashAttnFwdSm80INS1_25CollectiveMainloopFwdSm80ILi4ELi1ELb0EN4cute5tupleIJNS5_1CILi128EEENS7_ILi96EEENS7_ILi64EEEEEELi64ENS_10bfloat16_tEfNS_4arch4Sm80ELb0ELb1ELb0ELb0ELb0ELb0ELb1ELb0EEENS1_21CollectiveEpilogueFwdINS6_IJS8_SA_S9_EEENS6_IJNS7_ILi1EEESI_SI_EEESC_SE_Li128ELb0ELb1ELb0ELb0EEENS1_19SingleTileSchedulerILb0ELb0ELb1ELi128EEEEEEEEEvNT_6ParamsE)
        .other          _ZN7cutlass13device_kernelIN5flash19enable_sm80_to_sm89INS1_16FlashAttnFwdSm80INS1_25CollectiveMainloopFwdSm80ILi4ELi1ELb0EN4cute5tupleIJNS5_1CILi128EEENS7_ILi96EEENS7_ILi64EEEEEELi64ENS_10bfloat16_tEfNS_4arch4Sm80ELb0ELb1ELb0ELb0ELb0ELb0ELb1ELb0EEENS1_21CollectiveEpilogueFwdINS6_IJS8_SA_S9_EEENS6_IJNS7_ILi1EEESI_SI_EEESC_SE_Li128ELb0ELb1ELb0ELb0EEENS1_19SingleTileSchedulerILb0ELb0ELb1ELi128EEEEEEEEEvNT_6ParamsE,@"STO_CUDA_ENTRY STV_DEFAULT"
_ZN7cutlass13device_kernelIN5flash19enable_sm80_to_sm89INS1_16FlashAttnFwdSm80INS1_25CollectiveMainloopFwdSm80ILi4ELi1ELb0EN4cute5tupleIJNS5_1CILi128EEENS7_ILi96EEENS7_ILi64EEEEEELi64ENS_10bfloat16_tEfNS_4arch4Sm80ELb0ELb1ELb0ELb0ELb0ELb0ELb1ELb0EEENS1_21CollectiveEpilogueFwdINS6_IJS8_SA_S9_EEENS6_IJNS7_ILi1EEESI_SI_EEESC_SE_Li128ELb0ELb1ELb0ELb0EEENS1_19SingleTileSchedulerILb0ELb0ELb1ELi128EEEEEEEEEvNT_6ParamsE:
[----:B------:R-:W-:-:S03]  /*0000*/  MOV R1, c[0x0][0x28] ;  /* 0x00000a0000017a02 */ /* 0x000fc60000000f00 */
[----:B------:R-:W1:Y:S01]  /*0010*/  S2R R28, SR_CTAID.Z ;  /* 0x00000000001c7919 */ /* 0x000e620000002700 */
[----:B------:R-:W-:Y:S02]  /*0020*/  IADD3 R1, R1, -0x68, RZ ;  /* 0xffffff9801017810 */ /* 0x000fe40007ffe0ff */
[----:B-1----:R-:W-:-:S13]  /*0030*/  ISETP.GE.AND P0, PT, R28, RZ, PT ;  /* 0x000000ff1c00720c */ /* 0x002fda0003f06270 */
[----:B------:R-:W-:Y:S05]  /*0040*/  @!P0 EXIT ;  /* 0x000000000000894d */ /* 0x000fea0003800000 */
[----:B------:R-:W1:Y:S01]  /*0050*/  S2UR UR7, SR_CTAID.X ;  /* 0x00000000000779c3 */ /* 0x000e620000002500 */
[----:B------:R-:W-:Y:S01]  /*0060*/  ULDC UR9, c[0x0][0x2c4] ;  /* 0x0000b10000097ab9 */ /* 0x000fe20000000800 */
[----:B------:R-:W2:Y:S01]  /*0070*/  S2R R202, SR_TID.X ;  /* 0x0000000000ca7919 */ /* 0x000ea20000002100 */
[----:B------:R-:W-:Y:S02]  /*0080*/  UISETP.NE.AND UP2, UPT, UR9, 0x1, UPT ;  /* 0x000000010900788c */ /* 0x000fe4000bf45270 */
[----:B------:R-:W-:Y:S02]  /*0090*/  ULDC.64 UR4, c[0x0][0x2c8] ;  /* 0x0000b20000047ab9 */ /* 0x000fe40000000a00 */
[----:B------:R-:W-:Y:S02]  /*00a0*/  UMOV UR8, 0x1 ;  /* 0x0000000100087882 */ /* 0x000fe40000000000 */
[----:B------:R-:W-:Y:S02]  /*00b0*/  ULDC UR6, c[0x0][0x168] ;  /* 0x00005a0000067ab9 */ /* 0x000fe40000000800 */
[----:B------:R-:W-:-:S02]  /*00c0*/  UIADD3 UR6, UR8, -UR6, URZ ;  /* 0x8000000608067290 */ /* 0x000fc4000fffe03f */
[----:B-1----:R-:W-:-:S04]  /*00d0*/  USHF.L.U32 UR7, UR7, 0x7, URZ ;  /* 0x0000000707077899 */ /* 0x002fc8000800063f */
[----:B------:R-:W-:Y:S02]  /*00e0*/  @UP2 UIADD3 UR12, UR7, 0x7f, URZ ;  /* 0x0000007f070c2890 */ /* 0x000fe4000fffe03f */
[----:B------:R-:W-:Y:S02]  /*00f0*/  UIADD3 UR10, UR7, 0x7f, URZ ;  /* 0x0000007f070a7890 */ /* 0x000fe4000fffe03f */
[----:B------:R-:W-:-:S04]  /*0100*/  UIMAD.WIDE.U32 UR12, UR12, UR4, URZ ;  /* 0x000000040c0c72a5 */ /* 0x000fc8000f8e003f */
[----:B------:R-:W-:-:S03]  /*0110*/  @UP2 USHF.R.U32.HI UR10, URZ, UR5, UR13 ;  /* 0x000000053f0a2299 */ /* 0x000fc6000801160d */
[----:B------:R-:W-:Y:S02]  /*0120*/  ULDC.64 UR4, c[0x0][0x328] ;  /* 0x0000ca0000047ab9 */ /* 0x000fe40000000a00 */
[----:B------:R-:W-:-:S03]  /*0130*/  UISETP.LE.AND UP1, UPT, UR8, UR5, UPT ;  /* 0x000000050800728c */ /* 0x000fc6000bf23270 */
[----:B------:R-:W-:Y:S02]  /*0140*/  ULDC UR5, c[0x0][0x1d0] ;  /* 0x0000740000057ab9 */ /* 0x000fe40000000800 */
[----:B------:R-:W-:Y:S01]  /*0150*/  UIADD3 UR5, UR10, UR5, UR6 ;  /* 0x000000050a057290 */ /* 0x000fe2000fffe006 */
[----:B------:R-:W-:-:S03]  /*0160*/  PLOP3.LUT P0, PT, PT, PT, UP1, 0x40, 0x0 ;  /* 0x000000000000781c */ /* 0x000fc60003f0e818 */
[----:B------:R-:W-:-:S06]  /*0170*/  UIADD3 UR4, UR5, UR4, URZ ;  /* 0x0000000405047290 */ /* 0x000fcc000fffe03f */
[----:B------:R-:W-:-:S04]  /*0180*/  MOV R0, UR4 ;  /* 0x0000000400007c02 */ /* 0x000fc80008000f00 */
[----:B------:R-:W-:Y:S05]  /*0190*/  @P0 BRA `(.L_x_137) ;  /* 0x0000013000000947 */ /* 0x000fea0003800000 */
[----:B--2---:R-:W-:Y:S01]  /*01a0*/  ISETP.LT.AND P0, PT, RZ, UR5, PT ;  /* 0x00000005ff007c0c */ /* 0x004fe2000bf01270 */
[----:B------:R-:W-:-:S12]  /*01b0*/  UIADD3 UR6, UR5, -0x1, URZ ;  /* 0xffffffff05067890 */ /* 0x000fd8000fffe03f */
[----:B------:R-:W-:Y:S05]  /*01c0*/  @P0 BRA `(.L_x_138) ;  /* 0x0000008000000947 */ /* 0x000fea0003800000 */
[----:B------:R-:W-:Y:S02]  /*01d0*/  ULDC UR4, c[0x0][0x32c] ;  /* 0x0000cb0000047ab9 */ /* 0x000fe40000000800 */
[----:B------:R-:W-:Y:S02]  /*01e0*/  UISETP.NE.AND UP0, UPT, UR8, UR4, UPT ;  /* 0x000000040800728c */ /* 0x000fe4000bf05270 */
[----:B------:R-:W-:-:S03]  /*01f0*/  UIADD3 UR6, -UR5, URZ, URZ ;  /* 0x0000003f05067290 */ /* 0x000fc6000fffe13f */
[----:B------:R-:W-:Y:S02]  /*0200*/  ULDC.64 UR4, c[0x0][0x330] ;  /* 0x0000cc0000047ab9 */ /* 0x000fe40000000a00 */
[----:B------:R-:W-:-:S04]  /*0210*/  UIMAD.WIDE.U32 UR10, UR6, UR4, URZ ;  /* 0x00000004060a72a5 */ /* 0x000fc8000f8e003f */
[----:B------:R-:W-:-:S04]  /*0220*/  @UP0 USHF.R.U32.HI UR6, URZ, UR5, UR11 ;  /* 0x000000053f060299 */ /* 0x000fc8000801160b */
[----:B------:R-:W-:Y:S01]  /*0230*/  ULOP3.LUT UR6, URZ, UR6, URZ, 0x33, !UPT ;  /* 0x000000063f067292 */ /* 0x000fe2000f8e333f */
[----:B------:R-:W-:Y:S05]  /*0240*/  BRA `(.L_x_139) ;  /* 0x0000005000007947 */ /* 0x000fea0003800000 */
.L_x_138:
[----:B------:R-:W-:Y:S02]  /*0250*/  ULDC UR4, c[0x0][0x32c] ;  /* 0x0000cb0000047ab9 */ /* 0x000fe40000000800 */
[----:B------:R-:W-:-:S03]  /*0260*/  UISETP.NE.AND UP0, UPT, UR8, UR4, UPT ;  /* 0x000000040800728c */ /* 0x000fc6000bf05270 */
[----:B------:R-:W-:Y:S02]  /*0270*/  ULDC.64 UR4, c[0x0][0x330] ;  /* 0x0000cc0000047ab9 */ /* 0x000fe40000000a00 */
[----:B------:R-:W-:-:S06]  /*0280*/  UIMAD.WIDE.U32 UR10, UR6, UR4, URZ ;  /* 0x00000004060a72a5 */ /* 0x000fcc000f8e003f */
[----:B------:R-:W-:Y:S02]  /*0290*/  @UP0 USHF.R.U32.HI UR6, URZ, UR5, UR11 ;  /* 0x000000053f060299 */ /* 0x000fe4000801160b */
.L_x_139:
[----:B------:R-:W-:Y:S02]  /*02a0*/  ULDC UR4, c[0x0][0x32c] ;  /* 0x0000cb0000047ab9 */ /* 0x000fe40000000800 */
[----:B------:R-:W-:-:S06]  /*02b0*/  UIMAD UR4, UR6, UR4, UR4 ;  /* 0x00000004060472a4 */ /* 0x000fcc000f8e0204 */
[----:B------:R-:W-:-:S03]  /*02c0*/  IMNMX R0, R0, UR4, PT ;  /* 0x0000000400007c17 */ /* 0x000fc6000b800200 */
.L_x_137:
[----:B--2---:R-:W-:Y:S01]  /*02d0*/  UMOV UR8, 0x5f ;  /* 0x0000005f00087882 */ /* 0x004fe20000000000 */
[----:B------:R-:W-:Y:S01]  /*02e0*/  IADD3 R0, R0, 0x5f, RZ ;  /* 0x0000005f00007810 */ /* 0x000fe20007ffe0ff */
[----:B------:R-:W-:Y:S01]  /*02f0*/  ULDC UR6, c[0x0][0x1d0] ;  /* 0x0000740000067ab9 */ /* 0x000fe20000000800 */
[----:B------:R-:W-:Y:S01]  /*0300*/  PLOP3.LUT P0, PT, PT, PT, UP1, 0x40, 0x0 ;  /* 0x000000000000781c */ /* 0x000fe20003f0e818 */
[----:B------:R-:W-:Y:S02]  /*0310*/  UIADD3 UR8, UR8, UR6, URZ ;  /* 0x0000000608087290 */ /* 0x000fe4000fffe03f */
[----:B------:R-:W-:Y:S01]  /*0320*/  ULDC.64 UR4, c[0x0][0x2c8] ;  /* 0x0000b20000047ab9 */ /* 0x000fe20000000a00 */
[----:B------:R-:W-:Y:S01]  /*0330*/  IMAD.HI R0, R0, 0x2aaaaaab, RZ ;  /* 0x2aaaaaab00007827 */ /* 0x000fe200078e02ff */
[----:B------:R-:W-:Y:S02]  /*0340*/  UIMAD.WIDE UR10, UR8, 0x2aaaaaab, URZ ;  /* 0x2aaaaaab080a78a5 */ /* 0x000fe4000f8e023f */
[----:B------:R-:W-:-:S02]  /*0350*/  UIMAD.WIDE.U32 UR12, UR7, UR4, URZ ;  /* 0x00000004070c72a5 */ /* 0x000fc4000f8e003f */
[----:B------:R-:W-:Y:S01]  /*0360*/  ULDC UR8, c[0x0][0x168] ;  /* 0x00005a0000087ab9 */ /* 0x000fe20000000800 */
[----:B------:R-:W-:Y:S01]  /*0370*/  SHF.R.U32.HI R2, RZ, 0x1f, R0 ;  /* 0x0000001fff027819 */ /* 0x000fe20000011600 */
[----:B------:R-:W-:Y:S02]  /*0380*/  UIADD3 UR6, UR6, -UR8, URZ ;  /* 0x8000000806067290 */ /* 0x000fe4000fffe03f */
[----:B------:R-:W-:Y:S01]  /*0390*/  USHF.R.U32.HI UR8, URZ, 0x1f, UR11 ;  /* 0x0000001f3f087899 */ /* 0x000fe2000801160b */
[----:B------:R-:W-:Y:S01]  /*03a0*/  LEA.HI.SX32 R0, R0, R2, 0x1c ;  /* 0x0000000200007211 */ /* 0x000fe200078fe2ff */
[----:B------:R-:W-:Y:S02]  /*03b0*/  UMOV UR4, UR7 ;  /* 0x0000000700047c82 */ /* 0x000fe40008000000 */
[----:B------:R-:W-:Y:S02]  /*03c0*/  @UP2 USHF.R.U32.HI UR4, URZ, UR5, UR13 ;  /* 0x000000053f042299 */ /* 0x000fe4000801160d */
[----:B------:R-:W-:-:S02]  /*03d0*/  ULEA.HI.SX32 UR11, UR11, UR8, 0x1c ;  /* 0x000000080b0b7291 */ /* 0x000fc4000f8fe23f */
[----:B------:R-:W-:Y:S02]  /*03e0*/  UIADD3 UR4, UR6, UR4, URZ ;  /* 0x0000000406047290 */ /* 0x000fe4000fffe03f */
[----:B------:R-:W-:Y:S02]  /*03f0*/  ULDC UR5, c[0x0][0x324] ;  /* 0x0000c90000057ab9 */ /* 0x000fe40000000800 */
[----:B------:R-:W-:Y:S01]  /*0400*/  UIADD3 UR8, UR4, -UR5, URZ ;  /* 0x8000000504087290 */ /* 0x000fe2000fffe03f */
[----:B------:R-:W-:Y:S01]  /*0410*/  IMNMX R244, R0, UR11, PT ;  /* 0x0000000b00f47c17 */ /* 0x000fe2000b800200 */
[----:B------:R-:W-:Y:S05]  /*0420*/  @P0 BRA `(.L_x_140) ;  /* 0x0000015000000947 */ /* 0x000fea0003800000 */
[----:B------:R-:W-:Y:S02]  /*0430*/  UMOV UR10, UR4 ;  /* 0x00000004000a7c82 */ /* 0x000fe40008000000 */
[----:B------:R-:W-:-:S06]  /*0440*/  UISETP.GT.AND UP0, UPT, UR10, -0x1, UPT ;  /* 0xffffffff0a00788c */ /* 0x000fcc000bf04270 */
[----:B------:R-:W-:-:S13]  /*0450*/  PLOP3.LUT P0, PT, PT, PT, UP0, 0x80, 0x0 ;  /* 0x000000000000781c */ /* 0x000fda0003f0f008 */
[----:B------:R-:W-:Y:S05]  /*0460*/  @P0 BRA `(.L_x_141) ;  /* 0x0000008000000947 */ /* 0x000fea0003800000 */
[----:B------:R-:W-:Y:S02]  /*0470*/  ULDC UR4, c[0x0][0x32c] ;  /* 0x0000cb0000047ab9 */ /* 0x000fe40000000800 */
[----:B------:R-:W-:Y:S02]  /*0480*/  UISETP.NE.AND UP0, UPT, UR4, 0x1, UPT ;  /* 0x000000010400788c */ /* 0x000fe4000bf05270 */
[----:B------:R-:W-:Y:S02]  /*0490*/  ULOP3.LUT UR10, URZ, UR10, URZ, 0x33, !UPT ;  /* 0x0000000a3f0a7292 */ /* 0x000fe4000f8e333f */
[----:B------:R-:W-:Y:S02]  /*04a0*/  ULDC.64 UR4, c[0x0][0x330] ;  /* 0x0000cc0000047ab9 */ /* 0x000fe40000000a00 */
[----:B------:R-:W-:-:S05]  /*04b0*/  UIMAD.WIDE.U32 UR12, UR10, UR4, URZ ;  /* 0x000000040a0c72a5 */ /* 0x000fca000f8e003f */
[----:B------:R-:W-:-:S04]  /*04c0*/  @UP0 USHF.R.U32.HI UR10, URZ, UR5, UR13 ;  /* 0x000000053f0a0299 */ /* 0x000fc8000801160d */
[----:B------:R-:W-:Y:S01]  /*04d0*/  ULOP3.LUT UR10, URZ, UR10, URZ, 0x33, !UPT ;  /* 0x0000000a3f0a7292 */ /* 0x000fe2000f8e333f */
[----:B------:R-:W-:Y:S05]  /*04e0*/  BRA `(.L_x_142) ;  /* 0x0000005000007947 */ /* 0x000fea0003800000 */
.L_x_141:
[----:B------:R-:W-:Y:S02]  /*04f0*/  ULDC UR4, c[0x0][0x32c] ;  /* 0x0000cb0000047ab9 */ /* 0x000fe40000000800 */
[----:B------:R-:W-:-:S03]  /*0500*/  UISETP.NE.AND UP0, UPT, UR4, 0x1, UPT ;  /* 0x000000010400788c */ /* 0x000fc6000bf05270 */
[----:B------:R-:W-:Y:S02]  /*0510*/  ULDC.64 UR4, c[0x0][0x330] ;  /* 0x0000cc0000047ab9 */ /* 0x000fe40000000a00 */
[----:B------:R-:W-:-:S06]  /*0520*/  UIMAD.WIDE.U32 UR12, UR10, UR4, URZ ;  /* 0x000000040a0c72a5 */ /* 0x000fcc000f8e003f */
[----:B------:R-:W-:Y:S02]  /*0530*/  @UP0 USHF.R.U32.HI UR10, URZ, UR5, UR13 ;  /* 0x000000053f0a0299 */ /* 0x000fe4000801160d */
.L_x_142:
[----:B------:R-:W-:Y:S02]  /*0540*/  ULDC UR4, c[0x0][0x32c] ;  /* 0x0000cb0000047ab9 */ /* 0x000fe40000000800 */
[----:B------:R-:W-:-:S04]  /*0550*/  UIMAD UR4, UR10, UR4, URZ ;  /* 0x000000040a0472a4 */ /* 0x000fc8000f8e023f */
[----:B------:R-:W-:-:S04]  /*0560*/  UISETP.LT.AND UP0, UPT, UR8, UR4, UPT ;  /* 0x000000040800728c */ /* 0x000fc8000bf01270 */
[----:B------:R-:W-:-:S04]  /*0570*/  USEL UR8, UR8, UR4, !UP0 ;  /* 0x0000000408087287 */ /* 0x000fc8000c000000 */
.L_x_140:
[----:B------:R-:W-:Y:S01]  /*0580*/  UIMAD.WIDE UR4, UR8, 0x2aaaaaab, URZ ;  /* 0x2aaaaaab080478a5 */ /* 0x000fe2000f8e023f */
[----:B------:R-:W-:Y:S01]  /*0590*/  PLOP3.LUT P4, PT, PT, PT, PT, 0x80, 0x0 ;  /* 0x000000000000781c */ /* 0x000fe20003f8f070 */
[----:B------:R-:W-:Y:S01]  /*05a0*/  ULDC.64 UR12, c[0x0][0x118] ;  /* 0x00004600000c7ab9 */ /* 0x000fe20000000a00 */
[----:B------:R-:W-:Y:S01]  /*05b0*/  CS2R R126, SRZ ;  /* 0x00000000007e7805 */ /* 0x000fe2000001ff00 */
[----:B------:R-:W-:Y:S01]  /*05c0*/  USHF.R.U32.HI UR4, URZ, 0x1f, UR5 ;  /* 0x0000001f3f047899 */ /* 0x000fe20008011605 */
[----:B------:R-:W-:Y:S01]  /*05d0*/  CS2R R124, SRZ ;  /* 0x00000000007c7805 */ /* 0x000fe2000001ff00 */
[----:B------:R-:W-:Y:S01]  /*05e0*/  CS2R R170, SRZ ;  /* 0x0000000000aa7805 */ /* 0x000fe2000001ff00 */
[----:B------:R-:W-:Y:S01]  /*05f0*/  CS2R R168, SRZ ;  /* 0x0000000000a87805 */ /* 0x000fe2000001ff00 */
[----:B------:R-:W-:Y:S01]  /*0600*/  ULEA.HI.SX32 UR4, UR5, UR4, 0x1c ;  /* 0x0000000405047291 */ /* 0x000fe2000f8fe23f */
[----:B------:R-:W-:Y:S01]  /*0610*/  CS2R R122, SRZ ;  /* 0x00000000007a7805 */ /* 0x000fe2000001ff00 */
[----:B------:R-:W-:Y:S01]  /*0620*/  CS2R R120, SRZ ;  /* 0x0000000000787805 */ /* 0x000fe2000001ff00 */
[----:B------:R-:W-:Y:S01]  /*0630*/  CS2R R118, SRZ ;  /* 0x0000000000767805 */ /* 0x000fe2000001ff00 */
[----:B------:R-:W-:Y:S01]  /*0640*/  UISETP.LT.AND UP0, UPT, URZ, UR4, UPT ;  /* 0x000000043f00728c */ /* 0x000fe2000bf01270 */
[----:B------:R-:W-:Y:S01]  /*0650*/  CS2R R116, SRZ ;  /* 0x0000000000747805 */ /* 0x000fe2000001ff00 */
[----:B------:R-:W-:Y:S01]  /*0660*/  CS2R R110, SRZ ;  /* 0x00000000006e7805 */ /* 0x000fe2000001ff00 */
[----:B------:R-:W-:Y:S01]  /*0670*/  CS2R R108, SRZ ;  /* 0x00000000006c7805 */ /* 0x000fe2000001ff00 */
[----:B------:R-:W-:Y:S01]  /*0680*/  USEL UR8, URZ, UR4, !UP0 ;  /* 0x000000043f087287 */ /* 0x000fe2000c000000 */
[----:B------:R-:W-:Y:S01]  /*0690*/  CS2R R114, SRZ ;  /* 0x0000000000727805 */ /* 0x000fe2000001ff00 */
[----:B------:R-:W-:Y:S01]  /*06a0*/  CS2R R112, SRZ ;  /* 0x0000000000707805 */ /* 0x000fe2000001ff00 */
[----:B------:R-:W-:Y:S01]  /*06b0*/  CS2R R106, SRZ ;  /* 0x00000000006a7805 */ /* 0x000fe2000001ff00 */
[----:B------:R-:W-:Y:S01]  /*06c0*/  CS2R R104, SRZ ;  /* 0x0000000000687805 */ /* 0x000fe2000001ff00 */
[----:B------:R-:W-:Y:S01]  /*06d0*/  CS2R R166, SRZ ;  /* 0x0000000000a67805 */ /* 0x000fe2000001ff00 */
[----:B------:R-:W-:Y:S01]  /*06e0*/  ISETP.GT.AND P0, PT, R244, UR8, PT ;  /* 0x00000008f4007c0c */ /* 0x000fe2000bf04270 */
[----:B------:R-:W-:Y:S01]  /*06f0*/  CS2R R164, SRZ ;  /* 0x0000000000a47805 */ /* 0x000fe2000001ff00 */
        /* <DEDUP_REMOVED lines=11> */
[----:B------:R-:W-:Y:S01]  /*07b0*/  IMAD.MOV.U32 R23, RZ, RZ, RZ ;  /* 0x000000ffff177224 */ /* 0x000fe200078e00ff */
[----:B------:R-:W-:Y:S01]  /*07c0*/  CS2R R142, SRZ ;  /* 0x00000000008e7805 */ /* 0x000fe2000001ff00 */
[----:B------:R-:W-:Y:S01]  /*07d0*/  IMAD.MOV.U32 R148, RZ, RZ, RZ ;  /* 0x000000ffff947224 */ /* 0x000fe200078e00ff */
[----:B------:R-:W-:Y:S01]  /*07e0*/  CS2R R140, SRZ ;  /* 0x00000000008c7805 */ /* 0x000fe2000001ff00 */
[----:B------:R-:W-:Y:S01]  /*07f0*/  CS2R R138, SRZ ;  /* 0x00000000008a7805 */ /* 0x000fe2000001ff00 */
[----:B------:R-:W-:Y:S01]  /*0800*/  CS2R R136, SRZ ;  /* 0x0000000000887805 */ /* 0x000fe2000001ff00 */
[----:B------:R-:W-:Y:S01]  /*0810*/  CS2R R26, SRZ ;  /* 0x00000000001a7805 */ /* 0x000fe2000001ff00 */
[----:B------:R-:W-:Y:S01]  /*0820*/  CS2R R24, SRZ ;  /* 0x0000000000187805 */ /* 0x000fe2000001ff00 */
[----:B------:R-:W-:Y:S05]  /*0830*/  @!P0 BRA `(.L_x_143) ;  /* 0x000165a000008947 */ /* 0x000fea0003800000 */
[----:B------:R-:W-:-:S04]  /*0840*/  ISETP.NE.U32.AND P0, PT, RZ, c[0x0][0x340], PT ;  /* 0x0000d000ff007a0c */ /* 0x000fc80003f05070 */
[----:B------:R-:W-:Y:S01]  /*0850*/  ISETP.NE.AND.EX P1, PT, RZ, c[0x0][0x344], PT, P0 ;  /* 0x0000d100ff007a0c */ /* 0x000fe20003f25300 */
[----:B------:R-:W1:Y:S01]  /*0860*/  S2R R42, SR_CTAID.Y ;  /* 0x00000000002a7919 */ /* 0x000e620000002600 */
[----:B------:R-:W-:Y:S02]  /*0870*/  SHF.R.S32.HI R201, RZ, 0x1f, R202 ;  /* 0x0000001fffc97819 */ /* 0x000fe400000114ca */
[----:B------:R-:W-:-:S09]  /*0880*/  P2R R17, PR, RZ, 0x2 ;  /* 0x00000002ff117803 */ /* 0x000fd20000000000 */
[----:B------:R-:W-:-:S04]  /*0890*/  @P1 IMAD.MOV.U32 R0, RZ, RZ, 0x4 ;  /* 0x00000004ff001424 */ /* 0x000fc800078e00ff */
[----:B------:R-:W-:-:S05]  /*08a0*/  @P1 IMAD.WIDE R2, R28, R0, c[0x0][0x340] ;  /* 0x0000d0001c021625 */ /* 0x000fca00078e0200 */
[----:B------:R2:W3:Y:S01]  /*08b0*/  @P1 LDG.E R19, [R2.64] ;  /* 0x0000000c02131981 */ /* 0x0004e2000c1e1900 */
[----:B------:R-:W-:Y:S01]  /*08c0*/  PLOP3.LUT P1, PT, PT, PT, UP2, 0x80, 0x0 ;  /* 0x000000000000781c */ /* 0x000fe20003f2f028 */
[----:B------:R-:W-:Y:S01]  /*08d0*/  ULDC UR4, c[0x0][0x168] ;  /* 0x00005a0000047ab9 */ /* 0x000fe20000000800 */
[----:B-1----:R-:W-:Y:S01]  /*08e0*/  SHF.R.S32.HI R43, RZ, 0x1f, R42 ;  /* 0x0000001fff2b7819 */ /* 0x002fe2000001142a */
[----:B------:R-:W-:Y:S01]  /*08f0*/  IMAD.WIDE.U32 R6, R42, c[0x0][0x1b8], RZ ;  /* 0x00006e002a067a25 */ /* 0x000fe200078e00ff */
[----:B------:R-:W-:Y:S01]  /*0900*/  PLOP3.LUT P0, PT, PT, PT, UP2, 0x80, 0x0 ;  /* 0x000000000000781c */ /* 0x000fe20003f0f028 */
[----:B------:R-:W-:Y:S01]  /*0910*/  UIMAD UR4, UR9, UR4, URZ ;  /* 0x00000004090472a4 */ /* 0x000fe2000f8e023f */
[----:B------:R-:W-:Y:S01]  /*0920*/  SHF.R.S32.HI R21, RZ, 0x1f, R28 ;  /* 0x0000001fff157819 */ /* 0x000fe2000001141c */
[----:B------:R-:W-:Y:S01]  /*0930*/  IMAD.MOV.U32 R203, RZ, RZ, c[0x0][0x1e0] ;  /* 0x00007800ffcb7624 */ /* 0x000fe200078e00ff */
[CC--:B------:R-:W-:Y:S01]  /*0940*/  LEA.HI R10, R201.reuse, R202.reuse, RZ, 0x6 ;  /* 0x000000cac90a7211 */ /* 0x0c0fe200078f30ff */
[----:B------:R-:W-:Y:S01]  /*0950*/  IMAD.MOV.U32 R204, RZ, RZ, c[0x0][0x1e4] ;  /* 0x00007900ffcc7624 */ /* 0x000fe200078e00ff */
[----:B------:R-:W-:Y:S01]  /*0960*/  IADD3 R197, R244, -0x1, RZ ;  /* 0xfffffffff4c57810 */ /* 0x000fe20007ffe0ff */
[----:B------:R-:W-:Y:S01]  /*0970*/  UMOV UR9, 0x5 ;  /* 0x0000000500097882 */ /* 0x000fe20000000000 */
[----:B------:R-:W-:-:S02]  /*0980*/  LEA.HI R199, R201, R202, RZ, 0x5 ;  /* 0x000000cac9c77211 */ /* 0x000fc400078f28ff */
[----:B------:R-:W-:Y:S02]  /*0990*/  SHF.R.S32.HI R40, RZ, 0x1f, R197 ;  /* 0x0000001fff287819 */ /* 0x000fe400000114c5 */
[----:B------:R-:W-:Y:S02]  /*09a0*/  SHF.R.S32.HI R198, RZ, 0x5, R199 ;  /* 0x00000005ffc67819 */ /* 0x000fe400000114c7 */
[----:B--2---:R-:W-:-:S04]  /*09b0*/  LEA.HI R2, R201, R202, RZ, 0x3 ;  /* 0x000000cac9027211 */ /* 0x004fc800078f18ff */
[----:B------:R-:W-:Y:S02]  /*09c0*/  LOP3.LUT R0, R2, 0xfffffff8, RZ, 0xc0, !PT ;  /* 0xfffffff802007812 */ /* 0x000fe400078ec0ff */
[----:B------:R-:W-:Y:S01]  /*09d0*/  SHF.R.S32.HI R22, RZ, 0x3, R2 ;  /* 0x00000003ff167819 */ /* 0x000fe20000011402 */
[----:B------:R-:W-:Y:S02]  /*09e0*/  IMAD R2, R43, c[0x0][0x1b8], RZ ;  /* 0x00006e002b027a24 */ /* 0x000fe400078e02ff */
[----:B------:R-:W-:Y:S01]  /*09f0*/  IMAD.IADD R45, R202, 0x1, -R0 ;  /* 0x00000001ca2d7824 */ /* 0x000fe200078e0a00 */
[----:B------:R-:W-:Y:S01]  /*0a00*/  IADD3 R8, R22, UR7, RZ ;  /* 0x0000000716087c10 */ /* 0x000fe2000fffe0ff */
[----:B------:R-:W-:Y:S01]  /*0a10*/  IMAD R2, R42, c[0x0][0x1bc], R2 ;  /* 0x00006f002a027a24 */ /* 0x000fe200078e0202 */
[--C-:B------:R-:W-:Y:S01]  /*0a20*/  SHF.R.S32.HI R41, RZ, 0x1f, R22.reuse ;  /* 0x0000001fff297819 */ /* 0x100fe20000011416 */
[----:B------:R-:W-:Y:S01]  /*0a30*/  IMAD R0, R45, 0x10, R22 ;  /* 0x000000102d007824 */ /* 0x000fe200078e0216 */
[----:B------:R-:W-:Y:S01]  /*0a40*/  IADD3 R18, R8, 0x40, RZ ;  /* 0x0000004008127810 */ /* 0x000fe20007ffe0ff */
[----:B------:R-:W-:-:S02]  /*0a50*/  IMAD.IADD R3, R7, 0x1, R2 ;  /* 0x0000000107037824 */ /* 0x000fc400078e0202 */
[----:B------:R-:W-:Y:S01]  /*0a60*/  IMAD R7, R21, c[0x0][0x1c0], RZ ;  /* 0x0000700015077a24 */ /* 0x000fe200078e02ff */
[----:B------:R-:W-:Y:S01]  /*0a70*/  IADD3 R4, R0, UR7, RZ ;  /* 0x0000000700047c10 */ /* 0x000fe2000fffe0ff */
[----:B------:R-:W-:Y:S02]  /*0a80*/  IMAD.MOV.U32 R2, RZ, RZ, R6 ;  /* 0x000000ffff027224 */ /* 0x000fe400078e0006 */
[----:B------:R-:W-:Y:S02]  /*0a90*/  IMAD R6, R28, c[0x0][0x1c4], R7 ;  /* 0x000071001c067a24 */ /* 0x000fe400078e0207 */
[----:B------:R-:W-:Y:S01]  /*0aa0*/  @P1 IMAD.HI.U32 R5, R4, c[0x0][0x2c8], RZ ;  /* 0x0000b20004051a27 */ /* 0x000fe200078e00ff */
[----:B------:R-:W-:-:S03]  /*0ab0*/  ISETP.GE.AND P1, PT, R8, UR4, PT ;  /* 0x0000000408007c0c */ /* 0x000fc6000bf26270 */
        /* <DEDUP_REMOVED lines=14> */
[----:B------:R-:W-:Y:S02]  /*0ba0*/  ISETP.GE.AND P5, PT, R12, c[0x0][0x198], PT ;  /* 0x000066000c007a0c */ /* 0x000fe40003fa6270 */
[----:B------:R-:W-:Y:S01]  /*0bb0*/  SHF.R.S32.HI R13, RZ, 0x1f, R12 ;  /* 0x0000001fff0d7819 */ /* 0x000fe2000001140c */
[----:B------:R-:W-:-:S02]  /*0bc0*/  IMAD R0, R5, c[0x0][0x1ac], R0 ;  /* 0x00006b0005007a24 */ /* 0x000fc400078e0200 */
[----:B------:R-:W-:Y:S01]  /*0bd0*/  IMAD.WIDE.U32 R4, R5, c[0x0][0x1a8], R2 ;  /* 0x00006a0005047a25 */ /* 0x000fe200078e0002 */
[----:B------:R-:W-:-:S03]  /*0be0*/  IADD3 R3, R8, 0x10, RZ ;  /* 0x0000001008037810 */ /* 0x000fc60007ffe0ff */
[----:B------:R-:W-:Y:S01]  /*0bf0*/  IMAD.IADD R0, R5, 0x1, R0 ;  /* 0x0000000105007824 */ /* 0x000fe200078e0200 */
[----:B------:R-:W-:Y:S02]  /*0c00*/  LEA R2, P0, R4, c[0x0][0x160], 0x1 ;  /* 0x0000580004027a11 */ /* 0x000fe400078008ff */
[----:B------:R-:W-:Y:S02]  /*0c10*/  IADD3 R5, R8, 0x30, RZ ;  /* 0x0000003008057810 */ /* 0x000fe40007ffe0ff */
[----:B------:R-:W-:Y:S01]  /*0c20*/  LEA.HI.X R0, R4, c[0x0][0x164], R0, 0x1, P0 ;  /* 0x0000590004007a11 */ /* 0x000fe200000f0c00 */
[----:B------:R-:W1:Y:S01]  /*0c30*/  SHFL.IDX PT, R6, R2, RZ, 0x181f ;  /* 0x00181fff02067589 */ /* 0x000e6200000e0000 */
[----:B------:R-:W-:Y:S01]  /*0c40*/  IMAD.SHL.U32 R4, R22, 0x40, RZ ;  /* 0x0000004016047824 */ /* 0x000fe200078e00ff */
[----:B------:R-:W-:Y:S02]  /*0c50*/  ISETP.GE.AND P0, PT, R3, UR4, PT ;  /* 0x0000000403007c0c */ /* 0x000fe4000bf06270 */
[----:B------:R-:W2:Y:S01]  /*0c60*/  SHFL.IDX PT, R7, R0, RZ, 0x181f ;  /* 0x00181fff00077589 */ /* 0x000ea200000e0000 */
[----:B------:R-:W-:-:S02]  /*0c70*/  ISETP.GE.AND P3, PT, R5, UR4, PT ;  /* 0x0000000405007c0c */ /* 0x000fc4000bf66270 */
[----:B------:R-:W-:Y:S01]  /*0c80*/  LOP3.LUT R3, R4, 0x1c0, RZ, 0xc0, !PT ;  /* 0x000001c004037812 */ /* 0x000fe200078ec0ff */
[----:B------:R-:W4:Y:S01]  /*0c90*/  SHFL.IDX PT, R9, R2, 0x1, 0x181f ;  /* 0x00381f0002097f89 */ /* 0x000f2200000e0000 */
[----:B------:R-:W-:-:S03]  /*0ca0*/  IADD3 R4, R8, 0x20, RZ ;  /* 0x0000002008047810 */ /* 0x000fc60007ffe0ff */
[----:B------:R-:W5:Y:S01]  /*0cb0*/  SHFL.IDX PT, R15, R0, 0x1, 0x181f ;  /* 0x00381f00000f7f89 */ /* 0x000f6200000e0000 */
[----:B------:R-:W-:Y:S02]  /*0cc0*/  ISETP.GE.AND P2, PT, R4, UR4, PT ;  /* 0x0000000404007c0c */ /* 0x000fe4000bf46270 */
[----:B------:R-:W-:Y:S01]  /*0cd0*/  SHF.R.U32.HI R4, RZ, 0x3, R3 ;  /* 0x00000003ff047819 */ /* 0x000fe20000011603 */
[----:B------:R-:W5:Y:S01]  /*0ce0*/  SHFL.IDX PT, R14, R2, 0x2, 0x181f ;  /* 0x00581f00020e7f89 */ /* 0x000f6200000e0000 */
[----:B------:R-:W-:-:S03]  /*0cf0*/  LOP3.LUT R3, R3, 0x38, R12, 0xf8, !PT ;  /* 0x0000003803037812 */ /* 0x000fc600078ef80c */
[----:B------:R-:W5:Y:S01]  /*0d00*/  SHFL.IDX PT, R16, R0, 0x2, 0x181f ;  /* 0x00581f0000107f89 */ /* 0x000f6200000e0000 */
[----:B------:R-:W-:Y:S01]  /*0d10*/  LOP3.LUT R3, R3, R4, RZ, 0x3c, !PT ;  /* 0x0000000403037212 */ /* 0x000fe200078e3cff */
[----:B------:R-:W-:Y:S01]  /*0d20*/  IMAD.SHL.U32 R4, R10, 0x8, RZ ;  /* 0x000000080a047824 */ /* 0x000fe200078e00ff */
[C---:B-1----:R-:W-:Y:S01]  /*0d30*/  @!P1 LEA R6, P4, R12.reuse, R6, 0x1 ;  /* 0x000000060c069211 */ /* 0x042fe200078808ff */
[----:B------:R-:W1:Y:S03]  /*0d40*/  SHFL.IDX PT, R10, R2, 0x3, 0x181f ;  /* 0x00781f00020a7f89 */ /* 0x000e6600000e0000 */
[----:B------:R-:W-:Y:S02]  /*0d50*/  LOP3.LUT R3, R3, 0xfffffe00, R4, 0xf8, !PT ;  /* 0xfffffe0003037812 */ /* 0x000fe400078ef804 */
[C---:B--2---:R-:W-:Y:S01]  /*0d60*/  @!P1 LEA.HI.X R7, R12.reuse, R7, R13, 0x1, P4 ;  /* 0x000000070c079211 */ /* 0x044fe200020f0c0d */
[----:B------:R-:W2:Y:S01]  /*0d70*/  SHFL.IDX PT, R11, R0, 0x3, 0x181f ;  /* 0x00781f00000b7f89 */ /* 0x000ea200000e0000 */
[----:B----4-:R-:W-:Y:S01]  /*0d80*/  @!P0 LEA R4, P4, R12, R9, 0x1 ;  /* 0x000000090c048211 */ /* 0x010fe200078808ff */
[----:B------:R-:W-:-:S02]  /*0d90*/  IMAD.SHL.U32 R231, R3, 0x2, RZ ;  /* 0x0000000203e77824 */ /* 0x000fc400078e00ff */
[----:B------:R-:W4:Y:S01]  /*0da0*/  SHFL.IDX PT, R9, R2, 0x4, 0x181f ;  /* 0x00981f0002097f89 */ /* 0x000f2200000e0000 */
[----:B------:R-:W-:Y:S02]  /*0db0*/  IADD3 R3, R8, 0x50, RZ ;  /* 0x0000005008037810 */ /* 0x000fe40007ffe0ff */
[----:B-----5:R-:W-:Y:S01]  /*0dc0*/  @!P0 LEA.HI.X R5, R12, R15, R13, 0x1, P4 ;  /* 0x0000000f0c058211 */ /* 0x020fe200020f0c0d */
[----:B------:R5:W-:Y:S01]  /*0dd0*/  @!P1 LDGSTS.E.BYPASS.LTC128B.128 [R231+0x6100], [R6.64], !P5 ;  /* 0x0610000006e79fae */ /* 0x000be2000e901d4c */
[----:B------:R-:W-:Y:S02]  /*0de0*/  ISETP.GE.AND P6, PT, R3, UR4, PT ;  /* 0x0000000403007c0c */ /* 0x000fe4000bfc6270 */
[----:B------:R-:W-:Y:S01]  /*0df0*/  IADD3 R3, R8, 0x60, RZ ;  /* 0x0000006008037810 */ /* 0x000fe20007ffe0ff */
[----:B------:R1:W-:Y:S03]  /*0e00*/  @!P0 LDGSTS.E.BYPASS.LTC128B.128 [R231+0x6900], [R4.64], !P5 ;  /* 0x0690000004e78fae */ /* 0x0003e6000e901d4c */
[----:B------:R-:W-:Y:S01]  /*0e10*/  ISETP.GE.AND P4, PT, R3, UR4, PT ;  /* 0x0000000403007c0c */ /* 0x000fe2000bf86270 */
[----:B------:R-:W-:Y:S04]  /*0e20*/  SHFL.IDX PT, R15, R2, 0x6, 0x181f ;  /* 0x00d81f00020f7f89 */ /* 0x000fe800000e0000 */
[----:B-----5:R-:W-:Y:S01]  /*0e30*/  SHFL.IDX PT, R7, R2, 0x5, 0x181f ;  /* 0x00b81f0002077f89 */ /* 0x020fe200000e0000 */
[----:B------:R-:W-:Y:S01]  /*0e40*/  IMAD R6, R41, c[0x0][0x1e0], RZ ;  /* 0x0000780029067a24 */ /* 0x000fe200078e02ff */
[----:B-1----:R-:W-:-:S03]  /*0e50*/  @!P2 LEA R4, P0, R12, R14, 0x1 ;  /* 0x0000000e0c04a211 */ /* 0x002fc600078008ff */
[----:B------:R-:W-:Y:S01]  /*0e60*/  IMAD R6, R22, c[0x0][0x1e4], R6 ;  /* 0x0000790016067a24 */ /* 0x000fe200078e0206 */
[----:B------:R-:W1:Y:S01]  /*0e70*/  SHFL.IDX PT, R14, R0, 0x4, 0x181f ;  /* 0x00981f00000e7f89 */ /* 0x000e6200000e0000 */
[----:B------:R-:W-:-:S03]  /*0e80*/  @!P2 LEA.HI.X R5, R12, R16, R13, 0x1, P0 ;  /* 0x000000100c05a211 */ /* 0x000fc600000f0c0d */
[----:B------:R-:W5:Y:S04]  /*0e90*/  SHFL.IDX PT, R16, R0, 0x5, 0x181f ;  /* 0x00b81f0000107f89 */ /* 0x000f6800000e0000 */
[----:B------:R1:W-:Y:S01]  /*0ea0*/  @!P2 LDGSTS.E.BYPASS.LTC128B.128 [R231+0x7100], [R4.64], !P5 ;  /* 0x0710000004e7afae */ /* 0x0003e2000e901d4c */
[----:B------:R-:W-:-:S03]  /*0eb0*/  ISETP.NE.AND P2, PT, R17, RZ, PT ;  /* 0x000000ff1100720c */ /* 0x000fc60003f45270 */
[----:B------:R-:W2:Y:S01]  /*0ec0*/  SHFL.IDX PT, R17, R0, 0x6, 0x181f ;  /* 0x00d81f0000117f89 */ /* 0x000ea200000e0000 */
[----:B-1----:R-:W-:-:S03]  /*0ed0*/  @!P3 LEA R4, P0, R12, R10, 0x1 ;  /* 0x0000000a0c04b211 */ /* 0x002fc600078008ff */
[----:B------:R1:W4:Y:S01]  /*0ee0*/  SHFL.IDX PT, R10, R2, 0x7, 0x181f ;  /* 0x00f81f00020a7f89 */ /* 0x00032200000e0000 */
[----:B--2---:R-:W-:-:S03]  /*0ef0*/  @!P3 LEA.HI.X R5, R12, R11, R13, 0x1, P0 ;  /* 0x0000000b0c05b211 */ /* 0x004fc600000f0c0d */
[----:B------:R2:W4:Y:S04]  /*0f00*/  SHFL.IDX PT, R11, R0, 0x7, 0x181f ;  /* 0x00f81f00000b7f89 */ /* 0x00052800000e0000 */
[----:B------:R5:W-:Y:S01]  /*0f10*/  @!P3 LDGSTS.E.BYPASS.LTC128B.128 [R231+0x7900], [R4.64], !P5 ;  /* 0x0790000004e7bfae */ /* 0x000be2000e901d4c */
[----:B------:R-:W-:Y:S02]  /*0f20*/  ISETP.GE.AND P3, PT, R18, UR4, PT ;  /* 0x0000000412007c0c */ /* 0x000fe4000bf66270 */
[----:B------:R-:W-:Y:S01]  /*0f30*/  LEA.HI R18, R201, R202, RZ, 0x4 ;  /* 0x000000cac9127211 */ /* 0x000fe200078f20ff */
[----:B-1----:R-:W-:Y:S01]  /*0f40*/  IMAD.WIDE.U32 R2, R22, c[0x0][0x1e0], R12 ;  /* 0x0000780016027a25 */ /* 0x002fe200078e000c */
[----:B--2---:R-:W-:-:S03]  /*0f50*/  IADD3 R0, R8, 0x70, RZ ;  /* 0x0000007008007810 */ /* 0x004fc60007ffe0ff */
[----:B------:R-:W-:-:S06]  /*0f60*/  IMAD.IADD R3, R3, 0x1, R6 ;  /* 0x0000000103037824 */ /* 0x000fcc00078e0206 */
[----:B----4-:R-:W-:Y:S02]  /*0f70*/  @!P3 LEA R8, P0, R12, R9, 0x1 ;  /* 0x000000090c08b211 */ /* 0x010fe400078008ff */
[----:B------:R-:W-:Y:S01]  /*0f80*/  ISETP.GE.AND P1, PT, R0, UR4, PT ;  /* 0x0000000400007c0c */ /* 0x000fe2000bf26270 */
[----:B------:R-:W-:Y:S01]  /*0f90*/  IMAD R0, R43, c[0x0][0x1e8], RZ ;  /* 0x00007a002b007a24 */ /* 0x000fe200078e02ff */
[----:B------:R-:W-:Y:S01]  /*0fa0*/  @!P3 LEA.HI.X R9, R12, R14, R13, 0x1, P0 ;  /* 0x0000000e0c09b211 */ /* 0x000fe200000f0c0d */
[----:B------:R-:W-:Y:S01]  /*0fb0*/  IMAD.WIDE.U32 R2, R42, c[0x0][0x1e8], R2 ;  /* 0x00007a002a027a25 */ /* 0x000fe200078e0002 */
[----:B------:R-:W-:Y:S01]  /*0fc0*/  @!P6 LEA R6, P0, R12, R7, 0x1 ;  /* 0x000000070c06e211 */ /* 0x000fe200078008ff */
[----:B------:R-:W-:Y:S02]  /*0fd0*/  ULDC.64 UR4, c[0x0][0x208] ;  /* 0x0000820000047ab9 */ /* 0x000fe40000000a00 */
[----:B------:R-:W-:Y:S01]  /*0fe0*/  IMAD R0, R42, c[0x0][0x1ec], R0 ;  /* 0x00007b002a007a24 */ /* 0x000fe200078e0200 */
[C-C-:B-----5:R-:W-:Y:S01]  /*0ff0*/  @!P6 LEA.HI.X R7, R12.reuse, R16, R13.reuse, 0x1, P0 ;  /* 0x000000100c07e211 */ /* 0x160fe200000f0c0d */
[----:B------:R1:W-:Y:S01]  /*1000*/  @!P3 LDGSTS.E.BYPASS.LTC128B.128 [R231+0x8100], [R8.64], !P5 ;  /* 0x0810000008e7bfae */ /* 0x0003e2000e901d4c */
[C---:B------:R-:W-:Y:S01]  /*1010*/  @!P4 LEA R4, P0, R12.reuse, R15, 0x1 ;  /* 0x0000000f0c04c211 */ /* 0x040fe200078008ff */
[----:B------:R-:W-:Y:S01]  /*1020*/  IMAD.IADD R3, R3, 0x1, R0 ;  /* 0x0000000103037824 */ /* 0x000fe200078e0200 */
[----:B------:R-:W-:Y:S01]  /*1030*/  USHF.L.U32 UR10, UR4, 0x5, URZ ;  /* 0x00000005040a7899 */ /* 0x000fe2000800063f */
[----:B------:R-:W-:Y:S01]  /*1040*/  IMAD.MOV.U32 R0, RZ, RZ, 0x60 ;  /* 0x00000060ff007424 */ /* 0x000fe200078e00ff */
[C-C-:B------:R-:W-:Y:S01]  /*1050*/  @!P4 LEA.HI.X R5, R12.reuse, R17, R13.reuse, 0x1, P0 ;  /* 0x000000110c05c211 */ /* 0x140fe200000f0c0d */
[----:B------:R2:W-:Y:S01]  /*1060*/  @!P6 LDGSTS.E.BYPASS.LTC128B.128 [R231+0x8900], [R6.64], !P5 ;  /* 0x0890000006e7efae */ /* 0x0005e2000e901d4c */
[----:B------:R-:W-:Y:S01]  /*1070*/  @!P1 LEA R10, P0, R12, R10, 0x1 ;  /* 0x0000000a0c0a9211 */ /* 0x000fe200078008ff */
[----:B------:R-:W-:Y:S01]  /*1080*/  IMAD R20, R244, -0x60, R0 ;  /* 0xffffffa0f4147824 */ /* 0x000fe200078e0200 */
[C---:B------:R-:W-:Y:S01]  /*1090*/  ISETP.GE.AND P6, PT, R12.reuse, c[0x0][0x1d4], PT ;  /* 0x000075000c007a0c */ /* 0x040fe20003fc6270 */
[----:B------:R4:W-:Y:S01]  /*10a0*/  @!P4 LDGSTS.E.BYPASS.LTC128B.128 [R231+0x9100], [R4.64], !P5 ;  /* 0x0910000004e7cfae */ /* 0x0009e2000e901d4c */
[----:B------:R-:W-:Y:S01]  /*10b0*/  @!P1 LEA.HI.X R11, R12, R11, R13, 0x1, P0 ;  /* 0x0000000b0c0b9211 */ /* 0x000fe200000f0c0d */
[----:B------:R-:W-:Y:S01]  /*10c0*/  IMAD.WIDE.U32 R206, R0, c[0x0][0x1e0], RZ ;  /* 0x0000780000ce7a25 */ /* 0x000fe200078e00ff */
[----:B------:R-:W-:Y:S01]  /*10d0*/  IADD3 R44, R20, c[0x0][0x1d0], -R22 ;  /* 0x00007400142c7a10 */ /* 0x000fe20007ffe816 */
[----:B------:R-:W-:-:S02]  /*10e0*/  USHF.L.U64.HI UR9, UR4, UR9, UR5 ;  /* 0x0000000904097299 */ /* 0x000fc40008010205 */
[----:B------:R5:W-:Y:S01]  /*10f0*/  @!P1 LDGSTS.E.BYPASS.LTC128B.128 [R231+0x9900], [R10.64], !P5 ;  /* 0x099000000ae79fae */ /* 0x000be2000e901d4c */
[C---:B------:R-:W-:Y:S02]  /*1100*/  ISETP.GE.AND P0, PT, R44.reuse, 0x1, PT ;  /* 0x000000012c00780c */ /* 0x040fe40003f06270 */
[C---:B------:R-:W-:Y:S01]  /*1110*/  ISETP.GE.AND P4, PT, R44.reuse, 0x11, PT ;  /* 0x000000112c00780c */ /* 0x040fe20003f86270 */
[----:B------:R-:W0:Y:S04]  /*1120*/  LDGDEPBAR ;  /* 0x00000000000079af */ /* 0x000e280000000000 */
[----:B------:R-:W-:Y:S01]  /*1130*/  BAR.SYNC.DEFER_BLOCKING 0x0 ;  /* 0x0000000000007b1d */ /* 0x000fe20000010000 */
[----:B------:R-:W-:Y:S01]  /*1140*/  ISETP.GE.AND P3, PT, R44, 0x21, PT ;  /* 0x000000212c00780c */ /* 0x000fe20003f66270 */
[----:B-1----:R-:W-:-:S04]  /*1150*/  IMAD.WIDE.U32 R8, R203, 0x20, RZ ;  /* 0x00000020cb087825 */ /* 0x002fc800078e00ff */
[----:B----4-:R-:W-:-:S04]  /*1160*/  IMAD R4, R0, c[0x0][0x1e4], RZ ;  /* 0x0000790000047a24 */ /* 0x010fc800078e02ff */
[----:B------:R-:W-:Y:S02]  /*1170*/  IMAD.IADD R200, R207, 0x1, R4 ;  /* 0x00000001cfc87824 */ /* 0x000fe400078e0204 */
[----:B-----5:R-:W-:Y:S01]  /*1180*/  IMAD.SHL.U32 R10, R204, 0x20, RZ ;  /* 0x00000020cc0a7824 */ /* 0x020fe200078e00ff */
[----:B---3--:R-:W-:Y:S01]  /*1190*/  @P2 SHF.R.S32.HI R15, RZ, 0x1f, R19 ;  /* 0x0000001fff0f2819 */ /* 0x008fe20000011413 */
[----:B------:R-:W-:Y:S02]  /*11a0*/  @!P2 IMAD.MOV.U32 R15, RZ, RZ, R21 ;  /* 0x000000ffff0fa224 */ /* 0x000fe400078e0015 */
[----:B------:R-:W-:Y:S02]  /*11b0*/  @P2 IMAD.MOV.U32 R14, RZ, RZ, R19 ;  /* 0x000000ffff0e2224 */ /* 0x000fe400078e0013 */
[----:B------:R-:W-:Y:S01]  /*11c0*/  @!P2 IMAD.MOV.U32 R14, RZ, RZ, R28 ;  /* 0x000000ffff0ea224 */ /* 0x000fe200078e001c */
[----:B------:R-:W-:Y:S01]  /*11d0*/  ISETP.GE.AND P2, PT, R44, 0x31, PT ;  /* 0x000000312c00780c */ /* 0x000fe20003f46270 */
[----:B------:R-:W-:-:S02]  /*11e0*/  IMAD R0, R15, c[0x0][0x1f0], RZ ;  /* 0x00007c000f007a24 */ /* 0x000fc400078e02ff */
[----:B------:R-:W-:-:S04]  /*11f0*/  IMAD.WIDE.U32 R24, R14, c[0x0][0x1f0], R2 ;  /* 0x00007c000e187a25 */ /* 0x000fc800078e0002 */
[----:B------:R-:W-:Y:S01]  /*1200*/  IMAD R4, R14, c[0x0][0x1f4], R0 ;  /* 0x00007d000e047a24 */ /* 0x000fe200078e0200 */
[----:B------:R-:W-:Y:S01]  /*1210*/  STL.64 [R1+0x38], R24 ;  /* 0x0000381801007387 */ /* 0x000fe20000100a00 */
[----:B------:R-:W-:Y:S02]  /*1220*/  IMAD R0, R200, R197, RZ ;  /* 0x000000c5c8007224 */ /* 0x000fe400078e02ff */
[----:B------:R-:W-:Y:S02]  /*1230*/  IMAD.IADD R209, R25, 0x1, R4 ;  /* 0x0000000119d17824 */ /* 0x000fe400078e0204 */
[----:B------:R-:W-:Y:S02]  /*1240*/  IMAD.MOV.U32 R208, RZ, RZ, R24 ;  /* 0x000000ffffd07224 */ /* 0x000fe400078e0018 */
[-C--:B------:R-:W-:Y:S02]  /*1250*/  IMAD R0, R40, R206.reuse, R0 ;  /* 0x000000ce28007224 */ /* 0x080fe400078e0200 */
[----:B------:R-:W-:Y:S01]  /*1260*/  IMAD.WIDE.U32 R2, R197, R206, R208 ;  /* 0x000000cec5027225 */ /* 0x000fe200078e00d0 */
[----:B------:R-:W-:Y:S03]  /*1270*/  STL.64 [R1+0x28], R208 ;  /* 0x000028d001007387 */ /* 0x000fe60000100a00 */
[----:B------:R-:W-:Y:S01]  /*1280*/  IMAD.IADD R3, R3, 0x1, R0 ;  /* 0x0000000103037824 */ /* 0x000fe200078e0200 */
[----:B------:R-:W-:-:S02]  /*1290*/  @P0 LEA R4, P1, R2, c[0x0][0x1c8], 0x1 ;  /* 0x0000720002040a11 */ /* 0x000fc400078208ff */
[C---:B------:R-:W-:Y:S02]  /*12a0*/  @P4 LEA R0, P5, R203.reuse, R2, 0x4 ;  /* 0x00000002cb004211 */ /* 0x040fe400078a20ff */
[C---:B------:R-:W-:Y:S02]  /*12b0*/  @P0 LEA.HI.X R5, R2.reuse, c[0x0][0x1cc], R3, 0x1, P1 ;  /* 0x0000730002050a11 */ /* 0x040fe400008f0c03 */
[----:B--2---:R-:W-:Y:S02]  /*12c0*/  @P3 IADD3 R6, P1, R2, R8, RZ ;  /* 0x0000000802063210 */ /* 0x004fe40007f3e0ff */
[----:B------:R-:W-:Y:S01]  /*12d0*/  @P4 LEA.HI.X R7, R203, R3, R204, 0x4, P5 ;  /* 0x00000003cb074211 */ /* 0x000fe200028f24cc */
[----:B------:R-:W-:Y:S01]  /*12e0*/  @!PT LDS RZ, [RZ] ;  /* 0x00000000fffff984 */ /* 0x000fe20000000800 */
[----:B------:R-:W-:Y:S01]  /*12f0*/  @!PT LDS RZ, [RZ] ;  /* 0x00000000fffff984 */ /* 0x000fe20000000800 */
[----:B------:R-:W-:Y:S01]  /*1300*/  @!PT LDS RZ, [RZ] ;  /* 0x00000000fffff984 */ /* 0x000fe20000000800 */
[----:B------:R1:W-:Y:S01]  /*1310*/  @P0 LDGSTS.E.BYPASS.LTC128B.128 [R231+0x3100], [R4.64], !P6 ;  /* 0x0310000004e70fae */ /* 0x0003e2000f101d4c */
[----:B------:R-:W-:Y:S02]  /*1320*/  @P4 LEA R16, P5, R0, c[0x0][0x1c8], 0x1 ;  /* 0x0000720000104a11 */ /* 0x000fe400078a08ff */
[----:B------:R-:W-:-:S02]  /*1330*/  @P3 IADD3.X R8, R3, R9, R10, P1, !PT ;  /* 0x0000000903083210 */ /* 0x000fc40000ffe40a */
[----:B------:R-:W-:Y:S02]  /*1340*/  ISETP.GE.AND P1, PT, R44, 0x41, PT ;  /* 0x000000412c00780c */ /* 0x000fe40003f26270 */
[----:B------:R-:W-:Y:S01]  /*1350*/  @P4 LEA.HI.X R17, R0, c[0x0][0x1cc], R7, 0x1, P5 ;  /* 0x0000730000114a11 */ /* 0x000fe200028f0c07 */
[----:B------:R-:W-:Y:S01]  /*1360*/  @P2 IMAD R7, R204, 0x30, RZ ;  /* 0x00000030cc072824 */ /* 0x000fe200078e02ff */
[----:B------:R-:W-:Y:S02]  /*1370*/  @P3 LEA R10, P5, R6, c[0x0][0x1c8], 0x1 ;  /* 0x00007200060a3a11 */ /* 0x000fe400078a08ff */
[----:B------:R-:W-:Y:S01]  /*1380*/  ISETP.GE.AND P0, PT, R44, 0x51, PT ;  /* 0x000000512c00780c */ /* 0x000fe20003f06270 */
[----:B------:R2:W-:Y:S01]  /*1390*/  @P4 LDGSTS.E.BYPASS.LTC128B.128 [R231+0x3900], [R16.64], !P6 ;  /* 0x0390000010e74fae */ /* 0x0005e2000f101d4c */
[----:B------:R-:W-:Y:S02]  /*13a0*/  @P3 LEA.HI.X R11, R6, c[0x0][0x1cc], R8, 0x1, P5 ;  /* 0x00007300060b3a11 */ /* 0x000fe400028f0c08 */
[----:B------:R-:W-:-:S03]  /*13b0*/  LOP3.LUT R0, R18, 0xfffffff0, RZ, 0xc0, !PT ;  /* 0xfffffff012007812 */ /* 0x000fc600078ec0ff */
[----:B------:R3:W-:Y:S02]  /*13c0*/  @P3 LDGSTS.E.BYPASS.LTC128B.128 [R231+0x4100], [R10.64], !P6 ;  /* 0x041000000ae73fae */ /* 0x0007e4000f101d4c */
[----:B------:R-:W-:-:S04]  /*13d0*/  IMAD.IADD R0, R202, 0x1, -R0 ;  /* 0x00000001ca007824 */ /* 0x000fc800078e0a00 */
[----:B------:R-:W-:Y:S01]  /*13e0*/  @P0 IMAD R23, R204, 0x50, RZ ;  /* 0x00000050cc170824 */ /* 0x000fe200078e02ff */
[----:B------:R-:W-:Y:S01]  /*13f0*/  SHF.R.S32.HI R21, RZ, 0x1f, R0 ;  /* 0x0000001fff157819 */ /* 0x000fe20000011400 */
[----:B-1----:R-:W-:-:S03]  /*1400*/  @P2 IMAD.WIDE.U32 R4, R203, 0x30, R2 ;  /* 0x00000030cb042825 */ /* 0x002fc600078e0002 */
[----:B------:R-:W-:Y:S01]  /*1410*/  LEA.HI R21, R21, R0, RZ, 0x3 ;  /* 0x0000000015157211 */ /* 0x000fe200078f18ff */
[----:B------:R-:W-:Y:S01]  /*1420*/  @P2 IMAD.IADD R6, R5, 0x1, R7 ;  /* 0x0000000105062824 */ /* 0x000fe200078e0207 */
[C---:B------:R-:W-:Y:S02]  /*1430*/  @P2 LEA R8, P5, R4.reuse, c[0x0][0x1c8], 0x1 ;  /* 0x0000720004082a11 */ /* 0x040fe400078a08ff */
[----:B------:R-:W-:Y:S02]  /*1440*/  SHF.R.S32.HI R5, RZ, 0x4, R18 ;  /* 0x00000004ff057819 */ /* 0x000fe40000011412 */
[----:B------:R-:W-:Y:S02]  /*1450*/  @P2 LEA.HI.X R9, R4, c[0x0][0x1cc], R6, 0x1, P5 ;  /* 0x0000730004092a11 */ /* 0x000fe400028f0c06 */
[C---:B------:R-:W-:Y:S02]  /*1460*/  @P1 LEA R4, P5, R203.reuse, R2, 0x6 ;  /* 0x00000002cb041211 */ /* 0x040fe400078a30ff */
[----:B------:R-:W-:Y:S01]  /*1470*/  LEA.HI R18, R18, R5, RZ, 0x1 ;  /* 0x0000000512127211 */ /* 0x000fe200078f08ff */
[----:B------:R3:W-:Y:S01]  /*1480*/  @P2 LDGSTS.E.BYPASS.LTC128B.128 [R231+0x4900], [R8.64], !P6 ;  /* 0x0490000008e72fae */ /* 0x0007e2000f101d4c */
[C---:B------:R-:W-:Y:S01]  /*1490*/  @P1 LEA.HI.X R7, R203.reuse, R3, R204, 0x6, P5 ;  /* 0x00000003cb071211 */ /* 0x040fe200028f34cc */
[----:B------:R-:W-:Y:S01]  /*14a0*/  @P0 IMAD.WIDE.U32 R2, R203, 0x50, R2 ;  /* 0x00000050cb020825 */ /* 0x000fe200078e0002 */
[----:B------:R-:W-:-:S02]  /*14b0*/  @P1 LEA R6, P5, R4, c[0x0][0x1c8], 0x1 ;  /* 0x0000720004061a11 */ /* 0x000fc400078a08ff */
[----:B------:R-:W-:Y:S01]  /*14c0*/  LOP3.LUT R18, R18, 0xfffffffe, RZ, 0xc0, !PT ;  /* 0xfffffffe12127812 */ /* 0x000fe200078ec0ff */
[----:B------:R-:W-:Y:S01]  /*14d0*/  @P0 IMAD.IADD R3, R3, 0x1, R23 ;  /* 0x0000000103030824 */ /* 0x000fe200078e0217 */
[----:B------:R-:W-:Y:S02]  /*14e0*/  @P1 LEA.HI.X R7, R4, c[0x0][0x1cc], R7, 0x1, P5 ;  /* 0x0000730004071a11 */ /* 0x000fe400028f0c07 */
[C---:B------:R-:W-:Y:S01]  /*14f0*/  @P0 LEA R4, P5, R2.reuse, c[0x0][0x1c8], 0x1 ;  /* 0x0000720002040a11 */ /* 0x040fe200078a08ff */
[----:B------:R-:W-:Y:S01]  /*1500*/  IMAD.IADD R18, R5, 0x1, -R18 ;  /* 0x0000000105127824 */ /* 0x000fe200078e0a12 */
[----:B------:R-:W-:Y:S01]  /*1510*/  LOP3.LUT R19, R21, 0xfffffff8, RZ, 0xc0, !PT ;  /* 0xfffffff815137812 */ /* 0x000fe200078ec0ff */
[----:B------:R1:W-:Y:S01]  /*1520*/  @P1 LDGSTS.E.BYPASS.LTC128B.128 [R231+0x5100], [R6.64], !P6 ;  /* 0x0510000006e71fae */ /* 0x0003e2000f101d4c */
[----:B------:R-:W-:Y:S01]  /*1530*/  @P0 LEA.HI.X R5, R2, c[0x0][0x1cc], R3, 0x1, P5 ;  /* 0x0000730002050a11 */ /* 0x000fe200028f0c03 */
[----:B------:R-:W-:Y:S02]  /*1540*/  IMAD.SHL.U32 R3, R18, 0x8, RZ ;  /* 0x0000000812037824 */ /* 0x000fe400078e00ff */
[----:B------:R-:W-:-:S02]  /*1550*/  IMAD.IADD R23, R0, 0x1, -R19 ;  /* 0x0000000100177824 */ /* 0x000fc400078e0a13 */
[----:B------:R4:W-:Y:S01]  /*1560*/  @P0 LDGSTS.E.BYPASS.LTC128B.128 [R231+0x5900], [R4.64], !P6 ;  /* 0x0590000004e70fae */ /* 0x0009e2000f101d4c */
[C---:B------:R-:W-:Y:S01]  /*1570*/  IMAD.SHL.U32 R0, R45.reuse, 0x40, RZ ;  /* 0x000000402d007824 */ /* 0x040fe200078e00ff */
[----:B------:R-:W-:Y:S01]  /*1580*/  LOP3.LUT P0, RZ, R45, 0x2, RZ, 0xc0, !PT ;  /* 0x000000022dff7812 */ /* 0x000fe2000780c0ff */
[C---:B------:R-:W-:Y:S01]  /*1590*/  IMAD.SHL.U32 R2, R23.reuse, 0x40, RZ ;  /* 0x0000004017027824 */ /* 0x040fe200078e00ff */
[----:B------:R-:W0:Y:S02]  /*15a0*/  LDGDEPBAR ;  /* 0x00000000000079af */ /* 0x000e240000000000 */
[----:B------:R-:W-:Y:S02]  /*15b0*/  LOP3.LUT R0, R0, 0x1c0, RZ, 0xc0, !PT ;  /* 0x000001c000007812 */ /* 0x000fe400078ec0ff */
[----:B------:R-:W-:Y:S02]  /*15c0*/  LOP3.LUT R2, R2, 0x1c0, RZ, 0xc0, !PT ;  /* 0x000001c002027812 */ /* 0x000fe400078ec0ff */
[----:B------:R-:W-:-:S02]  /*15d0*/  R2P PR, R23, 0x6 ;  /* 0x0000000617007804 */ /* 0x000fc40000000000 */
[----:B------:R-:W-:Y:S02]  /*15e0*/  LOP3.LUT R3, R2, 0x8, R3, 0xf8, !PT ;  /* 0x0000000802037812 */ /* 0x000fe400078ef803 */
[----:B------:R-:W-:Y:S01]  /*15f0*/  SHF.R.U32.HI R2, RZ, 0x3, R2 ;  /* 0x00000003ff027819 */ /* 0x000fe20000011602 */
[----:B----4-:R-:W-:Y:S01]  /*1600*/  IMAD.SHL.U32 R4, R22, 0x8, RZ ;  /* 0x0000000816047824 */ /* 0x010fe200078e00ff */
[----:B------:R-:W-:-:S04]  /*1610*/  DEPBAR.LE SB0, 0x1 ;  /* 0x000080400000791a */ /* 0x000fc80000000000 */
[----:B------:R-:W-:-:S04]  /*1620*/  DEPBAR.LE SB0, 0x0 ;  /* 0x000080000000791a */ /* 0x000fc80000000000 */
[----:B------:R-:W-:Y:S01]  /*1630*/  IMAD.SHL.U32 R5, R21, 0x40, RZ ;  /* 0x0000004015057824 */ /* 0x000fe200078e00ff */
[----:B------:R-:W-:Y:S02]  /*1640*/  LOP3.LUT R4, R0, 0x8, R4, 0xf8, !PT ;  /* 0x0000000800047812 */ /* 0x000fe400078ef804 */
[----:B------:R-:W-:Y:S02]  /*1650*/  SHF.R.U32.HI R0, RZ, 0x3, R0 ;  /* 0x00000003ff007819 */ /* 0x000fe40000011600 */
[----:B------:R-:W-:Y:S02]  /*1660*/  LOP3.LUT R196, R5, 0xfffffe00, RZ, 0xc0, !PT ;  /* 0xfffffe0005c47812 */ /* 0x000fe400078ec0ff */
[----:B------:R-:W-:Y:S02]  /*1670*/  LOP3.LUT R0, R4, R0, RZ, 0x3c, !PT ;  /* 0x0000000004007212 */ /* 0x000fe400078e3cff */
[----:B------:R-:W-:Y:S01]  /*1680*/  LOP3.LUT R21, R3, R2, RZ, 0x3c, !PT ;  /* 0x0000000203157212 */ /* 0x000fe200078e3cff */
[----:B------:R-:W-:-:S02]  /*1690*/  IMAD R2, R198, 0x400, R196 ;  /* 0x00000400c6027824 */ /* 0x000fc400078e02c4 */
[----:B------:R-:W-:Y:S02]  /*16a0*/  IMAD R0, R18, 0x200, R0 ;  /* 0x0000020012007824 */ /* 0x000fe400078e0200 */
[----:B------:R-:W-:Y:S02]  /*16b0*/  IMAD.IADD R2, R21, 0x1, R2 ;  /* 0x0000000115027824 */ /* 0x000fe400078e0202 */
[----:B------:R-:W-:Y:S01]  /*16c0*/  IMAD.SHL.U32 R212, R0, 0x2, RZ ;  /* 0x0000000200d47824 */ /* 0x000fe200078e00ff */
[----:B------:R-:W-:Y:S01]  /*16d0*/  BAR.SYNC.DEFER_BLOCKING 0x0 ;  /* 0x0000000000007b1d */ /* 0x000fe20000010000 */
[----:B------:R-:W-:Y:S02]  /*16e0*/  IMAD.SHL.U32 R219, R2, 0x2, RZ ;  /* 0x0000000202db7824 */ /* 0x000fe400078e00ff */
[----:B------:R-:W-:Y:S01]  /*16f0*/  IMAD R0, R41, c[0x0][0x208], RZ ;  /* 0x0000820029007a24 */ /* 0x000fe200078e02ff */
[----:B------:R-:W-:Y:S01]  /*1700*/  IADD3 R223, R212, 0x3120, RZ ;  /* 0x00003120d4df7810 */ /* 0x000fe20007ffe0ff */
[----:B------:R-:W-:-:S04]  /*1710*/  IMAD.WIDE.U32 R2, R22, c[0x0][0x208], R12 ;  /* 0x0000820016027a25 */ /* 0x000fc800078e000c */
[----:B------:R-:W-:-:S04]  /*1720*/  IMAD R0, R22, c[0x0][0x20c], R0 ;  /* 0x0000830016007a24 */ /* 0x000fc800078e0200 */
[----:B------:R-:W-:Y:S02]  /*1730*/  IMAD.IADD R3, R3, 0x1, R0 ;  /* 0x0000000103037824 */ /* 0x000fe400078e0200 */
[----:B------:R-:W-:-:S04]  /*1740*/  IMAD R0, R43, c[0x0][0x210], RZ ;  /* 0x000084002b007a24 */ /* 0x000fc800078e02ff */
[C---:B------:R-:W-:Y:S01]  /*1750*/  IMAD R0, R42.reuse, c[0x0][0x214], R0 ;  /* 0x000085002a007a24 */ /* 0x040fe200078e0200 */
[----:B---3--:R-:W-:Y:S04]  /*1760*/  LDSM.16.M88.4 R8, [R219+0x6100] ;  /* 0x00610000db08783b */ /* 0x008fe80000000200 */
[----:B-1----:R-:W-:Y:S04]  /*1770*/  LDSM.16.M88.4 R4, [R219+0x8100] ;  /* 0x00810000db04783b */ /* 0x002fe80000000200 */
[----:B------:R-:W1:Y:S04]  /*1780*/  LDSM.16.M88.4 R24, [R212+0x3900] ;  /* 0x00390000d418783b */ /* 0x000e680000000200 */
[----:B--2---:R-:W2:Y:S04]  /*1790*/  LDSM.16.M88.4 R16, [R212+0x4100] ;  /* 0x00410000d410783b */ /* 0x004ea80000000200 */
[----:B------:R-:W3:Y:S04]  /*17a0*/  LDSM.16.M88.4 R28, [R212+0x3100] ;  /* 0x00310000d41c783b */ /* 0x000ee80000000200 */
[----:B------:R-:W4:Y:S04]  /*17b0*/  LDSM.16.M88.4 R32, [R212+0x4900] ;  /* 0x00490000d420783b */ /* 0x000f280000000200 */
[----:B------:R-:W5:Y:S01]  /*17c0*/  LDSM.16.M88.4 R36, [R212+0x5100] ;  /* 0x00510000d424783b */ /* 0x000f620000000200 */
[-C--:B-1----:R-:W-:Y:S08]  /*17d0*/  HMMA.16816.F32.BF16 R176, R8, R24.reuse, RZ ;  /* 0x0000001808b0723c */ /* 0x082ff000000418ff */
[C---:B------:R-:W-:Y:S08]  /*17e0*/  HMMA.16816.F32.BF16 R80, R4.reuse, R24, RZ ;  /* 0x000000180450723c */ /* 0x040ff000000418ff */
[-C--:B------:R-:W-:Y:S08]  /*17f0*/  HMMA.16816.F32.BF16 R96, R4, R26.reuse, RZ ;  /* 0x0000001a0460723c */ /* 0x080ff000000418ff */
[C---:B------:R-:W-:Y:S01]  /*1800*/  HMMA.16816.F32.BF16 R148, R8.reuse, R26, RZ ;  /* 0x0000001a0894723c */ /* 0x040fe200000418ff */
[----:B------:R-:W1:Y:S07]  /*1810*/  LDSM.16.M88.4 R24, [R212+0x5900] ;  /* 0x00590000d418783b */ /* 0x000e6e0000000200 */
[-C--:B--2---:R-:W-:Y:S08]  /*1820*/  HMMA.16816.F32.BF16 R180, R8, R16.reuse, RZ ;  /* 0x0000001008b4723c */ /* 0x084ff000000418ff */
[C---:B------:R-:W-:Y:S07]  /*1830*/  HMMA.16816.F32.BF16 R56, R4.reuse, R16, RZ ;  /* 0x000000100438723c */ /* 0x040fee00000418ff */
[----:B------:R-:W-:Y:S01]  /*1840*/  IMAD.WIDE.U32 R16, R42, c[0x0][0x210], R2 ;  /* 0x000084002a107a25 */ /* 0x000fe200078e0002 */
[----:B------:R-:W-:Y:S01]  /*1850*/  IADD3 R3, R212, 0x3100, RZ ;  /* 0x00003100d4037810 */ /* 0x000fe20007ffe0ff */
[----:B------:R-:W-:Y:S02]  /*1860*/  HMMA.16816.F32.BF16 R92, R4, R18, RZ ;  /* 0x00000012045c723c */ /* 0x000fe400000418ff */
[----:B------:R-:W-:Y:S01]  /*1870*/  IMAD.IADD R17, R17, 0x1, R0 ;  /* 0x0000000111117824 */ /* 0x000fe200078e0200 */
[----:B------:R-:W-:Y:S01]  /*1880*/  @P0 IADD3 R223, R3, -0x20, RZ ;  /* 0xffffffe003df0810 */ /* 0x000fe20007ffe0ff */
[----:B------:R-:W-:-:S02]  /*1890*/  IMAD R0, R15, c[0x0][0x218], RZ ;  /* 0x000086000f007a24 */ /* 0x000fc400078e02ff */
[C---:B------:R-:W-:Y:S01]  /*18a0*/  IMAD.WIDE.U32 R72, R14.reuse, c[0x0][0x218], R16 ;  /* 0x000086000e487a25 */ /* 0x040fe200078e0010 */
[C---:B------:R-:W-:Y:S01]  /*18b0*/  IADD3 R228, R223.reuse, 0x800, RZ ;  /* 0x00000800dfe47810 */ /* 0x040fe20007ffe0ff */
[C---:B------:R-:W-:Y:S01]  /*18c0*/  HMMA.16816.F32.BF16 R140, R8.reuse, R18, RZ ;  /* 0x00000012088c723c */ /* 0x040fe200000418ff */
[----:B------:R-:W-:Y:S01]  /*18d0*/  LDSM.16.M88.4 R68, [R223] ;  /* 0x00000000df44783b */ /* 0x000fe20000000200 */
[----:B------:R-:W-:Y:S01]  /*18e0*/  IMAD R3, R14, c[0x0][0x21c], R0 ;  /* 0x000087000e037a24 */ /* 0x000fe200078e0200 */
[----:B------:R-:W-:Y:S01]  /*18f0*/  IADD3 R227, R223, 0x1000, RZ ;  /* 0x00001000dfe37810 */ /* 0x000fe20007ffe0ff */
[----:B------:R-:W-:Y:S01]  /*1900*/  IMAD R0, R40, c[0x0][0x208], RZ ;  /* 0x0000820028007a24 */ /* 0x000fe200078e02ff */
[----:B------:R-:W-:Y:S01]  /*1910*/  LDSM.16.M88.4 R48, [R223+0x800] ;  /* 0x00080000df30783b */ /* 0x000fe20000000200 */
[----:B------:R-:W-:Y:S01]  /*1920*/  IMAD.WIDE.U32 R14, R197, c[0x0][0x208], RZ ;  /* 0x00008200c50e7a25 */ /* 0x000fe200078e00ff */
[----:B------:R-:W-:Y:S01]  /*1930*/  IADD3 R226, R223, 0x1800, RZ ;  /* 0x00001800dfe27810 */ /* 0x000fe20007ffe0ff */
[C---:B---3--:R-:W-:Y:S01]  /*1940*/  HMMA.16816.F32.BF16 R144, R8.reuse, R28, RZ ;  /* 0x0000001c0890723c */ /* 0x048fe200000418ff */
[----:B------:R-:W-:Y:S01]  /*1950*/  LDSM.16.M88.4 R40, [R223+0x1000] ;  /* 0x00100000df28783b */ /* 0x000fe20000000200 */
[----:B------:R-:W-:Y:S01]  /*1960*/  IMAD R0, R197, c[0x0][0x20c], R0 ;  /* 0x00008300c5007a24 */ /* 0x000fe200078e0200 */
[----:B------:R-:W-:Y:S01]  /*1970*/  IADD3 R225, R223, 0x2000, RZ ;  /* 0x00002000dfe17810 */ /* 0x000fe20007ffe0ff */
[----:B------:R-:W-:Y:S01]  /*1980*/  IMAD.IADD R47, R73, 0x1, R3 ;  /* 0x00000001492f7824 */ /* 0x000fe200078e0203 */
[----:B------:R-:W-:Y:S01]  /*1990*/  STL.64 [R1+0x40], R72 ;  /* 0x0000404801007387 */ /* 0x000fe20000100a00 */
[----:B------:R-:W-:Y:S01]  /*19a0*/  IMAD.IADD R0, R15, 0x1, R0 ;  /* 0x000000010f007824 */ /* 0x000fe200078e0200 */
[----:B------:R-:W-:Y:S01]  /*19b0*/  IADD3 R224, R223, 0x2800, RZ ;  /* 0x00002800dfe07810 */ /* 0x000fe20007ffe0ff */
[----:B------:R-:W-:Y:S01]  /*19c0*/  IMAD.MOV.U32 R46, RZ, RZ, R72 ;  /* 0x000000ffff2e7224 */ /* 0x000fe200078e0048 */
[----:B------:R-:W-:Y:S01]  /*19d0*/  HMMA.16816.F32.BF16 R156, R8, R30, RZ ;  /* 0x0000001e089c723c */ /* 0x000fe200000418ff */
[----:B------:R-:W-:-:S02]  /*19e0*/  IMAD R0, R0, 0x60, RZ ;  /* 0x0000006000007824 */ /* 0x000fc400078e02ff */
[----:B------:R-:W-:Y:S01]  /*19f0*/  IMAD.WIDE.U32 R14, R14, 0x60, R46 ;  /* 0x000000600e0e7825 */ /* 0x000fe200078e002e */
[----:B------:R-:W-:Y:S03]  /*1a00*/  STL.64 [R1+0x30], R46 ;  /* 0x0000302e01007387 */ /* 0x000fe60000100a00 */
[----:B------:R-:W-:Y:S01]  /*1a10*/  IMAD.MOV.U32 R2, RZ, RZ, 0x10 ;  /* 0x00000010ff027424 */ /* 0x000fe200078e00ff */
[----:B------:R-:W-:Y:S01]  /*1a20*/  LEA R22, P0, R14, c[0x0][0x1f8], 0x1 ;  /* 0x00007e000e167a11 */ /* 0x000fe200078008ff */
[----:B------:R-:W-:Y:S01]  /*1a30*/  IMAD.IADD R0, R15, 0x1, R0 ;  /* 0x000000010f007824 */ /* 0x000fe200078e0200 */
[----:B----4-:R-:W-:Y:S01]  /*1a40*/  HMMA.16816.F32.BF16 R132, R8, R32, RZ ;  /* 0x000000200884723c */ /* 0x010fe200000418ff */
[----:B------:R-:W-:Y:S01]  /*1a50*/  IMAD.MOV.U32 R3, RZ, RZ, 0x20 ;  /* 0x00000020ff037424 */ /* 0x000fe200078e00ff */
[----:B------:R-:W-:Y:S02]  /*1a60*/  SEL R2, R2, 0xfffffff0, !P1 ;  /* 0xfffffff002027807 */ /* 0x000fe40004800000 */
[----:B------:R-:W-:-:S02]  /*1a70*/  LEA.HI.X R23, R14, c[0x0][0x1fc], R0, 0x1, P0 ;  /* 0x00007f000e177a11 */ /* 0x000fc400000f0c00 */
[----:B------:R-:W-:Y:S01]  /*1a80*/  ISETP.GE.AND P0, PT, R12, c[0x0][0x1d4], PT ;  /* 0x000075000c007a0c */ /* 0x000fe20003f06270 */
[----:B------:R-:W-:Y:S01]  /*1a90*/  IMAD R222, R2, 0x2, R219 ;  /* 0x0000000202de7824 */ /* 0x000fe200078e02db */
[----:B------:R-:W-:Y:S01]  /*1aa0*/  IADD3 R14, P1, R22, UR10, RZ ;  /* 0x0000000a160e7c10 */ /* 0x000fe2000ff3e0ff */
[C---:B------:R-:W-:Y:S01]  /*1ab0*/  HMMA.16816.F32.BF16 R168, R8.reuse, R34, RZ ;  /* 0x0000002208a8723c */ /* 0x040fe200000418ff */
[C---:B------:R-:W-:Y:S02]  /*1ac0*/  ISETP.LT.OR P4, PT, R44.reuse, 0x1, P0 ;  /* 0x000000012c00780c */ /* 0x040fe40000781670 */
[C---:B------:R-:W-:Y:S01]  /*1ad0*/  ISETP.LT.OR P3, PT, R44.reuse, 0x11, P0 ;  /* 0x000000112c00780c */ /* 0x040fe20000761670 */
[----:B------:R-:W2:Y:S01]  /*1ae0*/  LDSM.16.M88.4 R16, [R222+0x8100] ;  /* 0x00810000de10783b */ /* 0x000ea20000000200 */
[----:B------:R-:W-:Y:S02]  /*1af0*/  IADD3.X R15, R23, UR9, RZ, P1, !PT ;  /* 0x00000009170f7c10 */ /* 0x000fe40008ffe4ff */
[----:B------:R-:W-:Y:S01]  /*1b00*/  ISETP.LT.OR P5, PT, R44, 0x21, P0 ;  /* 0x000000212c00780c */ /* 0x000fe200007a1670 */
[----:B-----5:R-:W-:Y:S01]  /*1b10*/  HMMA.16816.F32.BF16 R128, R8, R36, RZ ;  /* 0x000000240880723c */ /* 0x020fe200000418ff */
[----:B------:R-:W-:-:S02]  /*1b20*/  SEL R3, R3, 0xffffffe0, !P2 ;  /* 0xffffffe003037807 */ /* 0x000fc40005000000 */
[----:B------:R-:W-:Y:S02]  /*1b30*/  P2R R0, PR, RZ, 0x20 ;  /* 0x00000020ff007803 */ /* 0x000fe40000000000 */
[----:B------:R-:W-:Y:S01]  /*1b40*/  ISETP.LT.OR P5, PT, R44, 0x31, P0 ;  /* 0x000000312c00780c */ /* 0x000fe200007a1670 */
[----:B------:R-:W-:Y:S02]  /*1b50*/  IMAD R220, R3, 0x2, R219 ;  /* 0x0000000203dc7824 */ /* 0x000fe400078e02db */
[----:B------:R-:W-:Y:S02]  /*1b60*/  HMMA.16816.F32.BF16 R120, R8, R38, RZ ;  /* 0x000000260878723c */ /* 0x000fe400000418ff */
[----:B------:R-:W-:-:S06]  /*1b70*/  IMAD R221, R2, 0x2, R220 ;  /* 0x0000000202dd7824 */ /* 0x000fcc00078e02dc */
[C---:B-1----:R-:W-:Y:S08]  /*1b80*/  HMMA.16816.F32.BF16 R112, R8.reuse, R24, RZ ;  /* 0x000000180870723c */ /* 0x042ff000000418ff */
[----:B------:R-:W-:Y:S07]  /*1b90*/  HMMA.16816.F32.BF16 R104, R8, R26, RZ ;  /* 0x0000001a0868723c */ /* 0x000fee00000418ff */
[----:B------:R-:W-:Y:S01]  /*1ba0*/  IADD3 R10, P1, R14, UR10, RZ ;  /* 0x0000000a0e0a7c10 */ /* 0x000fe2000ff3e0ff */
[----:B------:R-:W-:Y:S03]  /*1bb0*/  HMMA.16816.F32.BF16 R52, R4, R28, RZ ;  /* 0x0000001c0434723c */ /* 0x000fe600000418ff */
[----:B------:R-:W-:-:S02]  /*1bc0*/  IADD3.X R11, R15, UR9, RZ, P1, !PT ;  /* 0x000000090f0b7c10 */ /* 0x000fc40008ffe4ff */
[----:B------:R-:W-:-:S03]  /*1bd0*/  IADD3 R8, P1, R10, UR10, RZ ;  /* 0x0000000a0a087c10 */ /* 0x000fc6000ff3e0ff */
[----:B------:R-:W-:Y:S01]  /*1be0*/  HMMA.16816.F32.BF16 R88, R4, R30, RZ ;  /* 0x0000001e0458723c */ /* 0x000fe200000418ff */
[----:B------:R-:W-:Y:S01]  /*1bf0*/  LDSM.16.M88.4 R28, [R223+0x2800] ;  /* 0x00280000df1c783b */ /* 0x000fe20000000200 */
[----:B------:R-:W-:Y:S02]  /*1c00*/  IADD3.X R9, R11, UR9, RZ, P1, !PT ;  /* 0x000000090b097c10 */ /* 0x000fe40008ffe4ff */
[----:B------:R-:W-:-:S04]  /*1c10*/  ISETP.LT.OR P1, PT, R44, 0x51, P0 ;  /* 0x000000512c00780c */ /* 0x000fc80000721670 */
[C---:B------:R-:W-:Y:S08]  /*1c20*/  HMMA.16816.F32.BF16 R64, R4.reuse, R32, RZ ;  /* 0x000000200440723c */ /* 0x040ff000000418ff */
[C---:B------:R-:W-:Y:S01]  /*1c30*/  HMMA.16816.F32.BF16 R124, R4.reuse, R34, RZ ;  /* 0x00000022047c723c */ /* 0x040fe200000418ff */
[----:B------:R-:W-:Y:S07]  /*1c40*/  LDSM.16.M88.4 R32, [R223+0x2000] ;  /* 0x00200000df20783b */ /* 0x000fee0000000200 */
[C---:B------:R-:W-:Y:S08]  /*1c50*/  HMMA.16816.F32.BF16 R60, R4.reuse, R36, RZ ;  /* 0x00000024043c723c */ /* 0x040ff000000418ff */
[C---:B------:R-:W-:Y:S01]  /*1c60*/  HMMA.16816.F32.BF16 R116, R4.reuse, R38, RZ ;  /* 0x000000260474723c */ /* 0x040fe200000418ff */
[----:B------:R-:W1:Y:S07]  /*1c70*/  LDSM.16.M88.4 R36, [R223+0x1800] ;  /* 0x00180000df24783b */ /* 0x000e6e0000000200 */
[C---:B------:R-:W-:Y:S08]  /*1c80*/  HMMA.16816.F32.BF16 R76, R4.reuse, R24, RZ ;  /* 0x00000018044c723c */ /* 0x040ff000000418ff */
[----:B------:R-:W-:Y:S01]  /*1c90*/  HMMA.16816.F32.BF16 R108, R4, R26, RZ ;  /* 0x0000001a046c723c */ /* 0x000fe200000418ff */
[----:B------:R-:W3:Y:S04]  /*1ca0*/  LDSM.16.M88.4 R4, [R222+0x6100] ;  /* 0x00610000de04783b */ /* 0x000ee80000000200 */
[----:B------:R-:W-:Y:S01]  /*1cb0*/  @!PT LDS RZ, [RZ] ;  /* 0x00000000fffff984 */ /* 0x000fe20000000800 */
[----:B------:R-:W-:Y:S01]  /*1cc0*/  @!PT LDS RZ, [RZ] ;  /* 0x00000000fffff984 */ /* 0x000fe20000000800 */
[----:B------:R-:W-:Y:S01]  /*1cd0*/  @!PT LDS RZ, [RZ] ;  /* 0x00000000fffff984 */ /* 0x000fe20000000800 */
[----:B------:R4:W-:Y:S01]  /*1ce0*/  LDGSTS.E.BYPASS.LTC128B.128 [R231+0x100], [R22.64], !P4 ;  /* 0x0010000016e77fae */ /* 0x0009e2000e101d4c */
[----:B------:R-:W-:-:S02]  /*1cf0*/  LOP3.LUT P4, RZ, R45, 0x4, RZ, 0xc0, !PT ;  /* 0x000000042dff7812 */ /* 0x000fc4000788c0ff */
[----:B--2---:R-:W-:Y:S01]  /*1d00*/  HMMA.16816.F32.BF16 R100, R16, R68, R52 ;  /* 0x000000441064723c */ /* 0x004fe20000041834 */
[----:B------:R1:W-:Y:S01]  /*1d10*/  LDGSTS.E.BYPASS.LTC128B.128 [R231+0x900], [R14.64], !P3 ;  /* 0x009000000ee77fae */ /* 0x0003e2000d901d4c */
[----:B------:R-:W-:Y:S02]  /*1d20*/  ISETP.LT.OR P3, PT, R44, 0x41, P0 ;  /* 0x000000412c00780c */ /* 0x000fe40000761670 */
[----:B------:R-:W-:Y:S01]  /*1d30*/  ISETP.NE.AND P0, PT, R0, RZ, PT ;  /* 0x000000ff0000720c */ /* 0x000fe20003f05270 */
[----:B------:R-:W-:-:S03]  /*1d40*/  IMAD.MOV.U32 R0, RZ, RZ, 0x40 ;  /* 0x00000040ff007424 */ /* 0x000fc600078e00ff */
[----:B------:R-:W-:Y:S02]  /*1d50*/  HMMA.16816.F32.BF16 R44, R16, R40, R56 ;  /* 0x00000028102c723c */ /* 0x000fe40000041838 */
[----:B------:R-:W-:-:S05]  /*1d60*/  SEL R0, R0, 0xffffffc0, !P4 ;  /* 0xffffffc000007807 */ /* 0x000fca0006000000 */
[----:B------:R-:W-:Y:S01]  /*1d70*/  IMAD.IADD R218, R212, 0x1, R0 ;  /* 0x00000001d4da7824 */ /* 0x000fe200078e0200 */
[----:B------:R-:W-:Y:S01]  /*1d80*/  HMMA.16816.F32.BF16 R96, R16, R50, R96 ;  /* 0x000000321060723c */ /* 0x000fe20000041860 */
[----:B------:R2:W-:Y:S01]  /*1d90*/  LDGSTS.E.BYPASS.LTC128B.128 [R231+0x1100], [R10.64], !P0 ;  /* 0x011000000ae77fae */ /* 0x0005e2000c101d4c */
[----:B------:R-:W-:-:S03]  /*1da0*/  IMAD.IADD R217, R0, 0x1, R223 ;  /* 0x0000000100d97824 */ /* 0x000fc600078e02df */
[----:B------:R5:W-:Y:S03]  /*1db0*/  LDGSTS.E.BYPASS.LTC128B.128 [R231+0x1900], [R8.64], !P5 ;  /* 0x0190000008e77fae */ /* 0x000be6000e901d4c */
[C---:B------:R-:W-:Y:S08]  /*1dc0*/  HMMA.16816.F32.BF16 R92, R16.reuse, R42, R92 ;  /* 0x0000002a105c723c */ /* 0x040ff0000004185c */
[-C--:B-1----:R-:W-:Y:S08]  /*1dd0*/  HMMA.16816.F32.BF16 R12, R16, R36.reuse, R64 ;  /* 0x00000024100c723c */ /* 0x082ff00000041840 */
[----:B---3--:R-:W-:Y:S01]  /*1de0*/  HMMA.16816.F32.BF16 R184, R4, R36, R132 ;  /* 0x0000002404b8723c */ /* 0x008fe20000041884 */
[----:B--2---:R-:W-:-:S04]  /*1df0*/  IADD3 R10, P0, R8, UR10, RZ ;  /* 0x0000000a080a7c10 */ /* 0x004fc8000ff1e0ff */
[----:B------:R-:W-:-:S03]  /*1e00*/  IADD3.X R11, R9, UR9, RZ, P0, !PT ;  /* 0x00000009090b7c10 */ /* 0x000fc600087fe4ff */
[C---:B------:R-:W-:Y:S01]  /*1e10*/  HMMA.16816.F32.BF16 R136, R16.reuse, R30, R108 ;  /* 0x0000001e1088723c */ /* 0x040fe2000004186c */
[----:B-----5:R-:W-:Y:S01]  /*1e20*/  IADD3 R8, P0, R10, UR10, RZ ;  /* 0x0000000a0a087c10 */ /* 0x020fe2000ff1e0ff */
[----:B------:R1:W-:Y:S03]  /*1e30*/  LDGSTS.E.BYPASS.LTC128B.128 [R231+0x2100], [R10.64], !P3 ;  /* 0x021000000ae77fae */ /* 0x0003e6000d901d4c */
[----:B------:R-:W-:Y:S02]  /*1e40*/  IADD3.X R9, R11, UR9, RZ, P0, !PT ;  /* 0x000000090b097c10 */ /* 0x000fe400087fe4ff */
[----:B------:R-:W-:Y:S01]  /*1e50*/  ISETP.GT.AND P0, PT, R197, UR8, PT ;  /* 0x00000008c5007c0c */ /* 0x000fe2000bf04270 */
[----:B------:R-:W-:Y:S02]  /*1e60*/  HMMA.16816.F32.BF16 R88, R16, R70, R88 ;  /* 0x000000461058723c */ /* 0x000fe40000041858 */
[----:B------:R1:W-:Y:S04]  /*1e70*/  LDGSTS.E.BYPASS.LTC128B.128 [R231+0x2900], [R8.64], !P1 ;  /* 0x0290000008e77fae */ /* 0x0003e8000c901d4c */
[----:B------:R-:W-:Y:S02]  /*1e80*/  LDSM.16.M88.4 R24, [R220+0x8100] ;  /* 0x00810000dc18783b */ /* 0x000fe40000000200 */
[----:B------:R-:W-:Y:S02]  /*1e90*/  HMMA.16816.F32.BF16 R144, R4, R68, R144 ;  /* 0x000000440490723c */ /* 0x000fe40000041890 */
[----:B------:R-:W2:Y:S04]  /*1ea0*/  LDSM.16.M88.4 R52, [R218+0x4900] ;  /* 0x00490000da34783b */ /* 0x000ea80000000200 */
[----:B------:R-:W3:Y:S02]  /*1eb0*/  LDSM.16.M88.4 R56, [R218+0x4100] ;  /* 0x00410000da38783b */ /* 0x000ee40000000200 */
[----:B------:R-:W-:Y:S02]  /*1ec0*/  HMMA.16816.F32.BF16 R80, R16, R48, R80 ;  /* 0x000000301050723c */ /* 0x000fe40000041850 */
[----:B------:R-:W5:Y:S04]  /*1ed0*/  LDSM.16.M88.4 R72, [R218+0x5100] ;  /* 0x00510000da48783b */ /* 0x000f680000000200 */
[----:B------:R-:W-:Y:S02]  /*1ee0*/  LDSM.16.M88.4 R84, [R218+0x5900] ;  /* 0x00590000da54783b */ /* 0x000fe40000000200 */
[----:B------:R-:W-:Y:S02]  /*1ef0*/  HMMA.16816.F32.BF16 R68, R4, R70, R156 ;  /* 0x000000460444723c */ /* 0x000fe4000004189c */
[----:B------:R-:W-:Y:S04]  /*1f00*/  LDSM.16.M88.4 R64, [R218+0x3100] ;  /* 0x00310000da40783b */ /* 0x000fe80000000200 */
[----:B------:R-:W0:Y:S02]  /*1f10*/  LDGDEPBAR ;  /* 0x00000000000079af */ /* 0x000e240000000000 */
[C---:B-1----:R-:W-:Y:S02]  /*1f20*/  HMMA.16816.F32.BF16 R8, R16.reuse, R32, R60 ;  /* 0x000000201008723c */ /* 0x042fe4000004183c */
[----:B------:R-:W1:Y:S06]  /*1f30*/  LDSM.16.M88.4 R60, [R218+0x3900] ;  /* 0x00390000da3c783b */ /* 0x000e6c0000000200 */
[----:B------:R-:W-:Y:S08]  /*1f40*/  HMMA.16816.F32.BF16 R76, R16, R28, R76 ;  /* 0x0000001c104c723c */ /* 0x000ff0000004184c */
[----:B------:R-:W-:Y:S08]  /*1f50*/  HMMA.16816.F32.BF16 R176, R4, R48, R176 ;  /* 0x0000003004b0723c */ /* 0x000ff000000418b0 */
[----:B--2---:R-:W-:Y:S01]  /*1f60*/  HMMA.16816.F32.BF16 R132, R24, R52, R12 ;  /* 0x000000341884723c */ /* 0x004fe2000004180c */
[----:B------:R-:W2:Y:S07]  /*1f70*/  LDSM.16.M88.4 R12, [R220+0x6100] ;  /* 0x00610000dc0c783b */ /* 0x000eae0000000200 */
[C---:B------:R-:W-:Y:S08]  /*1f80*/  HMMA.16816.F32.BF16 R180, R4.reuse, R40, R180 ;  /* 0x0000002804b4723c */ /* 0x040ff000000418b4 */
[C---:B------:R-:W-:Y:S08]  /*1f90*/  HMMA.16816.F32.BF16 R48, R4.reuse, R50, R148 ;  /* 0x000000320430723c */ /* 0x040ff00000041894 */
[----:B------:R-:W-:Y:S01]  /*1fa0*/  HMMA.16816.F32.BF16 R140, R4, R42, R140 ;  /* 0x0000002a048c723c */ /* 0x000fe2000004188c */
[----:B------:R-:W-:Y:S07]  /*1fb0*/  LDSM.16.M88.4 R40, [R217+0x800] ;  /* 0x00080000d928783b */ /* 0x000fee0000000200 */
[C---:B------:R-:W-:Y:S08]  /*1fc0*/  HMMA.16816.F32.BF16 R124, R16.reuse, R38, R124 ;  /* 0x00000026107c723c */ /* 0x040ff0000004187c */
[----:B------:R-:W-:Y:S01]  /*1fd0*/  HMMA.16816.F32.BF16 R152, R16, R34, R116 ;  /* 0x000000221098723c */ /* 0x000fe20000041874 */
[----:B------:R-:W-:Y:S07]  /*1fe0*/  LDSM.16.M88.4 R16, [R217+0x2800] ;  /* 0x00280000d910783b */ /* 0x000fee0000000200 */
[C---:B------:R-:W-:Y:S01]  /*1ff0*/  HMMA.16816.F32.BF16 R168, R4.reuse, R38, R168 ;  /* 0x0000002604a8723c */ /* 0x040fe200000418a8 */
[----:B------:R-:W-:Y:S07]  /*2000*/  LDSM.16.M88.4 R36, [R217+0x1000] ;  /* 0x00100000d924783b */ /* 0x000fee0000000200 */
[C---:B------:R-:W-:Y:S08]  /*2010*/  HMMA.16816.F32.BF16 R188, R4.reuse, R32, R128 ;  /* 0x0000002004bc723c */ /* 0x040ff00000041880 */
[C---:B------:R-:W-:Y:S08]  /*2020*/  HMMA.16816.F32.BF16 R192, R4.reuse, R28, R112 ;  /* 0x0000001c04c0723c */ /* 0x040ff00000041870 */
[C---:B------:R-:W-:Y:S01]  /*2030*/  HMMA.16816.F32.BF16 R172, R4.reuse, R34, R120 ;  /* 0x0000002204ac723c */ /* 0x040fe20000041878 */
[----:B------:R-:W-:Y:S07]  /*2040*/  LDSM.16.M88.4 R32, [R217+0x1800] ;  /* 0x00180000d920783b */ /* 0x000fee0000000200 */
[----:B------:R-:W-:Y:S01]  /*2050*/  HMMA.16816.F32.BF16 R164, R4, R30, R104 ;  /* 0x0000001e04a4723c */ /* 0x000fe20000041868 */
[----:B------:R-:W2:Y:S04]  /*2060*/  LDSM.16.M88.4 R4, [R221+0x8100] ;  /* 0x00810000dd04783b */ /* 0x000ea80000000200 */
[----:B------:R-:W-:Y:S03]  /*2070*/  LDSM.16.M88.4 R28, [R217+0x2000] ;  /* 0x00200000d91c783b */ /* 0x000fe60000000200 */
[C---:B---3--:R-:W-:Y:S01]  /*2080*/  HMMA.16816.F32.BF16 R148, R24.reuse, R56, R44 ;  /* 0x000000381894723c */ /* 0x048fe2000004182c */
[----:B------:R-:W-:Y:S07]  /*2090*/  LDSM.16.M88.4 R44, [R217] ;  /* 0x00000000d92c783b */ /* 0x000fee0000000200 */
[----:B-----5:R-:W-:Y:S01]  /*20a0*/  HMMA.16816.F32.BF16 R128, R24, R72, R8 ;  /* 0x000000481880723c */ /* 0x020fe20000041808 */
[----:B------:R-:W3:Y:S01]  /*20b0*/  LDSM.16.M88.4 R8, [R221+0x6100] ;  /* 0x00610000dd08783b */ /* 0x000ee20000000200 */
[----:B------:R-:W-:-:S06]  /*20c0*/  DEPBAR.LE SB0, 0x0 ;  /* 0x000080000000791a */ /* 0x000fcc0000000000 */
[C---:B-1----:R-:W-:Y:S08]  /*20d0*/  HMMA.16816.F32.BF16 R112, R24.reuse, R62, R96 ;  /* 0x0000003e1870723c */ /* 0x042ff00000041860 */
[C---:B------:R-:W-:Y:S08]  /*20e0*/  HMMA.16816.F32.BF16 R108, R24.reuse, R58, R92 ;  /* 0x0000003a186c723c */ /* 0x040ff0000004185c */
[C---:B------:R-:W-:Y:S08]  /*20f0*/  HMMA.16816.F32.BF16 R96, R24.reuse, R86, R136 ;  /* 0x000000561860723c */ /* 0x040ff00000041888 */
[----:B------:R-:W-:Y:S08]  /*2100*/  HMMA.16816.F32.BF16 R116, R24, R66, R88 ;  /* 0x000000421874723c */ /* 0x000ff00000041858 */
[----:B--2---:R-:W-:Y:S08]  /*2110*/  HMMA.16816.F32.BF16 R92, R12, R64, R144 ;  /* 0x000000400c5c723c */ /* 0x004ff00000041890 */
[----:B------:R-:W-:Y:S08]  /*2120*/  HMMA.16816.F32.BF16 R156, R24, R60, R80 ;  /* 0x0000003c189c723c */ /* 0x000ff00000041850 */
[----:B------:R-:W-:Y:S08]  /*2130*/  HMMA.16816.F32.BF16 R88, R12, R66, R68 ;  /* 0x000000420c58723c */ /* 0x000ff00000041844 */
[C---:B------:R-:W-:Y:S08]  /*2140*/  HMMA.16816.F32.BF16 R160, R24.reuse, R64, R100 ;  /* 0x0000004018a0723c */ /* 0x040ff00000041864 */
[----:B------:R-:W-:Y:S08]  /*2150*/  HMMA.16816.F32.BF16 R120, R24, R84, R76 ;  /* 0x000000541878723c */ /* 0x000ff0000004184c */
[C---:B------:R-:W-:Y:S08]  /*2160*/  HMMA.16816.F32.BF16 R80, R12.reuse, R60, R176 ;  /* 0x0000003c0c50723c */ /* 0x040ff000000418b0 */
[C---:B------:R-:W-:Y:S08]  /*2170*/  HMMA.16816.F32.BF16 R76, R12.reuse, R62, R48 ;  /* 0x0000003e0c4c723c */ /* 0x040ff00000041830 */
[C---:B------:R-:W-:Y:S08]  /*2180*/  HMMA.16816.F32.BF16 R68, R12.reuse, R56, R180 ;  /* 0x000000380c44723c */ /* 0x040ff000000418b4 */
[----:B------:R-:W-:Y:S08]  /*2190*/  HMMA.16816.F32.BF16 R64, R12, R58, R140 ;  /* 0x0000003a0c40723c */ /* 0x000ff0000004188c */
        /* <DEDUP_REMOVED lines=8> */
[----:B------:R-:W-:Y:S08]  /*2220*/  HMMA.16816.F32.BF16 R168, R4, R18, R96 ;  /* 0x0000001204a8723c */ /* 0x000ff00000041860 */
[C---:B---3--:R-:W-:Y:S08]  /*2230*/  HMMA.16816.F32.BF16 R96, R8.reuse, R44, R92 ;  /* 0x0000002c0860723c */ /* 0x048ff0000004185c */
[C---:B------:R-:W-:Y:S08]  /*2240*/  HMMA.16816.F32.BF16 R92, R8.reuse, R46, R88 ;  /* 0x0000002e085c723c */ /* 0x040ff00000041858 */
[C---:B------:R-:W-:Y:S08]  /*2250*/  HMMA.16816.F32.BF16 R88, R8.reuse, R40, R80 ;  /* 0x000000280858723c */ /* 0x040ff00000041850 */
[C---:B------:R-:W-:Y:S08]  /*2260*/  HMMA.16816.F32.BF16 R84, R8.reuse, R42, R76 ;  /* 0x0000002a0854723c */ /* 0x040ff0000004184c */
[----:B------:R-:W-:Y:S08]  /*2270*/  HMMA.16816.F32.BF16 R80, R8, R36, R68 ;  /* 0x000000240850723c */ /* 0x000ff00000041844 */
[----:B------:R-:W-:Y:S08]  /*2280*/  HMMA.16816.F32.BF16 R140, R4, R32, R132 ;  /* 0x00000020048c723c */ /* 0x000ff00000041884 */
[C---:B------:R-:W-:Y:S08]  /*2290*/  HMMA.16816.F32.BF16 R68, R8.reuse, R38, R64 ;  /* 0x000000260844723c */ /* 0x040ff00000041840 */
[----:B------:R-:W-:Y:S08]  /*22a0*/  HMMA.16816.F32.BF16 R76, R8, R32, R60 ;  /* 0x00000020084c723c */ /* 0x000ff0000004183c */
        /* <DEDUP_REMOVED lines=14> */
[----:B------:R-:W-:Y:S01]  /*2390*/  HMMA.16816.F32.BF16 R48, R8, R18, R12 ;  /* 0x000000120830723c */ /* 0x000fe2000004180c */
[----:B------:R-:W-:Y:S06]  /*23a0*/  BAR.SYNC.DEFER_BLOCKING 0x0 ;  /* 0x0000000000007b1d */ /* 0x000fec0000010000 */
[----:B------:R-:W-:Y:S05]  /*23b0*/  @!P0 BRA `(.L_x_144) ;  /* 0x000001d000008947 */ /* 0x000fea0003800000 */
[----:B----4-:R-:W-:Y:S01]  /*23c0*/  IADD3 R0, R244, -0x2, RZ ;  /* 0xfffffffef4007810 */ /* 0x010fe20007ffe0ff */
[C---:B------:R-:W-:Y:S01]  /*23d0*/  IMAD.SHL.U32 R15, R203.reuse, 0x20, RZ ;  /* 0x00000020cb0f7824 */ /* 0x040fe200078e00ff */
[----:B------:R-:W-:-:S02]  /*23e0*/  SHF.L.U64.HI R14, R203, 0x5, R204 ;  /* 0x00000005cb0e7819 */ /* 0x000fc400000102cc */
[----:B------:R-:W-:Y:S01]  /*23f0*/  SHF.R.S32.HI R7, RZ, 0x1f, R0 ;  /* 0x0000001fff077819 */ /* 0x000fe20000011400 */
[----:B------:R-:W-:Y:S02]  /*2400*/  IMAD R6, R200, R0, RZ ;  /* 0x00000000c8067224 */ /* 0x000fe400078e02ff */
[----:B------:R-:W-:-:S04]  /*2410*/  IMAD.WIDE.U32 R4, R0, R206, R208 ;  /* 0x000000ce00047225 */ /* 0x000fc800078e00d0 */
[----:B------:R-:W-:Y:S01]  /*2420*/  IMAD R0, R7, R206, R6 ;  /* 0x000000ce07007224 */ /* 0x000fe200078e0206 */
[----:B------:R-:W-:-:S03]  /*2430*/  LEA R12, P0, R4, c[0x0][0x1c8], 0x1 ;  /* 0x00007200040c7a11 */ /* 0x000fc600078008ff */
        /* <DEDUP_REMOVED lines=18> */
[----:B-1----:R-:W-:-:S05]  /*2560*/  IADD3 R12, P0, R4, R15, RZ ;  /* 0x0000000f040c7210 */ /* 0x002fca0007f1e0ff */
[----:B------:R-:W-:-:S05]  /*2570*/  IMAD.X R13, R5, 0x1, R14, P0 ;  /* 0x00000001050d7824 */ /* 0x000fca00000e060e */
[----:B------:R2:W-:Y:S03]  /*2580*/  LDGSTS.E.BYPASS.LTC128B.128 [R231+0x5900], [R12.64], !P6 ;  /* 0x059000000ce77fae */ /* 0x0005e6000f101d4c */
.L_x_144:
[----:B----4-:R-:W-:Y:S01]  /*2590*/  LOP3.LUT R0, R199, 0xffffffe0, RZ, 0xc0, !PT ;  /* 0xffffffe0c7007812 */ /* 0x010fe200078ec0ff */
[----:B------:R-:W-:Y:S01]  /*25a0*/  ULDC UR11, c[0x0][0x324] ;  /* 0x0000c900000b7ab9 */ /* 0x000fe20000000800 */
[----:B--2---:R-:W-:Y:S01]  /*25b0*/  LEA.HI R5, R201, R202, RZ, 0x2 ;  /* 0x000000cac9057211 */ /* 0x004fe200078f10ff */
[----:B------:R-:W-:Y:S01]  /*25c0*/  ULOP3.LUT UR11, URZ, UR11, URZ, 0x33, !UPT ;  /* 0x0000000b3f0b7292 */ /* 0x000fe2000f8e333f */
[----:B------:R-:W-:Y:S01]  /*25d0*/  SHF.R.S32.HI R4, RZ, 0x1f, R198 ;  /* 0x0000001fff047819 */ /* 0x000fe200000114c6 */
[----:B------:R-:W-:Y:S01]  /*25e0*/  IMAD.IADD R0, R202, 0x1, -R0 ;  /* 0x00000001ca007824 */ /* 0x000fe200078e0a00 */
[----:B------:R-:W-:Y:S01]  /*25f0*/  LOP3.LUT R5, R5, 0xfffffffc, RZ, 0xc0, !PT ;  /* 0xfffffffc05057812 */ /* 0x000fe200078ec0ff */
[----:B------:R-:W0:Y:S01]  /*2600*/  LDGDEPBAR ;  /* 0x00000000000079af */ /* 0x000e220000000000 */
[----:B------:R-:W-:Y:S02]  /*2610*/  LEA.HI R4, R4, R198, RZ, 0x2 ;  /* 0x000000c604047211 */ /* 0x000fe400078f10ff */
[----:B------:R-:W-:Y:S01]  /*2620*/  SHF.R.S32.HI R7, RZ, 0x1f, R0 ;  /* 0x0000001fff077819 */ /* 0x000fe20000011400 */
[----:B------:R-:W-:Y:S01]  /*2630*/  IMAD.IADD R5, R202, 0x1, -R5 ;  /* 0x00000001ca057824 */ /* 0x000fe200078e0a05 */
[----:B------:R-:W-:-:S02]  /*2640*/  LOP3.LUT R6, R4, 0xffffffc, RZ, 0xc0, !PT ;  /* 0x0ffffffc04067812 */ /* 0x000fc400078ec0ff */
[----:B------:R-:W-:Y:S02]  /*2650*/  LEA.HI R7, R7, R0, RZ, 0x2 ;  /* 0x0000000007077211 */ /* 0x000fe400078f10ff */
[----:B------:R-:W-:Y:S01]  /*2660*/  LEA.HI R4, R5, R5, RZ, 0x1 ;  /* 0x0000000505047211 */ /* 0x000fe200078f08ff */
[----:B------:R-:W-:Y:S01]  /*2670*/  IMAD.IADD R8, R198, 0x1, -R6 ;  /* 0x00000001c6087824 */ /* 0x000fe200078e0a06 */
[----:B------:R-:W-:Y:S02]  /*2680*/  LEA.HI.SX32 R6, R7, UR7, 0x1e ;  /* 0x0000000707067c11 */ /* 0x000fe4000f8ff2ff */
[----:B------:R-:W-:Y:S01]  /*2690*/  PLOP3.LUT P1, PT, PT, PT, UP2, 0x80, 0x0 ;  /* 0x000000000000781c */ /* 0x000fe20003f2f028 */
[C---:B------:R-:W-:Y:S01]  /*26a0*/  IMAD.SHL.U32 R9, R4.reuse, 0x20, RZ ;  /* 0x0000002004097824 */ /* 0x040fe200078e00ff */
[----:B------:R-:W-:Y:S01]  /*26b0*/  LOP3.LUT R4, R4, 0x1ffffffe, RZ, 0xc0, !PT ;  /* 0x1ffffffe04047812 */ /* 0x000fe200078ec0ff */
[----:B------:R-:W-:Y:S01]  /*26c0*/  IMAD R8, R8, 0x10, R6 ;  /* 0x0000001008087824 */ /* 0x000fe200078e0206 */
[----:B------:R-:W-:-:S02]  /*26d0*/  PLOP3.LUT P0, PT, PT, PT, UP2, 0x80, 0x0 ;  /* 0x000000000000781c */ /* 0x000fc40003f0f028 */
[----:B------:R-:W-:Y:S01]  /*26e0*/  LOP3.LUT R6, R9, 0xffffffc0, RZ, 0xc0, !PT ;  /* 0xffffffc009067812 */ /* 0x000fe200078ec0ff */
[----:B------:R-:W-:-:S04]  /*26f0*/  IMAD.IADD R5, R5, 0x1, -R4 ;  /* 0x0000000105057824 */ /* 0x000fc800078e0a04 */
[----:B------:R-:W-:-:S04]  /*2700*/  IMAD.IADD R4, R6, 0x1, R8 ;  /* 0x0000000106047824 */ /* 0x000fc800078e0208 */
[----:B------:R-:W-:-:S04]  /*2710*/  IMAD R10, R5, 0x8, R4 ;  /* 0x00000008050a7824 */ /* 0x000fc800078e0204 */
[----:B------:R-:W-:Y:S01]  /*2720*/  @P1 IMAD.HI.U32 R4, R10, c[0x0][0x2c8], RZ ;  /* 0x0000b2000a041a27 */ /* 0x000fe200078e00ff */
[----:B------:R1:W-:Y:S03]  /*2730*/  STL [R1+0x20], R10 ;  /* 0x0000200a01007387 */ /* 0x0003e60000100800 */
[----:B------:R-:W-:Y:S01]  /*2740*/  IMAD.MOV.U32 R9, RZ, RZ, R10 ;  /* 0x000000ffff097224 */ /* 0x000fe200078e000a */
[----:B------:R-:W-:Y:S02]  /*2750*/  @P0 SHF.R.U32.HI R9, RZ, c[0x0][0x2cc], R4 ;  /* 0x0000b300ff090a19 */ /* 0x000fe40000011604 */
[----:B------:R-:W-:Y:S02]  /*2760*/  LOP3.LUT R4, R7, 0x7ffffffc, RZ, 0xc0, !PT ;  /* 0x7ffffffc07047812 */ /* 0x000fe400078ec0ff */
[----:B------:R-:W-:Y:S01]  /*2770*/  PLOP3.LUT P0, PT, PT, PT, UP1, 0x40, 0x0 ;  /* 0x000000000000781c */ /* 0x000fe20003f0e818 */
[----:B------:R-:W2:Y:S02]  /*2780*/  SHFL.IDX PT, R6, R9, RZ, 0x1c1f ;  /* 0x001c1fff09067589 */ /* 0x000ea400000e0000 */
[----:B------:R-:W-:Y:S01]  /*2790*/  IMAD.IADD R4, R0, 0x1, -R4 ;  /* 0x0000000100047824 */ /* 0x000fe200078e0a04 */
[----:B------:R-:W-:-:S03]  /*27a0*/  IADD3.X R0, R20, c[0x0][0x1d0], RZ, PT, !PT ;  /* 0x0000740014007a10 */ /* 0x000fc60003ffe4ff */
[----:B------:R-:W-:-:S04]  /*27b0*/  IMAD.SHL.U32 R8, R4, 0x2, RZ ;  /* 0x0000000204087824 */ /* 0x000fc800078e00ff */
[--C-:B------:R-:W-:Y:S01]  /*27c0*/  IMAD.IADD R13, R20, 0x1, -R8.reuse ;  /* 0x00000001140d7824 */ /* 0x100fe200078e0a08 */
[----:B------:R3:W-:Y:S01]  /*27d0*/  STL [R1+0x18], R8 ;  /* 0x0000180801007387 */ /* 0x0007e20000100800 */
[----:B------:R-:W-:Y:S02]  /*27e0*/  IADD3 R0, R0, -c[0x0][0x168], -R8 ;  /* 0x80005a0000007a10 */ /* 0x000fe40007ffe808 */
[----:B------:R-:W-:Y:S02]  /*27f0*/  IADD3 R11, -R8, c[0x0][0x1d0], R20 ;  /* 0x00007400080b7a10 */ /* 0x000fe40007ffe114 */
[C---:B-1----:R-:W-:Y:S02]  /*2800*/  IADD3 R10, R0.reuse, c[0x0][0x328], RZ ;  /* 0x0000ca00000a7a10 */ /* 0x042fe40007ffe0ff */
[----:B------:R-:W-:Y:S01]  /*2810*/  IADD3 R12, R0, UR11, RZ ;  /* 0x0000000b000c7c10 */ /* 0x000fe2000fffe0ff */
[----:B------:R-:W-:Y:S02]  /*2820*/  IMAD.IADD R0, R196, 0x1, R21 ;  /* 0x00000001c4007824 */ /* 0x000fe400078e0215 */
[----:B--2---:R-:W-:-:S02]  /*2830*/  IMAD.IADD R5, R10, 0x1, R6 ;  /* 0x000000010a057824 */ /* 0x004fc400078e0206 */
[----:B------:R-:W-:-:S03]  /*2840*/  IMAD.IADD R4, R12, 0x1, R6 ;  /* 0x000000010c047824 */ /* 0x000fc600078e0206 */
[----:B------:R-:W-:Y:S01]  /*2850*/  IMNMX R5, R5, R11, PT ;  /* 0x0000000b05057217 */ /* 0x000fe20003800200 */
[----:B------:R-:W-:Y:S05]  /*2860*/  @P0 BRA `(.L_x_145) ;  /* 0x0000015000000947 */ /* 0x000fea0003800000 */
[----:B------:R-:W-:Y:S01]  /*2870*/  IADD3 R6, R6, c[0x0][0x1d0], RZ ;  /* 0x0000740006067a10 */ /* 0x000fe20007ffe0ff */
[----:B------:R-:W-:Y:S03]  /*2880*/  BSSY B0, `(.L_x_146) ;  /* 0x000000f000007945 */ /* 0x000fe60003800000 */
[----:B------:R-:W-:-:S04]  /*2890*/  IADD3 R6, R6, -c[0x0][0x168], RZ ;  /* 0x80005a0006067a10 */ /* 0x000fc80007ffe0ff */
[----:B------:R-:W-:-:S13]  /*28a0*/  ISETP.GT.AND P0, PT, R6, -0x1, PT ;  /* 0xffffffff0600780c */ /* 0x000fda0003f04270 */
[----:B------:R-:W-:Y:S05]  /*28b0*/  @P0 BRA `(.L_x_147) ;  /* 0x0000007000000947 */ /* 0x000fea0003800000 */
[----:B------:R-:W-:Y:S01]  /*28c0*/  IMAD.MOV.U32 R7, RZ, RZ, c[0x0][0x32c] ;  /* 0x0000cb00ff077624 */ /* 0x000fe200078e00ff */
[----:B------:R-:W-:-:S04]  /*28d0*/  LOP3.LUT R6, RZ, R6, RZ, 0x33, !PT ;  /* 0x00000006ff067212 */ /* 0x000fc800078e33ff */
[----:B------:R-:W-:-:S13]  /*28e0*/  ISETP.NE.AND P0, PT, R7, 0x1, PT ;  /* 0x000000010700780c */ /* 0x000fda0003f05270 */
[----:B------:R-:W-:-:S05]  /*28f0*/  @P0 IMAD.HI.U32 R7, R6, c[0x0][0x330], RZ ;  /* 0x0000cc0006070a27 */ /* 0x000fca00078e00ff */
[----:B------:R-:W-:-:S04]  /*2900*/  @P0 SHF.R.U32.HI R6, RZ, c[0x0][0x334], R7 ;  /* 0x0000cd00ff060a19 */ /* 0x000fc80000011607 */
[----:B------:R-:W-:Y:S01]  /*2910*/  LOP3.LUT R6, RZ, R6, RZ, 0x33, !PT ;  /* 0x00000006ff067212 */ /* 0x000fe200078e33ff */
[----:B------:R-:W-:Y:S05]  /*2920*/  BRA `(.L_x_148) ;  /* 0x0000004000007947 */ /* 0x000fea0003800000 */
.L_x_147:
[----:B------:R-:W-:-:S04]  /*2930*/  MOV R7, c[0x0][0x32c] ;  /* 0x0000cb0000077a02 */ /* 0x000fc80000000f00 */
[----:B------:R-:W-:-:S13]  /*2940*/  ISETP.NE.AND P0, PT, R7, 0x1, PT ;  /* 0x000000010700780c */ /* 0x000fda0003f05270 */
[----:B------:R-:W-:-:S05]  /*2950*/  @P0 IMAD.HI.U32 R7, R6, c[0x0][0x330], RZ ;  /* 0x0000cc0006070a27 */ /* 0x000fca00078e00ff */
[----:B------:R-:W-:Y:S02]  /*2960*/  @P0 SHF.R.U32.HI R6, RZ, c[0x0][0x334], R7 ;  /* 0x0000cd00ff060a19 */ /* 0x000fe40000011607 */
.L_x_148:
[----:B------:R-:W-:Y:S05]  /*2970*/  BSYNC B0 ;  /* 0x0000000000007941 */ /* 0x000fea0003800000 */
.L_x_146:
[----:B------:R-:W-:-:S05]  /*2980*/  IMAD R6, R6, c[0x0][0x32c], R13 ;  /* 0x0000cb0006067a24 */ /* 0x000fca00078e020d */
[----:B------:R-:W-:Y:S02]  /*2990*/  IADD3 R7, R6, c[0x0][0x32c], RZ ;  /* 0x0000cb0006077a10 */ /* 0x000fe40007ffe0ff */
[----:B------:R-:W-:Y:S02]  /*29a0*/  IMNMX R4, R4, R6, !PT ;  /* 0x0000000604047217 */ /* 0x000fe40007800200 */
[----:B------:R-:W-:Y:S02]  /*29b0*/  IMNMX R5, R5, R7, PT ;  /* 0x0000000705057217 */ /* 0x000fe40003800200 */
.L_x_145:
[----:B---3--:R-:W1:Y:S01]  /*29c0*/  SHFL.IDX PT, R8, R9, 0x1, 0x1c1f ;  /* 0x003c1f0009087f89 */ /* 0x008e6200000e0000 */
[----:B------:R-:W-:Y:S01]  /*29d0*/  PLOP3.LUT P0, PT, PT, PT, UP1, 0x40, 0x0 ;  /* 0x000000000000781c */ /* 0x000fe20003f0e818 */
[--C-:B-1----:R-:W-:Y:S02]  /*29e0*/  IMAD.IADD R7, R10, 0x1, R8.reuse ;  /* 0x000000010a077824 */ /* 0x102fe400078e0208 */
[----:B------:R-:W-:-:S03]  /*29f0*/  IMAD.IADD R6, R12, 0x1, R8 ;  /* 0x000000010c067824 */ /* 0x000fc600078e0208 */
[----:B------:R-:W-:-:S07]  /*2a00*/  IMNMX R7, R7, R11, PT ;  /* 0x0000000b07077217 */ /* 0x000fce0003800200 */
        /* <DEDUP_REMOVED lines=13> */
.L_x_151:
[----:B------:R-:W-:-:S04]  /*2ae0*/  MOV R14, c[0x0][0x32c] ;  /* 0x0000cb00000e7a02 */ /* 0x000fc80000000f00 */
[----:B------:R-:W-:-:S13]  /*2af0*/  ISETP.NE.AND P0, PT, R14, 0x1, PT ;  /* 0x000000010e00780c */ /* 0x000fda0003f05270 */
[----:B------:R-:W-:-:S05]  /*2b00*/  @P0 IMAD.HI.U32 R14, R8, c[0x0][0x330], RZ ;  /* 0x0000cc00080e0a27 */ /* 0x000fca00078e00ff */
[----:B------:R-:W-:Y:S02]  /*2b10*/  @P0 SHF.R.U32.HI R8, RZ, c[0x0][0x334], R14 ;  /* 0x0000cd00ff080a19 */ /* 0x000fe4000001160e */
.L_x_152:
[----:B------:R-:W-:Y:S05]  /*2b20*/  BSYNC B0 ;  /* 0x0000000000007941 */ /* 0x000fea0003800000 */
.L_x_150:
[----:B------:R-:W-:-:S05]  /*2b30*/  IMAD R8, R8, c[0x0][0x32c], R13 ;  /* 0x0000cb0008087a24 */ /* 0x000fca00078e020d */
[----:B------:R-:W-:Y:S02]  /*2b40*/  IADD3 R14, R8, c[0x0][0x32c], RZ ;  /* 0x0000cb00080e7a10 */ /* 0x000fe40007ffe0ff */
[----:B------:R-:W-:Y:S02]  /*2b50*/  IMNMX R6, R6, R8, !PT ;  /* 0x0000000806067217 */ /* 0x000fe40007800200 */
[----:B------:R-:W-:Y:S02]  /*2b60*/  IMNMX R7, R7, R14, PT ;  /* 0x0000000e07077217 */ /* 0x000fe40003800200 */
.L_x_149:
[C---:B------:R-:W-:Y:S01]  /*2b70*/  ISETP.GE.AND P0, PT, R20.reuse, 0x9, PT ;  /* 0x000000091400780c */ /* 0x040fe20003f06270 */
[----:B------:R-:W1:Y:S01]  /*2b80*/  SHFL.IDX PT, R8, R9, 0x2, 0x1c1f ;  /* 0x005c1f0009087f89 */ /* 0x000e6200000e0000 */
[----:B------:R-:W-:Y:S02]  /*2b90*/  ISETP.GE.AND P1, PT, R20, 0x2, PT ;  /* 0x000000021400780c */ /* 0x000fe40003f26270 */
[----:B------:R-:W-:Y:S02]  /*2ba0*/  P2R R31, PR, RZ, 0x1 ;  /* 0x00000001ff1f7803 */ /* 0x000fe40000000000 */
[----:B------:R-:W-:-:S02]  /*2bb0*/  ISETP.GT.AND P0, PT, R4, 0x8, !P0 ;  /* 0x000000080400780c */ /* 0x000fc40004704270 */
[----:B------:R-:W-:Y:S02]  /*2bc0*/  P2R R32, PR, RZ, 0x2 ;  /* 0x00000002ff207803 */ /* 0x000fe40000000000 */
[C---:B------:R-:W-:Y:S02]  /*2bd0*/  ISETP.LT.OR P0, PT, R5.reuse, 0x9, P0 ;  /* 0x000000090500780c */ /* 0x040fe40000701670 */
[----:B------:R-:W-:Y:S02]  /*2be0*/  ISETP.GT.AND P1, PT, R4, 0x1, !P1 ;  /* 0x000000010400780c */ /* 0x000fe40004f24270 */
[----:B------:R-:W-:Y:S02]  /*2bf0*/  ISETP.GE.AND P2, PT, R20, 0x11, PT ;  /* 0x000000111400780c */ /* 0x000fe40003f46270 */
[----:B------:R-:W-:Y:S02]  /*2c00*/  FSEL R40, R92, -INF , !P0 ;  /* 0xff8000005c287808 */ /* 0x000fe40004000000 */
[----:B------:R-:W-:-:S02]  /*2c10*/  ISETP.LT.OR P1, PT, R5, 0x2, P1 ;  /* 0x000000020500780c */ /* 0x000fc40000f21670 */
[----:B------:R-:W-:Y:S02]  /*2c20*/  ISETP.GT.AND P0, PT, R4, 0x10, !P2 ;  /* 0x000000100400780c */ /* 0x000fe40005704270 */
[----:B------:R-:W-:Y:S02]  /*2c30*/  ISETP.GE.AND P3, PT, R20, 0xa, PT ;  /* 0x0000000a1400780c */ /* 0x000fe40003f66270 */
[----:B------:R-:W-:Y:S02]  /*2c40*/  FSEL R39, R97, -INF , !P1 ;  /* 0xff80000061277808 */ /* 0x000fe40004800000 */
[----:B------:R-:W-:Y:S02]  /*2c50*/  P2R R29, PR, RZ, 0x4 ;  /* 0x00000004ff1d7803 */ /* 0x000fe40000000000 */
[----:B------:R-:W-:Y:S02]  /*2c60*/  ISETP.LT.OR P0, PT, R5, 0x11, P0 ;  /* 0x000000110500780c */ /* 0x000fe40000701670 */
[----:B------:R-:W-:-:S02]  /*2c70*/  ISETP.GT.AND P1, PT, R4, 0x9, !P3 ;  /* 0x000000090400780c */ /* 0x000fc40005f24270 */
[----:B------:R-:W-:Y:S02]  /*2c80*/  ISETP.GE.AND P2, PT, R20, 0x12, PT ;  /* 0x000000121400780c */ /* 0x000fe40003f46270 */
[----:B------:R-:W-:Y:S02]  /*2c90*/  FSEL R42, R88, -INF , !P0 ;  /* 0xff800000582a7808 */ /* 0x000fe40004000000 */
[----:B------:R-:W-:Y:S02]  /*2ca0*/  ISETP.LT.OR P1, PT, R5, 0xa, P1 ;  /* 0x0000000a0500780c */ /* 0x000fe40000f21670 */
[----:B------:R-:W-:Y:S02]  /*2cb0*/  ISETP.GT.AND P0, PT, R4, 0x11, !P2 ;  /* 0x000000110400780c */ /* 0x000fe40005704270 */
[----:B------:R-:W-:Y:S02]  /*2cc0*/  FSEL R41, R93, -INF , !P1 ;  /* 0xff8000005d297808 */ /* 0x000fe40004800000 */
[----:B------:R-:W-:-:S02]  /*2cd0*/  ISETP.LT.OR P0, PT, R5, 0x12, P0 ;  /* 0x000000120500780c */ /* 0x000fc40000701670 */
[----:B------:R-:W-:Y:S02]  /*2ce0*/  ISETP.GE.AND P1, PT, R20, 0x19, PT ;  /* 0x000000191400780c */ /* 0x000fe40003f26270 */
[----:B------:R-:W-:Y:S02]  /*2cf0*/  FSEL R43, R89, -INF , !P0 ;  /* 0xff800000592b7808 */ /* 0x000fe40004000000 */
[----:B------:R-:W-:Y:S02]  /*2d00*/  ISETP.GT.AND P0, PT, R4, 0x18, !P1 ;  /* 0x000000180400780c */ /* 0x000fe40004f04270 */
[----:B------:R-:W-:Y:S02]  /*2d10*/  P2R R27, PR, RZ, 0x2 ;  /* 0x00000002ff1b7803 */ /* 0x000fe40000000000 */
[----:B------:R-:W-:Y:S02]  /*2d20*/  ISETP.LT.OR P0, PT, R5, 0x19, P0 ;  /* 0x000000190500780c */ /* 0x000fe40000701670 */
[----:B------:R-:W-:-:S02]  /*2d30*/  ISETP.GE.AND P1, PT, R20, 0x1a, PT ;  /* 0x0000001a1400780c */ /* 0x000fc40003f26270 */
[----:B------:R-:W-:Y:S02]  /*2d40*/  FSEL R44, R84, -INF , !P0 ;  /* 0xff800000542c7808 */ /* 0x000fe40004000000 */
[----:B------:R-:W-:Y:S02]  /*2d50*/  ISETP.GT.AND P0, PT, R4, 0x19, !P1 ;  /* 0x000000190400780c */ /* 0x000fe40004f04270 */
[----:B------:R-:W-:Y:S02]  /*2d60*/  P2R R26, PR, RZ, 0x2 ;  /* 0x00000002ff1a7803 */ /* 0x000fe40000000000 */
[----:B------:R-:W-:Y:S02]  /*2d70*/  ISETP.LT.OR P0, PT, R5, 0x1a, P0 ;  /* 0x0000001a0500780c */ /* 0x000fe40000701670 */
[----:B------:R-:W-:Y:S02]  /*2d80*/  ISETP.GE.AND P1, PT, R20, 0x21, PT ;  /* 0x000000211400780c */ /* 0x000fe40003f26270 */
[----:B------:R-:W-:-:S02]  /*2d90*/  FSEL R46, R85, -INF , !P0 ;  /* 0xff800000552e7808 */ /* 0x000fc40004000000 */
[----:B------:R-:W-:Y:S02]  /*2da0*/  ISETP.GT.AND P0, PT, R4, 0x20, !P1 ;  /* 0x000000200400780c */ /* 0x000fe40004f04270 */
[----:B------:R-:W-:Y:S02]  /*2db0*/  P2R R25, PR, RZ, 0x2 ;  /* 0x00000002ff197803 */ /* 0x000fe40000000000 */
[----:B------:R-:W-:Y:S02]  /*2dc0*/  ISETP.LT.OR P0, PT, R5, 0x21, P0 ;  /* 0x000000210500780c */ /* 0x000fe40000701670 */
[----:B------:R-:W-:Y:S02]  /*2dd0*/  ISETP.GE.AND P1, PT, R20, 0x22, PT ;  /* 0x000000221400780c */ /* 0x000fe40003f26270 */
[----:B------:R-:W-:Y:S02]  /*2de0*/  FSEL R56, R80, -INF , !P0 ;  /* 0xff80000050387808 */ /* 0x000fe40004000000 */
[----:B------:R-:W-:-:S02]  /*2df0*/  ISETP.GT.AND P0, PT, R4, 0x21, !P1 ;  /* 0x000000210400780c */ /* 0x000fc40004f04270 */
[----:B------:R-:W-:Y:S02]  /*2e00*/  P2R R24, PR, RZ, 0x2 ;  /* 0x00000002ff187803 */ /* 0x000fe40000000000 */
[----:B------:R-:W-:Y:S02]  /*2e10*/  ISETP.LT.OR P0, PT, R5, 0x22, P0 ;  /* 0x000000220500780c */ /* 0x000fe40000701670 */
[----:B------:R-:W-:Y:S02]  /*2e20*/  ISETP.GE.AND P1, PT, R20, 0x29, PT ;  /* 0x000000291400780c */ /* 0x000fe40003f26270 */
[----:B------:R-:W-:Y:S02]  /*2e30*/  FSEL R57, R81, -INF , !P0 ;  /* 0xff80000051397808 */ /* 0x000fe40004000000 */
[----:B------:R-:W-:Y:S02]  /*2e40*/  ISETP.GT.AND P0, PT, R4, 0x28, !P1 ;  /* 0x000000280400780c */ /* 0x000fe40004f04270 */
[----:B------:R-:W-:-:S02]  /*2e50*/  P2R R23, PR, RZ, 0x2 ;  /* 0x00000002ff177803 */ /* 0x000fc40000000000 */
[C---:B------:R-:W-:Y:S02]  /*2e60*/  ISETP.LT.OR P0, PT, R5.reuse, 0x29, P0 ;  /* 0x000000290500780c */ /* 0x040fe40000701670 */
[----:B------:R-:W-:Y:S02]  /*2e70*/  ISETP.GE.AND P1, PT, R20, 0x2a, PT ;  /* 0x0000002a1400780c */ /* 0x000fe40003f26270 */
[----:B------:R-:W-:Y:S02]  /*2e80*/  FSEL R58, R68, -INF , !P0 ;  /* 0xff800000443a7808 */ /* 0x000fe40004000000 */
[----:B------:R-:W-:Y:S02]  /*2e90*/  ISETP.GT.AND P0, PT, R4, 0x29, !P1 ;  /* 0x000000290400780c */ /* 0x000fe40004f04270 */
[----:B------:R-:W-:Y:S02]  /*2ea0*/  P2R R22, PR, RZ, 0x2 ;  /* 0x00000002ff167803 */ /* 0x000fe40000000000 */
        /* <DEDUP_REMOVED lines=9> */
[C---:B------:R-:W-:Y:S02]  /*2f40*/  ISETP.GE.AND P5, PT, R20.reuse, 0x39, PT ;  /* 0x000000391400780c */ /* 0x040fe40003fa6270 */
        /* <DEDUP_REMOVED lines=20> */
[----:B------:R-:W-:-:S04]  /*3090*/  ISETP.LT.OR P0, PT, R5, 0x42, P0 ;  /* 0x000000420500780c */ /* 0x000fc80000701670 */
[----:B------:R-:W-:Y:S02]  /*30a0*/  FSEL R197, R65, -INF , !P0 ;  /* 0xff80000041c57808 */ /* 0x000fe40004000000 */
[----:B------:R-:W-:Y:S02]  /*30b0*/  ISETP.GT.AND P0, PT, R4, 0x48, !P1 ;  /* 0x000000480400780c */ /* 0x000fe40004f04270 */
[----:B------:R-:W-:Y:S02]  /*30c0*/  ISETP.GE.AND P1, PT, R20, 0x4a, PT ;  /* 0x0000004a1400780c */ /* 0x000fe40003f26270 */
[----:B------:R-:W-:Y:S02]  /*30d0*/  ISETP.LT.OR P0, PT, R5, 0x49, P0 ;  /* 0x000000490500780c */ /* 0x000fe40000701670 */
[----:B------:R-:W-:Y:S02]  /*30e0*/  P2R R17, PR, RZ, 0x2 ;  /* 0x00000002ff117803 */ /* 0x000fe40000000000 */
[----:B------:R-:W-:-:S02]  /*30f0*/  FSEL R196, R60, -INF , !P0 ;  /* 0xff8000003cc47808 */ /* 0x000fc40004000000 */
[----:B------:R-:W-:Y:S02]  /*3100*/  ISETP.GT.AND P0, PT, R4, 0x49, !P1 ;  /* 0x000000490400780c */ /* 0x000fe40004f04270 */
[----:B------:R-:W-:Y:S02]  /*3110*/  ISETP.GE.AND P1, PT, R20, 0x51, PT ;  /* 0x000000511400780c */ /* 0x000fe40003f26270 */
[----:B------:R-:W-:Y:S02]  /*3120*/  ISETP.LT.OR P0, PT, R5, 0x4a, P0 ;  /* 0x0000004a0500780c */ /* 0x000fe40000701670 */
[----:B------:R-:W-:Y:S02]  /*3130*/  P2R R16, PR, RZ, 0x2 ;  /* 0x00000002ff107803 */ /* 0x000fe40000000000 */
[----:B------:R-:W-:Y:S02]  /*3140*/  FSEL R200, R61, -INF , !P0 ;  /* 0xff8000003dc87808 */ /* 0x000fe40004000000 */
[----:B------:R-:W-:-:S02]  /*3150*/  ISETP.GT.AND P0, PT, R4, 0x50, !P1 ;  /* 0x000000500400780c */ /* 0x000fc40004f04270 */
[----:B------:R-:W-:Y:S02]  /*3160*/  ISETP.GE.AND P1, PT, R20, 0x52, PT ;  /* 0x000000521400780c */ /* 0x000fe40003f26270 */
[----:B------:R-:W-:Y:S02]  /*3170*/  ISETP.LT.OR P0, PT, R5, 0x51, P0 ;  /* 0x000000510500780c */ /* 0x000fe40000701670 */
[----:B------:R-:W-:Y:S02]  /*3180*/  P2R R15, PR, RZ, 0x2 ;  /* 0x00000002ff0f7803 */ /* 0x000fe40000000000 */
[----:B------:R-:W-:Y:S02]  /*3190*/  FSEL R201, R52, -INF , !P0 ;  /* 0xff80000034c97808 */ /* 0x000fe40004000000 */
[----:B------:R-:W-:Y:S02]  /*31a0*/  ISETP.GT.AND P0, PT, R4, 0x51, !P1 ;  /* 0x000000510400780c */ /* 0x000fe40004f04270 */
[----:B------:R-:W-:-:S02]  /*31b0*/  ISETP.GE.AND P1, PT, R20, 0x59, PT ;  /* 0x000000591400780c */ /* 0x000fc40003f26270 */
[----:B------:R-:W-:Y:S02]  /*31c0*/  ISETP.LT.OR P0, PT, R5, 0x52, P0 ;  /* 0x000000520500780c */ /* 0x000fe40000701670 */
[----:B------:R-:W-:Y:S02]  /*31d0*/  P2R R14, PR, RZ, 0x2 ;  /* 0x00000002ff0e7803 */ /* 0x000fe40000000000 */
[----:B------:R-:W-:Y:S02]  /*31e0*/  FSEL R202, R53, -INF , !P0 ;  /* 0xff80000035ca7808 */ /* 0x000fe40004000000 */
[----:B------:R-:W-:Y:S02]  /*31f0*/  ISETP.GT.AND P0, PT, R4, 0x58, !P1 ;  /* 0x000000580400780c */ /* 0x000fe40004f04270 */
[----:B------:R-:W-:Y:S02]  /*3200*/  ISETP.GE.AND P1, PT, R20, 0x1, PT ;  /* 0x000000011400780c */ /* 0x000fe40003f26270 */
[----:B------:R-:W-:-:S04]  /*3210*/  ISETP.LT.OR P0, PT, R5, 0x59, P0 ;  /* 0x000000590500780c */ /* 0x000fc80000701670 */
[----:B------:R-:W-:Y:S02]  /*3220*/  FSEL R230, R48, -INF , !P0 ;  /* 0xff80000030e67808 */ /* 0x000fe40004000000 */
[----:B------:R-:W-:-:S04]  /*3230*/  ISETP.GT.AND P0, PT, R4, RZ, !P1 ;  /* 0x000000ff0400720c */ /* 0x000fc80004f04270 */
[----:B------:R-:W-:-:S04]  /*3240*/  ISETP.LT.OR P0, PT, R5, 0x1, P0 ;  /* 0x000000010500780c */ /* 0x000fc80000701670 */
[----:B------:R-:W-:Y:S02]  /*3250*/  FSEL R37, R96, -INF , !P0 ;  /* 0xff80000060257808 */ /* 0x000fe40004000000 */
[----:B------:R-:W-:-:S04]  /*3260*/  ISETP.GE.AND P0, PT, R20, 0x5a, PT ;  /* 0x0000005a1400780c */ /* 0x000fc80003f06270 */
[----:B------:R-:W-:Y:S02]  /*3270*/  P2R R20, PR, RZ, 0x1 ;  /* 0x00000001ff147803 */ /* 0x000fe40000000000 */
[----:B------:R-:W-:Y:S01]  /*3280*/  ISETP.GT.AND P0, PT, R4, 0x59, !P0 ;  /* 0x000000590400780c */ /* 0x000fe20004704270 */
[----:B-1----:R-:W-:-:S03]  /*3290*/  IMAD.IADD R4, R12, 0x1, R8 ;  /* 0x000000010c047824 */ /* 0x002fc600078e0208 */
[----:B------:R-:W-:Y:S01]  /*32a0*/  ISETP.LT.OR P0, PT, R5, 0x5a, P0 ;  /* 0x0000005a0500780c */ /* 0x000fe20000701670 */
[----:B------:R-:W-:-:S03]  /*32b0*/  IMAD.IADD R5, R10, 0x1, R8 ;  /* 0x000000010a057824 */ /* 0x000fc600078e0208 */
[----:B------:R-:W-:Y:S02]  /*32c0*/  FSEL R233, R49, -INF , !P0 ;  /* 0xff80000031e97808 */ /* 0x000fe40004000000 */
[----:B------:R-:W-:Y:S02]  /*32d0*/  PLOP3.LUT P0, PT, PT, PT, UP1, 0x40, 0x0 ;  /* 0x000000000000781c */ /* 0x000fe40003f0e818 */
[----:B------:R-:W-:-:S11]  /*32e0*/  IMNMX R5, R5, R11, PT ;  /* 0x0000000b05057217 */ /* 0x000fd60003800200 */
        /* <DEDUP_REMOVED lines=13> */
.L_x_155:
[----:B------:R-:W-:-:S04]  /*33c0*/  MOV R33, c[0x0][0x32c] ;  /* 0x0000cb0000217a02 */ /* 0x000fc80000000f00 */
[----:B------:R-:W-:-:S13]  /*33d0*/  ISETP.NE.AND P0, PT, R33, 0x1, PT ;  /* 0x000000012100780c */ /* 0x000fda0003f05270 */
[----:B------:R-:W-:-:S05]  /*33e0*/  @P0 IMAD.HI.U32 R33, R8, c[0x0][0x330], RZ ;  /* 0x0000cc0008210a27 */ /* 0x000fca00078e00ff */
[----:B------:R-:W-:Y:S02]  /*33f0*/  @P0 SHF.R.U32.HI R8, RZ, c[0x0][0x334], R33 ;  /* 0x0000cd00ff080a19 */ /* 0x000fe40000011621 */
.L_x_156:
[----:B------:R-:W-:Y:S05]  /*3400*/  BSYNC B0 ;  /* 0x0000000000007941 */ /* 0x000fea0003800000 */
.L_x_154:
[----:B------:R-:W-:-:S05]  /*3410*/  IMAD R8, R8, c[0x0][0x32c], R13 ;  /* 0x0000cb0008087a24 */ /* 0x000fca00078e020d */
[----:B------:R-:W-:Y:S02]  /*3420*/  IADD3 R33, R8, c[0x0][0x32c], RZ ;  /* 0x0000cb0008217a10 */ /* 0x000fe40007ffe0ff */
[----:B------:R-:W-:Y:S02]  /*3430*/  IMNMX R4, R4, R8, !PT ;  /* 0x0000000804047217 */ /* 0x000fe40007800200 */
[----:B------:R-:W-:Y:S02]  /*3440*/  IMNMX R5, R5, R33, PT ;  /* 0x0000002105057217 */ /* 0x000fe40003800200 */
.L_x_153:
[----:B------:R-:W-:Y:S02]  /*3450*/  ISETP.NE.AND P0, PT, R31, RZ, PT ;  /* 0x000000ff1f00720c */ /* 0x000fe40003f05270 */
[----:B------:R-:W-:Y:S02]  /*3460*/  P2R R33, PR, RZ, 0x20 ;  /* 0x00000020ff217803 */ /* 0x000fe40000000000 */
[----:B------:R-:W-:Y:S02]  /*3470*/  ISETP.GT.AND P0, PT, R6, 0x8, !P0 ;  /* 0x000000080600780c */ /* 0x000fe40004704270 */
[----:B------:R-:W-:-:S02]  /*3480*/  P2R R8, PR, RZ, 0x40 ;  /* 0x00000040ff087803 */ /* 0x000fc40000000000 */
[----:B------:R-:W-:Y:S02]  /*3490*/  ISETP.LT.OR P0, PT, R7, 0x9, P0 ;  /* 0x000000090700780c */ /* 0x000fe40000701670 */
[----:B------:R-:W-:Y:S02]  /*34a0*/  ISETP.NE.AND P6, PT, R20, RZ, PT ;  /* 0x000000ff1400720c */ /* 0x000fe40003fc5270 */
[----:B------:R-:W-:Y:S02]  /*34b0*/  FSEL R36, R94, -INF , !P0 ;  /* 0xff8000005e247808 */ /* 0x000fe40004000000 */
[----:B------:R-:W-:-:S04]  /*34c0*/  ISETP.NE.AND P0, PT, R30, RZ, PT ;  /* 0x000000ff1e00720c */ /* 0x000fc80003f05270 */
[----:B------:R-:W-:-:S04]  /*34d0*/  ISETP.GT.AND P0, PT, R6, 0x9, !P0 ;  /* 0x000000090600780c */ /* 0x000fc80004704270 */
[----:B------:R-:W-:-:S04]  /*34e0*/  ISETP.LT.OR P0, PT, R7, 0xa, P0 ;  /* 0x0000000a0700780c */ /* 0x000fc80000701670 */
        /* <DEDUP_REMOVED lines=41> */
[----:B------:R-:W-:Y:S02]  /*3780*/  ISETP.GT.AND P0, PT, R6, 0x38, !P5 ;  /* 0x000000380600780c */ /* 0x000fe40006f04270 */
[----:B------:R-:W-:Y:S02]  /*3790*/  ISETP.NE.AND P5, PT, R32, RZ, PT ;  /* 0x000000ff2000720c */ /* 0x000fe40003fa5270 */
[----:B------:R-:W-:-:S04]  /*37a0*/  ISETP.LT.OR P0, PT, R7, 0x39, P0 ;  /* 0x000000390700780c */ /* 0x000fc80000701670 */
[----:B------:R-:W-:Y:S02]  /*37b0*/  FSEL R111, R74, -INF , !P0 ;  /* 0xff8000004a6f7808 */ /* 0x000fe40004000000 */
[----:B------:R-:W-:-:S04]  /*37c0*/  ISETP.GT.AND P0, PT, R6, 0x39, !P4 ;  /* 0x000000390600780c */ /* 0x000fc80006704270 */
        /* <DEDUP_REMOVED lines=24> */
[----:B------:R-:W-:-:S04]  /*3950*/  ISETP.GT.AND P0, PT, R6, 0x1, !P5 ;  /* 0x000000010600780c */ /* 0x000fc80006f04270 */
[----:B------:R-:W-:-:S04]  /*3960*/  ISETP.LT.OR P0, PT, R7, 0x2, P0 ;  /* 0x000000020700780c */ /* 0x000fc80000701670 */
[----:B------:R-:W-:Y:S02]  /*3970*/  FSEL R35, R99, -INF , !P0 ;  /* 0xff80000063237808 */ /* 0x000fe40004000000 */
[----:B------:R-:W-:-:S04]  /*3980*/  ISETP.GT.AND P0, PT, R6, RZ, !P1 ;  /* 0x000000ff0600720c */ /* 0x000fc80004f04270 */
[----:B------:R-:W-:-:S04]  /*3990*/  ISETP.LT.OR P0, PT, R7, 0x1, P0 ;  /* 0x000000010700780c */ /* 0x000fc80000701670 */
[----:B------:R-:W-:Y:S02]  /*39a0*/  FSEL R34, R98, -INF , !P0 ;  /* 0xff80000062227808 */ /* 0x000fe40004000000 */
[----:B------:R-:W-:-:S04]  /*39b0*/  ISETP.NE.AND P0, PT, R14, RZ, PT ;  /* 0x000000ff0e00720c */ /* 0x000fc80003f05270 */
[----:B------:R-:W-:-:S04]  /*39c0*/  ISETP.GT.AND P0, PT, R6, 0x58, !P0 ;  /* 0x000000580600780c */ /* 0x000fc80004704270 */
[----:B------:R-:W-:-:S04]  /*39d0*/  ISETP.LT.OR P0, PT, R7, 0x59, P0 ;  /* 0x000000590700780c */ /* 0x000fc80000701670 */
[----:B------:R-:W-:Y:S02]  /*39e0*/  FSEL R210, R50, -INF , !P0 ;  /* 0xff80000032d27808 */ /* 0x000fe40004000000 */
[----:B------:R-:W-:Y:S02]  /*39f0*/  ISETP.GT.AND P0, PT, R6, 0x59, !P6 ;  /* 0x000000590600780c */ /* 0x000fe40007704270 */
[----:B------:R-:W1:Y:S02]  /*3a00*/  SHFL.IDX PT, R6, R9, 0x3, 0x1c1f ;  /* 0x007c1f0009067f89 */ /* 0x000e6400000e0000 */
[----:B------:R-:W-:-:S04]  /*3a10*/  ISETP.LT.OR P0, PT, R7, 0x5a, P0 ;  /* 0x0000005a0700780c */ /* 0x000fc80000701670 */
[----:B------:R-:W-:Y:S02]  /*3a20*/  FSEL R229, R51, -INF , !P0 ;  /* 0xff80000033e57808 */ /* 0x000fe40004000000 */
[----:B------:R-:W-:-:S04]  /*3a30*/  ISETP.GT.AND P0, PT, R4, RZ, !P1 ;  /* 0x000000ff0400720c */ /* 0x000fc80004f04270 */
[----:B------:R-:W-:-:S04]  /*3a40*/  ISETP.LT.OR P0, PT, R5, 0x1, P0 ;  /* 0x000000010500780c */ /* 0x000fc80000701670 */
[----:B------:R-:W-:Y:S02]  /*3a50*/  FSEL R85, R160, -INF , !P0 ;  /* 0xff800000a0557808 */ /* 0x000fe40004000000 */
[----:B------:R-:W-:Y:S02]  /*3a60*/  ISETP.GT.AND P0, PT, R4, 0x1, !P5 ;  /* 0x000000010400780c */ /* 0x000fe40006f04270 */
[----:B------:R-:W-:Y:S02]  /*3a70*/  ISETP.NE.AND P5, PT, R33, RZ, PT ;  /* 0x000000ff2100720c */ /* 0x000fe40003fa5270 */
        /* <DEDUP_REMOVED lines=82> */
[----:B------:R-:W-:Y:S01]  /*3fa0*/  ISETP.GT.AND P0, PT, R4, 0x59, !P6 ;  /* 0x000000590400780c */ /* 0x000fe20007704270 */
[--C-:B-1----:R-:W-:Y:S01]  /*3fb0*/  IMAD.IADD R4, R12, 0x1, R6.reuse ;  /* 0x000000010c047824 */ /* 0x102fe200078e0206 */
[----:B------:R-:W-:Y:S02]  /*3fc0*/  ISETP.NE.AND P6, PT, R8, RZ, PT ;  /* 0x000000ff0800720c */ /* 0x000fe40003fc5270 */
        /* <DEDUP_REMOVED lines=18> */
.L_x_159:
[----:B------:R-:W-:-:S04]  /*40f0*/  MOV R7, c[0x0][0x32c] ;  /* 0x0000cb0000077a02 */ /* 0x000fc80000000f00 */
[----:B------:R-:W-:-:S13]  /*4100*/  ISETP.NE.AND P0, PT, R7, 0x1, PT ;  /* 0x000000010700780c */ /* 0x000fda0003f05270 */
[----:B------:R-:W-:-:S05]  /*4110*/  @P0 IMAD.HI.U32 R7, R6, c[0x0][0x330], RZ ;  /* 0x0000cc0006070a27 */ /* 0x000fca00078e00ff */
[----:B------:R-:W-:Y:S02]  /*4120*/  @P0 SHF.R.U32.HI R6, RZ, c[0x0][0x334], R7 ;  /* 0x0000cd00ff060a19 */ /* 0x000fe40000011607 */
.L_x_160:
[----:B------:R-:W-:Y:S05]  /*4130*/  BSYNC B0 ;  /* 0x0000000000007941 */ /* 0x000fea0003800000 */
.L_x_158:
[----:B------:R-:W-:-:S05]  /*4140*/  IMAD R6, R6, c[0x0][0x32c], R13 ;  /* 0x0000cb0006067a24 */ /* 0x000fca00078e020d */
[----:B------:R-:W-:Y:S02]  /*4150*/  IADD3 R7, R6, c[0x0][0x32c], RZ ;  /* 0x0000cb0006077a10 */ /* 0x000fe40007ffe0ff */
[----:B------:R-:W-:Y:S02]  /*4160*/  IMNMX R4, R4, R6, !PT ;  /* 0x0000000604047217 */ /* 0x000fe40007800200 */
[----:B------:R-:W-:Y:S02]  /*4170*/  IMNMX R5, R5, R7, PT ;  /* 0x0000000705057217 */ /* 0x000fe40003800200 */
.L_x_157:
[----:B------:R-:W-:Y:S01]  /*4180*/  ISETP.NE.AND P0, PT, R31, RZ, PT ;  /* 0x000000ff1f00720c */ /* 0x000fe20003f05270 */
[----:B------:R-:W-:Y:S01]  /*4190*/  IMAD.SHL.U32 R213, R0, 0x2, RZ ;  /* 0x0000000200d57824 */ /* 0x000fe200078e00ff */
[----:B------:R-:W-:Y:S01]  /*41a0*/  FMNMX.FTZ R130, R37, R39, !PT ;  /* 0x0000002725827209 */ /* 0x000fe20007810000 */
[----:B------:R-:W-:Y:S01]  /*41b0*/  STL [R1+0x60], R222 ;  /* 0x000060de01007387 */ /* 0x000fe20000100800 */
[----:B------:R-:W-:Y:S01]  /*41c0*/  ISETP.GT.AND P0, PT, R4, 0x8, !P0 ;  /* 0x000000080400780c */ /* 0x000fe20004704270 */
[--C-:B------:R-:W-:Y:S01]  /*41d0*/  IMAD R214, R3, 0x2, R213.reuse ;  /* 0x0000000203d67824 */ /* 0x100fe200078e02d5 */
[----:B------:R-:W-:Y:S01]  /*41e0*/  FMNMX.FTZ R130, R40, R130, !PT ;  /* 0x0000008228827209 */ /* 0x000fe20007810000 */
[----:B------:R-:W-:Y:S01]  /*41f0*/  STL [R1+0x5c], R221 ;  /* 0x00005cdd01007387 */ /* 0x000fe20000100800 */
[----:B------:R-:W-:Y:S01]  /*4200*/  ISETP.LT.OR P0, PT, R5, 0x9, P0 ;  /* 0x000000090500780c */ /* 0x000fe20000701670 */
[----:B------:R-:W-:Y:S01]  /*4210*/  IMAD R216, R2, 0x2, R213 ;  /* 0x0000000202d87824 */ /* 0x000fe200078e02d5 */
[----:B------:R-:W-:Y:S01]  /*4220*/  FMNMX.FTZ R130, R41, R130, !PT ;  /* 0x0000008229827209 */ /* 0x000fe20007810000 */
[----:B------:R-:W-:Y:S01]  /*4230*/  STL [R1+0x58], R220 ;  /* 0x000058dc01007387 */ /* 0x000fe20000100800 */
[----:B------:R-:W-:Y:S01]  /*4240*/  FSEL R116, R154, -INF , !P0 ;  /* 0xff8000009a747808 */ /* 0x000fe20004000000 */
[----:B------:R-:W-:Y:S01]  /*4250*/  ULDC.64 UR4, c[0x0][0x2c8] ;  /* 0x0000b20000047ab9 */ /* 0x000fe20000000a00 */
[----:B------:R-:W-:Y:S01]  /*4260*/  ISETP.NE.AND P0, PT, R30, RZ, PT ;  /* 0x000000ff1e00720c */ /* 0x000fe20003f05270 */
[----:B------:R-:W-:Y:S01]  /*4270*/  STL [R1+0x54], R219 ;  /* 0x000054db01007387 */ /* 0x000fe20000100800 */
[----:B------:R-:W-:-:S02]  /*4280*/  FMNMX.FTZ R130, R42, R130, !PT ;  /* 0x000000822a827209 */ /* 0x000fc40007810000 */
[----:B------:R-:W-:Y:S01]  /*4290*/  ISETP.GT.AND P0, PT, R4, 0x9, !P0 ;  /* 0x000000090400780c */ /* 0x000fe20004704270 */
[----:B------:R-:W-:Y:S01]  /*42a0*/  STL [R1+0x50], R218 ;  /* 0x000050da01007387 */ /* 0x000fe20000100800 */
[----:B------:R-:W-:Y:S02]  /*42b0*/  FMNMX.FTZ R130, R43, R130, !PT ;  /* 0x000000822b827209 */ /* 0x000fe40007810000 */
[----:B------:R-:W-:Y:S01]  /*42c0*/  ISETP.LT.OR P0, PT, R5, 0xa, P0 ;  /* 0x0000000a0500780c */ /* 0x000fe20000701670 */
[----:B------:R-:W-:Y:S01]  /*42d0*/  STL [R1+0x4c], R217 ;  /* 0x00004cd901007387 */ /* 0x000fe20000100800 */
[----:B------:R-:W-:Y:S02]  /*42e0*/  FMNMX.FTZ R130, R44, R130, !PT ;  /* 0x000000822c827209 */ /* 0x000fe40007810000 */
[----:B------:R-:W-:Y:S01]  /*42f0*/  FSEL R115, R155, -INF , !P0 ;  /* 0xff8000009b737808 */ /* 0x000fe20004000000 */
[----:B------:R-:W-:Y:S01]  /*4300*/  STL [R1+0x48], R212 ;  /* 0x000048d401007387 */ /* 0x000fe20000100800 */
[----:B------:R-:W-:-:S02]  /*4310*/  ISETP.NE.AND P0, PT, R29, RZ, PT ;  /* 0x000000ff1d00720c */ /* 0x000fc40003f05270 */
[----:B------:R-:W-:Y:S01]  /*4320*/  FMNMX.FTZ R130, R46, R130, !PT ;  /* 0x000000822e827209 */ /* 0x000fe20007810000 */
[----:B------:R-:W-:Y:S01]  /*4330*/  LDSM.16.MT88.4 R72, [R213+0x100] ;  /* 0x00010000d548783b */ /* 0x000fe20000004200 */
[----:B------:R-:W-:Y:S02]  /*4340*/  ISETP.GT.AND P0, PT, R4, 0x10, !P0 ;  /* 0x000000100400780c */ /* 0x000fe40004704270 */
[----:B------:R-:W-:Y:S01]  /*4350*/  FMNMX.FTZ R130, R56, R130, !PT ;  /* 0x0000008238827209 */ /* 0x000fe20007810000 */
[----:B------:R-:W-:Y:S01]  /*4360*/  LDSM.16.MT88.4 R76, [R216+0x100] ;  /* 0x00010000d84c783b */ /* 0x000fe20000004200 */
[----:B------:R-:W-:Y:S02]  /*4370*/  ISETP.LT.OR P0, PT, R5, 0x11, P0 ;  /* 0x000000110500780c */ /* 0x000fe40000701670 */
[----:B------:R-:W-:Y:S01]  /*4380*/  FMNMX.FTZ R130, R57, R130, !PT ;  /* 0x0000008239827209 */ /* 0x000fe20007810000 */
[----:B------:R-:W-:Y:S01]  /*4390*/  LDSM.16.MT88.4 R96, [R214+0x100] ;  /* 0x00010000d660783b */ /* 0x000fe20000004200 */
[----:B------:R-:W-:-:S02]  /*43a0*/  FSEL R119, R158, -INF , !P0 ;  /* 0xff8000009e777808 */ /* 0x000fc40004000000 */
[----:B------:R-:W-:Y:S01]  /*43b0*/  ISETP.NE.AND P0, PT, R28, RZ, PT ;  /* 0x000000ff1c00720c */ /* 0x000fe20003f05270 */
[----:B------:R-:W-:Y:S01]  /*43c0*/  LDSM.16.MT88.4 R88, [R216+0x900] ;  /* 0x00090000d858783b */ /* 0x000fe20000004200 */
[----:B------:R-:W-:Y:S02]  /*43d0*/  FMNMX.FTZ R130, R58, R130, !PT ;  /* 0x000000823a827209 */ /* 0x000fe40007810000 */
[----:B------:R-:W-:Y:S01]  /*43e0*/  ISETP.GT.AND P0, PT, R4, 0x11, !P0 ;  /* 0x000000110400780c */ /* 0x000fe20004704270 */
[----:B------:R-:W-:Y:S01]  /*43f0*/  LDSM.16.MT88.4 R80, [R214+0x900] ;  /* 0x00090000d650783b */ /* 0x000fe20000004200 */
[----:B------:R-:W-:Y:S02]  /*4400*/  FMNMX.FTZ R130, R68, R130, !PT ;  /* 0x0000008244827209 */ /* 0x000fe40007810000 */
[----:B------:R-:W-:Y:S01]  /*4410*/  ISETP.LT.OR P0, PT, R5, 0x12, P0 ;  /* 0x000000120500780c */ /* 0x000fe20000701670 */
[----:B------:R-:W-:Y:S01]  /*4420*/  LDSM.16.MT88.4 R64, [R216+0x1100] ;  /* 0x00110000d840783b */ /* 0x000fe20000004200 */
[----:B------:R-:W-:-:S02]  /*4430*/  FMNMX.FTZ R130, R69, R130, !PT ;  /* 0x0000008245827209 */ /* 0x000fc40007810000 */
[----:B------:R-:W-:Y:S02]  /*4440*/  FSEL R124, R159, -INF , !P0 ;  /* 0xff8000009f7c7808 */ /* 0x000fe40004000000 */
[----:B------:R-:W-:Y:S01]  /*4450*/  ISETP.NE.AND P0, PT, R27, RZ, PT ;  /* 0x000000ff1b00720c */ /* 0x000fe20003f05270 */
[----:B------:R-:W-:Y:S01]  /*4460*/  LDSM.16.MT88.4 R156, [R213+0x1900] ;  /* 0x00190000d59c783b */ /* 0x000fe20000004200 */
[----:B------:R-:W-:Y:S02]  /*4470*/  FMNMX.FTZ R130, R112, R130, !PT ;  /* 0x0000008270827209 */ /* 0x000fe40007810000 */
[----:B------:R-:W-:Y:S02]  /*4480*/  ISETP.GT.AND P0, PT, R4, 0x18, !P0 ;  /* 0x000000180400780c */ /* 0x000fe40004704270 */
[----:B------:R-:W-:Y:S02]  /*4490*/  FMNMX.FTZ R130, R117, R130, !PT ;  /* 0x0000008275827209 */ /* 0x000fe40007810000 */
[----:B------:R-:W-:-:S02]  /*44a0*/  FMNMX.FTZ R129, R34, R35, !PT ;  /* 0x0000002322817209 */ /* 0x000fc40007810000 */
[----:B------:R-:W-:Y:S02]  /*44b0*/  P2R R62, PR, RZ, 0x40 ;  /* 0x00000040ff3e7803 */ /* 0x000fe40000000000 */
[----:B------:R-:W-:Y:S02]  /*44c0*/  ISETP.LT.OR P0, PT, R5, 0x19, P0 ;  /* 0x000000190500780c */ /* 0x000fe40000701670 */
[----:B------:R-:W-:Y:S02]  /*44d0*/  ISETP.NE.AND P6, PT, R26, RZ, PT ;  /* 0x000000ff1a00720c */ /* 0x000fe40003fc5270 */
[----:B------:R-:W-:Y:S02]  /*44e0*/  FMNMX.FTZ R130, R120, R130, !PT ;  /* 0x0000008278827209 */ /* 0x000fe40007810000 */
[----:B------:R-:W-:Y:S02]  /*44f0*/  FMNMX.FTZ R129, R36, R129, !PT ;  /* 0x0000008124817209 */ /* 0x000fe40007810000 */
[----:B------:R-:W-:-:S02]  /*4500*/  FSEL R126, R138, -INF , !P0 ;  /* 0xff8000008a7e7808 */ /* 0x000fc40004000000 */
[----:B------:R-:W-:Y:S02]  /*4510*/  ISETP.GT.AND P0, PT, R4, 0x19, !P6 ;  /* 0x000000190400780c */ /* 0x000fe40007704270 */
[----:B------:R-:W-:Y:S02]  /*4520*/  FMNMX.FTZ R130, R193, R130, !PT ;  /* 0x00000082c1827209 */ /* 0x000fe40007810000 */
[----:B------:R-:W-:Y:S02]  /*4530*/  FMNMX.FTZ R129, R38, R129, !PT ;  /* 0x0000008126817209 */ /* 0x000fe40007810000 */
[----:B------:R-:W-:Y:S02]  /*4540*/  ISETP.LT.OR P0, PT, R5, 0x1a, P0 ;  /* 0x0000001a0500780c */ /* 0x000fe40000701670 */
[----:B------:R-:W-:Y:S02]  /*4550*/  FMNMX.FTZ R130, R197, R130, !PT ;  /* 0x00000082c5827209 */ /* 0x000fe40007810000 */
[----:B------:R-:W-:-:S02]  /*4560*/  FMNMX.FTZ R129, R45, R129, !PT ;  /* 0x000000812d817209 */ /* 0x000fc40007810000 */
[----:B------:R-:W-:Y:S02]  /*4570*/  FSEL R137, R139, -INF , !P0 ;  /* 0xff8000008b897808 */ /* 0x000fe40004000000 */
[----:B------:R-:W-:Y:S02]  /*4580*/  FMNMX.FTZ R130, R196, R130, !PT ;  /* 0x00000082c4827209 */ /* 0x000fe40007810000 */
[----:B------:R-:W-:Y:S02]  /*4590*/  ISETP.NE.AND P0, PT, R25, RZ, PT ;  /* 0x000000ff1900720c */ /* 0x000fe40003f05270 */
[----:B------:R-:W-:Y:S02]  /*45a0*/  FMNMX.FTZ R129, R47, R129, !PT ;  /* 0x000000812f817209 */ /* 0x000fe40007810000 */
[----:B------:R-:W-:Y:S02]  /*45b0*/  FMNMX.FTZ R130, R200, R130, !PT ;  /* 0x00000082c8827209 */ /* 0x000fe40007810000 */
[----:B------:R-:W-:-:S02]  /*45c0*/  ISETP.GT.AND P0, PT, R4, 0x20, !P0 ;  /* 0x000000200400780c */ /* 0x000fc40004704270 */
[----:B------:R-:W-:Y:S02]  /*45d0*/  FMNMX.FTZ R129, R48, R129, !PT ;  /* 0x0000008130817209 */ /* 0x000fe40007810000 */
[----:B------:R-:W-:Y:S02]  /*45e0*/  FMNMX.FTZ R130, R201, R130, !PT ;  /* 0x00000082c9827209 */ /* 0x000fe40007810000 */
[----:B------:R-:W-:Y:S02]  /*45f0*/  ISETP.LT.OR P0, PT, R5, 0x21, P0 ;  /* 0x000000210500780c */ /* 0x000fe40000701670 */
[----:B------:R-:W-:Y:S02]  /*4600*/  FMNMX.FTZ R129, R49, R129, !PT ;  /* 0x0000008131817209 */ /* 0x000fe40007810000 */
[----:B------:R-:W-:Y:S02]  /*4610*/  FMNMX.FTZ R130, R202, R130, !PT ;  /* 0x00000082ca827209 */ /* 0x000fe40007810000 */
[----:B------:R-:W-:-:S02]  /*4620*/  FSEL R139, R150, -INF , !P0 ;  /* 0xff800000968b7808 */ /* 0x000fc40004000000 */
[----:B------:R-:W-:Y:S02]  /*4630*/  ISETP.NE.AND P0, PT, R24, RZ, PT ;  /* 0x000000ff1800720c */ /* 0x000fe40003f05270 */
[----:B------:R-:W-:Y:S02]  /*4640*/  FMNMX.FTZ R129, R59, R129, !PT ;  /* 0x000000813b817209 */ /* 0x000fe40007810000 */
[----:B------:R-:W-:Y:S02]  /*4650*/  FMNMX.FTZ R130, R230, R130, !PT ;  /* 0x00000082e6827209 */ /* 0x000fe40007810000 */
[----:B------:R-:W-:Y:S02]  /*4660*/  ISETP.GT.AND P0, PT, R4, 0x21, !P0 ;  /* 0x000000210400780c */ /* 0x000fe40004704270 */
[----:B------:R-:W-:Y:S02]  /*4670*/  FMNMX.FTZ R129, R60, R129, !PT ;  /* 0x000000813c817209 */ /* 0x000fe40007810000 */
[----:B------:R-:W-:-:S02]  /*4680*/  FMNMX.FTZ R130, R233, R130, !PT ;  /* 0x00000082e9827209 */ /* 0x000fc40007810000 */
[----:B------:R-:W-:Y:S02]  /*4690*/  ISETP.LT.OR P0, PT, R5, 0x22, P0 ;  /* 0x000000220500780c */ /* 0x000fe40000701670 */
[----:B------:R-:W-:Y:S01]  /*46a0*/  FMNMX.FTZ R129, R61, R129, !PT ;  /* 0x000000813d817209 */ /* 0x000fe20007810000 */
[----:B------:R-:W1:Y:S01]  /*46b0*/  SHFL.BFLY PT, R6, R130, 0x2, 0x1f ;  /* 0x0c401f0082067f89 */ /* 0x000e6200000e0000 */
[----:B------:R-:W-:Y:S02]  /*46c0*/  FSEL R138, R151, -INF , !P0 ;  /* 0xff800000978a7808 */ /* 0x000fe40004000000 */
[----:B------:R-:W-:Y:S02]  /*46d0*/  FMNMX.FTZ R129, R84, R129, !PT ;  /* 0x0000008154817209 */ /* 0x000fe40007810000 */
[----:B------:R-:W-:Y:S02]  /*46e0*/  ISETP.NE.AND P0, PT, R23, RZ, PT ;  /* 0x000000ff1700720c */ /* 0x000fe40003f05270 */
[----:B------:R-:W-:-:S02]  /*46f0*/  FMNMX.FTZ R129, R86, R129, !PT ;  /* 0x0000008156817209 */ /* 0x000fc40007810000 */
[----:B------:R-:W-:Y:S02]  /*4700*/  ISETP.GT.AND P0, PT, R4, 0x28, !P0 ;  /* 0x000000280400780c */ /* 0x000fe40004704270 */
[----:B------:R-:W-:Y:S02]  /*4710*/  FMNMX.FTZ R129, R110, R129, !PT ;  /* 0x000000816e817209 */ /* 0x000fe40007810000 */
[----:B------:R-:W-:Y:S02]  /*4720*/  ISETP.LT.OR P0, PT, R5, 0x29, P0 ;  /* 0x000000290500780c */ /* 0x000fe40000701670 */
[----:B------:R-:W-:Y:S02]  /*4730*/  FMNMX.FTZ R129, R111, R129, !PT ;  /* 0x000000816f817209 */ /* 0x000fe40007810000 */
[----:B------:R-:W-:Y:S02]  /*4740*/  FSEL R146, R146, -INF , !P0 ;  /* 0xff80000092927808 */ /* 0x000fe40004000000 */
[----:B------:R-:W-:-:S02]  /*4750*/  ISETP.NE.AND P0, PT, R22, RZ, PT ;  /* 0x000000ff1600720c */ /* 0x000fc40003f05270 */
[----:B------:R-:W-:Y:S02]  /*4760*/  FMNMX.FTZ R129, R113, R129, !PT ;  /* 0x0000008171817209 */ /* 0x000fe40007810000 */
[----:B------:R-:W-:Y:S02]  /*4770*/  ISETP.GT.AND P0, PT, R4, 0x29, !P0 ;  /* 0x000000290400780c */ /* 0x000fe40004704270 */
[----:B------:R-:W-:Y:S02]  /*4780*/  FMNMX.FTZ R129, R192, R129, !PT ;  /* 0x00000081c0817209 */ /* 0x000fe40007810000 */
[----:B------:R-:W-:Y:S02]  /*4790*/  ISETP.LT.OR P0, PT, R5, 0x2a, P0 ;  /* 0x0000002a0500780c */ /* 0x000fe40000701670 */
[----:B-1----:R-:W-:Y:S02]  /*47a0*/  FMNMX.FTZ R130, R130, R6, !PT ;  /* 0x0000000682827209 */ /* 0x002fe40007810000 */
[----:B------:R-:W-:-:S02]  /*47b0*/  FMNMX.FTZ R129, R195, R129, !PT ;  /* 0x00000081c3817209 */ /* 0x000fc40007810000 */
[----:B------:R-:W-:Y:S01]  /*47c0*/  FSEL R147, R147, -INF , !P0 ;  /* 0xff80000093937808 */ /* 0x000fe20004000000 */
[----:B------:R-:W1:Y:S01]  /*47d0*/  SHFL.BFLY PT, R6, R130, 0x1, 0x1f ;  /* 0x0c201f0082067f89 */ /* 0x000e6200000e0000 */
[----:B------:R-:W-:Y:S02]  /*47e0*/  ISETP.NE.AND P0, PT, R21, RZ, PT ;  /* 0x000000ff1500720c */ /* 0x000fe40003f05270 */
[----:B------:R-:W-:Y:S02]  /*47f0*/  FMNMX.FTZ R129, R194, R129, !PT ;  /* 0x00000081c2817209 */ /* 0x000fe40007810000 */
[----:B------:R-:W-:Y:S02]  /*4800*/  ISETP.GT.AND P0, PT, R4, 0x30, !P0 ;  /* 0x000000300400780c */ /* 0x000fe40004704270 */
[----:B------:R-:W-:Y:S02]  /*4810*/  FMNMX.FTZ R129, R198, R129, !PT ;  /* 0x00000081c6817209 */ /* 0x000fe40007810000 */
[----:B------:R-:W-:-:S02]  /*4820*/  ISETP.LT.OR P0, PT, R5, 0x31, P0 ;  /* 0x000000310500780c */ /* 0x000fc40000701670 */
[----:B------:R-:W-:Y:S02]  /*4830*/  FMNMX.FTZ R129, R205, R129, !PT ;  /* 0x00000081cd817209 */ /* 0x000fe40007810000 */
[----:B------:R-:W-:Y:S02]  /*4840*/  FSEL R199, R142, -INF , !P0 ;  /* 0xff8000008ec77808 */ /* 0x000fe40004000000 */
[----:B------:R-:W-:Y:S02]  /*4850*/  ISETP.NE.AND P0, PT, R19, RZ, PT ;  /* 0x000000ff1300720c */ /* 0x000fe40003f05270 */
[----:B------:R-:W-:Y:S02]  /*4860*/  FMNMX.FTZ R129, R209, R129, !PT ;  /* 0x00000081d1817209 */ /* 0x000fe40007810000 */
[----:B------:R-:W-:Y:S02]  /*4870*/  ISETP.GT.AND P0, PT, R4, 0x31, !P0 ;  /* 0x000000310400780c */ /* 0x000fe40004704270 */
[----:B------:R-:W-:-:S02]  /*4880*/  FMNMX.FTZ R129, R210, R129, !PT ;  /* 0x00000081d2817209 */ /* 0x000fc40007810000 */
[----:B------:R-:W-:Y:S02]  /*4890*/  ISETP.LT.OR P0, PT, R5, 0x32, P0 ;  /* 0x000000320500780c */ /* 0x000fe40000701670 */
[----:B------:R-:W-:Y:S02]  /*48a0*/  FMNMX.FTZ R129, R229, R129, !PT ;  /* 0x00000081e5817209 */ /* 0x000fe40007810000 */
[----:B------:R-:W-:Y:S02]  /*48b0*/  FSEL R203, R143, -INF , !P0 ;  /* 0xff8000008fcb7808 */ /* 0x000fe40004000000 */
[----:B-1----:R-:W-:Y:S02]  /*48c0*/  FMNMX.FTZ R130, R130, R6, !PT ;  /* 0x0000000682827209 */ /* 0x002fe40007810000 */
[----:B------:R-:W-:Y:S01]  /*48d0*/  ISETP.GT.AND P0, PT, R4, 0x38, !P5 ;  /* 0x000000380400780c */ /* 0x000fe20006f04270 */
[----:B------:R-:W1:Y:S01]  /*48e0*/  SHFL.BFLY PT, R6, R129, 0x2, 0x1f ;  /* 0x0c401f0081067f89 */ /* 0x000e6200000e0000 */
[----:B------:R-:W-:Y:S01]  /*48f0*/  ISETP.NE.AND P6, PT, R32, RZ, PT ;  /* 0x000000ff2000720c */ /* 0x000fe20003fc5270 */
[----:B------:R-:W-:Y:S01]  /*4900*/  FMUL.FTZ R7, R130, c[0x0][0x2d0] ;  /* 0x0000b40082077a20 */ /* 0x000fe20000410000 */
[----:B------:R-:W-:-:S02]  /*4910*/  ISETP.LT.OR P0, PT, R5, 0x39, P0 ;  /* 0x000000390500780c */ /* 0x000fc40000701670 */
[----:B------:R-:W-:Y:S02]  /*4920*/  LEA R215, R2, R214, 0x1 ;  /* 0x000000d602d77211 */ /* 0x000fe400078e08ff */
[----:B------:R-:W-:Y:S02]  /*4930*/  FSEL R204, R134, -INF , !P0 ;  /* 0xff80000086cc7808 */ /* 0x000fe40004000000 */
[----:B------:R-:W-:Y:S01]  /*4940*/  ISETP.GT.AND P0, PT, R4, 0x39, !P4 ;  /* 0x000000390400780c */ /* 0x000fe20006704270 */
[----:B------:R-:W-:Y:S01]  /*4950*/  LDSM.16.MT88.4 R92, [R215+0x100] ;  /* 0x00010000d75c783b */ /* 0x000fe20000004200 */
[----:B------:R-:W-:Y:S02]  /*4960*/  FMNMX.FTZ R2, R85, R109, !PT ;  /* 0x0000006d55027209 */ /* 0x000fe40007810000 */
[----:B------:R-:W-:Y:S01]  /*4970*/  ISETP.LT.OR P0, PT, R5, 0x3a, P0 ;  /* 0x0000003a0500780c */ /* 0x000fe20000701670 */
[----:B------:R-:W-:Y:S01]  /*4980*/  LDSM.16.MT88.4 R100, [R215+0x900] ;  /* 0x00090000d764783b */ /* 0x000fe20000004200 */
[----:B------:R-:W-:-:S02]  /*4990*/  FMNMX.FTZ R2, R114, R2, !PT ;  /* 0x0000000272027209 */ /* 0x000fc40007810000 */
[----:B------:R-:W-:Y:S02]  /*49a0*/  FSEL R206, R135, -INF , !P0 ;  /* 0xff80000087ce7808 */ /* 0x000fe40004000000 */
[----:B------:R-:W-:Y:S02]  /*49b0*/  ISETP.GT.AND P0, PT, R4, 0x40, !P3 ;  /* 0x000000400400780c */ /* 0x000fe40005f04270 */
[----:B------:R-:W-:Y:S02]  /*49c0*/  ISETP.NE.AND P4, PT, R15, RZ, PT ;  /* 0x000000ff0f00720c */ /* 0x000fe40003f85270 */
[----:B------:R-:W-:Y:S02]  /*49d0*/  ISETP.LT.OR P0, PT, R5, 0x41, P0 ;  /* 0x000000410500780c */ /* 0x000fe40000701670 */
[----:B-1----:R-:W-:Y:S02]  /*49e0*/  FMNMX.FTZ R129, R129, R6, !PT ;  /* 0x0000000681817209 */ /* 0x002fe40007810000 */
[----:B------:R-:W-:-:S02]  /*49f0*/  FSEL R234, R106, -INF , !P0 ;  /* 0xff8000006aea7808 */ /* 0x000fc40004000000 */
[----:B------:R-:W-:Y:S01]  /*4a00*/  ISETP.GT.AND P0, PT, R4, 0x41, !P2 ;  /* 0x000000410400780c */ /* 0x000fe20005704270 */
[----:B------:R-:W1:Y:S01]  /*4a10*/  SHFL.BFLY PT, R6, R129, 0x1, 0x1f ;  /* 0x0c201f0081067f89 */ /* 0x000e6200000e0000 */
[----:B------:R-:W-:Y:S02]  /*4a20*/  ISETP.NE.AND P5, PT, R14, RZ, PT ;  /* 0x000000ff0e00720c */ /* 0x000fe40003fa5270 */
[----:B------:R-:W-:Y:S02]  /*4a30*/  ISETP.LT.OR P0, PT, R5, 0x42, P0 ;  /* 0x000000420500780c */ /* 0x000fe40000701670 */
[----:B------:R-:W-:Y:S02]  /*4a40*/  ISETP.NE.AND P3, PT, R18, RZ, PT ;  /* 0x000000ff1200720c */ /* 0x000fe40003f65270 */
[----:B------:R-:W-:Y:S02]  /*4a50*/  FSEL R235, R107, -INF , !P0 ;  /* 0xff8000006beb7808 */ /* 0x000fe40004000000 */
[----:B------:R-:W-:Y:S01]  /*4a60*/  ISETP.GT.AND P0, PT, R4, 0x1, !P6 ;  /* 0x000000010400780c */ /* 0x000fe20007704270 */
[----:B------:R-:W2:Y:S01]  /*4a70*/  LDSM.16.MT88.4 R104, [R213+0x900] ;  /* 0x00090000d568783b */ /* 0x000ea20000004200 */
[----:B------:R-:W-:-:S02]  /*4a80*/  ISETP.NE.AND P6, PT, R20, RZ, PT ;  /* 0x000000ff1400720c */ /* 0x000fc40003fc5270 */
[----:B------:R-:W-:Y:S02]  /*4a90*/  ISETP.LT.OR P0, PT, R5, 0x2, P0 ;  /* 0x000000020500780c */ /* 0x000fe40000701670 */
[----:B------:R-:W-:Y:S02]  /*4aa0*/  ISETP.NE.AND P2, PT, R17, RZ, PT ;  /* 0x000000ff1100720c */ /* 0x000fe40003f45270 */
[----:B------:R-:W-:Y:S02]  /*4ab0*/  FSEL R108, R163, -INF , !P0 ;  /* 0xff800000a36c7808 */ /* 0x000fe40004000000 */
[----:B------:R-:W-:Y:S02]  /*4ac0*/  ISETP.GT.AND P0, PT, R4, RZ, !P1 ;  /* 0x000000ff0400720c */ /* 0x000fe40004f04270 */
[----:B------:R-:W-:Y:S02]  /*4ad0*/  ISETP.NE.AND P1, PT, R16, RZ, PT ;  /* 0x000000ff1000720c */ /* 0x000fe40003f25270 */
[----:B------:R-:W-:-:S02]  /*4ae0*/  ISETP.LT.OR P0, PT, R5, 0x1, P0 ;  /* 0x000000010500780c */ /* 0x000fc40000701670 */
[----:B-1----:R-:W-:Y:S02]  /*4af0*/  FMNMX.FTZ R129, R129, R6, !PT ;  /* 0x0000000681817209 */ /* 0x002fe40007810000 */
[----:B------:R-:W-:Y:S02]  /*4b00*/  FSEL R87, R162, -INF , !P0 ;  /* 0xff800000a2577808 */ /* 0x000fe40004000000 */
[----:B------:R-:W-:Y:S01]  /*4b10*/  FSETP.NEU.FTZ.AND P0, PT, R130, -INF , PT ;  /* 0xff8000008200780b */ /* 0x000fe20003f1d000 */
[----:B------:R-:W-:Y:S01]  /*4b20*/  FMUL.FTZ R6, R129, c[0x0][0x2d0] ;  /* 0x0000b40081067a20 */ /* 0x000fe20000410000 */
[----:B------:R-:W-:Y:S02]  /*4b30*/  FMNMX.FTZ R3, R87, R108, !PT ;  /* 0x0000006c57037209 */ /* 0x000fe40007810000 */
[----:B------:R-:W-:Y:S02]  /*4b40*/  FSEL R7, R7, RZ, P0 ;  /* 0x000000ff07077208 */ /* 0x000fe40000000000 */
[----:B------:R-:W-:-:S02]  /*4b50*/  FSETP.NEU.FTZ.AND P0, PT, R129, -INF , PT ;  /* 0xff8000008100780b */ /* 0x000fc40003f1d000 */
[----:B------:R-:W-:Y:S01]  /*4b60*/  ISETP.GT.AND P3, PT, R4, 0x48, !P3 ;  /* 0x000000480400780c */ /* 0x000fe20005f64270 */
[----:B------:R-:W-:Y:S01]  /*4b70*/  FFMA.FTZ R8, R37, c[0x0][0x2d0], -R7 ;  /* 0x0000b40025087a23 */ /* 0x000fe20000010807 */
[----:B------:R-:W-:Y:S02]  /*4b80*/  FSEL R6, R6, RZ, P0 ;  /* 0x000000ff06067208 */ /* 0x000fe40000000000 */
[C---:B------:R-:W-:Y:S01]  /*4b90*/  ISETP.GT.AND P0, PT, R4.reuse, 0x51, !P4 ;  /* 0x000000510400780c */ /* 0x040fe20006704270 */
[----:B------:R1:W-:Y:S01]  /*4ba0*/  MUFU.EX2 R245, R8 ;  /* 0x0000000800f57308 */ /* 0x0003e20000000800 */
[C---:B------:R-:W-:Y:S01]  /*4bb0*/  ISETP.GT.AND P4, PT, R4.reuse, 0x58, !P5 ;  /* 0x000000580400780c */ /* 0x040fe20006f84270 */
[----:B------:R-:W-:Y:S01]  /*4bc0*/  FFMA.FTZ R0, R35, c[0x0][0x2d0], -R6 ;  /* 0x0000b40023007a23 */ /* 0x000fe20000010806 */
[C---:B------:R-:W-:Y:S02]  /*4bd0*/  ISETP.GT.AND P5, PT, R4.reuse, 0x59, !P6 ;  /* 0x000000590400780c */ /* 0x040fe400077a4270 */
[----:B------:R-:W-:-:S02]  /*4be0*/  ISETP.GT.AND P2, PT, R4, 0x49, !P2 ;  /* 0x000000490400780c */ /* 0x000fc40005744270 */
[----:B------:R-:W-:Y:S01]  /*4bf0*/  ISETP.GT.AND P1, PT, R4, 0x50, !P1 ;  /* 0x000000500400780c */ /* 0x000fe20004f24270 */
[----:B------:R3:W-:Y:S01]  /*4c00*/  MUFU.EX2 R168, R0 ;  /* 0x0000000000a87308 */ /* 0x0007e20000000800 */
[----:B------:R-:W-:Y:S02]  /*4c10*/  P2R R4, PR, RZ, 0x20 ;  /* 0x00000020ff047803 */ /* 0x000fe40000000000 */
[C---:B------:R-:W-:Y:S02]  /*4c20*/  ISETP.LT.OR P5, PT, R5.reuse, 0x4a, P2 ;  /* 0x0000004a0500780c */ /* 0x040fe400017a1670 */
[----:B------:R-:W-:Y:S02]  /*4c30*/  ISETP.LT.OR P2, PT, R5, 0x52, P0 ;  /* 0x000000520500780c */ /* 0x000fe40000741670 */
[----:B------:R-:W-:Y:S01]  /*4c40*/  ISETP.NE.AND P0, PT, R4, RZ, PT ;  /* 0x000000ff0400720c */ /* 0x000fe20003f05270 */
[----:B-1----:R-:W-:Y:S01]  /*4c50*/  FFMA.FTZ R8, R39, c[0x0][0x2d0], -R7 ;  /* 0x0000b40027087a23 */ /* 0x002fe20000010807 */
[----:B------:R-:W-:-:S02]  /*4c60*/  ISETP.LT.OR P6, PT, R5, 0x49, P3 ;  /* 0x000000490500780c */ /* 0x000fc40001fc1670 */
[----:B------:R-:W-:Y:S01]  /*4c70*/  ISETP.LT.OR P3, PT, R5, 0x51, P1 ;  /* 0x000000510500780c */ /* 0x000fe20000f61670 */
[----:B------:R1:W4:Y:S01]  /*4c80*/  MUFU.EX2 R133, R8 ;  /* 0x0000000800857308 */ /* 0x0003220000000800 */
[----:B------:R-:W-:Y:S02]  /*4c90*/  FSEL R187, R166, -INF , !P6 ;  /* 0xff800000a6bb7808 */ /* 0x000fe40007000000 */
[----:B------:R-:W-:Y:S01]  /*4ca0*/  FSEL R186, R167, -INF , !P5 ;  /* 0xff800000a7ba7808 */ /* 0x000fe20006800000 */
[----:B---3--:R-:W-:Y:S01]  /*4cb0*/  FFMA.FTZ R0, R36, c[0x0][0x2d0], -R6 ;  /* 0x0000b40024007a23 */ /* 0x008fe20000010806 */
[----:B------:R-:W-:Y:S02]  /*4cc0*/  FSEL R190, R190, -INF , !P3 ;  /* 0xff800000bebe7808 */ /* 0x000fe40005800000 */
[----:B------:R-:W-:Y:S01]  /*4cd0*/  ISETP.LT.OR P1, PT, R5, 0x59, P4 ;  /* 0x000000590500780c */ /* 0x000fe20002721670 */
[----:B------:R3:W-:Y:S01]  /*4ce0*/  MUFU.EX2 R212, R0 ;  /* 0x0000000000d47308 */ /* 0x0007e20000000800 */
[----:B------:R-:W-:-:S02]  /*4cf0*/  FSEL R189, R191, -INF , !P2 ;  /* 0xff800000bfbd7808 */ /* 0x000fc40005000000 */
[----:B------:R-:W-:Y:S02]  /*4d00*/  ISETP.LT.OR P0, PT, R5, 0x5a, P0 ;  /* 0x0000005a0500780c */ /* 0x000fe40000701670 */
[----:B------:R-:W-:Y:S02]  /*4d10*/  FSEL R191, R170, -INF , !P1 ;  /* 0xff800000aabf7808 */ /* 0x000fe40004800000 */
[----:B------:R-:W-:Y:S01]  /*4d20*/  FSEL R188, R171, -INF , !P0 ;  /* 0xff800000abbc7808 */ /* 0x000fe20004000000 */
[----:B-1----:R-:W-:Y:S01]  /*4d30*/  FFMA.FTZ R8, R40, c[0x0][0x2d0], -R7 ;  /* 0x0000b40028087a23 */ /* 0x002fe20000010807 */
[----:B----4-:R-:W-:Y:S02]  /*4d40*/  F2FP.BF16.PACK_AB R12, R133, R245 ;  /* 0x000000f5850c723e */ /* 0x010fe400000010ff */
[----:B------:R-:W-:Y:S01]  /*4d50*/  ISETP.NE.AND P6, PT, R62, RZ, PT ;  /* 0x000000ff3e00720c */ /* 0x000fe20003fc5270 */
[----:B------:R1:W-:Y:S01]  /*4d60*/  MUFU.EX2 R217, R8 ;  /* 0x0000000800d97308 */ /* 0x0003e20000000800 */
[----:B---3--:R-:W-:-:S07]  /*4d70*/  FFMA.FTZ R0, R38, c[0x0][0x2d0], -R6 ;  /* 0x0000b40026007a23 */ /* 0x008fce0000010806 */
[----:B------:R3:W4:Y:S01]  /*4d80*/  MUFU.EX2 R165, R0 ;  /* 0x0000000000a57308 */ /* 0x0007220000000800 */
[----:B-1----:R-:W-:-:S07]  /*4d90*/  FFMA.FTZ R8, R41, c[0x0][0x2d0], -R7 ;  /* 0x0000b40029087a23 */ /* 0x002fce0000010807 */
[----:B------:R1:W1:Y:S01]  /*4da0*/  MUFU.EX2 R121, R8 ;  /* 0x0000000800797308 */ /* 0x0002620000000800 */
[----:B---3--:R-:W-:Y:S01]  /*4db0*/  FFMA.FTZ R0, R42, c[0x0][0x2d0], -R7 ;  /* 0x0000b4002a007a23 */ /* 0x008fe20000010807 */
[----:B----4-:R-:W-:-:S06]  /*4dc0*/  F2FP.BF16.PACK_AB R15, R165, R212 ;  /* 0x000000d4a50f723e */ /* 0x010fcc00000010ff */
[----:B------:R3:W-:Y:S01]  /*4dd0*/  MUFU.EX2 R142, R0 ;  /* 0x00000000008e7308 */ /* 0x0007e20000000800 */
[----:B-1----:R-:W-:Y:S01]  /*4de0*/  FFMA.FTZ R8, R34, c[0x0][0x2d0], -R6 ;  /* 0x0000b40022087a23 */ /* 0x002fe20000010806 */
[----:B------:R-:W-:-:S06]  /*4df0*/  F2FP.BF16.PACK_AB R14, R121, R217 ;  /* 0x000000d9790e723e */ /* 0x000fcc00000010ff */
[----:B------:R-:W1:Y:S01]  /*4e00*/  MUFU.EX2 R149, R8 ;  /* 0x0000000800957308 */ /* 0x000e620000000800 */
[----:B---3--:R-:W-:-:S07]  /*4e10*/  FFMA.FTZ R0, R43, c[0x0][0x2d0], -R7 ;  /* 0x0000b4002b007a23 */ /* 0x008fce0000010807 */
[----:B------:R3:W4:Y:S01]  /*4e20*/  MUFU.EX2 R143, R0 ;  /* 0x00000000008f7308 */ /* 0x0007220000000800 */
[----:B-1----:R-:W-:-:S07]  /*4e30*/  F2FP.BF16.PACK_AB R13, R168, R149 ;  /* 0x00000095a80d723e */ /* 0x002fce00000010ff */
[----:B------:R-:W-:Y:S01]  /*4e40*/  HMMA.16816.F32.BF16 R16, R12, R72, RZ ;  /* 0x000000480c10723c */ /* 0x000fe200000418ff */
[----:B---3--:R-:W-:Y:S01]  /*4e50*/  FFMA.FTZ R0, R44, c[0x0][0x2d0], -R7 ;  /* 0x0000b4002c007a23 */ /* 0x008fe20000010807 */
[----:B----4-:R-:W-:-:S03]  /*4e60*/  F2FP.BF16.PACK_AB R8, R143, R142 ;  /* 0x0000008e8f08723e */ /* 0x010fc600000010ff */
[----:B------:R1:W-:Y:S03]  /*4e70*/  MUFU.EX2 R220, R0 ;  /* 0x0000000000dc7308 */ /* 0x0003e60000000800 */
[C---:B------:R-:W-:Y:S08]  /*4e80*/  HMMA.16816.F32.BF16 R20, R12.reuse, R76, RZ ;  /* 0x0000004c0c14723c */ /* 0x040ff000000418ff */
[----:B------:R-:W-:Y:S01]  /*4e90*/  HMMA.16816.F32.BF16 R24, R12, R96, RZ ;  /* 0x000000600c18723c */ /* 0x000fe200000418ff */
[----:B-1----:R-:W-:Y:S01]  /*4ea0*/  FMNMX.FTZ R0, R118, R2, !PT ;  /* 0x0000000276007209 */ /* 0x002fe20007810000 */
[----:B------:R-:W-:-:S06]  /*4eb0*/  FFMA.FTZ R2, R46, c[0x0][0x2d0], -R7 ;  /* 0x0000b4002e027a23 */ /* 0x000fcc0000010807 */
[----:B------:R-:W-:Y:S01]  /*4ec0*/  HMMA.16816.F32.BF16 R32, R12, R92, RZ ;  /* 0x0000005c0c20723c */ /* 0x000fe200000418ff */
[----:B------:R-:W-:Y:S01]  /*4ed0*/  FMNMX.FTZ R0, R125, R0, !PT ;  /* 0x000000007d007209 */ /* 0x000fe20007810000 */
[----:B------:R1:W3:Y:S03]  /*4ee0*/  MUFU.EX2 R176, R2 ;  /* 0x0000000200b07308 */ /* 0x0002e60000000800 */
[----:B------:R-:W-:-:S03]  /*4ef0*/  FMNMX.FTZ R0, R127, R0, !PT ;  /* 0x000000007f007209 */ /* 0x000fc60007810000 */
[----:B------:R-:W-:Y:S01]  /*4f00*/  HMMA.16816.F32.BF16 R36, R12, R74, RZ ;  /* 0x0000004a0c24723c */ /* 0x000fe200000418ff */
[----:B------:R-:W-:-:S04]  /*4f10*/  FMNMX.FTZ R0, R131, R0, !PT ;  /* 0x0000000083007209 */ /* 0x000fc80007810000 */
[----:B------:R-:W-:-:S03]  /*4f20*/  FMNMX.FTZ R0, R136, R0, !PT ;  /* 0x0000000088007209 */ /* 0x000fc60007810000 */
[----:B------:R-:W-:Y:S01]  /*4f30*/  HMMA.16816.F32.BF16 R40, R12, R78, RZ ;  /* 0x0000004e0c28723c */ /* 0x000fe200000418ff */
[----:B------:R-:W-:Y:S01]  /*4f40*/  FMNMX.FTZ R0, R161, R0, !PT ;  /* 0x00000000a1007209 */ /* 0x000fe20007810000 */
[----:B-1----:R-:W-:Y:S01]  /*4f50*/  FFMA.FTZ R2, R45, c[0x0][0x2d0], -R6 ;  /* 0x0000b4002d027a23 */ /* 0x002fe20000010806 */
[----:B---3--:R-:W-:Y:S02]  /*4f60*/  F2FP.BF16.PACK_AB R10, R176, R220 ;  /* 0x000000dcb00a723e */ /* 0x008fe400000010ff */
[----:B------:R-:W-:Y:S01]  /*4f70*/  FMNMX.FTZ R0, R160, R0, !PT ;  /* 0x00000000a0007209 */ /* 0x000fe20007810000 */
[----:B------:R1:W-:Y:S03]  /*4f80*/  MUFU.EX2 R169, R2 ;  /* 0x0000000200a97308 */ /* 0x0003e60000000800 */
[----:B------:R-:W-:-:S04]  /*4f90*/  FMNMX.FTZ R0, R144, R0, !PT ;  /* 0x0000000090007209 */ /* 0x000fc80007810000 */
[----:B------:R-:W-:-:S04]  /*4fa0*/  FMNMX.FTZ R0, R145, R0, !PT ;  /* 0x0000000091007209 */ /* 0x000fc80007810000 */
[----:B------:R-:W-:-:S04]  /*4fb0*/  FMNMX.FTZ R0, R207, R0, !PT ;  /* 0x00000000cf007209 */ /* 0x000fc80007810000 */
[----:B------:R-:W-:Y:S01]  /*4fc0*/  FMNMX.FTZ R0, R208, R0, !PT ;  /* 0x00000000d0007209 */ /* 0x000fe20007810000 */
[----:B-1----:R-:W-:Y:S02]  /*4fd0*/  FFMA.FTZ R2, R47, c[0x0][0x2d0], -R6 ;  /* 0x0000b4002f027a23 */ /* 0x002fe40000010806 */
[----:B------:R-:W-:Y:S01]  /*4fe0*/  HMMA.16816.F32.BF16 R44, R12, R94, RZ ;  /* 0x0000005e0c2c723c */ /* 0x000fe200000418ff */
[----:B------:R-:W-:Y:S01]  /*4ff0*/  FMNMX.FTZ R0, R211, R0, !PT ;  /* 0x00000000d3007209 */ /* 0x000fe20007810000 */
[----:B------:R1:W3:Y:S03]  /*5000*/  MUFU.EX2 R123, R2 ;  /* 0x00000002007b7308 */ /* 0x0002e60000000800 */
[----:B------:R-:W-:-:S04]  /*5010*/  FMNMX.FTZ R0, R232, R0, !PT ;  /* 0x00000000e8007209 */ /* 0x000fc80007810000 */
[----:B------:R-:W-:Y:S02]  /*5020*/  FMNMX.FTZ R0, R236, R0, !PT ;  /* 0x00000000ec007209 */ /* 0x000fe40007810000 */
[----:B-1----:R-:W-:Y:S01]  /*5030*/  FMNMX.FTZ R2, R116, R3, !PT ;  /* 0x0000000374027209 */ /* 0x002fe20007810000 */
[----:B------:R-:W-:Y:S01]  /*5040*/  FFMA.FTZ R3, R48, c[0x0][0x2d0], -R6 ;  /* 0x0000b40030037a23 */ /* 0x000fe20000010806 */
[----:B---3--:R-:W-:Y:S02]  /*5050*/  F2FP.BF16.PACK_AB R9, R123, R169 ;  /* 0x000000a97b09723e */ /* 0x008fe400000010ff */
[----:B------:R-:W-:Y:S01]  /*5060*/  FMNMX.FTZ R2, R115, R2, !PT ;  /* 0x0000000273027209 */ /* 0x000fe20007810000 */
[----:B------:R1:W-:Y:S03]  /*5070*/  MUFU.EX2 R148, R3 ;  /* 0x0000000300947308 */ /* 0x0003e60000000800 */
[----:B------:R-:W-:-:S04]  /*5080*/  FMNMX.FTZ R2, R119, R2, !PT ;  /* 0x0000000277027209 */ /* 0x000fc80007810000 */
[----:B------:R-:W-:Y:S01]  /*5090*/  FMNMX.FTZ R2, R124, R2, !PT ;  /* 0x000000027c027209 */ /* 0x000fe20007810000 */
[----:B-1----:R-:W-:Y:S02]  /*50a0*/  FFMA.FTZ R3, R49, c[0x0][0x2d0], -R6 ;  /* 0x0000b40031037a23 */ /* 0x002fe40000010806 */
[----:B------:R-:W-:Y:S02]  /*50b0*/  HMMA.16816.F32.BF16 R48, R12, R98, RZ ;  /* 0x000000620c30723c */ /* 0x000fe400000418ff */
[----:B------:R1:W3:Y:S02]  /*50c0*/  MUFU.EX2 R222, R3 ;  /* 0x0000000300de7308 */ /* 0x0002e40000000800 */
[----:B-1----:R-:W-:Y:S01]  /*50d0*/  FMNMX.FTZ R3, R126, R2, !PT ;  /* 0x000000027e037209 */ /* 0x002fe20007810000 */
[----:B------:R-:W-:Y:S01]  /*50e0*/  FFMA.FTZ R2, R56, c[0x0][0x2d0], -R7 ;  /* 0x0000b40038027a23 */ /* 0x000fe20000010807 */
[----:B---3--:R-:W-:Y:S02]  /*50f0*/  F2FP.BF16.PACK_AB R11, R222, R148 ;  /* 0x00000094de0b723e */ /* 0x008fe400000010ff */
[----:B------:R-:W-:-:S02]  /*5100*/  FMNMX.FTZ R3, R137, R3, !PT ;  /* 0x0000000389037209 */ /* 0x000fc40007810000 */
[----:B------:R1:W-:Y:S02]  /*5110*/  MUFU.EX2 R132, R2 ;  /* 0x0000000200847308 */ /* 0x0003e40000000800 */
[----:B------:R-:W-:Y:S01]  /*5120*/  FMNMX.FTZ R3, R139, R3, !PT ;  /* 0x000000038b037209 */ /* 0x000fe20007810000 */
[----:B--2---:R-:W-:Y:S03]  /*5130*/  HMMA.16816.F32.BF16 R52, R8, R104, R16 ;  /* 0x000000680834723c */ /* 0x004fe60000041810 */
[----:B------:R-:W-:-:S05]  /*5140*/  FMNMX.FTZ R3, R138, R3, !PT ;  /* 0x000000038a037209 */ /* 0x000fca0007810000 */
[----:B------:R-:W-:Y:S01]  /*5150*/  HMMA.16816.F32.BF16 R28, R8, R88, R20 ;  /* 0x00000058081c723c */ /* 0x000fe20000041814 */
[----:B-1----:R-:W-:-:S04]  /*5160*/  FFMA.FTZ R2, R57, c[0x0][0x2d0], -R7 ;  /* 0x0000b40039027a23 */ /* 0x002fc80000010807 */
[----:B------:R1:W2:Y:S03]  /*5170*/  MUFU.EX2 R162, R2 ;  /* 0x0000000200a27308 */ /* 0x0002a60000000800 */
[C---:B------:R-:W-:Y:S08]  /*5180*/  HMMA.16816.F32.BF16 R20, R8.reuse, R80, R24 ;  /* 0x000000500814723c */ /* 0x040ff00000041818 */
[----:B------:R-:W-:Y:S01]  /*5190*/  HMMA.16816.F32.BF16 R12, R8, R100, R32 ;  /* 0x00000064080c723c */ /* 0x000fe20000041820 */
[----:B-1----:R-:W-:Y:S01]  /*51a0*/  FMNMX.FTZ R2, R237, R0, !PT ;  /* 0x00000000ed027209 */ /* 0x002fe20007810000 */
[----:B------:R-:W-:-:S06]  /*51b0*/  FFMA.FTZ R0, R58, c[0x0][0x2d0], -R7 ;  /* 0x0000b4003a007a23 */ /* 0x000fcc0000010807 */
[C---:B------:R-:W-:Y:S01]  /*51c0*/  HMMA.16816.F32.BF16 R16, R8.reuse, R106, R36 ;  /* 0x0000006a0810723c */ /* 0x040fe20000041824 */
[----:B------:R1:W-:Y:S07]  /*51d0*/  MUFU.EX2 R141, R0 ;  /* 0x00000000008d7308 */ /* 0x0003ee0000000800 */
[C---:B------:R-:W-:Y:S08]  /*51e0*/  HMMA.16816.F32.BF16 R36, R8.reuse, R90, R40 ;  /* 0x0000005a0824723c */ /* 0x040ff00000041828 */
[----:B------:R-:W-:Y:S01]  /*51f0*/  HMMA.16816.F32.BF16 R24, R8, R82, R48 ;  /* 0x000000520818723c */ /* 0x000fe20000041830 */
[----:B-1----:R-:W-:-:S02]  /*5200*/  FMNMX.FTZ R0, R238, R2, !PT ;  /* 0x00000002ee007209 */ /* 0x002fc40007810000 */
[----:B------:R-:W-:Y:S01]  /*5210*/  FMNMX.FTZ R2, R146, R3, !PT ;  /* 0x0000000392027209 */ /* 0x000fe20007810000 */
[----:B------:R-:W-:Y:S01]  /*5220*/  FFMA.FTZ R3, R68, c[0x0][0x2d0], -R7 ;  /* 0x0000b40044037a23 */ /* 0x000fe20000010807 */
[----:B------:R-:W-:-:S03]  /*5230*/  FMNMX.FTZ R0, R239, R0, !PT ;  /* 0x00000000ef007209 */ /* 0x000fc60007810000 */
[----:B------:R-:W-:Y:S01]  /*5240*/  HMMA.16816.F32.BF16 R32, R8, R102, R44 ;  /* 0x000000660820723c */ /* 0x000fe2000004182c */
[----:B------:R-:W-:Y:S01]  /*5250*/  FMNMX.FTZ R2, R147, R2, !PT ;  /* 0x0000000293027209 */ /* 0x000fe20007810000 */
[----:B------:R1:W3:Y:S01]  /*5260*/  MUFU.EX2 R164, R3 ;  /* 0x0000000300a47308 */ /* 0x0002e20000000800 */
[----:B------:R-:W-:Y:S02]  /*5270*/  FMNMX.FTZ R0, R240, R0, !PT ;  /* 0x00000000f0007209 */ /* 0x000fe40007810000 */
[----:B------:R-:W-:Y:S02]  /*5280*/  FMNMX.FTZ R2, R199, R2, !PT ;  /* 0x00000002c7027209 */ /* 0x000fe40007810000 */
[----:B------:R-:W-:Y:S02]  /*5290*/  FMNMX.FTZ R0, R241, R0, !PT ;  /* 0x00000000f1007209 */ /* 0x000fe40007810000 */
[----:B------:R-:W-:Y:S02]  /*52a0*/  FMNMX.FTZ R2, R203, R2, !PT ;  /* 0x00000002cb027209 */ /* 0x000fe40007810000 */
[----:B------:R-:W-:-:S02]  /*52b0*/  FMNMX.FTZ R0, R243, R0, !PT ;  /* 0x00000000f3007209 */ /* 0x000fc40007810000 */
[----:B--2---:R-:W-:Y:S02]  /*52c0*/  F2FP.BF16.PACK_AB R8, R162, R132 ;  /* 0x00000084a208723e */ /* 0x004fe400000010ff */
[----:B------:R-:W-:Y:S01]  /*52d0*/  FMNMX.FTZ R0, R242, R0, !PT ;  /* 0x00000000f2007209 */ /* 0x000fe20007810000 */
[----:B-1----:R-:W-:Y:S01]  /*52e0*/  FFMA.FTZ R3, R69, c[0x0][0x2d0], -R7 ;  /* 0x0000b40045037a23 */ /* 0x002fe20000010807 */
[----:B---3--:R-:W-:-:S03]  /*52f0*/  F2FP.BF16.PACK_AB R10, R164, R141 ;  /* 0x0000008da40a723e */ /* 0x008fc600000010ff */
[----:B------:R-:W1:Y:S01]  /*5300*/  SHFL.BFLY PT, R4, R0, 0x2, 0x1f ;  /* 0x0c401f0000047f89 */ /* 0x000e6200000e0000 */
[----:B------:R2:W-:Y:S03]  /*5310*/  MUFU.EX2 R152, R3 ;  /* 0x0000000300987308 */ /* 0x0005e60000000800 */
[----:B------:R-:W-:Y:S01]  /*5320*/  LDSM.16.MT88.4 R68, [R213+0x1100] ;  /* 0x00110000d544783b */ /* 0x000fe20000004200 */
[----:B--2---:R-:W-:Y:S01]  /*5330*/  FMNMX.FTZ R3, R204, R2, !PT ;  /* 0x00000002cc037209 */ /* 0x004fe20007810000 */
[----:B------:R-:W-:Y:S02]  /*5340*/  FFMA.FTZ R2, R59, c[0x0][0x2d0], -R6 ;  /* 0x0000b4003b027a23 */ /* 0x000fe40000010806 */
[----:B------:R-:W-:Y:S01]  /*5350*/  LDSM.16.MT88.4 R56, [R215+0x1100] ;  /* 0x00110000d738783b */ /* 0x000fe20000004200 */
[----:B------:R-:W-:Y:S01]  /*5360*/  FMNMX.FTZ R3, R206, R3, !PT ;  /* 0x00000003ce037209 */ /* 0x000fe20007810000 */
[----:B------:R2:W-:Y:S01]  /*5370*/  MUFU.EX2 R122, R2 ;  /* 0x00000002007a7308 */ /* 0x0005e20000000800 */
[----:B-1----:R-:W-:-:S02]  /*5380*/  FMNMX.FTZ R0, R0, R4, !PT ;  /* 0x0000000400007209 */ /* 0x002fc40007810000 */
[----:B------:R-:W-:-:S03]  /*5390*/  FMNMX.FTZ R3, R234, R3, !PT ;  /* 0x00000003ea037209 */ /* 0x000fc60007810000 */
[----:B------:R-:W-:Y:S01]  /*53a0*/  SHFL.BFLY PT, R5, R0, 0x1, 0x1f ;  /* 0x0c201f0000057f89 */ /* 0x000fe200000e0000 */
[----:B------:R-:W-:-:S04]  /*53b0*/  FMNMX.FTZ R3, R235, R3, !PT ;  /* 0x00000003eb037209 */ /* 0x000fc80007810000 */
[----:B------:R-:W-:-:S04]  /*53c0*/  FMNMX.FTZ R3, R187, R3, !PT ;  /* 0x00000003bb037209 */ /* 0x000fc80007810000 */
[----:B------:R-:W-:Y:S01]  /*53d0*/  FMNMX.FTZ R3, R186, R3, !PT ;  /* 0x00000003ba037209 */ /* 0x000fe20007810000 */
[----:B--2---:R-:W-:-:S03]  /*53e0*/  FFMA.FTZ R2, R60, c[0x0][0x2d0], -R6 ;  /* 0x0000b4003c027a23 */ /* 0x004fc60000010806 */
[----:B------:R-:W-:Y:S01]  /*53f0*/  FMNMX.FTZ R3, R190, R3, !PT ;  /* 0x00000003be037209 */ /* 0x000fe20007810000 */
[----:B------:R1:W2:Y:S03]  /*5400*/  MUFU.EX2 R128, R2 ;  /* 0x0000000200807308 */ /* 0x0002a60000000800 */
[----:B------:R-:W-:-:S04]  /*5410*/  FMNMX.FTZ R3, R189, R3, !PT ;  /* 0x00000003bd037209 */ /* 0x000fc80007810000 */
[----:B------:R-:W-:-:S04]  /*5420*/  FMNMX.FTZ R3, R191, R3, !PT ;  /* 0x00000003bf037209 */ /* 0x000fc80007810000 */
[----:B------:R-:W-:Y:S01]  /*5430*/  FMNMX.FTZ R3, R188, R3, !PT ;  /* 0x00000003bc037209 */ /* 0x000fe20007810000 */
[----:B-1----:R-:W-:-:S04]  /*5440*/  FFMA.FTZ R2, R61, c[0x0][0x2d0], -R6 ;  /* 0x0000b4003d027a23 */ /* 0x002fc80000010806 */
[----:B------:R-:W1:Y:S01]  /*5450*/  SHFL.BFLY PT, R4, R3, 0x2, 0x1f ;  /* 0x0c401f0003047f89 */ /* 0x000e6200000e0000 */
[----:B--2---:R-:W-:Y:S01]  /*5460*/  F2FP.BF16.PACK_AB R9, R128, R122 ;  /* 0x0000007a8009723e */ /* 0x004fe200000010ff */
[----:B------:R2:W-:Y:S02]  /*5470*/  MUFU.EX2 R163, R2 ;  /* 0x0000000200a37308 */ /* 0x0005e40000000800 */
[----:B------:R-:W-:Y:S01]  /*5480*/  LDSM.16.MT88.4 R60, [R214+0x1100] ;  /* 0x00110000d63c783b */ /* 0x000fe20000004200 */
[----:B--2---:R-:W-:-:S05]  /*5490*/  FFMA.FTZ R2, R84, c[0x0][0x2d0], -R6 ;  /* 0x0000b40054027a23 */ /* 0x004fca0000010806 */
[----:B------:R2:W3:Y:S01]  /*54a0*/  MUFU.EX2 R153, R2 ;  /* 0x0000000200997308 */ /* 0x0004e20000000800 */
[----:B-1----:R-:W-:-:S05]  /*54b0*/  FMNMX.FTZ R3, R3, R4, !PT ;  /* 0x0000000403037209 */ /* 0x002fca0007810000 */
[----:B------:R-:W1:Y:S01]  /*54c0*/  SHFL.BFLY PT, R4, R3, 0x1, 0x1f ;  /* 0x0c201f0003047f89 */ /* 0x000e6200000e0000 */
[----:B--2---:R-:W-:Y:S01]  /*54d0*/  FFMA.FTZ R2, R112, c[0x0][0x2d0], -R7 ;  /* 0x0000b40070027a23 */ /* 0x004fe20000010807 */
[----:B---3--:R-:W-:-:S03]  /*54e0*/  F2FP.BF16.PACK_AB R11, R153, R163 ;  /* 0x000000a3990b723e */ /* 0x008fc600000010ff */
[----:B------:R2:W3:Y:S04]  /*54f0*/  MUFU.EX2 R173, R2 ;  /* 0x0000000200ad7308 */ /* 0x0004e80000000800 */
[----:B------:R-:W-:Y:S01]  /*5500*/  HMMA.16816.F32.BF16 R48, R8, R68, R52 ;  /* 0x000000440830723c */ /* 0x000fe20000041834 */
[----:B-1----:R-:W-:-:S06]  /*5510*/  FMNMX.FTZ R3, R3, R4, !PT ;  /* 0x0000000403037209 */ /* 0x002fcc0007810000 */
[----:B------:R-:W-:Y:S01]  /*5520*/  IMAD.MOV.U32 R54, RZ, RZ, R128 ;  /* 0x000000ffff367224 */ /* 0x000fe200078e0080 */
[----:B------:R-:W-:Y:S01]  /*5530*/  FMNMX.FTZ R128, R0, R5, !PT ;  /* 0x0000000500807209 */ /* 0x000fe20007810000 */
[----:B------:R-:W-:Y:S01]  /*5540*/  FFMA.FTZ R0, R111, c[0x0][0x2d0], -R6 ;  /* 0x0000b4006f007a23 */ /* 0x000fe20000010806 */
[C---:B------:R-:W-:Y:S01]  /*5550*/  HMMA.16816.F32.BF16 R40, R8.reuse, R60, R20 ;  /* 0x0000003c0828723c */ /* 0x040fe20000041814 */
[----:B------:R-:W-:Y:S01]  /*5560*/  IMAD.MOV.U32 R5, RZ, RZ, R133 ;  /* 0x000000ffff057224 */ /* 0x000fe200078e0085 */
[----:B------:R-:W-:Y:S01]  /*5570*/  FSETP.NEU.FTZ.AND P0, PT, R128, -INF , PT ;  /* 0xff8000008000780b */ /* 0x000fe20003f1d000 */
[----:B--2---:R-:W-:Y:S01]  /*5580*/  FFMA.FTZ R2, R117, c[0x0][0x2d0], -R7 ;  /* 0x0000b40075027a23 */ /* 0x004fe20000010807 */
[----:B------:R-:W-:Y:S01]  /*5590*/  MOV R111, R132 ;  /* 0x00000084006f7202 */ /* 0x000fe20000000f00 */
[----:B------:R-:W-:Y:S01]  /*55a0*/  IMAD.MOV.U32 R55, RZ, RZ, R123 ;  /* 0x000000ffff377224 */ /* 0x000fe200078e007b */
[----:B------:R-:W1:Y:S01]  /*55b0*/  LDSM.16.MT88.4 R132, [R216+0x1900] ;  /* 0x00190000d884783b */ /* 0x000e620000004200 */
[----:B------:R2:W4:Y:S01]  /*55c0*/  MUFU.EX2 R140, R2 ;  /* 0x00000002008c7308 */ /* 0x0005220000000800 */
[----:B------:R-:W-:Y:S01]  /*55d0*/  HMMA.16816.F32.BF16 R20, R8, R66, R36 ;  /* 0x000000420814723c */ /* 0x000fe20000041824 */
[----:B------:R-:W-:-:S06]  /*55e0*/  MOV R117, R168 ;  /* 0x000000a800757202 */ /* 0x000fcc0000000f00 */
[----:B---3--:R-:W-:Y:S01]  /*55f0*/  IMAD.MOV.U32 R36, RZ, RZ, R173 ;  /* 0x000000ffff247224 */ /* 0x008fe200078e00ad */
[----:B------:R-:W-:Y:S01]  /*5600*/  MOV R38, R122 ;  /* 0x0000007a00267202 */ /* 0x000fe20000000f00 */
[----:B------:R-:W-:Y:S01]  /*5610*/  IMAD.MOV.U32 R37, RZ, RZ, R121 ;  /* 0x000000ffff257224 */ /* 0x000fe200078e0079 */
[C---:B------:R-:W-:Y:S01]  /*5620*/  HMMA.16816.F32.BF16 R44, R8.reuse, R64, R28 ;  /* 0x00000040082c723c */ /* 0x040fe2000004181c */
[----:B--2---:R-:W-:Y:S02]  /*5630*/  FFMA.FTZ R2, R120, c[0x0][0x2d0], -R7 ;  /* 0x0000b40078027a23 */ /* 0x004fe40000010807 */
[----:B----4-:R-:W-:Y:S01]  /*5640*/  IMAD.MOV.U32 R53, RZ, RZ, R140 ;  /* 0x000000ffff357224 */ /* 0x010fe200078e008c */
[----:B------:R-:W-:Y:S01]  /*5650*/  LDSM.16.MT88.4 R120, [R214+0x1900] ;  /* 0x00190000d678783b */ /* 0x000fe20000004200 */
[----:B------:R2:W3:Y:S03]  /*5660*/  MUFU.EX2 R172, R2 ;  /* 0x0000000200ac7308 */ /* 0x0004e60000000800 */
[C---:B------:R-:W-:Y:S05]  /*5670*/  HMMA.16816.F32.BF16 R16, R8.reuse, R70, R16 ;  /* 0x000000460810723c */ /* 0x040fea0000041810 */
[----:B------:R4:W-:Y:S03]  /*5680*/  MUFU.EX2 R140, R0 ;  /* 0x00000000008c7308 */ /* 0x0009e60000000800 */
[----:B------:R-:W-:Y:S01]  /*5690*/  HMMA.16816.F32.BF16 R28, R8, R56, R12 ;  /* 0x00000038081c723c */ /* 0x000fe2000004180c */
[----:B--2---:R-:W-:-:S07]  /*56a0*/  FFMA.FTZ R2, R86, c[0x0][0x2d0], -R6 ;  /* 0x0000b40056027a23 */ /* 0x004fce0000010806 */
[----:B------:R-:W-:Y:S01]  /*56b0*/  HMMA.16816.F32.BF16 R24, R8, R62, R24 ;  /* 0x0000003e0818723c */ /* 0x000fe20000041818 */
[----:B---3--:R-:W-:Y:S01]  /*56c0*/  IMAD.MOV.U32 R39, RZ, RZ, R172 ;  /* 0x000000ffff277224 */ /* 0x008fe200078e00ac */
[----:B------:R2:W-:Y:S01]  /*56d0*/  MUFU.EX2 R112, R2 ;  /* 0x0000000200707308 */ /* 0x0005e20000000800 */
[----:B------:R-:W3:Y:S01]  /*56e0*/  LDSM.16.MT88.4 R172, [R215+0x1900] ;  /* 0x00190000d7ac783b */ /* 0x000ee20000004200 */
[----:B----4-:R-:W-:-:S04]  /*56f0*/  FFMA.FTZ R0, R113, c[0x0][0x2d0], -R6 ;  /* 0x0000b40071007a23 */ /* 0x010fc80000010806 */
[----:B------:R-:W-:Y:S02]  /*5700*/  HMMA.16816.F32.BF16 R12, R8, R58, R32 ;  /* 0x0000003a080c723c */ /* 0x000fe40000041820 */
[----:B------:R-:W4:Y:S05]  /*5710*/  MUFU.EX2 R248, R0 ;  /* 0x0000000000f87308 */ /* 0x000f2a0000000800 */
[----:B------:R-:W-:Y:S02]  /*5720*/  F2FP.BF16.PACK_AB R8, R36, R152 ;  /* 0x000000982408723e */ /* 0x000fe400000010ff */
[----:B------:R-:W-:Y:S01]  /*5730*/  F2FP.BF16.PACK_AB R10, R39, R53 ;  /* 0x00000035270a723e */ /* 0x000fe200000010ff */
[----:B--2---:R-:W-:-:S04]  /*5740*/  FFMA.FTZ R2, R110, c[0x0][0x2d0], -R6 ;  /* 0x0000b4006e027a23 */ /* 0x004fc80000010806 */
[----:B------:R2:W1:Y:S01]  /*5750*/  MUFU.EX2 R84, R2 ;  /* 0x0000000200547308 */ /* 0x0004620000000800 */
[----:B----4-:R-:W-:Y:S01]  /*5760*/  F2FP.BF16.PACK_AB R11, R248, R140 ;  /* 0x0000008cf80b723e */ /* 0x010fe200000010ff */
[----:B--2---:R-:W-:Y:S01]  /*5770*/  FMUL.FTZ R2, R128, c[0x0][0x2d0] ;  /* 0x0000b40080027a20 */ /* 0x004fe20000410000 */
[----:B-1----:R-:W-:-:S04]  /*5780*/  F2FP.BF16.PACK_AB R9, R84, R112 ;  /* 0x000000705409723e */ /* 0x002fc800000010ff */
[----:B------:R-:W-:Y:S02]  /*5790*/  FSEL R2, R2, RZ, P0 ;  /* 0x000000ff02027208 */ /* 0x000fe40000000000 */
[----:B------:R-:W-:Y:S01]  /*57a0*/  FSETP.NEU.FTZ.AND P0, PT, R3, -INF , PT ;  /* 0xff8000000300780b */ /* 0x000fe20003f1d000 */
[----:B------:R-:W-:Y:S02]  /*57b0*/  HMMA.16816.F32.BF16 R180, R8, R156, R48 ;  /* 0x0000009c08b4723c */ /* 0x000fe40000041830 */
[--C-:B------:R-:W-:Y:S02]  /*57c0*/  FFMA.FTZ R0, R85, c[0x0][0x2d0], -R2.reuse ;  /* 0x0000b40055007a23 */ /* 0x100fe40000010802 */
[----:B------:R-:W-:Y:S02]  /*57d0*/  FFMA.FTZ R4, R127, c[0x0][0x2d0], -R2 ;  /* 0x0000b4007f047a23 */ /* 0x000fe40000010802 */
[----:B------:R1:W-:Y:S01]  /*57e0*/  MUFU.EX2 R218, R0 ;  /* 0x0000000000da7308 */ /* 0x0003e20000000800 */
[----:B------:R-:W-:-:S02]  /*57f0*/  IMAD.MOV.U32 R49, RZ, RZ, R149 ;  /* 0x000000ffff317224 */ /* 0x000fc400078e0095 */
[----:B------:R-:W-:Y:S02]  /*5800*/  IMAD.MOV.U32 R48, RZ, RZ, R148 ;  /* 0x000000ffff307224 */ /* 0x000fe400078e0094 */
[C---:B------:R-:W-:Y:S01]  /*5810*/  HMMA.16816.F32.BF16 R148, R8.reuse, R158, R16 ;  /* 0x0000009e0894723c */ /* 0x040fe20000041810 */
[----:B------:R-:W-:Y:S02]  /*5820*/  IMAD.MOV.U32 R51, RZ, RZ, R176 ;  /* 0x000000ffff337224 */ /* 0x000fe400078e00b0 */
[----:B------:R-:W-:Y:S01]  /*5830*/  MUFU.EX2 R221, R4 ;  /* 0x0000000400dd7308 */ /* 0x000fe20000000800 */
[----:B------:R-:W-:Y:S02]  /*5840*/  IMAD.MOV.U32 R50, RZ, RZ, R169 ;  /* 0x000000ffff327224 */ /* 0x000fe400078e00a9 */
[----:B------:R-:W-:Y:S01]  /*5850*/  IMAD.MOV.U32 R127, RZ, RZ, R153 ;  /* 0x000000ffff7f7224 */ /* 0x000fe200078e0099 */
[----:B------:R-:W-:Y:S01]  /*5860*/  MOV R19, R164 ;  /* 0x000000a400137202 */ /* 0x000fe20000000f00 */
[----:B------:R-:W-:Y:S01]  /*5870*/  IMAD.MOV.U32 R18, RZ, RZ, R112 ;  /* 0x000000ffff127224 */ /* 0x000fe200078e0070 */
[----:B------:R-:W-:Y:S01]  /*5880*/  HMMA.16816.F32.BF16 R168, R8, R134, R20 ;  /* 0x0000008608a8723c */ /* 0x000fe20000041814 */
[----:B------:R-:W-:-:S02]  /*5890*/  IMAD.MOV.U32 R17, RZ, RZ, R84 ;  /* 0x000000ffff117224 */ /* 0x000fc400078e0054 */
[----:B-1----:R-:W-:-:S04]  /*58a0*/  FFMA.FTZ R0, R109, c[0x0][0x2d0], -R2 ;  /* 0x0000b4006d007a23 */ /* 0x002fc80000010802 */
[----:B------:R1:W2:Y:S01]  /*58b0*/  MUFU.EX2 R219, R0 ;  /* 0x0000000000db7308 */ /* 0x0002a20000000800 */
[----:B---3--:R-:W-:Y:S01]  /*58c0*/  HMMA.16816.F32.BF16 R176, R8, R172, R28 ;  /* 0x000000ac08b0723c */ /* 0x008fe2000004181c */
[----:B-1----:R-:W-:-:S06]  /*58d0*/  FFMA.FTZ R0, R114, c[0x0][0x2d0], -R2 ;  /* 0x0000b40072007a23 */ /* 0x002fcc0000010802 */
[----:B------:R1:W-:Y:S02]  /*58e0*/  MUFU.EX2 R52, R0 ;  /* 0x0000000000347308 */ /* 0x0003e40000000800 */
[----:B-1----:R-:W-:Y:S02]  /*58f0*/  FFMA.FTZ R0, R118, c[0x0][0x2d0], -R2 ;  /* 0x0000b40076007a23 */ /* 0x002fe40000010802 */
[----:B------:R-:W-:-:S04]  /*5900*/  IMAD.MOV.U32 R118, RZ, RZ, R165 ;  /* 0x000000ffff767224 */ /* 0x000fc800078e00a5 */
[----:B------:R1:W3:Y:S01]  /*5910*/  MUFU.EX2 R109, R0 ;  /* 0x00000000006d7308 */ /* 0x0002e20000000800 */
[----:B------:R-:W-:Y:S01]  /*5920*/  HMMA.16816.F32.BF16 R164, R8, R120, R40 ;  /* 0x0000007808a4723c */ /* 0x000fe20000041828 */
[----:B-1----:R-:W-:Y:S01]  /*5930*/  FFMA.FTZ R0, R125, c[0x0][0x2d0], -R2 ;  /* 0x0000b4007d007a23 */ /* 0x002fe20000010802 */
[----:B------:R-:W-:-:S06]  /*5940*/  MOV R125, R152 ;  /* 0x00000098007d7202 */ /* 0x000fcc0000000f00 */
[----:B------:R-:W-:Y:S01]  /*5950*/  HMMA.16816.F32.BF16 R152, R8, R132, R44 ;  /* 0x000000840898723c */ /* 0x000fe2000004182c */
[----:B------:R1:W-:Y:S02]  /*5960*/  MUFU.EX2 R110, R0 ;  /* 0x00000000006e7308 */ /* 0x0003e40000000800 */
[----:B-1----:R-:W-:-:S05]  /*5970*/  FMUL.FTZ R0, R3, c[0x0][0x2d0] ;  /* 0x0000b40003007a20 */ /* 0x002fca0000410000 */
[----:B------:R-:W-:-:S05]  /*5980*/  FSEL R0, R0, RZ, P0 ;  /* 0x000000ff00007208 */ /* 0x000fca0000000000 */
[--C-:B------:R-:W-:Y:S02]  /*5990*/  FFMA.FTZ R4, R87, c[0x0][0x2d0], -R0.reuse ;  /* 0x0000b40057047a23 */ /* 0x100fe40000010800 */
[----:B------:R-:W-:Y:S02]  /*59a0*/  HMMA.16816.F32.BF16 R84, R8, R174, R12 ;  /* 0x000000ae0854723c */ /* 0x000fe4000004180c */
[----:B------:R1:W-:Y:S02]  /*59b0*/  MUFU.EX2 R185, R4 ;  /* 0x0000000400b97308 */ /* 0x0003e40000000800 */
[----:B-1----:R-:W-:Y:S02]  /*59c0*/  FFMA.FTZ R4, R108, c[0x0][0x2d0], -R0 ;  /* 0x0000b4006c047a23 */ /* 0x002fe40000010800 */
[----:B------:R-:W-:-:S04]  /*59d0*/  IMAD.MOV.U32 R108, RZ, RZ, R18 ;  /* 0x000000ffff6c7224 */ /* 0x000fc800078e0012 */
[----:B------:R1:W4:Y:S02]  /*59e0*/  MUFU.EX2 R184, R4 ;  /* 0x0000000400b87308 */ /* 0x0003240000000800 */
[----:B-1----:R-:W-:Y:S02]  /*59f0*/  FFMA.FTZ R4, R116, c[0x0][0x2d0], -R0 ;  /* 0x0000b40074047a23 */ /* 0x002fe40000010800 */
[----:B------:R-:W-:-:S04]  /*5a00*/  IMAD.MOV.U32 R116, RZ, RZ, R49 ;  /* 0x000000ffff747224 */ /* 0x000fc800078e0031 */
[----:B------:R1:W-:Y:S02]  /*5a10*/  MUFU.EX2 R252, R4 ;  /* 0x0000000400fc7308 */ /* 0x0003e40000000800 */
[----:B-1----:R-:W-:Y:S02]  /*5a20*/  FFMA.FTZ R4, R115, c[0x0][0x2d0], -R0 ;  /* 0x0000b40073047a23 */ /* 0x002fe40000010800 */
[----:B------:R-:W-:Y:S04]  /*5a30*/  HMMA.16816.F32.BF16 R112, R8, R122, R24 ;  /* 0x0000007a0870723c */ /* 0x000fe80000041818 */
[----:B------:R1:W1:Y:S03]  /*5a40*/  MUFU.EX2 R250, R4 ;  /* 0x0000000400fa7308 */ /* 0x0002660000000800 */
[----:B--2---:R-:W-:-:S02]  /*5a50*/  F2FP.BF16.PACK_AB R8, R219, R218 ;  /* 0x000000dadb08723e */ /* 0x004fc400000010ff */
[----:B---3--:R-:W-:Y:S02]  /*5a60*/  F2FP.BF16.PACK_AB R10, R109, R52 ;  /* 0x000000346d0a723e */ /* 0x008fe400000010ff */
[----:B----4-:R-:W-:Y:S01]  /*5a70*/  F2FP.BF16.PACK_AB R9, R184, R185 ;  /* 0x000000b9b809723e */ /* 0x010fe200000010ff */
[----:B-1----:R-:W-:Y:S01]  /*5a80*/  FFMA.FTZ R4, R131, c[0x0][0x2d0], -R2 ;  /* 0x0000b40083047a23 */ /* 0x002fe20000010802 */
[----:B------:R-:W-:-:S03]  /*5a90*/  F2FP.BF16.PACK_AB R11, R250, R252 ;  /* 0x000000fcfa0b723e */ /* 0x000fc600000010ff */
[----:B------:R1:W-:Y:S04]  /*5aa0*/  MUFU.EX2 R251, R4 ;  /* 0x0000000400fb7308 */ /* 0x0003e80000000800 */
[C---:B------:R-:W-:Y:S07]  /*5ab0*/  HMMA.16816.F32.BF16 R24, R8.reuse, R76, RZ ;  /* 0x0000004c0818723c */ /* 0x040fee00000418ff */
[----:B------:R-:W-:Y:S01]  /*5ac0*/  IMAD.MOV.U32 R76, RZ, RZ, R248 ;  /* 0x000000ffff4c7224 */ /* 0x000fe200078e00f8 */
[----:B------:R-:W-:Y:S01]  /*5ad0*/  HMMA.16816.F32.BF16 R32, R8, R72, RZ ;  /* 0x000000480820723c */ /* 0x000fe200000418ff */
[----:B------:R-:W-:-:S02]  /*5ae0*/  IMAD.MOV.U32 R77, RZ, RZ, R38 ;  /* 0x000000ffff4d7224 */ /* 0x000fc400078e0026 */
[----:B-1----:R-:W-:Y:S02]  /*5af0*/  FFMA.FTZ R4, R136, c[0x0][0x2d0], -R2 ;  /* 0x0000b40088047a23 */ /* 0x002fe40000010802 */
[----:B------:R-:W-:Y:S02]  /*5b00*/  IMAD.MOV.U32 R136, RZ, RZ, R19 ;  /* 0x000000ffff887224 */ /* 0x000fe400078e0013 */
[----:B------:R1:W2:Y:S01]  /*5b10*/  MUFU.EX2 R249, R4 ;  /* 0x0000000400f97308 */ /* 0x0002a20000000800 */
[----:B------:R-:W-:Y:S01]  /*5b20*/  HMMA.16816.F32.BF16 R20, R8, R78, RZ ;  /* 0x0000004e0814723c */ /* 0x000fe200000418ff */
[----:B------:R-:W-:-:S06]  /*5b30*/  IMAD.MOV.U32 R73, RZ, RZ, R50 ;  /* 0x000000ffff497224 */ /* 0x000fcc00078e0032 */
[----:B------:R-:W-:Y:S01]  /*5b40*/  MOV R79, R39 ;  /* 0x00000027004f7202 */ /* 0x000fe20000000f00 */
[----:B------:R-:W-:Y:S01]  /*5b50*/  HMMA.16816.F32.BF16 R28, R8, R74, RZ ;  /* 0x0000004a081c723c */ /* 0x000fe200000418ff */
[----:B------:R-:W-:Y:S01]  /*5b60*/  IMAD.MOV.U32 R78, RZ, RZ, R111 ;  /* 0x000000ffff4e7224 */ /* 0x000fe200078e006f */
[----:B------:R-:W-:Y:S01]  /*5b70*/  MOV R111, R141 ;  /* 0x0000008d006f7202 */ /* 0x000fe20000000f00 */
[----:B-1----:R-:W-:-:S04]  /*5b80*/  FFMA.FTZ R4, R119, c[0x0][0x2d0], -R0 ;  /* 0x0000b40077047a23 */ /* 0x002fc80000010800 */
[----:B------:R-:W-:Y:S01]  /*5b90*/  MOV R75, R36 ;  /* 0x00000024004b7202 */ /* 0x000fe20000000f00 */
[----:B------:R-:W-:Y:S01]  /*5ba0*/  IMAD.MOV.U32 R74, RZ, RZ, R17 ;  /* 0x000000ffff4a7224 */ /* 0x000fe200078e0011 */
[----:B------:R-:W-:Y:S01]  /*5bb0*/  HMMA.16816.F32.BF16 R12, R8, R92, RZ ;  /* 0x0000005c080c723c */ /* 0x000fe200000418ff */
[----:B------:R1:W-:Y:S01]  /*5bc0*/  MUFU.EX2 R247, R4 ;  /* 0x0000000400f77308 */ /* 0x0003e20000000800 */
[----:B------:R-:W-:-:S06]  /*5bd0*/  MOV R119, R48 ;  /* 0x0000003000777202 */ /* 0x000fcc0000000f00 */
[C---:B------:R-:W-:Y:S07]  /*5be0*/  HMMA.16816.F32.BF16 R16, R8.reuse, R96, RZ ;  /* 0x000000600810723c */ /* 0x040fee00000418ff */
[----:B------:R-:W-:Y:S01]  /*5bf0*/  IMAD.MOV.U32 R97, RZ, RZ, R52 ;  /* 0x000000ffff617224 */ /* 0x000fe200078e0034 */
[----:B------:R-:W-:Y:S01]  /*5c00*/  HMMA.16816.F32.BF16 R40, R8, R94, RZ ;  /* 0x0000005e0828723c */ /* 0x000fe200000418ff */
[----:B-1----:R-:W-:Y:S02]  /*5c10*/  FFMA.FTZ R4, R124, c[0x0][0x2d0], -R0 ;  /* 0x0000b4007c047a23 */ /* 0x002fe40000010800 */
[----:B------:R-:W-:-:S02]  /*5c20*/  IMAD.MOV.U32 R124, RZ, RZ, R51 ;  /* 0x000000ffff7c7224 */ /* 0x000fc400078e0033 */
[----:B------:R1:W3:Y:S01]  /*5c30*/  MUFU.EX2 R246, R4 ;  /* 0x0000000400f67308 */ /* 0x0002e20000000800 */
[----:B------:R-:W-:Y:S02]  /*5c40*/  IMAD.MOV.U32 R52, RZ, RZ, R142 ;  /* 0x000000ffff347224 */ /* 0x000fe400078e008e */
[----:B-1----:R-:W-:Y:S02]  /*5c50*/  FFMA.FTZ R4, R126, c[0x0][0x2d0], -R0 ;  /* 0x0000b4007e047a23 */ /* 0x002fe40000010800 */
[----:B------:R-:W-:-:S03]  /*5c60*/  IMAD.MOV.U32 R126, RZ, RZ, R37 ;  /* 0x000000ffff7e7224 */ /* 0x000fc600078e0025 */
[----:B------:R1:W-:Y:S01]  /*5c70*/  MUFU.EX2 R248, R4 ;  /* 0x0000000400f87308 */ /* 0x0003e20000000800 */
[----:B------:R-:W-:Y:S07]  /*5c80*/  HMMA.16816.F32.BF16 R36, R8, R98, RZ ;  /* 0x000000620824723c */ /* 0x000fee00000418ff */
[----:B--2---:R-:W-:Y:S02]  /*5c90*/  F2FP.BF16.PACK_AB R10, R249, R251 ;  /* 0x000000fbf90a723e */ /* 0x004fe400000010ff */
[----:B---3--:R-:W-:-:S02]  /*5ca0*/  F2FP.BF16.PACK_AB R9, R246, R247 ;  /* 0x000000f7f609723e */ /* 0x008fc400000010ff */
[----:B------:R-:W-:Y:S01]  /*5cb0*/  MOV R99, R53 ;  /* 0x0000003500637202 */ /* 0x000fe20000000f00 */
[----:B------:R-:W-:Y:S02]  /*5cc0*/  IMAD.MOV.U32 R53, RZ, RZ, R143 ;  /* 0x000000ffff357224 */ /* 0x000fe400078e008f */
[----:B-1----:R-:W-:Y:S02]  /*5cd0*/  FFMA.FTZ R4, R137, c[0x0][0x2d0], -R0 ;  /* 0x0000b40089047a23 */ /* 0x002fe40000010800 */
[----:B------:R-:W-:Y:S02]  /*5ce0*/  IMAD.MOV.U32 R137, RZ, RZ, R110 ;  /* 0x000000ffff897224 */ /* 0x000fe400078e006e */
[----:B------:R1:W2:Y:S01]  /*5cf0*/  MUFU.EX2 R72, R4 ;  /* 0x0000000400487308 */ /* 0x0002a20000000800 */
[----:B------:R-:W-:Y:S02]  /*5d00*/  IMAD.MOV.U32 R110, RZ, RZ, R245 ;  /* 0x000000ffff6e7224 */ /* 0x000fe400078e00f5 */
[----:B------:R-:W-:Y:S01]  /*5d10*/  F2FP.BF16.PACK_AB R8, R221, R137 ;  /* 0x00000089dd08723e */ /* 0x000fe200000010ff */
[----:B-1----:R-:W-:Y:S01]  /*5d20*/  FFMA.FTZ R4, R193, c[0x0][0x2d0], -R7 ;  /* 0x0000b400c1047a23 */ /* 0x002fe20000010807 */
[----:B--2---:R-:W-:-:S03]  /*5d30*/  F2FP.BF16.PACK_AB R11, R72, R248 ;  /* 0x000000f8480b723e */ /* 0x004fc600000010ff */
[----:B------:R1:W-:Y:S04]  /*5d40*/  MUFU.EX2 R245, R4 ;  /* 0x0000000400f57308 */ /* 0x0003e80000000800 */
[C---:B------:R-:W-:Y:S08]  /*5d50*/  HMMA.16816.F32.BF16 R20, R8.reuse, R90, R20 ;  /* 0x0000005a0814723c */ /* 0x040ff00000041814 */
[----:B------:R-:W-:Y:S01]  /*5d60*/  HMMA.16816.F32.BF16 R48, R8, R104, R32 ;  /* 0x000000680830723c */ /* 0x000fe20000041820 */
[----:B-1----:R-:W-:-:S06]  /*5d70*/  FFMA.FTZ R4, R161, c[0x0][0x2d0], -R2 ;  /* 0x0000b400a1047a23 */ /* 0x002fcc0000010802 */
[----:B------:R-:W-:Y:S01]  /*5d80*/  IMAD.MOV.U32 R105, RZ, RZ, R140 ;  /* 0x000000ffff697224 */ /* 0x000fe200078e008c */
[----:B------:R1:W-:Y:S01]  /*5d90*/  MUFU.EX2 R90, R4 ;  /* 0x00000004005a7308 */ /* 0x0003e20000000800 */
[C---:B------:R-:W-:Y:S08]  /*5da0*/  HMMA.16816.F32.BF16 R44, R8.reuse, R88, R24 ;  /* 0x00000058082c723c */ /* 0x040ff00000041818 */
[----:B------:R-:W-:Y:S01]  /*5db0*/  HMMA.16816.F32.BF16 R32, R8, R80, R16 ;  /* 0x000000500820723c */ /* 0x000fe20000041810 */
[----:B-1----:R-:W-:-:S07]  /*5dc0*/  FFMA.FTZ R4, R160, c[0x0][0x2d0], -R2 ;  /* 0x0000b400a0047a23 */ /* 0x002fce0000010802 */
[C---:B------:R-:W-:Y:S01]  /*5dd0*/  HMMA.16816.F32.BF16 R24, R8.reuse, R100, R12 ;  /* 0x000000640818723c */ /* 0x040fe2000004180c */
[----:B------:R1:W2:Y:S07]  /*5de0*/  MUFU.EX2 R92, R4 ;  /* 0x00000004005c7308 */ /* 0x0002ae0000000800 */
[C---:B------:R-:W-:Y:S08]  /*5df0*/  HMMA.16816.F32.BF16 R28, R8.reuse, R106, R28 ;  /* 0x0000006a081c723c */ /* 0x040ff0000004181c */
[----:B------:R-:W-:Y:S01]  /*5e00*/  HMMA.16816.F32.BF16 R16, R8, R82, R36 ;  /* 0x000000520810723c */ /* 0x000fe20000041824 */
[----:B------:R-:W3:Y:S01]  /*5e10*/  LDSM.16.MT88.4 R36, [R213+0x2100] ;  /* 0x00210000d524783b */ /* 0x000ee20000004200 */
[----:B-1----:R-:W-:-:S04]  /*5e20*/  FFMA.FTZ R4, R144, c[0x0][0x2d0], -R2 ;  /* 0x0000b40090047a23 */ /* 0x002fc80000010802 */
[----:B------:R1:W-:Y:S02]  /*5e30*/  MUFU.EX2 R96, R4 ;  /* 0x0000000400607308 */ /* 0x0003e40000000800 */
[----:B------:R-:W-:Y:S07]  /*5e40*/  HMMA.16816.F32.BF16 R12, R8, R102, R40 ;  /* 0x00000066080c723c */ /* 0x000fee0000041828 */
[----:B--2---:R-:W-:Y:S01]  /*5e50*/  F2FP.BF16.PACK_AB R8, R92, R90 ;  /* 0x0000005a5c08723e */ /* 0x004fe200000010ff */
[----:B------:R-:W-:Y:S01]  /*5e60*/  IMAD.MOV.U32 R43, RZ, RZ, R125 ;  /* 0x000000ffff2b7224 */ /* 0x000fe200078e007d */
[----:B------:R-:W-:Y:S01]  /*5e70*/  MOV R125, R110 ;  /* 0x0000006e007d7202 */ /* 0x000fe20000000f00 */
[----:B------:R-:W-:-:S02]  /*5e80*/  IMAD.MOV.U32 R41, RZ, RZ, R52 ;  /* 0x000000ffff297224 */ /* 0x000fc400078e0034 */
[----:B------:R-:W-:Y:S02]  /*5e90*/  IMAD.MOV.U32 R40, RZ, RZ, R53 ;  /* 0x000000ffff287224 */ /* 0x000fe400078e0035 */
[----:B------:R-:W-:Y:S02]  /*5ea0*/  IMAD.MOV.U32 R42, RZ, RZ, R109 ;  /* 0x000000ffff2a7224 */ /* 0x000fe400078e006d */
[----:B-1----:R-:W-:-:S04]  /*5eb0*/  FFMA.FTZ R4, R145, c[0x0][0x2d0], -R2 ;  /* 0x0000b40091047a23 */ /* 0x002fc80000010802 */
        /* <DEDUP_REMOVED lines=13> */
[----:B------:R1:W2:Y:S02]  /*5f90*/  MUFU.EX2 R197, R4 ;  /* 0x0000000400c57308 */ /* 0x0002a40000000800 */
[C---:B------:R-:W-:Y:S07]  /*5fa0*/  HMMA.16816.F32.BF16 R140, R8.reuse, R68, R48 ;  /* 0x00000044088c723c */ /* 0x040fee0000041830 */
[----:B------:R-:W-:Y:S01]  /*5fb0*/  IMAD.MOV.U32 R50, RZ, RZ, R99 ;  /* 0x000000ffff327224 */ /* 0x000fe200078e0063 */
[----:B------:R-:W-:Y:S01]  /*5fc0*/  MOV R49, R97 ;  /* 0x0000006100317202 */ /* 0x000fe20000000f00 */
[----:B------:R-:W-:Y:S01]  /*5fd0*/  HMMA.16816.F32.BF16 R44, R8, R64, R44 ;  /* 0x00000040082c723c */ /* 0x000fe2000004182c */
[----:B------:R-:W-:Y:S01]  /*5fe0*/  IMAD.MOV.U32 R51, RZ, RZ, R105 ;  /* 0x000000ffff337224 */ /* 0x000fe200078e0069 */
[----:B------:R-:W-:Y:S01]  /*5ff0*/  MOV R68, R124 ;  /* 0x0000007c00447202 */ /* 0x000fe20000000f00 */
[----:B-1----:R-:W-:Y:S01]  /*6000*/  FFMA.FTZ R4, R196, c[0x0][0x2d0], -R7 ;  /* 0x0000b400c4047a23 */ /* 0x002fe20000010807 */
[----:B------:R-:W-:Y:S01]  /*6010*/  MOV R196, R76 ;  /* 0x0000004c00c47202 */ /* 0x000fe20000000f00 */
[----:B------:R-:W-:-:S02]  /*6020*/  IMAD.MOV.U32 R124, RZ, RZ, R108 ;  /* 0x000000ffff7c7224 */ /* 0x000fc400078e006c */
[----:B------:R1:W-:Y:S01]  /*6030*/  MUFU.EX2 R131, R4 ;  /* 0x0000000400837308 */ /* 0x0003e20000000800 */
[----:B------:R-:W-:Y:S01]  /*6040*/  MOV R64, R162 ;  /* 0x000000a200407202 */ /* 0x000fe20000000f00 */
[C---:B------:R-:W-:Y:S01]  /*6050*/  HMMA.16816.F32.BF16 R144, R8.reuse, R70, R28 ;  /* 0x000000460890723c */ /* 0x040fe2000004181c */
[----:B------:R-:W-:Y:S01]  /*6060*/  LDSM.16.MT88.4 R28, [R214+0x2100] ;  /* 0x00210000d61c783b */ /* 0x000fe20000004200 */
[----:B------:R-:W-:Y:S02]  /*6070*/  IMAD.MOV.U32 R65, RZ, RZ, R54 ;  /* 0x000000ffff417224 */ /* 0x000fe400078e0036 */
[----:B------:R-:W-:Y:S02]  /*6080*/  IMAD.MOV.U32 R69, RZ, RZ, R73 ;  /* 0x000000ffff457224 */ /* 0x000fe400078e0049 */
[----:B------:R-:W-:Y:S02]  /*6090*/  IMAD.MOV.U32 R48, RZ, RZ, R137 ;  /* 0x000000ffff307224 */ /* 0x000fe400078e0089 */
[----:B------:R-:W-:Y:S01]  /*60a0*/  HMMA.16816.F32.BF16 R104, R8, R60, R32 ;  /* 0x0000003c0868723c */ /* 0x000fe20000041820 */
[----:B------:R-:W4:Y:S01]  /*60b0*/  LDSM.16.MT88.4 R32, [R216+0x2100] ;  /* 0x00210000d820783b */ /* 0x000f220000004200 */
[----:B------:R-:W-:-:S02]  /*60c0*/  IMAD.MOV.U32 R70, RZ, RZ, R77 ;  /* 0x000000ffff467224 */ /* 0x000fc400078e004d */
[----:B------:R-:W-:Y:S02]  /*60d0*/  IMAD.MOV.U32 R71, RZ, RZ, R75 ;  /* 0x000000ffff477224 */ /* 0x000fe400078e004b */
[----:B-1----:R-:W-:Y:S02]  /*60e0*/  FFMA.FTZ R4, R200, c[0x0][0x2d0], -R7 ;  /* 0x0000b400c8047a23 */ /* 0x002fe40000010807 */
[----:B------:R-:W-:Y:S02]  /*60f0*/  IMAD.MOV.U32 R200, RZ, RZ, R79 ;  /* 0x000000ffffc87224 */ /* 0x000fe400078e004f */
[----:B------:R1:W1:Y:S01]  /*6100*/  MUFU.EX2 R193, R4 ;  /* 0x0000000400c17308 */ /* 0x0002620000000800 */
[----:B------:R-:W-:Y:S02]  /*6110*/  IMAD.MOV.U32 R73, RZ, RZ, R136 ;  /* 0x000000ffff497224 */ /* 0x000fe400078e0088 */
[----:B-1----:R-:W-:Y:S02]  /*6120*/  FFMA.FTZ R4, R201, c[0x0][0x2d0], -R7 ;  /* 0x0000b400c9047a23 */ /* 0x002fe40000010807 */
[----:B------:R-:W-:-:S03]  /*6130*/  IMAD.MOV.U32 R201, RZ, RZ, R78 ;  /* 0x000000ffffc97224 */ /* 0x000fc600078e004e */
[----:B------:R1:W-:Y:S02]  /*6140*/  MUFU.EX2 R99, R4 ;  /* 0x0000000400637308 */ /* 0x0003e40000000800 */
[----:B-1----:R-:W-:Y:S02]  /*6150*/  FFMA.FTZ R4, R202, c[0x0][0x2d0], -R7 ;  /* 0x0000b400ca047a23 */ /* 0x002fe40000010807 */
[----:B------:R-:W-:Y:S01]  /*6160*/  IMAD.MOV.U32 R202, RZ, RZ, R126 ;  /* 0x000000ffffca7224 */ /* 0x000fe200078e007e */
[----:B------:R-:W-:-:S03]  /*6170*/  MOV R126, R127 ;  /* 0x0000007f007e7202 */ /* 0x000fc60000000f00 */
[----:B------:R1:W-:Y:S01]  /*6180*/  MUFU.EX2 R97, R4 ;  /* 0x0000000400617308 */ /* 0x0003e20000000800 */
[----:B------:R-:W-:Y:S02]  /*6190*/  IMAD.MOV.U32 R127, RZ, RZ, R111 ;  /* 0x000000ffff7f7224 */ /* 0x000fe400078e006f */
[C---:B------:R-:W-:Y:S01]  /*61a0*/  HMMA.16816.F32.BF16 R108, R8.reuse, R62, R16 ;  /* 0x0000003e086c723c */ /* 0x040fe20000041810 */
[----:B------:R-:W-:Y:S01]  /*61b0*/  LDSM.16.MT88.4 R16, [R213+0x2900] ;  /* 0x00290000d510783b */ /* 0x000fe20000004200 */
[----:B-1----:R-:W-:Y:S02]  /*61c0*/  FFMA.FTZ R4, R192, c[0x0][0x2d0], -R6 ;  /* 0x0000b400c0047a23 */ /* 0x002fe40000010806 */
[----:B------:R-:W-:Y:S02]  /*61d0*/  IMAD.MOV.U32 R192, RZ, RZ, R163 ;  /* 0x000000ffffc07224 */ /* 0x000fe400078e00a3 */
[----:B------:R1:W-:Y:S02]  /*61e0*/  MUFU.EX2 R89, R4 ;  /* 0x0000000400597308 */ /* 0x0003e40000000800 */
[C---:B------:R-:W-:Y:S01]  /*61f0*/  HMMA.16816.F32.BF16 R160, R8.reuse, R66, R20 ;  /* 0x0000004208a0723c */ /* 0x040fe20000041814 */
[----:B------:R-:W3:Y:S06]  /*6200*/  LDSM.16.MT88.4 R20, [R215+0x2100] ;  /* 0x00210000d714783b */ /* 0x000eec0000004200 */
[----:B------:R-:W-:Y:S01]  /*6210*/  IMAD.MOV.U32 R67, RZ, RZ, R55 ;  /* 0x000000ffff437224 */ /* 0x000fe200078e0037 */
[----:B------:R-:W-:Y:S01]  /*6220*/  MOV R66, R70 ;  /* 0x0000004600427202 */ /* 0x000fe20000000f00 */
[----:B------:R-:W-:Y:S01]  /*6230*/  HMMA.16816.F32.BF16 R52, R8, R56, R24 ;  /* 0x000000380834723c */ /* 0x000fe20000041818 */
[----:B------:R-:W3:Y:S01]  /*6240*/  LDSM.16.MT88.4 R24, [R216+0x2900] ;  /* 0x00290000d818783b */ /* 0x000ee20000004200 */
[----:B------:R-:W-:-:S03]  /*6250*/  IMAD.MOV.U32 R70, RZ, RZ, R222 ;  /* 0x000000ffff467224 */ /* 0x000fc600078e00de */
[----:B------:R3:W5:Y:S01]  /*6260*/  LDL.LU R222, [R1+0x60] ;  /* 0x0000600001de7983 */ /* 0x0007620000300800 */
[----:B-1----:R-:W-:Y:S02]  /*6270*/  FFMA.FTZ R4, R195, c[0x0][0x2d0], -R6 ;  /* 0x0000b400c3047a23 */ /* 0x002fe40000010806 */
[----:B------:R-:W-:Y:S01]  /*6280*/  HMMA.16816.F32.BF16 R56, R8, R58, R12 ;  /* 0x0000003a0838723c */ /* 0x000fe2000004180c */
[----:B------:R-:W-:Y:S01]  /*6290*/  IMAD.MOV.U32 R195, RZ, RZ, R202 ;  /* 0x000000ffffc37224 */ /* 0x000fe200078e00ca */
[----:B------:R1:W1:Y:S01]  /*62a0*/  MUFU.EX2 R88, R4 ;  /* 0x0000000400587308 */ /* 0x0002620000000800 */
[----:B------:R-:W-:-:S04]  /*62b0*/  MOV R202, R50 ;  /* 0x0000003200ca7202 */ /* 0x000fc80000000f00 */
[----:B--2---:R-:W-:Y:S02]  /*62c0*/  F2FP.BF16.PACK_AB R8, R197, R245 ;  /* 0x000000f5c508723e */ /* 0x004fe400000010ff */
[----:B------:R-:W-:Y:S01]  /*62d0*/  F2FP.BF16.PACK_AB R10, R193, R131 ;  /* 0x00000083c10a723e */ /* 0x000fe200000010ff */
[----:B-1----:R-:W-:Y:S01]  /*62e0*/  FFMA.FTZ R4, R194, c[0x0][0x2d0], -R6 ;  /* 0x0000b400c2047a23 */ /* 0x002fe20000010806 */
[----:B------:R-:W-:-:S03]  /*62f0*/  F2FP.BF16.PACK_AB R9, R88, R89 ;  /* 0x000000595809723e */ /* 0x000fc600000010ff */
[----:B------:R1:W-:Y:S02]  /*6300*/  MUFU.EX2 R83, R4 ;  /* 0x0000000400537308 */ /* 0x0003e40000000800 */
[----:B-1----:R-:W-:-:S06]  /*6310*/  FFMA.FTZ R4, R198, c[0x0][0x2d0], -R6 ;  /* 0x0000b400c6047a23 */ /* 0x002fcc0000010806 */
[----:B------:R1:W2:Y:S02]  /*6320*/  MUFU.EX2 R81, R4 ;  /* 0x0000000400517308 */ /* 0x0002a40000000800 */
[----:B-1----:R-:W-:Y:S01]  /*6330*/  FFMA.FTZ R4, R230, c[0x0][0x2d0], -R7 ;  /* 0x0000b400e6047a23 */ /* 0x002fe20000010807 */
[----:B--2---:R-:W-:Y:S01]  /*6340*/  F2FP.BF16.PACK_AB R11, R81, R83 ;  /* 0x00000053510b723e */ /* 0x004fe200000010ff */
[----:B------:R-:W-:-:S04]  /*6350*/  IMAD.MOV.U32 R50, RZ, RZ, R43 ;  /* 0x000000ffff327224 */ /* 0x000fc800078e002b */
[----:B------:R1:W-:Y:S01]  /*6360*/  MUFU.EX2 R82, R4 ;  /* 0x0000000400527308 */ /* 0x0003e20000000800 */
[----:B------:R-:W-:Y:S01]  /*6370*/  FFMA.FTZ R7, R233, c[0x0][0x2d0], -R7 ;  /* 0x0000b400e9077a23 */ /* 0x000fe20000010807 */
[----:B---3--:R-:W-:Y:S01]  /*6380*/  HMMA.16816.F32.BF16 R136, R8, R36, R180 ;  /* 0x000000240888723c */ /* 0x008fe200000418b4 */
[----:B------:R-:W-:Y:S01]  /*6390*/  IMAD.MOV.U32 R43, RZ, RZ, R118 ;  /* 0x000000ffff2b7224 */ /* 0x000fe200078e0076 */
[----:B------:R-:W-:-:S04]  /*63a0*/  MOV R198, R50 ;  /* 0x0000003200c67202 */ /* 0x000fc80000000f00 */
[----:B------:R-:W-:Y:S01]  /*63b0*/  MUFU.EX2 R80, R7 ;  /* 0x0000000700507308 */ /* 0x000fe20000000800 */
[----:B------:R-:W-:Y:S01]  /*63c0*/  IMAD.MOV.U32 R182, RZ, RZ, R65 ;  /* 0x000000ffffb67224 */ /* 0x000fe200078e0041 */
[C---:B------:R-:W-:Y:S01]  /*63d0*/  HMMA.16816.F32.BF16 R148, R8.reuse, R38, R148 ;  /* 0x000000260894723c */ /* 0x040fe20000041894 */
[----:B------:R-:W-:Y:S02]  /*63e0*/  IMAD.MOV.U32 R65, RZ, RZ, R74 ;  /* 0x000000ffff417224 */ /* 0x000fe400078e004a */
[----:B------:R-:W-:Y:S02]  /*63f0*/  IMAD.MOV.U32 R181, RZ, RZ, R64 ;  /* 0x000000ffffb57224 */ /* 0x000fe400078e0040 */
[----:B-1----:R-:W-:Y:S01]  /*6400*/  FFMA.FTZ R4, R205, c[0x0][0x2d0], -R6 ;  /* 0x0000b400cd047a23 */ /* 0x002fe20000010806 */
[----:B------:R-:W-:Y:S01]  /*6410*/  MOV R205, R192 ;  /* 0x000000c000cd7202 */ /* 0x000fe20000000f00 */
[----:B------:R-:W-:Y:S01]  /*6420*/  IMAD.MOV.U32 R192, RZ, RZ, R48 ;  /* 0x000000ffffc07224 */ /* 0x000fe200078e0030 */
[----:B----4-:R-:W-:Y:S01]  /*6430*/  HMMA.16816.F32.BF16 R152, R8, R32, R152 ;  /* 0x000000200898723c */ /* 0x010fe20000041898 */
[----:B------:R1:W-:Y:S01]  /*6440*/  MUFU.EX2 R79, R4 ;  /* 0x00000004004f7308 */ /* 0x0003e20000000800 */
[----:B------:R-:W-:-:S06]  /*6450*/  IMAD.MOV.U32 R64, RZ, RZ, R49 ;  /* 0x000000ffff407224 */ /* 0x000fcc00078e0031 */
[C---:B------:R-:W-:Y:S08]  /*6460*/  HMMA.16816.F32.BF16 R100, R8.reuse, R34, R168 ;  /* 0x000000220864723c */ /* 0x040ff000000418a8 */
[----:B------:R-:W-:Y:S01]  /*6470*/  HMMA.16816.F32.BF16 R164, R8, R28, R164 ;  /* 0x0000001c08a4723c */ /* 0x000fe200000418a4 */
[----:B-1----:R-:W-:-:S04]  /*6480*/  FFMA.FTZ R4, R209, c[0x0][0x2d0], -R6 ;  /* 0x0000b400d1047a23 */ /* 0x002fc80000010806 */
[----:B------:R1:W2:Y:S02]  /*6490*/  MUFU.EX2 R78, R4 ;  /* 0x00000004004e7308 */ /* 0x0002a40000000800 */
[----:B-1----:R-:W-:Y:S02]  /*64a0*/  FFMA.FTZ R4, R210, c[0x0][0x2d0], -R6 ;  /* 0x0000b400d2047a23 */ /* 0x002fe40000010806 */
[----:B------:R-:W-:-:S04]  /*64b0*/  IMAD.MOV.U32 R48, RZ, RZ, R41 ;  /* 0x000000ffff307224 */ /* 0x000fc800078e0029 */
[----:B------:R1:W-:Y:S01]  /*64c0*/  MUFU.EX2 R77, R4 ;  /* 0x00000004004d7308 */ /* 0x0003e20000000800 */
[----:B------:R-:W-:Y:S02]  /*64d0*/  IMAD.MOV.U32 R41, RZ, RZ, R73 ;  /* 0x000000ffff297224 */ /* 0x000fe400078e0049 */
[----:B------:R-:W-:Y:S01]  /*64e0*/  IMAD.MOV.U32 R49, RZ, RZ, R42 ;  /* 0x000000ffff317224 */ /* 0x000fe200078e002a */
[----:B------:R-:W-:Y:S01]  /*64f0*/  HMMA.16816.F32.BF16 R112, R8, R30, R112 ;  /* 0x0000001e0870723c */ /* 0x000fe20000041870 */
[----:B------:R-:W-:Y:S02]  /*6500*/  FFMA.FTZ R6, R229, c[0x0][0x2d0], -R6 ;  /* 0x0000b400e5067a23 */ /* 0x000fe40000010806 */
[--C-:B-1----:R-:W-:Y:S01]  /*6510*/  FFMA.FTZ R4, R207, c[0x0][0x2d0], -R2.reuse ;  /* 0x0000b400cf047a23 */ /* 0x102fe20000010802 */
[----:B------:R-:W-:Y:S01]  /*6520*/  MOV R233, R41 ;  /* 0x0000002900e97202 */ /* 0x000fe20000000f00 */
[----:B------:R-:W-:Y:S01]  /*6530*/  IMAD.MOV.U32 R42, RZ, RZ, R119 ;  /* 0x000000ffff2a7224 */ /* 0x000fe200078e0077 */
[----:B------:R-:W1:Y:S08]  /*6540*/  MUFU.EX2 R76, R6 ;  /* 0x00000006004c7308 */ /* 0x000e700000000800 */
[----:B------:R3:W-:Y:S02]  /*6550*/  MUFU.EX2 R75, R4 ;  /* 0x00000004004b7308 */ /* 0x0007e40000000800 */
[----:B---3--:R-:W-:-:S02]  /*6560*/  FFMA.FTZ R4, R208, c[0x0][0x2d0], -R2 ;  /* 0x0000b400d0047a23 */ /* 0x008fc40000010802 */
[----:B------:R-:W-:-:S04]  /*6570*/  IMAD.MOV.U32 R208, RZ, RZ, R67 ;  /* 0x000000ffffd07224 */ /* 0x000fc800078e0043 */
[----:B------:R3:W4:Y:S01]  /*6580*/  MUFU.EX2 R74, R4 ;  /* 0x00000004004a7308 */ /* 0x0007220000000800 */
[----:B------:R-:W-:Y:S02]  /*6590*/  IMAD.MOV.U32 R67, RZ, RZ, R201 ;  /* 0x000000ffff437224 */ /* 0x000fe400078e00c9 */
[----:B------:R-:W-:Y:S01]  /*65a0*/  IMAD.MOV.U32 R201, RZ, RZ, R51 ;  /* 0x000000ffffc97224 */ /* 0x000fe200078e0033 */
[----:B------:R-:W-:Y:S01]  /*65b0*/  MOV R51, R126 ;  /* 0x0000007e00337202 */ /* 0x000fe20000000f00 */
[----:B------:R-:W-:Y:S02]  /*65c0*/  IMAD.MOV.U32 R126, RZ, RZ, R117 ;  /* 0x000000ffff7e7224 */ /* 0x000fe400078e0075 */
[----:B---3--:R-:W-:Y:S01]  /*65d0*/  FFMA.FTZ R4, R211, c[0x0][0x2d0], -R2 ;  /* 0x0000b400d3047a23 */ /* 0x008fe20000010802 */
[----:B------:R-:W-:Y:S01]  /*65e0*/  MOV R211, R40 ;  /* 0x0000002800d37202 */ /* 0x000fe20000000f00 */
[----:B------:R-:W-:Y:S01]  /*65f0*/  IMAD.MOV.U32 R40, RZ, RZ, R124 ;  /* 0x000000ffff287224 */ /* 0x000fe200078e007c */
[----:B------:R-:W-:Y:S01]  /*6600*/  MOV R124, R116 ;  /* 0x00000074007c7202 */ /* 0x000fe20000000f00 */
[----:B------:R3:W-:Y:S01]  /*6610*/  MUFU.EX2 R73, R4 ;  /* 0x0000000400497308 */ /* 0x0007e20000000800 */
[----:B------:R-:W-:Y:S01]  /*6620*/  HMMA.16816.F32.BF16 R116, R8, R20, R176 ;  /* 0x000000140874723c */ /* 0x000fe200000418b0 */
[----:B------:R-:W-:-:S02]  /*6630*/  IMAD.MOV.U32 R230, RZ, RZ, R51 ;  /* 0x000000ffffe67224 */ /* 0x000fc400078e0033 */
[----:B------:R-:W-:-:S04]  /*6640*/  IMAD.MOV.U32 R194, RZ, RZ, R40 ;  /* 0x000000ffffc27224 */ /* 0x000fc800078e0028 */
[----:B------:R-:W-:Y:S01]  /*6650*/  MOV R179, R195 ;  /* 0x000000c300b37202 */ /* 0x000fe20000000f00 */
[----:B------:R-:W-:Y:S01]  /*6660*/  IMAD.MOV.U32 R195, RZ, RZ, R71 ;  /* 0x000000ffffc37224 */ /* 0x000fe200078e0047 */
[----:B------:R-:W-:Y:S01]  /*6670*/  HMMA.16816.F32.BF16 R8, R8, R22, R84 ;  /* 0x000000160808723c */ /* 0x000fe20000041854 */
[----:B---3--:R-:W-:Y:S02]  /*6680*/  FFMA.FTZ R4, R232, c[0x0][0x2d0], -R2 ;  /* 0x0000b400e8047a23 */ /* 0x008fe40000010802 */
[----:B------:R-:W-:Y:S02]  /*6690*/  IMAD.MOV.U32 R232, RZ, RZ, R48 ;  /* 0x000000ffffe87224 */ /* 0x000fe400078e0030 */
[----:B------:R3:W1:Y:S01]  /*66a0*/  MUFU.EX2 R71, R4 ;  /* 0x0000000400477308 */ /* 0x0006620000000800 */
[----:B------:R-:W-:Y:S02]  /*66b0*/  IMAD.MOV.U32 R207, RZ, RZ, R42 ;  /* 0x000000ffffcf7224 */ /* 0x000fe400078e002a */
[----:B------:R-:W-:-:S02]  /*66c0*/  IMAD.MOV.U32 R87, RZ, RZ, R43 ;  /* 0x000000ffff577224 */ /* 0x000fc400078e002b */
[----:B------:R-:W4:Y:S01]  /*66d0*/  LDSM.16.MT88.4 R40, [R214+0x2900] ;  /* 0x00290000d628783b */ /* 0x000f220000004200 */
[----:B---3--:R-:W-:Y:S02]  /*66e0*/  FFMA.FTZ R4, R199, c[0x0][0x2d0], -R0 ;  /* 0x0000b400c7047a23 */ /* 0x008fe40000010800 */
[----:B------:R-:W-:Y:S02]  /*66f0*/  IMAD.MOV.U32 R199, RZ, RZ, R49 ;  /* 0x000000ffffc77224 */ /* 0x000fe400078e0031 */
[----:B------:R-:W3:Y:S01]  /*6700*/  LDSM.16.MT88.4 R48, [R215+0x2900] ;  /* 0x00290000d730783b */ /* 0x000ee20000004200 */
[----:B------:R-:W-:Y:S02]  /*6710*/  F2FP.BF16.PACK_AB R168, R97, R99 ;  /* 0x0000006361a8723e */ /* 0x000fe400000010ff */
[----:B--2---:R-:W-:Y:S02]  /*6720*/  F2FP.BF16.PACK_AB R169, R78, R79 ;  /* 0x0000004f4ea9723e */ /* 0x004fe400000010ff */
[----:B------:R-:W-:-:S02]  /*6730*/  F2FP.BF16.PACK_AB R170, R80, R82 ;  /* 0x0000005250aa723e */ /* 0x000fc400000010ff */
[----:B-1----:R-:W-:Y:S02]  /*6740*/  F2FP.BF16.PACK_AB R171, R76, R77 ;  /* 0x0000004d4cab723e */ /* 0x002fe400000010ff */
[----:B------:R-:W-:Y:S02]  /*6750*/  MOV R176, R69 ;  /* 0x0000004500b07202 */ /* 0x000fe40000000f00 */
[----:B------:R1:W-:Y:S01]  /*6760*/  MUFU.EX2 R69, R4 ;  /* 0x0000000400457308 */ /* 0x0003e20000000800 */
[----:B------:R-:W-:Y:S02]  /*6770*/  MOV R210, R70 ;  /* 0x0000004600d27202 */ /* 0x000fe40000000f00 */
[C---:B------:R-:W-:Y:S08]  /*6780*/  HMMA.16816.F32.BF16 R136, R168.reuse, R16, R136 ;  /* 0x00000010a888723c */ /* 0x040ff00000041888 */
[----:B------:R-:W-:Y:S01]  /*6790*/  HMMA.16816.F32.BF16 R148, R168, R18, R148 ;  /* 0x00000012a894723c */ /* 0x000fe20000041894 */
[----:B-1----:R-:W-:-:S07]  /*67a0*/  FFMA.FTZ R4, R203, c[0x0][0x2d0], -R0 ;  /* 0x0000b400cb047a23 */ /* 0x002fce0000010800 */
[C---:B------:R-:W-:Y:S01]  /*67b0*/  HMMA.16816.F32.BF16 R152, R168.reuse, R24, R152 ;  /* 0x00000018a898723c */ /* 0x040fe20000041898 */
[----:B------:R1:W2:Y:S07]  /*67c0*/  MUFU.EX2 R70, R4 ;  /* 0x0000000400467308 */ /* 0x0002ae0000000800 */
[C---:B------:R-:W-:Y:S08]  /*67d0*/  HMMA.16816.F32.BF16 R100, R168.reuse, R26, R100 ;  /* 0x0000001aa864723c */ /* 0x040ff00000041864 */
[----:B----4-:R-:W-:Y:S01]  /*67e0*/  HMMA.16816.F32.BF16 R164, R168, R40, R164 ;  /* 0x00000028a8a4723c */ /* 0x010fe200000418a4 */
[----:B-1----:R-:W-:-:S07]  /*67f0*/  FFMA.FTZ R4, R204, c[0x0][0x2d0], -R0 ;  /* 0x0000b400cc047a23 */ /* 0x002fce0000010800 */
[C---:B------:R-:W-:Y:S01]  /*6800*/  HMMA.16816.F32.BF16 R112, R168.reuse, R42, R112 ;  /* 0x0000002aa870723c */ /* 0x040fe20000041870 */
[----:B------:R1:W-:Y:S07]  /*6810*/  MUFU.EX2 R61, R4 ;  /* 0x00000004003d7308 */ /* 0x0003ee0000000800 */
[C---:B---3--:R-:W-:Y:S08]  /*6820*/  HMMA.16816.F32.BF16 R116, R168.reuse, R48, R116 ;  /* 0x00000030a874723c */ /* 0x048ff00000041874 */
[----:B------:R-:W-:Y:S01]  /*6830*/  HMMA.16816.F32.BF16 R168, R168, R50, R8 ;  /* 0x00000032a8a8723c */ /* 0x000fe20000041808 */
[----:B-1----:R-:W-:-:S06]  /*6840*/  FFMA.FTZ R4, R206, c[0x0][0x2d0], -R0 ;  /* 0x0000b400ce047a23 */ /* 0x002fcc0000010800 */
[----:B------:R-:W-:-:S04]  /*6850*/  FFMA.FTZ R8, R236, c[0x0][0x2d0], -R2 ;  /* 0x0000b400ec087a23 */ /* 0x000fc80000010802 */
[----:B------:R1:W-:Y:S01]  /*6860*/  MUFU.EX2 R62, R8 ;  /* 0x00000008003e7308 */ /* 0x0003e20000000800 */
[----:B------:R-:W-:Y:S01]  /*6870*/  MOV R178, R192 ;  /* 0x000000c000b27202 */ /* 0x000fe20000000f00 */
[----:B------:R-:W-:-:S06]  /*6880*/  IMAD.MOV.U32 R192, RZ, RZ, R65 ;  /* 0x000000ffffc07224 */ /* 0x000fcc00078e0041 */
[----:B------:R-:W3:Y:S01]  /*6890*/  MUFU.EX2 R60, R4 ;  /* 0x00000004003c7308 */ /* 0x000ee20000000800 */
[----:B-1----:R-:W-:-:S07]  /*68a0*/  FFMA.FTZ R8, R237, c[0x0][0x2d0], -R2 ;  /* 0x0000b400ed087a23 */ /* 0x002fce0000010802 */
[----:B------:R1:W4:Y:S01]  /*68b0*/  MUFU.EX2 R63, R8 ;  /* 0x00000008003f7308 */ /* 0x0003220000000800 */
[----:B------:R-:W-:Y:S02]  /*68c0*/  IMAD.MOV.U32 R180, RZ, RZ, R66 ;  /* 0x000000ffffb47224 */ /* 0x000fe400078e0042 */
[----:B------:R-:W-:Y:S02]  /*68d0*/  IMAD.MOV.U32 R209, RZ, RZ, R67 ;  /* 0x000000ffffd17224 */ /* 0x000fe400078e0043 */
[----:B-1----:R-:W-:-:S04]  /*68e0*/  FFMA.FTZ R8, R238, c[0x0][0x2d0], -R2 ;  /* 0x0000b400ee087a23 */ /* 0x002fc80000010802 */
[----:B------:R1:W-:Y:S01]  /*68f0*/  MUFU.EX2 R65, R8 ;  /* 0x0000000800417308 */ /* 0x0003e20000000800 */
[----:B------:R-:W-:Y:S01]  /*6900*/  IMAD.MOV.U32 R203, RZ, RZ, R5 ;  /* 0x000000ffffcb7224 */ /* 0x000fe200078e0005 */
[----:B------:R-:W-:Y:S02]  /*6910*/  F2FP.BF16.PACK_AB R4, R74, R75 ;  /* 0x0000004b4a04723e */ /* 0x000fe400000010ff */
[----:B------:R-:W-:Y:S02]  /*6920*/  F2FP.BF16.PACK_AB R6, R71, R73 ;  /* 0x000000494706723e */ /* 0x000fe400000010ff */
[----:B--2---:R-:W-:Y:S01]  /*6930*/  F2FP.BF16.PACK_AB R5, R70, R69 ;  /* 0x000000454605723e */ /* 0x004fe200000010ff */
[----:B-1----:R-:W-:-:S04]  /*6940*/  FFMA.FTZ R8, R239, c[0x0][0x2d0], -R2 ;  /* 0x0000b400ef087a23 */ /* 0x002fc80000010802 */
[----:B------:R1:W2:Y:S01]  /*6950*/  MUFU.EX2 R66, R8 ;  /* 0x0000000800427308 */ /* 0x0002a20000000800 */
[----:B---3--:R-:W-:Y:S01]  /*6960*/  F2FP.BF16.PACK_AB R7, R60, R61 ;  /* 0x0000003d3c07723e */ /* 0x008fe200000010ff */
[----:B------:R-:W-:Y:S02]  /*6970*/  IMAD.MOV.U32 R229, RZ, RZ, R68 ;  /* 0x000000ffffe57224 */ /* 0x000fe400078e0044 */
[----:B-1----:R-:W-:-:S04]  /*6980*/  FFMA.FTZ R8, R240, c[0x0][0x2d0], -R2 ;  /* 0x0000b400f0087a23 */ /* 0x002fc80000010802 */
[----:B------:R1:W-:Y:S01]  /*6990*/  MUFU.EX2 R67, R8 ;  /* 0x0000000800437308 */ /* 0x0003e20000000800 */
[C---:B------:R-:W-:Y:S08]  /*69a0*/  HMMA.16816.F32.BF16 R140, R4.reuse, R156, R140 ;  /* 0x0000009c048c723c */ /* 0x040ff0000004188c */
[----:B------:R-:W-:Y:S01]  /*69b0*/  HMMA.16816.F32.BF16 R144, R4, R158, R144 ;  /* 0x0000009e0490723c */ /* 0x000fe20000041890 */
[----:B-1----:R-:W-:-:S04]  /*69c0*/  FFMA.FTZ R8, R241, c[0x0][0x2d0], -R2 ;  /* 0x0000b400f1087a23 */ /* 0x002fc80000010802 */
[----:B------:R1:W-:Y:S03]  /*69d0*/  MUFU.EX2 R68, R8 ;  /* 0x0000000800447308 */ /* 0x0003e60000000800 */
[----:B------:R-:W-:Y:S01]  /*69e0*/  HMMA.16816.F32.BF16 R156, R4, R132, R44 ;  /* 0x00000084049c723c */ /* 0x000fe2000004182c */
[----:B------:R-:W-:Y:S02]  /*69f0*/  IMAD.MOV.U32 R177, RZ, RZ, R64 ;  /* 0x000000ffffb17224 */ /* 0x000fe400078e0040 */
[----:B-1----:R-:W-:-:S04]  /*6a00*/  FFMA.FTZ R8, R234, c[0x0][0x2d0], -R0 ;  /* 0x0000b400ea087a23 */ /* 0x002fc80000010800 */
[----:B------:R1:W-:Y:S02]  /*6a10*/  MUFU.EX2 R44, R8 ;  /* 0x00000008002c7308 */ /* 0x0003e40000000800 */
[----:B-1----:R-:W-:-:S06]  /*6a20*/  FFMA.FTZ R8, R235, c[0x0][0x2d0], -R0 ;  /* 0x0000b400eb087a23 */ /* 0x002fcc0000010800 */
[----:B------:R1:W3:Y:S02]  /*6a30*/  MUFU.EX2 R45, R8 ;  /* 0x00000008002d7308 */ /* 0x0002e40000000800 */
[----:B-1----:R-:W-:-:S06]  /*6a40*/  FFMA.FTZ R8, R187, c[0x0][0x2d0], -R0 ;  /* 0x0000b400bb087a23 */ /* 0x002fcc0000010800 */
[----:B------:R1:W-:Y:S02]  /*6a50*/  MUFU.EX2 R64, R8 ;  /* 0x0000000800407308 */ /* 0x0003e40000000800 */
[----:B-1----:R-:W-:-:S06]  /*6a60*/  FFMA.FTZ R8, R186, c[0x0][0x2d0], -R0 ;  /* 0x0000b400ba087a23 */ /* 0x002fcc0000010800 */
[----:B------:R1:W1:Y:S01]  /*6a70*/  MUFU.EX2 R47, R8 ;  /* 0x00000008002f7308 */ /* 0x0002620000000800 */
[C---:B------:R-:W-:Y:S08]  /*6a80*/  HMMA.16816.F32.BF16 R12, R4.reuse, R172, R52 ;  /* 0x000000ac040c723c */ /* 0x040ff00000041834 */
[----:B------:R-:W-:Y:S01]  /*6a90*/  HMMA.16816.F32.BF16 R160, R4, R134, R160 ;  /* 0x0000008604a0723c */ /* 0x000fe200000418a0 */
[----:B-1----:R-:W-:-:S02]  /*6aa0*/  FFMA.FTZ R8, R243, c[0x0][0x2d0], -R2 ;  /* 0x0000b400f3087a23 */ /* 0x002fc40000010802 */
[----:B------:R-:W-:-:S05]  /*6ab0*/  FFMA.FTZ R2, R242, c[0x0][0x2d0], -R2 ;  /* 0x0000b400f2027a23 */ /* 0x000fca0000010802 */
[C---:B------:R-:W-:Y:S01]  /*6ac0*/  HMMA.16816.F32.BF16 R104, R4.reuse, R120, R104 ;  /* 0x000000780468723c */ /* 0x040fe20000041868 */
[----:B------:R1:W-:Y:S07]  /*6ad0*/  MUFU.EX2 R53, R8 ;  /* 0x0000000800357308 */ /* 0x0003ee0000000800 */
[C---:B------:R-:W-:Y:S01]  /*6ae0*/  HMMA.16816.F32.BF16 R108, R4.reuse, R122, R108 ;  /* 0x0000007a046c723c */ /* 0x040fe2000004186c */
[----:B------:R2:W-:Y:S07]  /*6af0*/  MUFU.EX2 R52, R2 ;  /* 0x0000000200347308 */ /* 0x0005ee0000000800 */
[----:B-1----:R-:W-:Y:S07]  /*6b00*/  HMMA.16816.F32.BF16 R8, R4, R174, R56 ;  /* 0x000000ae0408723c */ /* 0x002fee0000041838 */
[----:B----4-:R-:W-:Y:S01]  /*6b10*/  F2FP.BF16.PACK_AB R4, R63, R62 ;  /* 0x0000003e3f04723e */ /* 0x010fe200000010ff */
[----:B--2---:R-:W-:Y:S01]  /*6b20*/  FFMA.FTZ R2, R190, c[0x0][0x2d0], -R0 ;  /* 0x0000b400be027a23 */ /* 0x004fe20000010800 */
[----:B------:R-:W-:-:S02]  /*6b30*/  F2FP.BF16.PACK_AB R6, R66, R65 ;  /* 0x000000414206723e */ /* 0x000fc400000010ff */
[----:B---3--:R-:W-:Y:S02]  /*6b40*/  F2FP.BF16.PACK_AB R5, R45, R44 ;  /* 0x0000002c2d05723e */ /* 0x008fe400000010ff */
[----:B------:R-:W-:Y:S01]  /*6b50*/  F2FP.BF16.PACK_AB R7, R47, R64 ;  /* 0x000000402f07723e */ /* 0x000fe200000010ff */
[----:B------:R1:W2:Y:S01]  /*6b60*/  MUFU.EX2 R46, R2 ;  /* 0x00000002002e7308 */ /* 0x0002a20000000800 */
[----:B------:R-:W-:-:S05]  /*6b70*/  MOV R84, R125 ;  /* 0x0000007d00547202 */ /* 0x000fca0000000f00 */
[----:B------:R-:W-:Y:S01]  /*6b80*/  HMMA.16816.F32.BF16 R140, R4, R36, R140 ;  /* 0x00000024048c723c */ /* 0x000fe2000004188c */
[----:B------:R-:W-:Y:S01]  /*6b90*/  MOV R86, R126 ;  /* 0x0000007e00567202 */ /* 0x000fe20000000f00 */
[----:B------:R-:W-:Y:S02]  /*6ba0*/  IMAD.MOV.U32 R85, RZ, RZ, R124 ;  /* 0x000000ffff557224 */ /* 0x000fe400078e007c */
[----:B-1----:R-:W-:-:S04]  /*6bb0*/  FFMA.FTZ R2, R189, c[0x0][0x2d0], -R0 ;  /* 0x0000b400bd027a23 */ /* 0x002fc80000010800 */
[----:B------:R1:W3:Y:S01]  /*6bc0*/  MUFU.EX2 R37, R2 ;  /* 0x0000000200257308 */ /* 0x0002e20000000800 */
[----:B------:R-:W-:Y:S01]  /*6bd0*/  HMMA.16816.F32.BF16 R156, R4, R32, R156 ;  /* 0x00000020049c723c */ /* 0x000fe2000004189c */
[--C-:B-1----:R-:W-:Y:S02]  /*6be0*/  FFMA.FTZ R2, R191, c[0x0][0x2d0], -R0.reuse ;  /* 0x0000b400bf027a23 */ /* 0x102fe40000010800 */
[----:B------:R-:W-:-:S04]  /*6bf0*/  FFMA.FTZ R0, R188, c[0x0][0x2d0], -R0 ;  /* 0x0000b400bc007a23 */ /* 0x000fc80000010800 */
[----:B------:R1:W4:Y:S01]  /*6c00*/  MUFU.EX2 R36, R2 ;  /* 0x0000000200247308 */ /* 0x0003220000000800 */
[----:B------:R-:W-:Y:S07]  /*6c10*/  HMMA.16816.F32.BF16 R144, R4, R38, R144 ;  /* 0x000000260490723c */ /* 0x000fee0000041890 */
[----:B------:R2:W2:Y:S01]  /*6c20*/  MUFU.EX2 R32, R0 ;  /* 0x0000000000207308 */ /* 0x0004a20000000800 */
[----:B-1----:R-:W-:Y:S01]  /*6c30*/  FADD.FTZ R2, R84, R203 ;  /* 0x000000cb54027221 */ /* 0x002fe20000010000 */
[----:B------:R-:W-:Y:S01]  /*6c40*/  MOV R203, R86 ;  /* 0x0000005600cb7202 */ /* 0x000fe20000000f00 */
[----:B------:R-:W-:Y:S01]  /*6c50*/  IMAD.MOV.U32 R84, RZ, RZ, R85 ;  /* 0x000000ffff547224 */ /* 0x000fe200078e0055 */
[----:B------:R-:W-:Y:S01]  /*6c60*/  MOV R86, R179 ;  /* 0x000000b300567202 */ /* 0x000fe20000000f00 */
[----:B------:R-:W-:-:S02]  /*6c70*/  FADD.FTZ R2, R217, R2 ;  /* 0x00000002d9027221 */ /* 0x000fc40000010000 */
[----:B--2---:R-:W-:Y:S01]  /*6c80*/  FADD.FTZ R0, R84, R203 ;  /* 0x000000cb54007221 */ /* 0x004fe20000010000 */
[----:B------:R-:W-:Y:S03]  /*6c90*/  HMMA.16816.F32.BF16 R160, R4, R34, R160 ;  /* 0x0000002204a0723c */ /* 0x000fe600000418a0 */
[----:B------:R-:W-:Y:S02]  /*6ca0*/  FADD.FTZ R0, R212, R0 ;  /* 0x00000000d4007221 */ /* 0x000fe40000010000 */
[----:B------:R-:W-:-:S03]  /*6cb0*/  IMAD.MOV.U32 R85, RZ, RZ, R177 ;  /* 0x000000ffff557224 */ /* 0x000fc600078e00b1 */
[----:B------:R-:W-:Y:S01]  /*6cc0*/  HMMA.16816.F32.BF16 R104, R4, R28, R104 ;  /* 0x0000001c0468723c */ /* 0x000fe20000041868 */
[----:B------:R-:W-:Y:S02]  /*6cd0*/  FADD.FTZ R2, R86, R2 ;  /* 0x0000000256027221 */ /* 0x000fe40000010000 */
[----:B------:R-:W-:-:S05]  /*6ce0*/  FADD.FTZ R0, R87, R0 ;  /* 0x0000000057007221 */ /* 0x000fca0000010000 */
[----:B------:R-:W-:Y:S01]  /*6cf0*/  HMMA.16816.F32.BF16 R108, R4, R30, R108 ;  /* 0x0000001e046c723c */ /* 0x000fe2000004186c */
[----:B------:R-:W-:-:S07]  /*6d00*/  IMAD.MOV.U32 R177, RZ, RZ, R178 ;  /* 0x000000ffffb17224 */ /* 0x000fce00078e00b2 */
[----:B------:R-:W-:Y:S01]  /*6d10*/  HMMA.16816.F32.BF16 R12, R4, R20, R12 ;  /* 0x00000014040c723c */ /* 0x000fe2000004180c */
[----:B------:R-:W-:-:S07]  /*6d20*/  IMAD.MOV.U32 R178, RZ, RZ, R211 ;  /* 0x000000ffffb27224 */ /* 0x000fce00078e00d3 */
[----:B------:R-:W-:Y:S01]  /*6d30*/  HMMA.16816.F32.BF16 R8, R4, R22, R8 ;  /* 0x000000160408723c */ /* 0x000fe20000041808 */
[----:B------:R-:W-:-:S06]  /*6d40*/  FADD.FTZ R2, R232, R2 ;  /* 0x00000002e8027221 */ /* 0x000fcc0000010000 */
[----:B------:R-:W-:Y:S02]  /*6d50*/  FADD.FTZ R6, R218, R219 ;  /* 0x000000dbda067221 */ /* 0x000fe40000010000 */
[----:B------:R-:W-:Y:S02]  /*6d60*/  FADD.FTZ R5, R176, R0 ;  /* 0x00000000b0057221 */ /* 0x000fe40000010000 */
[----:B------:R-:W-:Y:S02]  /*6d70*/  FADD.FTZ R6, R85, R6 ;  /* 0x0000000655067221 */ /* 0x000fe40000010000 */
[----:B------:R-:W-:Y:S02]  /*6d80*/  FADD.FTZ R0, R185, R184 ;  /* 0x000000b8b9007221 */ /* 0x000fe40000010000 */
[----:B------:R-:W-:Y:S02]  /*6d90*/  FADD.FTZ R6, R199, R6 ;  /* 0x00000006c7067221 */ /* 0x000fe40000010000 */
[----:B------:R-:W-:-:S02]  /*6da0*/  IMAD.MOV.U32 R179, RZ, RZ, R208 ;  /* 0x000000ffffb37224 */ /* 0x000fc400078e00d0 */
[----:B------:R-:W-:Y:S01]  /*6db0*/  FADD.FTZ R4, R178, R2 ;  /* 0x00000002b2047221 */ /* 0x000fe20000010000 */
[----:B------:R-:W-:Y:S01]  /*6dc0*/  MOV R211, R221 ;  /* 0x000000dd00d37202 */ /* 0x000fe20000000f00 */
[----:B------:R-:W-:Y:S01]  /*6dd0*/  FADD.FTZ R2, R252, R0 ;  /* 0x00000000fc027221 */ /* 0x000fe20000010000 */
[----:B------:R1:W5:Y:S01]  /*6de0*/  LDL.LU R221, [R1+0x5c] ;  /* 0x00005c0001dd7983 */ /* 0x0003620000300800 */
[----:B------:R-:W-:Y:S02]  /*6df0*/  FADD.FTZ R6, R177, R6 ;  /* 0x00000006b1067221 */ /* 0x000fe40000010000 */
[----:B------:R-:W-:Y:S02]  /*6e00*/  FADD.FTZ R0, R179, R5 ;  /* 0x00000005b3007221 */ /* 0x000fe40000010000 */
[----:B------:R-:W-:Y:S02]  /*6e10*/  FADD.FTZ R2, R250, R2 ;  /* 0x00000002fa027221 */ /* 0x000fe40000010000 */
[----:B------:R-:W-:-:S02]  /*6e20*/  IMAD.MOV.U32 R208, RZ, RZ, R220 ;  /* 0x000000ffffd07224 */ /* 0x000fc400078e00dc */
[----:B------:R-:W-:Y:S01]  /*6e30*/  FADD.FTZ R6, R211, R6 ;  /* 0x00000006d3067221 */ /* 0x000fe20000010000 */
[----:B------:R1:W5:Y:S01]  /*6e40*/  LDL.LU R220, [R1+0x58] ;  /* 0x0000580001dc7983 */ /* 0x0003620000300800 */
[----:B------:R-:W-:Y:S02]  /*6e50*/  FADD.FTZ R5, R207, R0 ;  /* 0x00000000cf057221 */ /* 0x000fe40000010000 */
[----:B------:R-:W-:Y:S01]  /*6e60*/  FADD.FTZ R2, R247, R2 ;  /* 0x00000002f7027221 */ /* 0x000fe20000010000 */
[----:B------:R1:W5:Y:S01]  /*6e70*/  LDL.LU R219, [R1+0x54] ;  /* 0x0000540001db7983 */ /* 0x0003620000300800 */
[----:B------:R-:W-:Y:S02]  /*6e80*/  FADD.FTZ R7, R208, R4 ;  /* 0x00000004d0077221 */ /* 0x000fe40000010000 */
[----:B------:R-:W-:Y:S01]  /*6e90*/  FADD.FTZ R4, R251, R6 ;  /* 0x00000006fb047221 */ /* 0x000fe20000010000 */
[----:B------:R1:W5:Y:S01]  /*6ea0*/  LDL.LU R218, [R1+0x50] ;  /* 0x0000500001da7983 */ /* 0x0003620000300800 */
[----:B------:R-:W-:-:S02]  /*6eb0*/  FADD.FTZ R6, R210, R5 ;  /* 0x00000005d2067221 */ /* 0x000fc40000010000 */
[----:B------:R-:W-:Y:S01]  /*6ec0*/  FADD.FTZ R2, R246, R2 ;  /* 0x00000002f6027221 */ /* 0x000fe20000010000 */
[----:B------:R1:W5:Y:S01]  /*6ed0*/  LDL.LU R217, [R1+0x4c] ;  /* 0x00004c0001d97983 */ /* 0x0003620000300800 */
[----:B------:R-:W-:Y:S02]  /*6ee0*/  FADD.FTZ R0, R229, R7 ;  /* 0x00000007e5007221 */ /* 0x000fe40000010000 */
[----:B------:R-:W-:Y:S01]  /*6ef0*/  FADD.FTZ R7, R249, R4 ;  /* 0x00000004f9077221 */ /* 0x000fe20000010000 */
[----:B------:R1:W5:Y:S01]  /*6f00*/  LDL.LU R212, [R1+0x48] ;  /* 0x0000480001d47983 */ /* 0x0003620000300800 */
[----:B------:R-:W-:Y:S02]  /*6f10*/  FADD.FTZ R4, R180, R6 ;  /* 0x00000006b4047221 */ /* 0x000fe40000010000 */
[----:B------:R-:W-:Y:S02]  /*6f20*/  FADD.FTZ R2, R248, R2 ;  /* 0x00000002f8027221 */ /* 0x000fe40000010000 */
[----:B------:R-:W-:-:S02]  /*6f30*/  FADD.FTZ R5, R209, R0 ;  /* 0x00000000d1057221 */ /* 0x000fc40000010000 */
[----:B------:R-:W-:Y:S02]  /*6f40*/  FADD.FTZ R0, R90, R7 ;  /* 0x000000075a007221 */ /* 0x000fe40000010000 */
[----:B------:R-:W-:Y:S02]  /*6f50*/  FADD.FTZ R7, R182, R4 ;  /* 0x00000004b6077221 */ /* 0x000fe40000010000 */
[----:B------:R-:W-:Y:S02]  /*6f60*/  FADD.FTZ R4, R72, R2 ;  /* 0x0000000248047221 */ /* 0x000fe40000010000 */
[----:B------:R-:W-:Y:S02]  /*6f70*/  IMAD.MOV.U32 R183, RZ, RZ, R127 ;  /* 0x000000ffffb77224 */ /* 0x000fe400078e007f */
        /* <DEDUP_REMOVED lines=51> */
[----:B---3--:R-:W-:Y:S02]  /*72b0*/  FADD.FTZ R0, R37, R0 ;  /* 0x0000000025007221 */ /* 0x008fe40000010000 */
[----:B------:R-:W-:Y:S02]  /*72c0*/  FADD.FTZ R5, R82, R4 ;  /* 0x0000000452057221 */ /* 0x000fe40000010000 */
[----:B------:R-:W-:Y:S02]  /*72d0*/  FADD.FTZ R4, R77, R7 ;  /* 0x000000074d047221 */ /* 0x000fe40000010000 */
[----:B------:R-:W-:Y:S02]  /*72e0*/  FADD.FTZ R2, R53, R6 ;  /* 0x0000000635027221 */ /* 0x000fe40000010000 */
[----:B----4-:R-:W-:-:S02]  /*72f0*/  FADD.FTZ R0, R36, R0 ;  /* 0x0000000024007221 */ /* 0x010fc40000010000 */
[----:B------:R-:W-:Y:S02]  /*7300*/  FADD.FTZ R5, R80, R5 ;  /* 0x0000000550057221 */ /* 0x000fe40000010000 */
[----:B------:R-:W-:Y:S02]  /*7310*/  FADD.FTZ R4, R76, R4 ;  /* 0x000000044c047221 */ /* 0x000fe40000010000 */
[----:B------:R-:W-:Y:S02]  /*7320*/  FADD.FTZ R2, R52, R2 ;  /* 0x0000000234027221 */ /* 0x000fe40000010000 */
[----:B------:R-:W-:Y:S01]  /*7330*/  FADD.FTZ R0, R32, R0 ;  /* 0x0000000020007221 */ /* 0x000fe20000010000 */
[----:B------:R1:W-:Y:S04]  /*7340*/  STL [R1+0x8], R5 ;  /* 0x0000080501007387 */ /* 0x0003e80000100800 */
[----:B------:R1:W-:Y:S04]  /*7350*/  STL [R1+0xc], R4 ;  /* 0x00000c0401007387 */ /* 0x0003e80000100800 */
[----:B------:R1:W-:Y:S04]  /*7360*/  STL [R1+0x10], R2 ;  /* 0x0000100201007387 */ /* 0x0003e80000100800 */
[----:B------:R1:W-:Y:S01]  /*7370*/  STL [R1+0x14], R0 ;  /* 0x0000140001007387 */ /* 0x0003e20000100800 */
[----:B------:R-:W-:Y:S01]  /*7380*/  UIMAD.WIDE.U32 UR14, UR7, UR4, URZ ;  /* 0x00000004070e72a5 */ /* 0x000fe2000f8e003f */
[----:B------:R-:W-:-:S02]  /*7390*/  PLOP3.LUT P0, PT, PT, PT, UP1, 0x40, 0x0 ;  /* 0x000000000000781c */ /* 0x000fc40003f0e818 */
[----:B------:R-:W-:Y:S01]  /*73a0*/  F2FP.BF16.PACK_AB R124, R68, R67 ;  /* 0x00000043447c723e */ /* 0x000fe200000010ff */
[----:B------:R-:W-:Y:S01]  /*73b0*/  @UP2 USHF.R.U32.HI UR7, URZ, UR5, UR15 ;  /* 0x000000053f072299 */ /* 0x000fe2000801160f */
[----:B------:R-:W-:Y:S02]  /*73c0*/  F2FP.BF16.PACK_AB R126, R52, R53 ;  /* 0x00000035347e723e */ /* 0x000fe400000010ff */
[----:B------:R-:W-:Y:S02]  /*73d0*/  F2FP.BF16.PACK_AB R125, R37, R46 ;  /* 0x0000002e257d723e */ /* 0x000fe400000010ff */
[----:B------:R-:W-:Y:S01]  /*73e0*/  F2FP.BF16.PACK_AB R127, R32, R36 ;  /* 0x00000024207f723e */ /* 0x000fe200000010ff */
[----:B------:R-:W-:-:S03]  /*73f0*/  UIADD3 UR4, UR6, UR7, URZ ;  /* 0x0000000706047290 */ /* 0x000fc6000fffe03f */
[----:B------:R-:W-:Y:S02]  /*7400*/  ULDC UR7, c[0x0][0x328] ;  /* 0x0000ca0000077ab9 */ /* 0x000fe40000000800 */
[----:B------:R-:W-:Y:S01]  /*7410*/  UIADD3 UR7, UR4, UR7, URZ ;  /* 0x0000000704077290 */ /* 0x000fe2000fffe03f */
[----:B------:R-:W-:Y:S01]  /*7420*/  HMMA.16816.F32.BF16 R140, R124, R16, R140 ;  /* 0x000000107c8c723c */ /* 0x000fe2000004188c */
[----:B------:R-:W-:-:S07]  /*7430*/  IADD3 R229, R244, -0x2, RZ ;  /* 0xfffffffef4e57810 */ /* 0x000fce0007ffe0ff */
[C---:B------:R-:W-:Y:S08]  /*7440*/  HMMA.16816.F32.BF16 R144, R124.reuse, R18, R144 ;  /* 0x000000127c90723c */ /* 0x040ff00000041890 */
[C---:B------:R-:W-:Y:S08]  /*7450*/  HMMA.16816.F32.BF16 R156, R124.reuse, R24, R156 ;  /* 0x000000187c9c723c */ /* 0x040ff0000004189c */
[C---:B------:R-:W-:Y:S08]  /*7460*/  HMMA.16816.F32.BF16 R160, R124.reuse, R26, R160 ;  /* 0x0000001a7ca0723c */ /* 0x040ff000000418a0 */
[C---:B------:R-:W-:Y:S08]  /*7470*/  HMMA.16816.F32.BF16 R104, R124.reuse, R40, R104 ;  /* 0x000000287c68723c */ /* 0x040ff00000041868 */
[C---:B------:R-:W-:Y:S08]  /*7480*/  HMMA.16816.F32.BF16 R108, R124.reuse, R42, R108 ;  /* 0x0000002a7c6c723c */ /* 0x040ff0000004186c */
[C---:B------:R-:W-:Y:S08]  /*7490*/  HMMA.16816.F32.BF16 R120, R124.reuse, R48, R12 ;  /* 0x000000307c78723c */ /* 0x040ff0000004180c */
[----:B------:R-:W-:Y:S01]  /*74a0*/  HMMA.16816.F32.BF16 R124, R124, R50, R8 ;  /* 0x000000327c7c723c */ /* 0x000fe20000041808 */
[----:B------:R-:W-:Y:S07]  /*74b0*/  @P0 BRA `(.L_x_161) ;  /* 0x0000015000000947 */ /* 0x000fee0003800000 */
[----:B-1----:R-:W-:Y:S01]  /*74c0*/  ISETP.LT.AND P0, PT, RZ, UR4, PT ;  /* 0x00000004ff007c0c */ /* 0x002fe2000bf01270 */
[----:B------:R-:W-:-:S02]  /*74d0*/  UIADD3 UR14, UR4, -0x1, URZ ;  /* 0xffffffff040e7890 */ /* 0x000fc4000fffe03f */
[----:B------:R-:W-:-:S10]  /*74e0*/  ULDC UR6, c[0x0][0x32c] ;  /* 0x0000cb0000067ab9 */ /* 0x000fd40000000800 */
[----:B------:R-:W-:Y:S05]  /*74f0*/  @P0 BRA `(.L_x_162) ;  /* 0x0000008000000947 */ /* 0x000fea0003800000 */
[----:B------:R-:W-:Y:S02]  /*7500*/  UISETP.NE.AND UP0, UPT, UR6, 0x1, UPT ;  /* 0x000000010600788c */ /* 0x000fe4000bf05270 */
[----:B------:R-:W-:-:S03]  /*7510*/  UIADD3 UR14, -UR4, URZ, URZ ;  /* 0x0000003f040e7290 */ /* 0x000fc6000fffe13f */
[----:B------:R-:W-:Y:S02]  /*7520*/  ULDC.64 UR4, c[0x0][0x330] ;  /* 0x0000cc0000047ab9 */ /* 0x000fe40000000a00 */
[----:B------:R-:W-:-:S07]  /*7530*/  UIMAD.WIDE.U32 UR16, UR14, UR4, URZ ;  /* 0x000000040e1072a5 */ /* 0x000fce000f8e003f */
[----:B------:R-:W-:Y:S02]  /*7540*/  @UP0 UMOV UR15, UR17 ;  /* 0x00000011000f0c82 */ /* 0x000fe40008000000 */
[----:B------:R-:W-:-:S04]  /*7550*/  @UP0 USHF.R.U32.HI UR14, URZ, UR5, UR15 ;  /* 0x000000053f0e0299 */ /* 0x000fc8000801160f */
[----:B------:R-:W-:Y:S01]  /*7560*/  ULOP3.LUT UR14, URZ, UR14, URZ, 0x33, !UPT ;  /* 0x0000000e3f0e7292 */ /* 0x000fe2000f8e333f */
[----:B------:R-:W-:Y:S05]  /*7570*/  BRA `(.L_x_163) ;  /* 0x0000005000007947 */ /* 0x000fea0003800000 */
.L_x_162:
[----:B------:R-:W-:Y:S02]  /*7580*/  UISETP.NE.AND UP0, UPT, UR6, 0x1, UPT ;  /* 0x000000010600788c */ /* 0x000fe4000bf05270 */
[----:B------:R-:W-:Y:S02]  /*7590*/  ULDC.64 UR4, c[0x0][0x330] ;  /* 0x0000cc0000047ab9 */ /* 0x000fe40000000a00 */
[----:B------:R-:W-:-:S07]  /*75a0*/  UIMAD.WIDE.U32 UR16, UR14, UR4, URZ ;  /* 0x000000040e1072a5 */ /* 0x000fce000f8e003f */
[----:B------:R-:W-:Y:S02]  /*75b0*/  @UP0 UMOV UR15, UR17 ;  /* 0x00000011000f0c82 */ /* 0x000fe40008000000 */
[----:B------:R-:W-:Y:S02]  /*75c0*/  @UP0 USHF.R.U32.HI UR14, URZ, UR5, UR15 ;  /* 0x000000053f0e0299 */ /* 0x000fe4000801160f */
.L_x_163:
[----:B------:R-:W-:Y:S02]  /*75d0*/  ULDC UR4, c[0x0][0x32c] ;  /* 0x0000cb0000047ab9 */ /* 0x000fe40000000800 */
[----:B------:R-:W-:-:S04]  /*75e0*/  UIMAD UR4, UR14, UR6, UR4 ;  /* 0x000000060e0472a4 */ /* 0x000fc8000f8e0204 */
[----:B------:R-:W-:-:S04]  /*75f0*/  UISETP.LT.AND UP0, UPT, UR7, UR4, UPT ;  /* 0x000000040700728c */ /* 0x000fc8000bf01270 */
[----:B------:R-:W-:-:S04]  /*7600*/  USEL UR7, UR7, UR4, UP0 ;  /* 0x0000000407077287 */ /* 0x000fc80008000000 */
.L_x_161:
[----:B-1----:R-:W-:-:S04]  /*7610*/  UIMAD.WIDE UR4, UR7, 0x2aaaaaab, URZ ;  /* 0x2aaaaaab070478a5 */ /* 0x002fc8000f8e023f */
[----:B------:R-:W-:-:S04]  /*7620*/  USHF.R.U32.HI UR4, URZ, 0x1f, UR5 ;  /* 0x0000001f3f047899 */ /* 0x000fc80008011605 */
[----:B------:R-:W-:-:S04]  /*7630*/  ULEA.HI.SX32 UR4, UR5, UR4, 0x1c ;  /* 0x0000000405047291 */ /* 0x000fc8000f8fe23f */
[----:B------:R-:W-:-:S04]  /*7640*/  UISETP.LT.AND UP0, UPT, UR8, UR4, UPT ;  /* 0x000000040800728c */ /* 0x000fc8000bf01270 */
[----:B------:R-:W-:-:S06]  /*7650*/  USEL UR4, UR8, UR4, !UP0 ;  /* 0x0000000408047287 */ /* 0x000fcc000c000000 */
[----:B------:R-:W-:-:S13]  /*7660*/  ISETP.GE.AND P0, PT, R229, UR4, PT ;  /* 0x00000004e5007c0c */ /* 0x000fda000bf06270 */
[----:B------:R-:W-:Y:S05]  /*7670*/  @!P0 BRA `(.L_x_164) ;  /* 0x00005c1000008947 */ /* 0x000fea0003800000 */
[----:B------:R-:W2:Y:S01]  /*7680*/  LDL R0, [R1+0x20] ;  /* 0x0000200001007983 */ /* 0x000ea20000100800 */
[----:B------:R-:W-:Y:S01]  /*7690*/  PLOP3.LUT P1, PT, PT, PT, UP2, 0x80, 0x0 ;  /* 0x000000000000781c */ /* 0x000fe20003f2f028 */
[----:B------:R-:W-:Y:S01]  /*76a0*/  IMAD.MOV.U32 R132, RZ, RZ, R129 ;  /* 0x000000ffff847224 */ /* 0x000fe200078e0081 */
[----:B------:R-:W-:Y:S01]  /*76b0*/  PLOP3.LUT P0, PT, PT, PT, UP2, 0x80, 0x0 ;  /* 0x000000000000781c */ /* 0x000fe20003f0f028 */
[----:B------:R-:W-:Y:S01]  /*76c0*/  IMAD.MOV.U32 R131, RZ, RZ, R130 ;  /* 0x000000ffff837224 */ /* 0x000fe200078e0082 */
[----:B------:R-:W-:Y:S01]  /*76d0*/  MOV R134, R3 ;  /* 0x0000000300867202 */ /* 0x000fe20000000f00 */
[----:B------:R-:W-:-:S08]  /*76e0*/  IMAD.MOV.U32 R133, RZ, RZ, R128 ;  /* 0x000000ffff857224 */ /* 0x000fd000078e0080 */
[----:B--2---:R-:W-:-:S05]  /*76f0*/  @P1 IMAD.HI.U32 R0, R0, c[0x0][0x2c8], RZ ;  /* 0x0000b20000001a27 */ /* 0x004fca00078e00ff */
[----:B------:R-:W-:-:S05]  /*7700*/  @P0 SHF.R.U32.HI R0, RZ, c[0x0][0x2cc], R0 ;  /* 0x0000b300ff000a19 */ /* 0x000fca0000011600 */
[----:B------:R1:W-:Y:S02]  /*7710*/  @P0 STL [R1+0x1c], R0 ;  /* 0x00001c0001000387 */ /* 0x0003e40000100800 */
.L_x_181:
[----:B------:R-:W-:Y:S04]  /*7720*/  DEPBAR.LE SB0, 0x0 ;  /* 0x000080000000791a */ /* 0x000fe80000000000 */
[----:B------:R-:W-:Y:S01]  /*7730*/  BAR.SYNC.DEFER_BLOCKING 0x0 ;  /* 0x0000000000007b1d */ /* 0x000fe20000010000 */
[C---:B------:R-:W-:Y:S01]  /*7740*/  ISETP.LT.AND P0, PT, R229.reuse, UR8, PT ;  /* 0x00000008e5007c0c */ /* 0x040fe2000bf01270 */
[----:B------:R-:W-:Y:S11]  /*7750*/  IMAD.MOV.U32 R230, RZ, RZ, c[0x0][0x1e0] ;  /* 0x00007800ffe67624 */ /* 0x000ff600078e00ff */
[----:B------:R-:W-:Y:S01]  /*7760*/  @!UPT UIADD3 URZ, URZ, URZ, URZ ;  /* 0x0000003f3f3ff290 */ /* 0x000fe2000fffe03f */
[----:B-1----:R-:W-:Y:S01]  /*7770*/  @!P0 SHF.R.S32.HI R0, RZ, 0x1f, R229 ;  /* 0x0000001fff008819 */ /* 0x002fe200000114e5 */
[C---:B------:R-:W-:Y:S04]  /*7780*/  @!P0 IMAD.WIDE.U32 R2, R229.reuse, c[0x0][0x208], RZ ;  /* 0x00008200e5028a25 */ /* 0x040fe800078e00ff */
[----:B------:R-:W-:Y:S04]  /*7790*/  @!P0 IMAD R0, R0, c[0x0][0x208], RZ ;  /* 0x0000820000008a24 */ /* 0x000fe800078e02ff */
[----:B------:R-:W-:Y:S01]  /*77a0*/  @!P0 IMAD R0, R229, c[0x0][0x20c], R0 ;  /* 0x00008300e5008a24 */ /* 0x000fe200078e0200 */
[----:B-----5:R-:W-:Y:S03]  /*77b0*/  LDSM.16.M88.4 R96, [R219+0x6100] ;  /* 0x00610000db60783b */ /* 0x020fe60000000200 */
[----:B------:R-:W-:Y:S03]  /*77c0*/  @!P0 IMAD.IADD R0, R3, 0x1, R0 ;  /* 0x0000000103008824 */ /* 0x000fe600078e0200 */
[----:B------:R-:W1:Y:S01]  /*77d0*/  LDSM.16.M88.4 R16, [R212+0x3100] ;  /* 0x00310000d410783b */ /* 0x000e620000000200 */
[----:B------:R-:W-:Y:S05]  /*77e0*/  @!P0 IMAD R0, R0, 0x60, RZ ;  /* 0x0000006000008824 */ /* 0x000fea00078e02ff */
[----:B------:R-:W2:Y:S06]  /*77f0*/  LDSM.16.M88.4 R92, [R219+0x8100] ;  /* 0x00810000db5c783b */ /* 0x000eac0000000200 */
[----:B------:R-:W3:Y:S06]  /*7800*/  LDL.64 R192, [R1+0x30] ;  /* 0x0000300001c07983 */ /* 0x000eec0000100a00 */
[----:B------:R-:W3:Y:S06]  /*7810*/  LDL.64 R128, [R1+0x40] ;  /* 0x0000400001807983 */ /* 0x000eec0000100a00 */
[----:B------:R-:W4:Y:S06]  /*7820*/  LDSM.16.M88.4 R32, [R212+0x3900] ;  /* 0x00390000d420783b */ /* 0x000f2c0000000200 */
[----:B------:R-:W3:Y:S06]  /*7830*/  LDL.64 R234, [R1+0x28] ;  /* 0x0000280001ea7983 */ /* 0x000eec0000100a00 */
[----:B------:R-:W4:Y:S01]  /*7840*/  LDSM.16.M88.4 R48, [R212+0x4100] ;  /* 0x00410000d430783b */ /* 0x000f220000000200 */
[-C--:B-1----:R-:W-:Y:S05]  /*7850*/  HMMA.16816.F32.BF16 R4, R96, R16.reuse, RZ ;  /* 0x000000106004723c */ /* 0x082fea00000418ff */
[----:B------:R-:W3:Y:S03]  /*7860*/  LDL.64 R232, [R1+0x38] ;  /* 0x0000380001e87983 */ /* 0x000ee60000100a00 */
[C---:B--2---:R-:W-:Y:S03]  /*7870*/  HMMA.16816.F32.BF16 R8, R92.reuse, R16, RZ ;  /* 0x000000105c08723c */ /* 0x044fe600000418ff */
[----:B------:R-:W1:Y:S06]  /*7880*/  LDSM.16.M88.4 R64, [R212+0x4900] ;  /* 0x00490000d440783b */ /* 0x000e6c0000000200 */
[----:B------:R-:W2:Y:S01]  /*7890*/  LDL R135, [R1+0x1c] ;  /* 0x00001c0001877983 */ /* 0x000ea20000100800 */
[-C--:B------:R-:W-:Y:S05]  /*78a0*/  HMMA.16816.F32.BF16 R12, R92, R18.reuse, RZ ;  /* 0x000000125c0c723c */ /* 0x080fea00000418ff */
[----:B------:R-:W1:Y:S03]  /*78b0*/  LDSM.16.M88.4 R80, [R212+0x5100] ;  /* 0x00510000d450783b */ /* 0x000e660000000200 */
[C---:B------:R-:W-:Y:S03]  /*78c0*/  HMMA.16816.F32.BF16 R16, R96.reuse, R18, RZ ;  /* 0x000000126010723c */ /* 0x040fe600000418ff */
[----:B------:R-:W1:Y:S05]  /*78d0*/  LDSM.16.M88.4 R172, [R212+0x5900] ;  /* 0x00590000d4ac783b */ /* 0x000e6a0000000200 */
[-C--:B----4-:R-:W-:Y:S01]  /*78e0*/  HMMA.16816.F32.BF16 R20, R96, R32.reuse, RZ ;  /* 0x000000206014723c */ /* 0x090fe200000418ff */
[----:B------:R-:W-:Y:S06]  /*78f0*/  LDSM.16.M88.4 R176, [R222+0x6100] ;  /* 0x00610000deb0783b */ /* 0x000fec0000000200 */
[----:B------:R-:W4:Y:S01]  /*7900*/  LDSM.16.M88.4 R180, [R223] ;  /* 0x00000000dfb4783b */ /* 0x000f220000000200 */
[C---:B------:R-:W-:Y:S05]  /*7910*/  HMMA.16816.F32.BF16 R24, R92.reuse, R32, RZ ;  /* 0x000000205c18723c */ /* 0x040fea00000418ff */
[----:B------:R-:W1:Y:S03]  /*7920*/  LDSM.16.M88.4 R184, [R222+0x8100] ;  /* 0x00810000deb8783b */ /* 0x000e660000000200 */
[-C--:B------:R-:W-:Y:S03]  /*7930*/  HMMA.16816.F32.BF16 R28, R92, R34.reuse, RZ ;  /* 0x000000225c1c723c */ /* 0x080fe600000418ff */
[----:B------:R-:W1:Y:S05]  /*7940*/  LDSM.16.M88.4 R188, [R228] ;  /* 0x00000000e4bc783b */ /* 0x000e6a0000000200 */
[C---:B------:R-:W-:Y:S08]  /*7950*/  HMMA.16816.F32.BF16 R32, R96.reuse, R34, RZ ;  /* 0x000000226020723c */ /* 0x040ff000000418ff */
[-C--:B------:R-:W-:Y:S08]  /*7960*/  HMMA.16816.F32.BF16 R36, R96, R48.reuse, RZ ;  /* 0x000000306024723c */ /* 0x080ff000000418ff */
[C---:B------:R-:W-:Y:S08]  /*7970*/  HMMA.16816.F32.BF16 R40, R92.reuse, R48, RZ ;  /* 0x000000305c28723c */ /* 0x040ff000000418ff */
[-C--:B------:R-:W-:Y:S08]  /*7980*/  HMMA.16816.F32.BF16 R44, R92, R50.reuse, RZ ;  /* 0x000000325c2c723c */ /* 0x080ff000000418ff */
[C---:B------:R-:W-:Y:S08]  /*7990*/  HMMA.16816.F32.BF16 R48, R96.reuse, R50, RZ ;  /* 0x000000326030723c */ /* 0x040ff000000418ff */
[-C--:B-1----:R-:W-:Y:S08]  /*79a0*/  HMMA.16816.F32.BF16 R52, R96, R64.reuse, RZ ;  /* 0x000000406034723c */ /* 0x082ff000000418ff */
[C---:B------:R-:W-:Y:S08]  /*79b0*/  HMMA.16816.F32.BF16 R56, R92.reuse, R64, RZ ;  /* 0x000000405c38723c */ /* 0x040ff000000418ff */
[-C--:B------:R-:W-:Y:S08]  /*79c0*/  HMMA.16816.F32.BF16 R60, R92, R66.reuse, RZ ;  /* 0x000000425c3c723c */ /* 0x080ff000000418ff */
        /* <DEDUP_REMOVED lines=8> */
[----:B------:R-:W-:Y:S01]  /*7a50*/  HMMA.16816.F32.BF16 R96, R96, R174, RZ ;  /* 0x000000ae6060723c */ /* 0x000fe200000418ff */
[----:B------:R-:W1:Y:S07]  /*7a60*/  LDSM.16.M88.4 R172, [R227] ;  /* 0x00000000e3ac783b */ /* 0x000e6e0000000200 */
[-C--:B----4-:R-:W-:Y:S08]  /*7a70*/  HMMA.16816.F32.BF16 R4, R176, R180.reuse, R4 ;  /* 0x000000b4b004723c */ /* 0x090ff00000041804 */
[C---:B------:R-:W-:Y:S08]  /*7a80*/  HMMA.16816.F32.BF16 R8, R184.reuse, R180, R8 ;  /* 0x000000b4b808723c */ /* 0x040ff00000041808 */
[-C--:B------:R-:W-:Y:S08]  /*7a90*/  HMMA.16816.F32.BF16 R12, R184, R182.reuse, R12 ;  /* 0x000000b6b80c723c */ /* 0x080ff0000004180c */
[C---:B------:R-:W-:Y:S01]  /*7aa0*/  HMMA.16816.F32.BF16 R16, R176.reuse, R182, R16 ;  /* 0x000000b6b010723c */ /* 0x040fe20000041810 */
[----:B------:R-:W4:Y:S07]  /*7ab0*/  LDSM.16.M88.4 R180, [R226] ;  /* 0x00000000e2b4783b */ /* 0x000f2e0000000200 */
[-C--:B------:R-:W-:Y:S08]  /*7ac0*/  HMMA.16816.F32.BF16 R20, R176, R188.reuse, R20 ;  /* 0x000000bcb014723c */ /* 0x080ff00000041814 */
[C---:B------:R-:W-:Y:S08]  /*7ad0*/  HMMA.16816.F32.BF16 R24, R184.reuse, R188, R24 ;  /* 0x000000bcb818723c */ /* 0x040ff00000041818 */
[-C--:B------:R-:W-:Y:S08]  /*7ae0*/  HMMA.16816.F32.BF16 R28, R184, R190.reuse, R28 ;  /* 0x000000beb81c723c */ /* 0x080ff0000004181c */
[C---:B------:R-:W-:Y:S01]  /*7af0*/  HMMA.16816.F32.BF16 R32, R176.reuse, R190, R32 ;  /* 0x000000beb020723c */ /* 0x040fe20000041820 */
[----:B------:R-:W2:Y:S07]  /*7b00*/  LDSM.16.M88.4 R188, [R225] ;  /* 0x00000000e1bc783b */ /* 0x000eae0000000200 */
[-C--:B-1----:R-:W-:Y:S08]  /*7b10*/  HMMA.16816.F32.BF16 R36, R176, R172.reuse, R36 ;  /* 0x000000acb024723c */ /* 0x082ff00000041824 */
[C---:B------:R-:W-:Y:S08]  /*7b20*/  HMMA.16816.F32.BF16 R40, R184.reuse, R172, R40 ;  /* 0x000000acb828723c */ /* 0x040ff00000041828 */
[-C--:B------:R-:W-:Y:S04]  /*7b30*/  HMMA.16816.F32.BF16 R44, R184, R174.reuse, R44 ;  /* 0x000000aeb82c723c */ /* 0x080fe8000004182c */
[----:B---3--:R-:W-:Y:S04]  /*7b40*/  @!P0 IMAD.MOV.U32 R129, RZ, RZ, R193 ;  /* 0x000000ffff818224 */ /* 0x008fe800078e00c1 */
[C---:B------:R-:W-:Y:S01]  /*7b50*/  HMMA.16816.F32.BF16 R48, R176.reuse, R174, R48 ;  /* 0x000000aeb030723c */ /* 0x040fe20000041830 */
[----:B------:R-:W1:Y:S03]  /*7b60*/  LDSM.16.M88.4 R192, [R224] ;  /* 0x00000000e0c0783b */ /* 0x000e660000000200 */
[----:B------:R-:W-:Y:S04]  /*7b70*/  @!P0 IMAD.WIDE.U32 R128, R2, 0x60, R128 ;  /* 0x0000006002808825 */ /* 0x000fe800078e0080 */
[-C--:B----4-:R-:W-:Y:S04]  /*7b80*/  HMMA.16816.F32.BF16 R52, R176, R180.reuse, R52 ;  /* 0x000000b4b034723c */ /* 0x090fe80000041834 */
[----:B------:R-:W-:Y:S01]  /*7b90*/  @!P0 IMAD.IADD R0, R129, 0x1, R0 ;  /* 0x0000000181008824 */ /* 0x000fe200078e0200 */
[C---:B------:R-:W-:Y:S03]  /*7ba0*/  @!P0 LEA R2, P1, R128.reuse, c[0x0][0x1f8], 0x1 ;  /* 0x00007e0080028a11 */ /* 0x040fe600078208ff */
[C---:B------:R-:W-:Y:S04]  /*7bb0*/  HMMA.16816.F32.BF16 R56, R184.reuse, R180, R56 ;  /* 0x000000b4b838723c */ /* 0x040fe80000041838 */
[----:B------:R-:W-:Y:S02]  /*7bc0*/  @!P0 LEA.HI.X R3, R128, c[0x0][0x1fc], R0, 0x1, P1 ;  /* 0x00007f0080038a11 */ /* 0x000fe400008f0c00 */
[----:B------:R-:W-:Y:S02]  /*7bd0*/  @!P0 IADD3 R198, P2, R2, UR10, RZ ;  /* 0x0000000a02c68c10 */ /* 0x000fe4000ff5e0ff */
[-C--:B------:R-:W-:Y:S01]  /*7be0*/  HMMA.16816.F32.BF16 R60, R184, R182.reuse, R60 ;  /* 0x000000b6b83c723c */ /* 0x080fe2000004183c */
[----:B------:R-:W-:Y:S01]  /*7bf0*/  @!PT LDS RZ, [RZ] ;  /* 0x00000000fffff984 */ /* 0x000fe20000000800 */
[----:B------:R-:W-:Y:S01]  /*7c00*/  @!PT LDS RZ, [RZ] ;  /* 0x00000000fffff984 */ /* 0x000fe20000000800 */
[----:B------:R-:W-:Y:S01]  /*7c10*/  @!PT LDS RZ, [RZ] ;  /* 0x00000000fffff984 */ /* 0x000fe20000000800 */
[----:B------:R3:W-:Y:S03]  /*7c20*/  @!P0 LDGSTS.E.BYPASS.LTC128B.128 [R231+0x100], [R2.64], !P6 ;  /* 0x0010000002e78fae */ /* 0x0007e6000f101d4c */
[----:B------:R-:W-:Y:S02]  /*7c30*/  @!P0 IADD3.X R199, R3, UR9, RZ, P2, !PT ;  /* 0x0000000903c78c10 */ /* 0x000fe400097fe4ff */
[----:B------:R-:W-:Y:S02]  /*7c40*/  @!P0 IADD3 R196, P1, R198, UR10, RZ ;  /* 0x0000000ac6c48c10 */ /* 0x000fe4000ff3e0ff */
[C---:B------:R-:W-:Y:S01]  /*7c50*/  HMMA.16816.F32.BF16 R64, R176.reuse, R182, R64 ;  /* 0x000000b6b040723c */ /* 0x040fe20000041840 */
[----:B------:R4:W-:Y:S03]  /*7c60*/  @!P0 LDGSTS.E.BYPASS.LTC128B.128 [R231+0x900], [R198.64], !P6 ;  /* 0x00900000c6e78fae */ /* 0x0009e6000f101d4c */
[----:B------:R-:W-:Y:S02]  /*7c70*/  @!P0 IADD3.X R197, R199, UR9, RZ, P1, !PT ;  /* 0x00000009c7c58c10 */ /* 0x000fe40008ffe4ff */
[----:B------:R-:W-:Y:S02]  /*7c80*/  @!P0 IADD3 R128, P3, R196, UR10, RZ ;  /* 0x0000000ac4808c10 */ /* 0x000fe4000ff7e0ff */
[-C--:B--2---:R-:W-:Y:S01]  /*7c90*/  HMMA.16816.F32.BF16 R68, R176, R188.reuse, R68 ;  /* 0x000000bcb044723c */ /* 0x084fe20000041844 */
[----:B------:R4:W-:Y:S03]  /*7ca0*/  @!P0 LDGSTS.E.BYPASS.LTC128B.128 [R231+0x1100], [R196.64], !P6 ;  /* 0x01100000c4e78fae */ /* 0x0009e6000f101d4c */
[----:B------:R-:W-:Y:S02]  /*7cb0*/  @!P0 IADD3.X R129, R197, UR9, RZ, P3, !PT ;  /* 0x00000009c5818c10 */ /* 0x000fe40009ffe4ff */
[----:B------:R-:W-:Y:S02]  /*7cc0*/  PLOP3.LUT P3, PT, PT, PT, UP2, 0x80, 0x0 ;  /* 0x000000000000781c */ /* 0x000fe40003f6f028 */
[C---:B------:R-:W-:Y:S01]  /*7cd0*/  HMMA.16816.F32.BF16 R72, R184.reuse, R188, R72 ;  /* 0x000000bcb848723c */ /* 0x040fe20000041848 */
[----:B------:R2:W-:Y:S03]  /*7ce0*/  @!P0 LDGSTS.E.BYPASS.LTC128B.128 [R231+0x1900], [R128.64], !P6 ;  /* 0x0190000080e78fae */ /* 0x0005e6000f101d4c */
[----:B---3--:R-:W-:Y:S04]  /*7cf0*/  @!P0 IADD3 R2, P2, R128, UR10, RZ ;  /* 0x0000000a80028c10 */ /* 0x008fe8000ff5e0ff */
[-C--:B------:R-:W-:Y:S04]  /*7d00*/  HMMA.16816.F32.BF16 R76, R184, R190.reuse, R76 ;  /* 0x000000beb84c723c */ /* 0x080fe8000004184c */
[----:B------:R-:W-:Y:S02]  /*7d10*/  @!P0 IADD3.X R3, R129, UR9, RZ, P2, !PT ;  /* 0x0000000981038c10 */ /* 0x000fe400097fe4ff */
[----:B------:R-:W-:Y:S02]  /*7d20*/  @!P0 IADD3 R172, P1, R2, UR10, RZ ;  /* 0x0000000a02ac8c10 */ /* 0x000fe4000ff3e0ff */
[C---:B------:R-:W-:Y:S01]  /*7d30*/  HMMA.16816.F32.BF16 R80, R176.reuse, R190, R80 ;  /* 0x000000beb050723c */ /* 0x040fe20000041850 */
[----:B------:R3:W-:Y:S03]  /*7d40*/  @!P0 LDGSTS.E.BYPASS.LTC128B.128 [R231+0x2100], [R2.64], !P6 ;  /* 0x0210000002e78fae */ /* 0x0007e6000f101d4c */
[----:B------:R-:W-:Y:S04]  /*7d50*/  @!P0 IADD3.X R173, R3, UR9, RZ, P1, !PT ;  /* 0x0000000903ad8c10 */ /* 0x000fe80008ffe4ff */
[-C--:B-1----:R-:W-:Y:S01]  /*7d60*/  HMMA.16816.F32.BF16 R84, R176, R192.reuse, R84 ;  /* 0x000000c0b054723c */ /* 0x082fe20000041854 */
[----:B------:R1:W-:Y:S02]  /*7d70*/  @!P0 LDGSTS.E.BYPASS.LTC128B.128 [R231+0x2900], [R172.64], !P6 ;  /* 0x02900000ace78fae */ /* 0x0003e4000f101d4c */
[C---:B------:R-:W-:Y:S04]  /*7d80*/  ISETP.GT.AND P0, PT, R229.reuse, UR8, PT ;  /* 0x00000008e5007c0c */ /* 0x040fe8000bf04270 */
[----:B----4-:R-:W-:Y:S01]  /*7d90*/  LDSM.16.M88.4 R196, [R220+0x6100] ;  /* 0x00610000dcc4783b */ /* 0x010fe20000000200 */
[C---:B------:R-:W-:Y:S05]  /*7da0*/  HMMA.16816.F32.BF16 R88, R184.reuse, R192, R88 ;  /* 0x000000c0b858723c */ /* 0x040fea0000041858 */
[----:B------:R-:W4:Y:S03]  /*7db0*/  LDSM.16.M88.4 R200, [R218+0x3100] ;  /* 0x00310000dac8783b */ /* 0x000f260000000200 */
[-C--:B------:R-:W-:Y:S03]  /*7dc0*/  HMMA.16816.F32.BF16 R92, R184, R194.reuse, R92 ;  /* 0x000000c2b85c723c */ /* 0x080fe6000004185c */
[----:B------:R-:W4:Y:S01]  /*7dd0*/  LDSM.16.M88.4 R204, [R220+0x8100] ;  /* 0x00810000dccc783b */ /* 0x000f220000000200 */
[----:B------:R-:W-:Y:S01]  /*7de0*/  @P0 IMAD.SHL.U32 R130, R230, 0x20, RZ ;  /* 0x00000020e6820824 */ /* 0x000fe200078e00ff */
[----:B------:R-:W-:Y:S01]  /*7df0*/  @P0 IADD3 R0, R229, -0x1, RZ ;  /* 0xffffffffe5000810 */ /* 0x000fe20007ffe0ff */
[----:B---3--:R-:W-:Y:S02]  /*7e00*/  @P0 IMAD.MOV.U32 R3, RZ, RZ, R235 ;  /* 0x000000ffff030224 */ /* 0x008fe400078e00eb */
[----:B------:R-:W-:Y:S01]  /*7e10*/  HMMA.16816.F32.BF16 R96, R176, R194, R96 ;  /* 0x000000c2b060723c */ /* 0x000fe20000041860 */
[----:B------:R-:W0:Y:S03]  /*7e20*/  LDGDEPBAR ;  /* 0x00000000000079af */ /* 0x000e260000000000 */
[----:B--2---:R-:W-:Y:S01]  /*7e30*/  @P0 IMAD.WIDE.U32 R128, R0, c[0x0][0x1e0], RZ ;  /* 0x0000780000800a25 */ /* 0x004fe200078e00ff */
[----:B------:R-:W-:Y:S02]  /*7e40*/  @P0 SHF.R.S32.HI R2, RZ, 0x1f, R0 ;  /* 0x0000001fff020819 */ /* 0x000fe40000011400 */
[----:B-1----:R-:W1:Y:S05]  /*7e50*/  LDSM.16.M88.4 R172, [R218+0x3900] ;  /* 0x00390000daac783b */ /* 0x002e6a0000000200 */
[----:B------:R-:W-:Y:S01]  /*7e60*/  @P0 IMAD R2, R2, c[0x0][0x1e0], RZ ;  /* 0x0000780002020a24 */ /* 0x000fe200078e02ff */
[----:B------:R-:W2:Y:S03]  /*7e70*/  LDSM.16.M88.4 R180, [R218+0x4100] ;  /* 0x00410000dab4783b */ /* 0x000ea60000000200 */
[----:B------:R-:W-:Y:S03]  /*7e80*/  @P0 IMAD R2, R0, c[0x0][0x1e4], R2 ;  /* 0x0000790000020a24 */ /* 0x000fe600078e0202 */
[----:B------:R-:W3:Y:S01]  /*7e90*/  LDSM.16.M88.4 R184, [R218+0x4900] ;  /* 0x00490000dab8783b */ /* 0x000ee20000000200 */
[----:B------:R-:W-:Y:S02]  /*7ea0*/  @P0 IMAD.IADD R0, R129, 0x1, R2 ;  /* 0x0000000181000824 */ /* 0x000fe400078e0202 */
[----:B------:R-:W-:Y:S02]  /*7eb0*/  @P0 IMAD.MOV.U32 R2, RZ, RZ, R232 ;  /* 0x000000ffff020224 */ /* 0x000fe400078e00e8 */
[----:B------:R-:W-:Y:S01]  /*7ec0*/  @P0 IMAD R0, R0, 0x60, RZ ;  /* 0x0000006000000824 */ /* 0x000fe200078e02ff */
[----:B------:R-:W2:Y:S01]  /*7ed0*/  LDSM.16.M88.4 R176, [R218+0x5100] ;  /* 0x00510000dab0783b */ /* 0x000ea20000000200 */
[----:B------:R-:W-:Y:S01]  /*7ee0*/  @P0 IMAD.WIDE.U32 R2, R128, 0x60, R2 ;  /* 0x0000006080020825 */ /* 0x000fe200078e0002 */
[-C--:B----4-:R-:W-:Y:S03]  /*7ef0*/  HMMA.16816.F32.BF16 R4, R196, R200.reuse, R4 ;  /* 0x000000c8c404723c */ /* 0x090fe60000041804 */
[----:B------:R-:W-:Y:S01]  /*7f00*/  IMAD.MOV.U32 R232, RZ, RZ, c[0x0][0x1e4] ;  /* 0x00007900ffe87624 */ /* 0x000fe200078e00ff */
[----:B------:R-:W-:Y:S01]  /*7f10*/  LDSM.16.M88.4 R188, [R221+0x6100] ;  /* 0x00610000ddbc783b */ /* 0x000fe20000000200 */
[C---:B------:R-:W-:Y:S01]  /*7f20*/  @P0 LEA R128, P1, R2.reuse, c[0x0][0x1c8], 0x1 ;  /* 0x0000720002800a11 */ /* 0x040fe200078208ff */
[----:B------:R-:W-:Y:S02]  /*7f30*/  @P0 IMAD.IADD R0, R3, 0x1, R0 ;  /* 0x0000000103000824 */ /* 0x000fe400078e0200 */
[C---:B------:R-:W-:Y:S02]  /*7f40*/  HMMA.16816.F32.BF16 R8, R204.reuse, R200, R8 ;  /* 0x000000c8cc08723c */ /* 0x040fe40000041808 */
[----:B------:R-:W-:Y:S02]  /*7f50*/  LDSM.16.M88.4 R192, [R217] ;  /* 0x00000000d9c0783b */ /* 0x000fe40000000200 */
[----:B------:R-:W-:Y:S02]  /*7f60*/  @P0 LEA.HI.X R129, R2, c[0x0][0x1cc], R0, 0x1, P1 ;  /* 0x0000730002810a11 */ /* 0x000fe400008f0c00 */
[-C--:B------:R-:W-:Y:S02]  /*7f70*/  @P0 IADD3 R2, P1, R128, R130.reuse, RZ ;  /* 0x0000008280020210 */ /* 0x080fe40007f3e0ff */
[----:B------:R-:W-:Y:S01]  /*7f80*/  LDSM.16.M88.4 R208, [R217+0x1000] ;  /* 0x00100000d9d0783b */ /* 0x000fe20000000200 */
[-C--:B------:R-:W-:Y:S03]  /*7f90*/  HMMA.16816.F32.BF16 R12, R204, R202.reuse, R12 ;  /* 0x000000cacc0c723c */ /* 0x080fe6000004180c */
[----:B------:R-:W-:Y:S05]  /*7fa0*/  @P0 SHF.L.U64.HI R0, R230, 0x5, R232 ;  /* 0x00000005e6000819 */ /* 0x000fea00000102e8 */
[C---:B------:R-:W-:Y:S01]  /*7fb0*/  HMMA.16816.F32.BF16 R16, R196.reuse, R202, R16 ;  /* 0x000000cac410723c */ /* 0x040fe20000041810 */
[----:B------:R-:W-:Y:S03]  /*7fc0*/  LDSM.16.M88.4 R200, [R221+0x8100] ;  /* 0x00810000ddc8783b */ /* 0x000fe60000000200 */
[--C-:B------:R-:W-:Y:S04]  /*7fd0*/  @P0 IMAD.X R3, R129, 0x1, R0.reuse, P1 ;  /* 0x0000000181030824 */ /* 0x100fe800008e0600 */
[-C--:B-1----:R-:W-:Y:S08]  /*7fe0*/  HMMA.16816.F32.BF16 R20, R196, R172.reuse, R20 ;  /* 0x000000acc414723c */ /* 0x082ff00000041814 */
[C---:B------:R-:W-:Y:S08]  /*7ff0*/  HMMA.16816.F32.BF16 R24, R204.reuse, R172, R24 ;  /* 0x000000accc18723c */ /* 0x040ff00000041818 */
[-C--:B------:R-:W-:Y:S08]  /*8000*/  HMMA.16816.F32.BF16 R28, R204, R174.reuse, R28 ;  /* 0x000000aecc1c723c */ /* 0x080ff0000004181c */
[C---:B------:R-:W-:Y:S01]  /*8010*/  HMMA.16816.F32.BF16 R32, R196.reuse, R174, R32 ;  /* 0x000000aec420723c */ /* 0x040fe20000041820 */
[----:B------:R-:W1:Y:S07]  /*8020*/  LDSM.16.M88.4 R172, [R218+0x5900] ;  /* 0x00590000daac783b */ /* 0x000e6e0000000200 */
[-C--:B--2---:R-:W-:Y:S08]  /*8030*/  HMMA.16816.F32.BF16 R36, R196, R180.reuse, R36 ;  /* 0x000000b4c424723c */ /* 0x084ff00000041824 */
[C---:B------:R-:W-:Y:S08]  /*8040*/  HMMA.16816.F32.BF16 R40, R204.reuse, R180, R40 ;  /* 0x000000b4cc28723c */ /* 0x040ff00000041828 */
[-C--:B------:R-:W-:Y:S08]  /*8050*/  HMMA.16816.F32.BF16 R44, R204, R182.reuse, R44 ;  /* 0x000000b6cc2c723c */ /* 0x080ff0000004182c */
[C---:B------:R-:W-:Y:S01]  /*8060*/  HMMA.16816.F32.BF16 R48, R196.reuse, R182, R48 ;  /* 0x000000b6c430723c */ /* 0x040fe20000041830 */
[----:B------:R-:W2:Y:S07]  /*8070*/  LDSM.16.M88.4 R180, [R217+0x800] ;  /* 0x00080000d9b4783b */ /* 0x000eae0000000200 */
[-C--:B---3--:R-:W-:Y:S08]  /*8080*/  HMMA.16816.F32.BF16 R52, R196, R184.reuse, R52 ;  /* 0x000000b8c434723c */ /* 0x088ff00000041834 */
        /* <DEDUP_REMOVED lines=8> */
[----:B------:R-:W-:Y:S07]  /*8110*/  LDSM.16.M88.4 R176, [R217+0x2800] ;  /* 0x00280000d9b0783b */ /* 0x000fee0000000200 */
[-C--:B-1----:R-:W-:Y:S08]  /*8120*/  HMMA.16816.F32.BF16 R84, R196, R172.reuse, R84 ;  /* 0x000000acc454723c */ /* 0x082ff00000041854 */
[C---:B------:R-:W-:Y:S08]  /*8130*/  HMMA.16816.F32.BF16 R88, R204.reuse, R172, R88 ;  /* 0x000000accc58723c */ /* 0x040ff00000041858 */
[-C--:B------:R-:W-:Y:S08]  /*8140*/  HMMA.16816.F32.BF16 R92, R204, R174.reuse, R92 ;  /* 0x000000aecc5c723c */ /* 0x080ff0000004185c */
[----:B------:R-:W-:Y:S01]  /*8150*/  HMMA.16816.F32.BF16 R96, R196, R174, R96 ;  /* 0x000000aec460723c */ /* 0x000fe20000041860 */
[----:B------:R-:W1:Y:S01]  /*8160*/  LDSM.16.M88.4 R172, [R217+0x2000] ;  /* 0x00200000d9ac783b */ /* 0x000e620000000200 */
[----:B------:R-:W-:Y:S05]  /*8170*/  DEPBAR.LE SB0, 0x0 ;  /* 0x000080000000791a */ /* 0x000fea0000000000 */
[----:B------:R-:W-:Y:S01]  /*8180*/  BAR.SYNC.DEFER_BLOCKING 0x0 ;  /* 0x0000000000007b1d */ /* 0x000fe20000010000 */
[-C--:B------:R-:W-:Y:S08]  /*8190*/  HMMA.16816.F32.BF16 R4, R188, R192.reuse, R4 ;  /* 0x000000c0bc04723c */ /* 0x080ff00000041804 */
[C---:B------:R-:W-:Y:S08]  /*81a0*/  HMMA.16816.F32.BF16 R8, R200.reuse, R192, R8 ;  /* 0x000000c0c808723c */ /* 0x040ff00000041808 */
[-C--:B------:R-:W-:Y:S08]  /*81b0*/  HMMA.16816.F32.BF16 R12, R200, R194.reuse, R12 ;  /* 0x000000c2c80c723c */ /* 0x080ff0000004180c */
[C---:B------:R-:W-:Y:S08]  /*81c0*/  HMMA.16816.F32.BF16 R16, R188.reuse, R194, R16 ;  /* 0x000000c2bc10723c */ /* 0x040ff00000041810 */
[-C--:B--2---:R-:W-:Y:S08]  /*81d0*/  HMMA.16816.F32.BF16 R20, R188, R180.reuse, R20 ;  /* 0x000000b4bc14723c */ /* 0x084ff00000041814 */
[C---:B------:R-:W-:Y:S07]  /*81e0*/  HMMA.16816.F32.BF16 R24, R200.reuse, R180, R24 ;  /* 0x000000b4c818723c */ /* 0x040fee0000041818 */
[-C--:B------:R-:W-:Y:S01]  /*81f0*/  @P0 IADD3 R180, P2, R2, R130.reuse, RZ ;  /* 0x0000008202b40210 */ /* 0x080fe20007f5e0ff */
[-C--:B------:R-:W-:Y:S04]  /*8200*/  HMMA.16816.F32.BF16 R28, R200, R182.reuse, R28 ;  /* 0x000000b6c81c723c */ /* 0x080fe8000004181c */
[--C-:B------:R-:W-:Y:S04]  /*8210*/  @P0 IMAD.X R181, R3, 0x1, R0.reuse, P2 ;  /* 0x0000000103b50824 */ /* 0x100fe800010e0600 */
[C---:B------:R-:W-:Y:S01]  /*8220*/  HMMA.16816.F32.BF16 R32, R188.reuse, R182, R32 ;  /* 0x000000b6bc20723c */ /* 0x040fe20000041820 */
[----:B------:R-:W2:Y:S06]  /*8230*/  LDL R183, [R1+0x18] ;  /* 0x0000180001b77983 */ /* 0x000eac0000100800 */
[----:B------:R-:W-:Y:S01]  /*8240*/  @!PT LDS RZ, [RZ] ;  /* 0x00000000fffff984 */ /* 0x000fe20000000800 */
[----:B------:R-:W-:Y:S01]  /*8250*/  @!PT LDS RZ, [RZ] ;  /* 0x00000000fffff984 */ /* 0x000fe20000000800 */
[----:B------:R-:W-:Y:S01]  /*8260*/  @!PT LDS RZ, [RZ] ;  /* 0x00000000fffff984 */ /* 0x000fe20000000800 */
[----:B------:R4:W-:Y:S01]  /*8270*/  @P0 LDGSTS.E.BYPASS.LTC128B.128 [R231+0x3100], [R128.64], !P6 ;  /* 0x0310000080e70fae */ /* 0x0009e2000f101d4c */
[-C--:B------:R-:W-:Y:S05]  /*8280*/  HMMA.16816.F32.BF16 R36, R188, R208.reuse, R36 ;  /* 0x000000d0bc24723c */ /* 0x080fea0000041824 */
[----:B------:R1:W-:Y:S03]  /*8290*/  @P0 LDGSTS.E.BYPASS.LTC128B.128 [R231+0x3900], [R2.64], !P6 ;  /* 0x0390000002e70fae */ /* 0x0003e6000f101d4c */
[C---:B------:R-:W-:Y:S03]  /*82a0*/  HMMA.16816.F32.BF16 R40, R200.reuse, R208, R40 ;  /* 0x000000d0c828723c */ /* 0x040fe60000041828 */
[----:B------:R2:W-:Y:S05]  /*82b0*/  @P0 LDGSTS.E.BYPASS.LTC128B.128 [R231+0x4100], [R180.64], !P6 ;  /* 0x04100000b4e70fae */ /* 0x0005ea000f101d4c */
[-C--:B------:R-:W-:Y:S08]  /*82c0*/  HMMA.16816.F32.BF16 R44, R200, R210.reuse, R44 ;  /* 0x000000d2c82c723c */ /* 0x080ff0000004182c */
[C---:B------:R-:W-:Y:S08]  /*82d0*/  HMMA.16816.F32.BF16 R48, R188.reuse, R210, R48 ;  /* 0x000000d2bc30723c */ /* 0x040ff00000041830 */
[-C--:B---3--:R-:W-:Y:S04]  /*82e0*/  HMMA.16816.F32.BF16 R52, R188, R184.reuse, R52 ;  /* 0x000000b8bc34723c */ /* 0x088fe80000041834 */
[----:B-1----:R-:W-:Y:S04]  /*82f0*/  IMAD R2, R229, -0x60, RZ ;  /* 0xffffffa0e5027824 */ /* 0x002fe800078e02ff */
[C---:B------:R-:W-:Y:S08]  /*8300*/  HMMA.16816.F32.BF16 R56, R200.reuse, R184, R56 ;  /* 0x000000b8c838723c */ /* 0x040ff00000041838 */
[-C--:B------:R-:W-:Y:S08]  /*8310*/  HMMA.16816.F32.BF16 R60, R200, R186.reuse, R60 ;  /* 0x000000bac83c723c */ /* 0x080ff0000004183c */
[C---:B------:R-:W-:Y:S08]  /*8320*/  HMMA.16816.F32.BF16 R64, R188.reuse, R186, R64 ;  /* 0x000000babc40723c */ /* 0x040ff00000041840 */
[-C--:B------:R-:W-:Y:S08]  /*8330*/  HMMA.16816.F32.BF16 R68, R188, R172.reuse, R68 ;  /* 0x000000acbc44723c */ /* 0x080ff00000041844 */
[C---:B------:R-:W-:Y:S01]  /*8340*/  HMMA.16816.F32.BF16 R72, R200.reuse, R172, R72 ;  /* 0x000000acc848723c */ /* 0x040fe20000041848 */
[----:B------:R1:W3:Y:S07]  /*8350*/  LDL R173, [R1+0x20] ;  /* 0x0000200001ad7983 */ /* 0x0002ee0000100800 */
[-C--:B------:R-:W-:Y:S08]  /*8360*/  HMMA.16816.F32.BF16 R76, R200, R174.reuse, R76 ;  /* 0x000000aec84c723c */ /* 0x080ff0000004184c */
[C---:B------:R-:W-:Y:S07]  /*8370*/  HMMA.16816.F32.BF16 R80, R188.reuse, R174, R80 ;  /* 0x000000aebc50723c */ /* 0x040fee0000041850 */
[-C--:B------:R-:W-:Y:S01]  /*8380*/  @P0 IADD3 R174, P1, R180, R130.reuse, RZ ;  /* 0x00000082b4ae0210 */ /* 0x080fe20007f3e0ff */
[-C--:B------:R-:W-:Y:S04]  /*8390*/  HMMA.16816.F32.BF16 R84, R188, R176.reuse, R84 ;  /* 0x000000b0bc54723c */ /* 0x080fe80000041854 */
[--C-:B------:R-:W-:Y:S01]  /*83a0*/  @P0 IMAD.X R175, R181, 0x1, R0.reuse, P1 ;  /* 0x00000001b5af0824 */ /* 0x100fe200008e0600 */
[-C--:B----4-:R-:W-:Y:S03]  /*83b0*/  @P0 IADD3 R128, P2, R174, R130.reuse, RZ ;  /* 0x00000082ae800210 */ /* 0x090fe60007f5e0ff */
[C---:B------:R-:W-:Y:S01]  /*83c0*/  HMMA.16816.F32.BF16 R88, R200.reuse, R176, R88 ;  /* 0x000000b0c858723c */ /* 0x040fe20000041858 */
[----:B------:R4:W-:Y:S03]  /*83d0*/  @P0 LDGSTS.E.BYPASS.LTC128B.128 [R231+0x4900], [R174.64], !P6 ;  /* 0x04900000aee70fae */ /* 0x0009e6000f101d4c */
[--C-:B------:R-:W-:Y:S03]  /*83e0*/  @P0 IMAD.X R129, R175, 0x1, R0.reuse, P2 ;  /* 0x00000001af810824 */ /* 0x100fe600010e0600 */
[----:B------:R-:W-:Y:S01]  /*83f0*/  @P0 IADD3 R176, P1, R128, R130, RZ ;  /* 0x0000008280b00210 */ /* 0x000fe20007f3e0ff */
[-C--:B------:R-:W-:Y:S01]  /*8400*/  HMMA.16816.F32.BF16 R92, R200, R178.reuse, R92 ;  /* 0x000000b2c85c723c */ /* 0x080fe2000004185c */
[----:B------:R1:W-:Y:S03]  /*8410*/  @P0 LDGSTS.E.BYPASS.LTC128B.128 [R231+0x5100], [R128.64], !P6 ;  /* 0x0510000080e70fae */ /* 0x0003e6000f101d4c */
[----:B------:R-:W-:Y:S04]  /*8420*/  @P0 IMAD.X R177, R129, 0x1, R0, P1 ;  /* 0x0000000181b10824 */ /* 0x000fe800008e0600 */
[----:B------:R-:W-:Y:S01]  /*8430*/  HMMA.16816.F32.BF16 R96, R188, R178, R96 ;  /* 0x000000b2bc60723c */ /* 0x000fe20000041860 */
[----:B------:R1:W-:Y:S01]  /*8440*/  @P0 LDGSTS.E.BYPASS.LTC128B.128 [R231+0x5900], [R176.64], !P6 ;  /* 0x05900000b0e70fae */ /* 0x0003e2000f101d4c */
[----:B------:R-:W-:Y:S05]  /*8450*/  PLOP3.LUT P0, PT, PT, PT, UP1, 0x40, 0x0 ;  /* 0x000000000000781c */ /* 0x000fea0003f0e818 */
[----:B------:R-:W0:Y:S01]  /*8460*/  LDGDEPBAR ;  /* 0x00000000000079af */ /* 0x000e220000000000 */
[----:B--2---:R-:W-:Y:S04]  /*8470*/  IADD3 R182, -R183, 0x1, R2 ;  /* 0x00000001b7b67810 */ /* 0x004fe80007ffe102 */
[----:B-1----:R-:W-:Y:S04]  /*8480*/  IADD3 R176, R182, c[0x0][0x1d0], RZ ;  /* 0x00007400b6b07a10 */ /* 0x002fe80007ffe0ff */
[----:B------:R-:W-:Y:S04]  /*8490*/  IADD3 R176, R176, -c[0x0][0x168], RZ ;  /* 0x80005a00b0b07a10 */ /* 0x000fe80007ffe0ff */
[C---:B----4-:R-:W-:Y:S02]  /*84a0*/  IADD3 R174, R176.reuse, c[0x0][0x328], RZ ;  /* 0x0000ca00b0ae7a10 */ /* 0x050fe40007ffe0ff */
[----:B------:R-:W-:Y:S01]  /*84b0*/  IADD3 R175, R176, UR11, RZ ;  /* 0x0000000bb0af7c10 */ /* 0x000fe2000fffe0ff */
[----:B---3--:R-:W-:Y:S05]  /*84c0*/  @P3 IMAD.MOV.U32 R173, RZ, RZ, R135 ;  /* 0x000000ffffad3224 */ /* 0x008fea00078e0087 */
[----:B------:R-:W1:Y:S02]  /*84d0*/  SHFL.IDX PT, R3, R173, RZ, 0x1c1f ;  /* 0x001c1fffad037589 */ /* 0x000e6400000e0000 */
[----:B-1----:R-:W-:Y:S02]  /*84e0*/  IMAD.IADD R135, R174, 0x1, R3 ;  /* 0x00000001ae877824 */ /* 0x002fe400078e0203 */
[----:B------:R-:W-:Y:S01]  /*84f0*/  IMAD.IADD R0, R3, 0x1, R175 ;  /* 0x0000000103007824 */ /* 0x000fe200078e02af */
[----:B------:R-:W-:-:S05]  /*8500*/  @P0 BRA `(.L_x_165) ;  /* 0x0000019000000947 */ /* 0x000fca0003800000 */
[----:B------:R-:W-:Y:S01]  /*8510*/  IADD3 R3, R3, c[0x0][0x1d0], RZ ;  /* 0x0000740003037a10 */ /* 0x000fe20007ffe0ff */
[----:B------:R-:W-:Y:S03]  /*8520*/  BSSY B0, `(.L_x_166) ;  /* 0x0000012000007945 */ /* 0x000fe60003800000 */
[----:B------:R-:W-:Y:S04]  /*8530*/  IADD3 R3, R3, -c[0x0][0x168], RZ ;  /* 0x80005a0003037a10 */ /* 0x000fe80007ffe0ff */
[----:B------:R-:W-:Y:S11]  /*8540*/  ISETP.GT.AND P0, PT, R3, -0x1, PT ;  /* 0xffffffff0300780c */ /* 0x000ff60003f04270 */
[----:B------:R-:W-:Y:S02]  /*8550*/  @!UPT UIADD3 URZ, URZ, URZ, URZ ;  /* 0x0000003f3f3ff290 */ /* 0x000fe4000fffe03f */
[----:B------:R-:W-:-:S05]  /*8560*/  @P0 BRA `(.L_x_167) ;  /* 0x0000008000000947 */ /* 0x000fca0003800000 */
[----:B------:R-:W-:Y:S01]  /*8570*/  LOP3.LUT R3, RZ, R3, RZ, 0x33, !PT ;  /* 0x00000003ff037212 */ /* 0x000fe200078e33ff */
[----:B------:R-:W-:Y:S05]  /*8580*/  IMAD.MOV.U32 R128, RZ, RZ, c[0x0][0x32c] ;  /* 0x0000cb00ff807624 */ /* 0x000fea00078e00ff */
[----:B------:R-:W-:Y:S11]  /*8590*/  ISETP.NE.AND P0, PT, R128, 0x1, PT ;  /* 0x000000018000780c */ /* 0x000ff60003f05270 */
[----:B------:R-:W-:Y:S02]  /*85a0*/  @!UPT UIADD3 URZ, URZ, URZ, URZ ;  /* 0x0000003f3f3ff290 */ /* 0x000fe4000fffe03f */
[----:B------:R-:W-:Y:S05]  /*85b0*/  @P0 IMAD.HI.U32 R128, R3, c[0x0][0x330], RZ ;  /* 0x0000cc0003800a27 */ /* 0x000fea00078e00ff */
[----:B------:R-:W-:Y:S04]  /*85c0*/  @P0 SHF.R.U32.HI R3, RZ, c[0x0][0x334], R128 ;  /* 0x0000cd00ff030a19 */ /* 0x000fe80000011680 */
[----:B------:R-:W-:Y:S01]  /*85d0*/  LOP3.LUT R3, RZ, R3, RZ, 0x33, !PT ;  /* 0x00000003ff037212 */ /* 0x000fe200078e33ff */
[----:B------:R-:W-:-:S05]  /*85e0*/  BRA `(.L_x_168) ;  /* 0x0000005000007947 */ /* 0x000fca0003800000 */
.L_x_167:
[----:B------:R-:W-:Y:S04]  /*85f0*/  MOV R128, c[0x0][0x32c] ;  /* 0x0000cb0000807a02 */ /* 0x000fe80000000f00 */
[----:B------:R-:W-:Y:S11]  /*8600*/  ISETP.NE.AND P0, PT, R128, 0x1, PT ;  /* 0x000000018000780c */ /* 0x000ff60003f05270 */
[----:B------:R-:W-:Y:S02]  /*8610*/  @!UPT UIADD3 URZ, URZ, URZ, URZ ;  /* 0x0000003f3f3ff290 */ /* 0x000fe4000fffe03f */
[----:B------:R-:W-:Y:S05]  /*8620*/  @P0 IMAD.HI.U32 R128, R3, c[0x0][0x330], RZ ;  /* 0x0000cc0003800a27 */ /* 0x000fea00078e00ff */
[----:B------:R-:W-:Y:S02]  /*8630*/  @P0 SHF.R.U32.HI R3, RZ, c[0x0][0x334], R128 ;  /* 0x0000cd00ff030a19 */ /* 0x000fe40000011680 */
.L_x_168:
[----:B------:R-:W-:Y:S05]  /*8640*/  BSYNC B0 ;  /* 0x0000000000007941 */ /* 0x000fea0003800000 */
.L_x_166:
[----:B------:R-:W-:Y:S04]  /*8650*/  IMAD.IADD R128, R2, 0x1, -R183 ;  /* 0x0000000102807824 */ /* 0x000fe800078e0ab7 */
[----:B------:R-:W-:Y:S05]  /*8660*/  IMAD R3, R3, c[0x0][0x32c], R128 ;  /* 0x0000cb0003037a24 */ /* 0x000fea00078e0280 */
[----:B------:R-:W-:Y:S02]  /*8670*/  IADD3 R128, R3, c[0x0][0x32c], RZ ;  /* 0x0000cb0003807a10 */ /* 0x000fe40007ffe0ff */
[----:B------:R-:W-:Y:S02]  /*8680*/  IMNMX R0, R0, R3, !PT ;  /* 0x0000000300007217 */ /* 0x000fe40007800200 */
[----:B------:R-:W-:Y:S02]  /*8690*/  IMNMX R135, R135, R128, PT ;  /* 0x0000008087877217 */ /* 0x000fe40003800200 */
.L_x_165:
[----:B------:R-:W-:Y:S01]  /*86a0*/  PLOP3.LUT P0, PT, PT, PT, UP1, 0x40, 0x0 ;  /* 0x000000000000781c */ /* 0x000fe20003f0e818 */
[----:B------:R-:W1:Y:S02]  /*86b0*/  SHFL.IDX PT, R3, R173, 0x1, 0x1c1f ;  /* 0x003c1f00ad037f89 */ /* 0x000e6400000e0000 */
[----:B-1----:R-:W-:Y:S01]  /*86c0*/  IADD3 R128, R175, R3, RZ ;  /* 0x00000003af807210 */ /* 0x002fe20007ffe0ff */
[----:B------:R-:W-:Y:S09]  /*86d0*/  IMAD.IADD R130, R174, 0x1, R3 ;  /* 0x00000001ae827824 */ /* 0x000ff200078e0203 */
        /* <DEDUP_REMOVED lines=15> */
.L_x_171:
[----:B------:R-:W-:Y:S04]  /*87d0*/  MOV R129, c[0x0][0x32c] ;  /* 0x0000cb0000817a02 */ /* 0x000fe80000000f00 */
[----:B------:R-:W-:Y:S11]  /*87e0*/  ISETP.NE.AND P0, PT, R129, 0x1, PT ;  /* 0x000000018100780c */ /* 0x000ff60003f05270 */
[----:B------:R-:W-:Y:S02]  /*87f0*/  @!UPT UIADD3 URZ, URZ, URZ, URZ ;  /* 0x0000003f3f3ff290 */ /* 0x000fe4000fffe03f */
[----:B------:R-:W-:Y:S05]  /*8800*/  @P0 IMAD.HI.U32 R129, R3, c[0x0][0x330], RZ ;  /* 0x0000cc0003810a27 */ /* 0x000fea00078e00ff */
[----:B------:R-:W-:Y:S02]  /*8810*/  @P0 SHF.R.U32.HI R3, RZ, c[0x0][0x334], R129 ;  /* 0x0000cd00ff030a19 */ /* 0x000fe40000011681 */
.L_x_172:
[----:B------:R-:W-:Y:S05]  /*8820*/  BSYNC B0 ;  /* 0x0000000000007941 */ /* 0x000fea0003800000 */
.L_x_170:
[----:B------:R-:W-:Y:S04]  /*8830*/  IMAD.IADD R129, R2, 0x1, -R183 ;  /* 0x0000000102817824 */ /* 0x000fe800078e0ab7 */
[----:B------:R-:W-:Y:S05]  /*8840*/  IMAD R3, R3, c[0x0][0x32c], R129 ;  /* 0x0000cb0003037a24 */ /* 0x000fea00078e0281 */
[----:B------:R-:W-:Y:S02]  /*8850*/  IADD3 R129, R3, c[0x0][0x32c], RZ ;  /* 0x0000cb0003817a10 */ /* 0x000fe40007ffe0ff */
[----:B------:R-:W-:Y:S02]  /*8860*/  IMNMX R128, R128, R3, !PT ;  /* 0x0000000380807217 */ /* 0x000fe40007800200 */
[----:B------:R-:W-:Y:S02]  /*8870*/  IMNMX R130, R130, R129, PT ;  /* 0x0000008182827217 */ /* 0x000fe40003800200 */
.L_x_169:
        /* <DEDUP_REMOVED lines=19> */
.L_x_175:
[----:B------:R-:W-:Y:S04]  /*89b0*/  MOV R177, c[0x0][0x32c] ;  /* 0x0000cb0000b17a02 */ /* 0x000fe80000000f00 */
[----:B------:R-:W-:Y:S11]  /*89c0*/  ISETP.NE.AND P0, PT, R177, 0x1, PT ;  /* 0x00000001b100780c */ /* 0x000ff60003f05270 */
[----:B------:R-:W-:Y:S02]  /*89d0*/  @!UPT UIADD3 URZ, URZ, URZ, URZ ;  /* 0x0000003f3f3ff290 */ /* 0x000fe4000fffe03f */
[----:B------:R-:W-:Y:S05]  /*89e0*/  @P0 IMAD.HI.U32 R177, R172, c[0x0][0x330], RZ ;  /* 0x0000cc00acb10a27 */ /* 0x000fea00078e00ff */
[----:B------:R-:W-:Y:S02]  /*89f0*/  @P0 SHF.R.U32.HI R172, RZ, c[0x0][0x334], R177 ;  /* 0x0000cd00ffac0a19 */ /* 0x000fe400000116b1 */
.L_x_176:
[----:B------:R-:W-:Y:S05]  /*8a00*/  BSYNC B0 ;  /* 0x0000000000007941 */ /* 0x000fea0003800000 */
.L_x_174:
[----:B------:R-:W-:Y:S04]  /*8a10*/  IMAD.IADD R177, R2, 0x1, -R183 ;  /* 0x0000000102b17824 */ /* 0x000fe800078e0ab7 */
[----:B------:R-:W-:Y:S05]  /*8a20*/  IMAD R172, R172, c[0x0][0x32c], R177 ;  /* 0x0000cb00acac7a24 */ /* 0x000fea00078e02b1 */
[----:B------:R-:W-:Y:S02]  /*8a30*/  IADD3 R177, R172, c[0x0][0x32c], RZ ;  /* 0x0000cb00acb17a10 */ /* 0x000fe40007ffe0ff */
[----:B------:R-:W-:Y:S02]  /*8a40*/  IMNMX R3, R3, R172, !PT ;  /* 0x000000ac03037217 */ /* 0x000fe40007800200 */
[----:B------:R-:W-:Y:S02]  /*8a50*/  IMNMX R129, R129, R177, PT ;  /* 0x000000b181817217 */ /* 0x000fe40003800200 */
.L_x_173:
[C---:B------:R-:W-:Y:S02]  /*8a60*/  ISETP.GE.AND P1, PT, R2.reuse, 0x9, PT ;  /* 0x000000090200780c */ /* 0x040fe40003f26270 */
[----:B------:R-:W-:Y:S02]  /*8a70*/  ISETP.GE.AND P3, PT, R2, 0xa, PT ;  /* 0x0000000a0200780c */ /* 0x000fe40003f66270 */
[C---:B------:R-:W-:Y:S02]  /*8a80*/  ISETP.GT.AND P0, PT, R0.reuse, 0x8, !P1 ;  /* 0x000000080000780c */ /* 0x040fe40004f04270 */
[----:B------:R-:W-:Y:S02]  /*8a90*/  P2R R180, PR, RZ, 0x8 ;  /* 0x00000008ffb47803 */ /* 0x000fe40000000000 */
[----:B------:R-:W-:Y:S02]  /*8aa0*/  ISETP.LT.OR P0, PT, R135, 0x9, P0 ;  /* 0x000000098700780c */ /* 0x000fe40000701670 */
[----:B------:R-:W-:Y:S02]  /*8ab0*/  ISETP.GT.AND P2, PT, R0, 0x9, !P3 ;  /* 0x000000090000780c */ /* 0x000fe40005f44270 */
[----:B------:R-:W-:Y:S02]  /*8ac0*/  FSEL R184, R16, -INF , !P0 ;  /* 0xff80000010b87808 */ /* 0x000fe40004000000 */
[----:B------:R-:W-:Y:S02]  /*8ad0*/  ISETP.GT.AND P0, PT, R128, 0x9, !P3 ;  /* 0x000000098000780c */ /* 0x000fe40005f04270 */
[----:B------:R-:W-:Y:S02]  /*8ae0*/  ISETP.GE.AND P3, PT, R2, 0x12, PT ;  /* 0x000000120200780c */ /* 0x000fe40003f66270 */
[----:B------:R-:W-:Y:S02]  /*8af0*/  ISETP.LT.OR P0, PT, R130, 0xa, P0 ;  /* 0x0000000a8200780c */ /* 0x000fe40000701670 */
[----:B------:R-:W-:Y:S02]  /*8b00*/  P2R R178, PR, RZ, 0x8 ;  /* 0x00000008ffb27803 */ /* 0x000fe40000000000 */
[----:B------:R-:W-:Y:S02]  /*8b10*/  FSEL R187, R19, -INF , !P0 ;  /* 0xff80000013bb7808 */ /* 0x000fe40004000000 */
[----:B------:R-:W-:Y:S02]  /*8b20*/  ISETP.GT.AND P0, PT, R0, 0x11, !P3 ;  /* 0x000000110000780c */ /* 0x000fe40005f04270 */
[C---:B------:R-:W-:Y:S02]  /*8b30*/  ISETP.LT.OR P2, PT, R135.reuse, 0xa, P2 ;  /* 0x0000000a8700780c */ /* 0x040fe40001741670 */
[----:B------:R-:W-:Y:S02]  /*8b40*/  ISETP.LT.OR P0, PT, R135, 0x12, P0 ;  /* 0x000000128700780c */ /* 0x000fe40000701670 */
[----:B------:R-:W-:Y:S02]  /*8b50*/  FSEL R185, R17, -INF , !P2 ;  /* 0xff80000011b97808 */ /* 0x000fe40005000000 */
[----:B------:R-:W-:Y:S02]  /*8b60*/  FSEL R190, R21, -INF , !P0 ;  /* 0xff80000015be7808 */ /* 0x000fe40004000000 */
[----:B------:R-:W-:Y:S02]  /*8b70*/  ISETP.GT.AND P0, PT, R128, 0x11, !P3 ;  /* 0x000000118000780c */ /* 0x000fe40005f04270 */
[----:B------:R-:W-:Y:S02]  /*8b80*/  ISETP.GE.AND P3, PT, R2, 0x19, PT ;  /* 0x000000190200780c */ /* 0x000fe40003f66270 */
[----:B------:R-:W-:Y:S02]  /*8b90*/  ISETP.LT.OR P0, PT, R130, 0x12, P0 ;  /* 0x000000128200780c */ /* 0x000fe40000701670 */
[----:B------:R-:W-:Y:S02]  /*8ba0*/  ISETP.GE.AND P2, PT, R2, 0x1a, PT ;  /* 0x0000001a0200780c */ /* 0x000fe40003f46270 */
[----:B------:R-:W-:Y:S02]  /*8bb0*/  FSEL R191, R23, -INF , !P0 ;  /* 0xff80000017bf7808 */ /* 0x000fe40004000000 */
[----:B------:R-:W-:Y:S02]  /*8bc0*/  ISETP.GT.AND P0, PT, R0, 0x18, !P3 ;  /* 0x000000180000780c */ /* 0x000fe40005f04270 */
[----:B------:R-:W-:Y:S02]  /*8bd0*/  P2R R181, PR, RZ, 0x2 ;  /* 0x00000002ffb57803 */ /* 0x000fe40000000000 */
[C---:B------:R-:W-:Y:S02]  /*8be0*/  ISETP.LT.OR P0, PT, R135.reuse, 0x19, P0 ;  /* 0x000000198700780c */ /* 0x040fe40000701670 */
[----:B------:R-:W-:Y:S02]  /*8bf0*/  ISETP.GT.AND P1, PT, R128, 0x8, !P1 ;  /* 0x000000088000780c */ /* 0x000fe40004f24270 */
[----:B------:R-:W-:Y:S02]  /*8c00*/  FSEL R192, R32, -INF , !P0 ;  /* 0xff80000020c07808 */ /* 0x000fe40004000000 */
[----:B------:R-:W-:Y:S02]  /*8c10*/  ISETP.GT.AND P0, PT, R0, 0x19, !P2 ;  /* 0x000000190000780c */ /* 0x000fe40005704270 */
[----:B------:R-:W-:Y:S02]  /*8c20*/  ISETP.GE.AND P4, PT, R2, 0x11, PT ;  /* 0x000000110200780c */ /* 0x000fe40003f86270 */
[----:B------:R-:W-:Y:S02]  /*8c30*/  ISETP.LT.OR P0, PT, R135, 0x1a, P0 ;  /* 0x0000001a8700780c */ /* 0x000fe40000701670 */
[----:B------:R-:W-:Y:S02]  /*8c40*/  ISETP.LT.OR P1, PT, R130, 0x9, P1 ;  /* 0x000000098200780c */ /* 0x000fe40000f21670 */
[----:B------:R-:W-:Y:S02]  /*8c50*/  FSEL R193, R33, -INF , !P0 ;  /* 0xff80000021c17808 */ /* 0x000fe40004000000 */
[----:B------:R-:W-:Y:S02]  /*8c60*/  ISETP.GT.AND P0, PT, R128, 0x18, !P3 ;  /* 0x000000188000780c */ /* 0x000fe40005f04270 */
[----:B------:R-:W-:Y:S02]  /*8c70*/  FSEL R186, R18, -INF , !P1 ;  /* 0xff80000012ba7808 */ /* 0x000fe40004800000 */
[----:B------:R-:W-:Y:S02]  /*8c80*/  ISETP.GT.AND P1, PT, R0, 0x10, !P4 ;  /* 0x000000100000780c */ /* 0x000fe40006724270 */
[----:B------:R-:W-:Y:S02]  /*8c90*/  ISETP.LT.OR P0, PT, R130, 0x19, P0 ;  /* 0x000000198200780c */ /* 0x000fe40000701670 */
[----:B------:R-:W-:Y:S02]  /*8ca0*/  ISETP.LT.OR P1, PT, R135, 0x11, P1 ;  /* 0x000000118700780c */ /* 0x000fe40000f21670 */
[----:B------:R-:W-:Y:S02]  /*8cb0*/  FSEL R194, R34, -INF , !P0 ;  /* 0xff80000022c27808 */ /* 0x000fe40004000000 */
[----:B------:R-:W-:Y:S02]  /*8cc0*/  ISETP.GT.AND P0, PT, R128, 0x19, !P2 ;  /* 0x000000198000780c */ /* 0x000fe40005704270 */
[----:B------:R-:W-:Y:S02]  /*8cd0*/  FSEL R188, R20, -INF , !P1 ;  /* 0xff80000014bc7808 */ /* 0x000fe40004800000 */
[----:B------:R-:W-:Y:S02]  /*8ce0*/  ISETP.GT.AND P1, PT, R128, 0x10, !P4 ;  /* 0x000000108000780c */ /* 0x000fe40006724270 */
[----:B------:R-:W-:Y:S02]  /*8cf0*/  P2R R172, PR, RZ, 0x4 ;  /* 0x00000004ffac7803 */ /* 0x000fe40000000000 */
[----:B------:R-:W-:Y:S02]  /*8d00*/  ISETP.LT.OR P0, PT, R130, 0x1a, P0 ;  /* 0x0000001a8200780c */ /* 0x000fe40000701670 */
[----:B------:R-:W-:Y:S02]  /*8d10*/  ISETP.GE.AND P2, PT, R2, 0x21, PT ;  /* 0x000000210200780c */ /* 0x000fe40003f46270 */
[----:B------:R-:W-:Y:S02]  /*8d20*/  ISETP.LT.OR P1, PT, R130, 0x11, P1 ;  /* 0x000000118200780c */ /* 0x000fe40000f21670 */
[----:B------:R-:W-:Y:S02]  /*8d30*/  FSEL R195, R35, -INF , !P0 ;  /* 0xff80000023c37808 */ /* 0x000fe40004000000 */
[----:B------:R-:W-:Y:S02]  /*8d40*/  ISETP.GT.AND P0, PT, R0, 0x20, !P2 ;  /* 0x000000200000780c */ /* 0x000fe40005704270 */
[----:B------:R-:W-:Y:S02]  /*8d50*/  FSEL R189, R22, -INF , !P1 ;  /* 0xff80000016bd7808 */ /* 0x000fe40004800000 */
[C---:B------:R-:W-:Y:S02]  /*8d60*/  ISETP.LT.OR P0, PT, R135.reuse, 0x21, P0 ;  /* 0x000000218700780c */ /* 0x040fe40000701670 */
[----:B------:R-:W-:Y:S02]  /*8d70*/  ISETP.GE.AND P1, PT, R2, 0x22, PT ;  /* 0x000000220200780c */ /* 0x000fe40003f26270 */
[----:B------:R-:W-:Y:S02]  /*8d80*/  FSEL R196, R36, -INF , !P0 ;  /* 0xff80000024c47808 */ /* 0x000fe40004000000 */
[----:B------:R-:W-:Y:S02]  /*8d90*/  ISETP.GT.AND P0, PT, R0, 0x21, !P1 ;  /* 0x000000210000780c */ /* 0x000fe40004f04270 */
[----:B------:R-:W-:Y:S02]  /*8da0*/  P2R R35, PR, RZ, 0x4 ;  /* 0x00000004ff237803 */ /* 0x000fe40000000000 */
[----:B------:R-:W-:Y:S02]  /*8db0*/  ISETP.LT.OR P0, PT, R135, 0x22, P0 ;  /* 0x000000228700780c */ /* 0x000fe40000701670 */
[----:B------:R-:W-:Y:S02]  /*8dc0*/  P2R R34, PR, RZ, 0x2 ;  /* 0x00000002ff227803 */ /* 0x000fe40000000000 */
[----:B------:R-:W-:Y:S02]  /*8dd0*/  FSEL R197, R37, -INF , !P0 ;  /* 0xff80000025c57808 */ /* 0x000fe40004000000 */
[----:B------:R-:W-:Y:S02]  /*8de0*/  ISETP.GT.AND P0, PT, R128, 0x20, !P2 ;  /* 0x000000208000780c */ /* 0x000fe40005704270 */
[----:B------:R-:W-:Y:S02]  /*8df0*/  ISETP.GE.AND P2, PT, R2, 0x29, PT ;  /* 0x000000290200780c */ /* 0x000fe40003f46270 */
        /* <DEDUP_REMOVED lines=9> */
[----:B------:R-:W-:Y:S02]  /*8e90*/  P2R R177, PR, RZ, 0x8 ;  /* 0x00000008ffb17803 */ /* 0x000fe40000000000 */
[C---:B------:R-:W-:Y:S02]  /*8ea0*/  ISETP.LT.OR P0, PT, R135.reuse, 0x29, P0 ;  /* 0x000000298700780c */ /* 0x040fe40000701670 */
[----:B------:R-:W-:Y:S02]  /*8eb0*/  ISETP.GE.AND P3, PT, R2, 0x51, PT ;  /* 0x000000510200780c */ /* 0x000fe40003f66270 */
[----:B------:R-:W-:Y:S02]  /*8ec0*/  FSEL R203, R48, -INF , !P0 ;  /* 0xff80000030cb7808 */ /* 0x000fe40004000000 */
[----:B------:R-:W-:Y:S02]  /*8ed0*/  ISETP.GT.AND P0, PT, R0, 0x29, !P1 ;  /* 0x000000290000780c */ /* 0x000fe40004f04270 */
[----:B------:R-:W-:Y:S02]  /*8ee0*/  P2R R179, PR, RZ, 0x10 ;  /* 0x00000010ffb37803 */ /* 0x000fe40000000000 */
[----:B------:R-:W-:Y:S02]  /*8ef0*/  ISETP.LT.OR P0, PT, R135, 0x2a, P0 ;  /* 0x0000002a8700780c */ /* 0x000fe40000701670 */
[----:B------:R-:W-:Y:S02]  /*8f00*/  ISETP.GE.AND P4, PT, R2, 0x52, PT ;  /* 0x000000520200780c */ /* 0x000fe40003f86270 */
        /* <DEDUP_REMOVED lines=13> */
[C---:B------:R-:W-:Y:S02]  /*8fe0*/  ISETP.LT.OR P0, PT, R135.reuse, 0x31, P0 ;  /* 0x000000318700780c */ /* 0x040fe40000701670 */
        /* <DEDUP_REMOVED lines=17> */
[----:B------:R-:W-:Y:S04]  /*9100*/  ISETP.GT.AND P0, PT, R0, 0x38, !P2 ;  /* 0x000000380000780c */ /* 0x000fe80005704270 */
[C---:B------:R-:W-:Y:S04]  /*9110*/  ISETP.LT.OR P0, PT, R135.reuse, 0x39, P0 ;  /* 0x000000398700780c */ /* 0x040fe80000701670 */
[----:B------:R-:W-:Y:S02]  /*9120*/  FSEL R234, R64, -INF , !P0 ;  /* 0xff80000040ea7808 */ /* 0x000fe40004000000 */
[----:B------:R-:W-:Y:S04]  /*9130*/  ISETP.GT.AND P0, PT, R0, 0x39, !P1 ;  /* 0x000000390000780c */ /* 0x000fe80004f04270 */
[----:B------:R-:W-:Y:S04]  /*9140*/  ISETP.LT.OR P0, PT, R135, 0x3a, P0 ;  /* 0x0000003a8700780c */ /* 0x000fe80000701670 */
        /* <DEDUP_REMOVED lines=35> */
[----:B------:R-:W-:Y:S04]  /*9380*/  ISETP.LT.OR P0, PT, R130, 0x49, P0 ;  /* 0x000000498200780c */ /* 0x000fe80000701670 */
[----:B------:R-:W-:Y:S02]  /*9390*/  FSEL R248, R82, -INF , !P0 ;  /* 0xff80000052f87808 */ /* 0x000fe40004000000 */
[----:B------:R-:W-:Y:S02]  /*93a0*/  ISETP.GT.AND P0, PT, R128, 0x49, !P1 ;  /* 0x000000498000780c */ /* 0x000fe40004f04270 */
[----:B------:R-:W-:Y:S02]  /*93b0*/  ISETP.GE.AND P1, PT, R2, 0x1, PT ;  /* 0x000000010200780c */ /* 0x000fe40003f26270 */
[----:B------:R-:W-:Y:S04]  /*93c0*/  ISETP.LT.OR P0, PT, R130, 0x4a, P0 ;  /* 0x0000004a8200780c */ /* 0x000fe80000701670 */
[----:B------:R-:W-:Y:S02]  /*93d0*/  FSEL R249, R83, -INF , !P0 ;  /* 0xff80000053f97808 */ /* 0x000fe40004000000 */
[----:B------:R-:W-:Y:S04]  /*93e0*/  ISETP.GT.AND P0, PT, R0, 0x50, !P3 ;  /* 0x000000500000780c */ /* 0x000fe80005f04270 */
[C---:B------:R-:W-:Y:S04]  /*93f0*/  ISETP.LT.OR P0, PT, R135.reuse, 0x51, P0 ;  /* 0x000000518700780c */ /* 0x040fe80000701670 */
[----:B------:R-:W-:Y:S02]  /*9400*/  FSEL R250, R84, -INF , !P0 ;  /* 0xff80000054fa7808 */ /* 0x000fe40004000000 */
[----:B------:R-:W-:Y:S04]  /*9410*/  ISETP.GT.AND P0, PT, R0, 0x51, !P4 ;  /* 0x000000510000780c */ /* 0x000fe80006704270 */
[----:B------:R-:W-:Y:S04]  /*9420*/  ISETP.LT.OR P0, PT, R135, 0x52, P0 ;  /* 0x000000528700780c */ /* 0x000fe80000701670 */
[----:B------:R-:W-:Y:S02]  /*9430*/  FSEL R251, R85, -INF , !P0 ;  /* 0xff80000055fb7808 */ /* 0x000fe40004000000 */
[----:B------:R-:W-:Y:S04]  /*9440*/  ISETP.GT.AND P0, PT, R128, 0x50, !P3 ;  /* 0x000000508000780c */ /* 0x000fe80005f04270 */
[----:B------:R-:W-:Y:S04]  /*9450*/  ISETP.LT.OR P0, PT, R130, 0x51, P0 ;  /* 0x000000518200780c */ /* 0x000fe80000701670 */
[----:B------:R-:W-:Y:S02]  /*9460*/  FSEL R252, R86, -INF , !P0 ;  /* 0xff80000056fc7808 */ /* 0x000fe40004000000 */
[----:B------:R-:W-:Y:S04]  /*9470*/  ISETP.GT.AND P0, PT, R128, 0x51, !P4 ;  /* 0x000000518000780c */ /* 0x000fe80006704270 */
[----:B------:R-:W-:Y:S04]  /*9480*/  ISETP.LT.OR P0, PT, R130, 0x52, P0 ;  /* 0x000000528200780c */ /* 0x000fe80000701670 */
[----:B------:R-:W-:Y:S02]  /*9490*/  FSEL R87, R87, -INF , !P0 ;  /* 0xff80000057577808 */ /* 0x000fe40004000000 */
[C---:B------:R-:W-:Y:S04]  /*94a0*/  ISETP.GT.AND P0, PT, R0.reuse, 0x1, !P2 ;  /* 0x000000010000780c */ /* 0x040fe80005704270 */
[----:B------:R-:W-:Y:S04]  /*94b0*/  ISETP.LT.OR P0, PT, R135, 0x2, P0 ;  /* 0x000000028700780c */ /* 0x000fe80000701670 */
[----:B------:R-:W-:Y:S02]  /*94c0*/  FSEL R37, R5, -INF , !P0 ;  /* 0xff80000005257808 */ /* 0x000fe40004000000 */
[----:B------:R-:W-:Y:S04]  /*94d0*/  ISETP.GT.AND P0, PT, R0, RZ, !P1 ;  /* 0x000000ff0000720c */ /* 0x000fe80004f04270 */
[----:B------:R-:W-:Y:S04]  /*94e0*/  ISETP.LT.OR P0, PT, R135, 0x1, P0 ;  /* 0x000000018700780c */ /* 0x000fe80000701670 */
[----:B------:R-:W-:Y:S02]  /*94f0*/  FSEL R36, R4, -INF , !P0 ;  /* 0xff80000004247808 */ /* 0x000fe40004000000 */
[----:B------:R-:W-:Y:S04]  /*9500*/  ISETP.GT.AND P0, PT, R128, 0x1, !P2 ;  /* 0x000000018000780c */ /* 0x000fe80005704270 */
[----:B------:R-:W-:Y:S04]  /*9510*/  ISETP.LT.OR P0, PT, R130, 0x2, P0 ;  /* 0x000000028200780c */ /* 0x000fe80000701670 */
[----:B------:R-:W-:Y:S02]  /*9520*/  FSEL R39, R7, -INF , !P0 ;  /* 0xff80000007277808 */ /* 0x000fe40004000000 */
[----:B------:R-:W-:Y:S04]  /*9530*/  ISETP.GT.AND P0, PT, R128, RZ, !P1 ;  /* 0x000000ff8000720c */ /* 0x000fe80004f04270 */
        /* <DEDUP_REMOVED lines=17> */
[----:B------:R-:W-:Y:S04]  /*9650*/  ISETP.NE.AND P0, PT, R181, RZ, PT ;  /* 0x000000ffb500720c */ /* 0x000fe80003f05270 */
        /* <DEDUP_REMOVED lines=83> */
[----:B------:R-:W-:Y:S02]  /*9b90*/  ISETP.GT.AND P0, PT, R3, 0x59, !P6 ;  /* 0x000000590300780c */ /* 0x000fe40007704270 */
[----:B------:R-:W1:Y:S01]  /*9ba0*/  SHFL.IDX PT, R3, R173, 0x3, 0x1c1f ;  /* 0x007c1f00ad037f89 */ /* 0x000e6200000e0000 */
[----:B------:R-:W-:Y:S02]  /*9bb0*/  ISETP.NE.AND P6, PT, R183, RZ, PT ;  /* 0x000000ffb700720c */ /* 0x000fe40003fc5270 */
[----:B------:R-:W-:Y:S04]  /*9bc0*/  ISETP.LT.OR P0, PT, R129, 0x5a, P0 ;  /* 0x0000005a8100780c */ /* 0x000fe80000701670 */
[----:B------:R-:W-:Y:S02]  /*9bd0*/  FSEL R183, R93, -INF , !P0 ;  /* 0xff8000005db77808 */ /* 0x000fe40004000000 */
[----:B------:R-:W-:Y:S01]  /*9be0*/  PLOP3.LUT P0, PT, PT, PT, UP1, 0x40, 0x0 ;  /* 0x000000000000781c */ /* 0x000fe20003f0e818 */
[--C-:B-1----:R-:W-:Y:S02]  /*9bf0*/  IMAD.IADD R2, R174, 0x1, R3.reuse ;  /* 0x00000001ae027824 */ /* 0x102fe400078e0203 */
[----:B------:R-:W-:Y:S10]  /*9c00*/  IMAD.IADD R0, R175, 0x1, R3 ;  /* 0x00000001af007824 */ /* 0x000ff400078e0203 */
        /* <DEDUP_REMOVED lines=15> */
.L_x_179:
[----:B------:R-:W-:Y:S04]  /*9d00*/  MOV R2, c[0x0][0x32c] ;  /* 0x0000cb0000027a02 */ /* 0x000fe80000000f00 */
[----:B------:R-:W-:Y:S11]  /*9d10*/  ISETP.NE.AND P0, PT, R2, 0x1, PT ;  /* 0x000000010200780c */ /* 0x000ff60003f05270 */
[----:B------:R-:W-:Y:S02]  /*9d20*/  @!UPT UIADD3 URZ, URZ, URZ, URZ ;  /* 0x0000003f3f3ff290 */ /* 0x000fe4000fffe03f */
[----:B------:R-:W-:Y:S05]  /*9d30*/  @P0 IMAD.HI.U32 R2, R0, c[0x0][0x330], RZ ;  /* 0x0000cc0000020a27 */ /* 0x000fea00078e00ff */
[----:B------:R-:W-:Y:S02]  /*9d40*/  @P0 SHF.R.U32.HI R0, RZ, c[0x0][0x334], R2 ;  /* 0x0000cd00ff000a19 */ /* 0x000fe40000011602 */
.L_x_180:
[----:B------:R-:W-:Y:S05]  /*9d50*/  BSYNC B0 ;  /* 0x0000000000007941 */ /* 0x000fea0003800000 */
.L_x_178:
[----:B------:R-:W-:Y:S02]  /*9d60*/  IADD3 R2, R182, -0x1, RZ ;  /* 0xffffffffb6027810 */ /* 0x000fe40007ffe0ff */
[C-C-:B------:R-:W-:Y:S02]  /*9d70*/  IADD3 R4, R3.reuse, UR11, R176.reuse ;  /* 0x0000000b03047c10 */ /* 0x140fe4000fffe0b0 */
[----:B------:R-:W-:Y:S01]  /*9d80*/  IADD3 R3, R3, c[0x0][0x328], R176 ;  /* 0x0000ca0003037a10 */ /* 0x000fe20007ffe0b0 */
[----:B------:R-:W-:Y:S05]  /*9d90*/  IMAD R0, R0, c[0x0][0x32c], R2 ;  /* 0x0000cb0000007a24 */ /* 0x000fea00078e0202 */
[----:B------:R-:W-:Y:S02]  /*9da0*/  IADD3 R2, R0, c[0x0][0x32c], RZ ;  /* 0x0000cb0000027a10 */ /* 0x000fe40007ffe0ff */
[----:B------:R-:W-:Y:S02]  /*9db0*/  IMNMX R0, R4, R0, !PT ;  /* 0x0000000004007217 */ /* 0x000fe40007800200 */
[----:B------:R-:W-:Y:S02]  /*9dc0*/  IMNMX R2, R3, R2, PT ;  /* 0x0000000203027217 */ /* 0x000fe40003800200 */
.L_x_177:
[----:B------:R-:W-:Y:S02]  /*9dd0*/  ISETP.GT.AND P0, PT, R0, RZ, !P1 ;  /* 0x000000ff0000720c */ /* 0x000fe40004f04270 */
[----:B------:R-:W-:Y:S02]  /*9de0*/  FMNMX.FTZ R130, R36, R131, !PT ;  /* 0x0000008324827209 */ /* 0x000fe40007810000 */
[----:B------:R-:W-:Y:S02]  /*9df0*/  ISETP.LT.OR P0, PT, R2, 0x1, P0 ;  /* 0x000000010200780c */ /* 0x000fe40000701670 */
[----:B------:R-:W-:Y:S02]  /*9e00*/  FMNMX.FTZ R130, R37, R130, !PT ;  /* 0x0000008225827209 */ /* 0x000fe40007810000 */
[----:B------:R-:W-:Y:S02]  /*9e10*/  FSEL R10, R10, -INF , !P0 ;  /* 0xff8000000a0a7808 */ /* 0x000fe40004000000 */
[----:B------:R-:W-:Y:S02]  /*9e20*/  ISETP.GT.AND P0, PT, R0, 0x1, !P2 ;  /* 0x000000010000780c */ /* 0x000fe40005704270 */
[----:B------:R-:W-:Y:S02]  /*9e30*/  FMNMX.FTZ R130, R184, R130, !PT ;  /* 0x00000082b8827209 */ /* 0x000fe40007810000 */
[----:B------:R-:W-:Y:S02]  /*9e40*/  ISETP.LT.OR P0, PT, R2, 0x2, P0 ;  /* 0x000000020200780c */ /* 0x000fe40000701670 */
[----:B------:R-:W-:Y:S02]  /*9e50*/  ISETP.NE.AND P2, PT, R178, RZ, PT ;  /* 0x000000ffb200720c */ /* 0x000fe40003f45270 */
[----:B------:R-:W-:Y:S02]  /*9e60*/  FSEL R11, R11, -INF , !P0 ;  /* 0xff8000000b0b7808 */ /* 0x000fe40004000000 */
[----:B------:R-:W-:Y:S02]  /*9e70*/  ISETP.NE.AND P0, PT, R181, RZ, PT ;  /* 0x000000ffb500720c */ /* 0x000fe40003f05270 */
[----:B------:R-:W-:Y:S02]  /*9e80*/  FMNMX.FTZ R130, R185, R130, !PT ;  /* 0x00000082b9827209 */ /* 0x000fe40007810000 */
        /* <DEDUP_REMOVED lines=10> */
[----:B------:R-:W-:Y:S02]  /*9f30*/  FMNMX.FTZ R130, R193, R130, !PT ;  /* 0x00000082c1827209 */ /* 0x000fe40007810000 */
        /* <DEDUP_REMOVED lines=43> */
[----:B------:R-:W-:Y:S02]  /*a1f0*/  FMNMX.FTZ R130, R245, R130, !PT ;  /* 0x00000082f5827209 */ /* 0x000fe40007810000 */
[----:B------:R-:W-:Y:S02]  /*a200*/  ISETP.LT.OR P0, PT, R2, 0x29, P0 ;  /* 0x000000290200780c */ /* 0x000fe40000701670 */
[----:B------:R-:W-:Y:S02]  /*a210*/  FMNMX.FTZ R3, R198, R3, !PT ;  /* 0x00000003c6037209 */ /* 0x000fe40007810000 */
[----:B------:R-:W-:Y:S02]  /*a220*/  FMNMX.FTZ R130, R247, R130, !PT ;  /* 0x00000082f7827209 */ /* 0x000fe40007810000 */
[----:B------:R-:W-:Y:S02]  /*a230*/  FSEL R98, R46, -INF , !P0 ;  /* 0xff8000002e627808 */ /* 0x000fe40004000000 */
[----:B------:R-:W-:Y:S02]  /*a240*/  ISETP.NE.AND P0, PT, R32, RZ, PT ;  /* 0x000000ff2000720c */ /* 0x000fe40003f05270 */
[----:B------:R-:W-:Y:S02]  /*a250*/  FMNMX.FTZ R130, R250, R130, !PT ;  /* 0x00000082fa827209 */ /* 0x000fe40007810000 */
[----:B------:R-:W-:Y:S02]  /*a260*/  FMNMX.FTZ R3, R202, R3, !PT ;  /* 0x00000003ca037209 */ /* 0x000fe40007810000 */
[----:B------:R-:W-:Y:S02]  /*a270*/  ISETP.GT.AND P0, PT, R0, 0x29, !P0 ;  /* 0x000000290000780c */ /* 0x000fe40004704270 */
[----:B------:R-:W-:Y:S02]  /*a280*/  FMNMX.FTZ R130, R251, R130, !PT ;  /* 0x00000082fb827209 */ /* 0x000fe40007810000 */
[----:B------:R-:W-:Y:S02]  /*a290*/  FMNMX.FTZ R3, R205, R3, !PT ;  /* 0x00000003cd037209 */ /* 0x000fe40007810000 */
[----:B------:R-:W-:Y:S02]  /*a2a0*/  FMNMX.FTZ R4, R8, R133, !PT ;  /* 0x0000008508047209 */ /* 0x000fe40007810000 */
[----:B------:R-:W-:Y:S02]  /*a2b0*/  FMNMX.FTZ R130, R80, R130, !PT ;  /* 0x0000008250827209 */ /* 0x000fe40007810000 */
[----:B------:R-:W-:Y:S02]  /*a2c0*/  ISETP.LT.OR P0, PT, R2, 0x2a, P0 ;  /* 0x0000002a0200780c */ /* 0x000fe40000701670 */
[----:B------:R-:W-:Y:S02]  /*a2d0*/  FMNMX.FTZ R3, R206, R3, !PT ;  /* 0x00000003ce037209 */ /* 0x000fe40007810000 */
[----:B------:R-:W-:Y:S02]  /*a2e0*/  FMNMX.FTZ R4, R9, R4, !PT ;  /* 0x0000000409047209 */ /* 0x000fe40007810000 */
[----:B------:R-:W-:Y:S02]  /*a2f0*/  FMNMX.FTZ R130, R82, R130, !PT ;  /* 0x0000008252827209 */ /* 0x000fe40007810000 */
[----:B------:R-:W-:Y:S02]  /*a300*/  FSEL R99, R47, -INF , !P0 ;  /* 0xff8000002f637808 */ /* 0x000fe40004000000 */
[----:B------:R-:W-:Y:S01]  /*a310*/  ISETP.NE.AND P0, PT, R23, RZ, PT ;  /* 0x000000ff1700720c */ /* 0x000fe20003f05270 */
[----:B------:R-:W1:Y:S01]  /*a320*/  SHFL.BFLY PT, R5, R130, 0x2, 0x1f ;  /* 0x0c401f0082057f89 */ /* 0x000e6200000e0000 */
[----:B------:R-:W-:Y:S02]  /*a330*/  FMNMX.FTZ R3, R210, R3, !PT ;  /* 0x00000003d2037209 */ /* 0x000fe40007810000 */
        /* <DEDUP_REMOVED lines=24> */
[----:B-1----:R-:W-:Y:S02]  /*a4c0*/  FMNMX.FTZ R130, R130, R5, !PT ;  /* 0x0000000582827209 */ /* 0x002fe40007810000 */
[----:B------:R-:W-:Y:S02]  /*a4d0*/  ISETP.LT.OR P0, PT, R2, 0x39, P0 ;  /* 0x000000390200780c */ /* 0x000fe40000701670 */
[----:B------:R-:W-:Y:S01]  /*a4e0*/  FMNMX.FTZ R3, R252, R3, !PT ;  /* 0x00000003fc037209 */ /* 0x000fe20007810000 */
[----:B------:R-:W1:Y:S01]  /*a4f0*/  SHFL.BFLY PT, R6, R130, 0x1, 0x1f ;  /* 0x0c201f0082067f89 */ /* 0x000e6200000e0000 */
[----:B------:R-:W-:Y:S02]  /*a500*/  FMNMX.FTZ R4, R200, R4, !PT ;  /* 0x00000004c8047209 */ /* 0x000fe40007810000 */
[----:B------:R-:W-:Y:S02]  /*a510*/  FMNMX.FTZ R3, R87, R3, !PT ;  /* 0x0000000357037209 */ /* 0x000fe40007810000 */
[----:B------:R-:W-:Y:S02]  /*a520*/  FSEL R174, R62, -INF , !P0 ;  /* 0xff8000003eae7808 */ /* 0x000fe40004000000 */
[----:B------:R-:W-:Y:S02]  /*a530*/  MOV R62, R53 ;  /* 0x00000035003e7202 */ /* 0x000fe40000000f00 */
[----:B------:R-:W-:Y:S02]  /*a540*/  ISETP.NE.AND P0, PT, R20, RZ, PT ;  /* 0x000000ff1400720c */ /* 0x000fe40003f05270 */
[----:B------:R-:W-:Y:S02]  /*a550*/  FMNMX.FTZ R4, R201, R4, !PT ;  /* 0x00000004c9047209 */ /* 0x000fe40007810000 */
[----:B------:R-:W-:Y:S02]  /*a560*/  ISETP.GT.AND P0, PT, R0, 0x39, !P0 ;  /* 0x000000390000780c */ /* 0x000fe40004704270 */
[----:B------:R-:W-:Y:S02]  /*a570*/  FMNMX.FTZ R3, R62, R3, !PT ;  /* 0x000000033e037209 */ /* 0x000fe40007810000 */
[----:B------:R-:W-:Y:S02]  /*a580*/  FMNMX.FTZ R4, R209, R4, !PT ;  /* 0x00000004d1047209 */ /* 0x000fe40007810000 */
[----:B------:R-:W-:Y:S02]  /*a590*/  FMNMX.FTZ R3, R85, R3, !PT ;  /* 0x0000000355037209 */ /* 0x000fe40007810000 */
[----:B------:R-:W-:Y:S02]  /*a5a0*/  ISETP.NE.AND P2, PT, R19, RZ, PT ;  /* 0x000000ff1300720c */ /* 0x000fe40003f45270 */
[----:B------:R-:W-:Y:S01]  /*a5b0*/  ISETP.LT.OR P0, PT, R2, 0x3a, P0 ;  /* 0x0000003a0200780c */ /* 0x000fe20000701670 */
[----:B------:R-:W2:Y:S01]  /*a5c0*/  SHFL.BFLY PT, R129, R3, 0x2, 0x1f ;  /* 0x0c401f0003817f89 */ /* 0x000ea200000e0000 */
[----:B------:R-:W-:Y:S02]  /*a5d0*/  FMNMX.FTZ R4, R211, R4, !PT ;  /* 0x00000004d3047209 */ /* 0x000fe40007810000 */
[----:B------:R-:W-:Y:S02]  /*a5e0*/  FSEL R175, R63, -INF , !P0 ;  /* 0xff8000003faf7808 */ /* 0x000fe40004000000 */
[----:B------:R-:W-:Y:S02]  /*a5f0*/  ISETP.GT.AND P0, PT, R0, 0x40, !P2 ;  /* 0x000000400000780c */ /* 0x000fe40005704270 */
[----:B------:R-:W-:Y:S02]  /*a600*/  FMNMX.FTZ R4, R230, R4, !PT ;  /* 0x00000004e6047209 */ /* 0x000fe40007810000 */
[----:B------:R-:W-:Y:S02]  /*a610*/  ISETP.NE.AND P1, PT, R18, RZ, PT ;  /* 0x000000ff1200720c */ /* 0x000fe40003f25270 */
[----:B------:R-:W-:Y:S02]  /*a620*/  ISETP.LT.OR P0, PT, R2, 0x41, P0 ;  /* 0x000000410200780c */ /* 0x000fe40000701670 */
[----:B------:R-:W-:Y:S02]  /*a630*/  FMNMX.FTZ R4, R233, R4, !PT ;  /* 0x00000004e9047209 */ /* 0x000fe40007810000 */
[----:B------:R-:W-:Y:S02]  /*a640*/  FSEL R181, R74, -INF , !P0 ;  /* 0xff8000004ab57808 */ /* 0x000fe40004000000 */
[----:B------:R-:W-:Y:S02]  /*a650*/  ISETP.GT.AND P0, PT, R0, 0x41, !P1 ;  /* 0x000000410000780c */ /* 0x000fe40004f04270 */
[----:B------:R-:W-:Y:S02]  /*a660*/  FMNMX.FTZ R4, R241, R4, !PT ;  /* 0x00000004f1047209 */ /* 0x000fe40007810000 */
[----:B-1----:R-:W-:Y:S02]  /*a670*/  FMNMX.FTZ R130, R130, R6, !PT ;  /* 0x0000000682827209 */ /* 0x002fe40007810000 */
[----:B------:R-:W-:Y:S02]  /*a680*/  ISETP.NE.AND P2, PT, R17, RZ, PT ;  /* 0x000000ff1100720c */ /* 0x000fe40003f45270 */
[----:B------:R-:W-:Y:S01]  /*a690*/  ISETP.LT.OR P0, PT, R2, 0x42, P0 ;  /* 0x000000420200780c */ /* 0x000fe20000701670 */
[----:B------:R-:W-:Y:S01]  /*a6a0*/  FMUL.FTZ R71, R130, c[0x0][0x2d0] ;  /* 0x0000b40082477a20 */ /* 0x000fe20000410000 */
[----:B------:R-:W-:Y:S02]  /*a6b0*/  FMNMX.FTZ R5, R10, R134, !PT ;  /* 0x000000860a057209 */ /* 0x000fe40007810000 */
[----:B------:R-:W-:Y:S02]  /*a6c0*/  FMNMX.FTZ R4, R242, R4, !PT ;  /* 0x00000004f2047209 */ /* 0x000fe40007810000 */
[----:B------:R-:W-:Y:S02]  /*a6d0*/  FSEL R182, R75, -INF , !P0 ;  /* 0xff8000004bb67808 */ /* 0x000fe40004000000 */
[----:B------:R-:W-:Y:S02]  /*a6e0*/  ISETP.GT.AND P0, PT, R0, 0x48, !P2 ;  /* 0x000000480000780c */ /* 0x000fe40005704270 */
[----:B------:R-:W-:Y:S02]  /*a6f0*/  FSETP.NEU.FTZ.AND P2, PT, R130, -INF , PT ;  /* 0xff8000008200780b */ /* 0x000fe40003f5d000 */
[----:B------:R-:W-:Y:S02]  /*a700*/  FMNMX.FTZ R4, R244, R4, !PT ;  /* 0x00000004f4047209 */ /* 0x000fe40007810000 */
[----:B------:R-:W-:Y:S02]  /*a710*/  FMNMX.FTZ R5, R11, R5, !PT ;  /* 0x000000050b057209 */ /* 0x000fe40007810000 */
[----:B------:R-:W-:Y:S02]  /*a720*/  FSEL R71, R71, RZ, P2 ;  /* 0x000000ff47477208 */ /* 0x000fe40001000000 */
[----:B------:R-:W-:Y:S02]  /*a730*/  FMNMX.FTZ R4, R246, R4, !PT ;  /* 0x00000004f6047209 */ /* 0x000fe40007810000 */
[----:B------:R-:W-:Y:S02]  /*a740*/  FMNMX.FTZ R5, R14, R5, !PT ;  /* 0x000000050e057209 */ /* 0x000fe40007810000 */
[----:B--2---:R-:W-:Y:S02]  /*a750*/  FMNMX.FTZ R129, R3, R129, !PT ;  /* 0x0000008103817209 */ /* 0x004fe40007810000 */
[----:B------:R-:W-:Y:S01]  /*a760*/  FMNMX.FTZ R3, R88, R4, !PT ;  /* 0x0000000458037209 */ /* 0x000fe20007810000 */
[--C-:B------:R-:W-:Y:S01]  /*a770*/  FFMA.FTZ R4, R36, c[0x0][0x2d0], -R71.reuse ;  /* 0x0000b40024047a23 */ /* 0x100fe20000010847 */
[----:B------:R-:W-:Y:S01]  /*a780*/  FMNMX.FTZ R5, R15, R5, !PT ;  /* 0x000000050f057209 */ /* 0x000fe20007810000 */
[----:B------:R-:W1:Y:S01]  /*a790*/  SHFL.BFLY PT, R6, R129, 0x1, 0x1f ;  /* 0x0c201f0081067f89 */ /* 0x000e6200000e0000 */
[----:B------:R-:W-:Y:S01]  /*a7a0*/  FMNMX.FTZ R3, R89, R3, !PT ;  /* 0x0000000359037209 */ /* 0x000fe20007810000 */
[----:B------:R2:W-:Y:S01]  /*a7b0*/  MUFU.EX2 R63, R4 ;  /* 0x00000004003f7308 */ /* 0x0005e20000000800 */
[----:B------:R-:W-:Y:S02]  /*a7c0*/  FMNMX.FTZ R5, R56, R5, !PT ;  /* 0x0000000538057209 */ /* 0x000fe40007810000 */
[----:B------:R-:W-:Y:S02]  /*a7d0*/  FMNMX.FTZ R3, R81, R3, !PT ;  /* 0x0000000351037209 */ /* 0x000fe40007810000 */
[----:B------:R-:W-:Y:S02]  /*a7e0*/  FMNMX.FTZ R5, R57, R5, !PT ;  /* 0x0000000539057209 */ /* 0x000fe40007810000 */
[----:B------:R-:W-:Y:S02]  /*a7f0*/  FMNMX.FTZ R3, R183, R3, !PT ;  /* 0x00000003b7037209 */ /* 0x000fe40007810000 */
[----:B------:R-:W-:Y:S02]  /*a800*/  FMNMX.FTZ R5, R60, R5, !PT ;  /* 0x000000053c057209 */ /* 0x000fe40007810000 */
[----:B------:R-:W-:Y:S01]  /*a810*/  ISETP.LT.OR P0, PT, R2, 0x49, P0 ;  /* 0x000000490200780c */ /* 0x000fe20000701670 */
[----:B------:R-:W3:Y:S01]  /*a820*/  SHFL.BFLY PT, R7, R3, 0x2, 0x1f ;  /* 0x0c401f0003077f89 */ /* 0x000ee200000e0000 */
[----:B------:R-:W-:Y:S02]  /*a830*/  FMNMX.FTZ R5, R84, R5, !PT ;  /* 0x0000000554057209 */ /* 0x000fe40007810000 */
[----:B------:R-:W-:Y:S01]  /*a840*/  ISETP.NE.AND P1, PT, R16, RZ, PT ;  /* 0x000000ff1000720c */ /* 0x000fe20003f25270 */
[--C-:B------:R-:W-:Y:S01]  /*a850*/  FFMA.FTZ R16, R192, c[0x0][0x2d0], -R71.reuse ;  /* 0x0000b400c0107a23 */ /* 0x100fe20000010847 */
[----:B------:R-:W-:Y:S02]  /*a860*/  FMNMX.FTZ R5, R96, R5, !PT ;  /* 0x0000000560057209 */ /* 0x000fe40007810000 */
[----:B------:R-:W-:Y:S01]  /*a870*/  FSEL R177, R78, -INF , !P0 ;  /* 0xff8000004eb17808 */ /* 0x000fe20004000000 */
[----:B------:R-:W-:Y:S01]  /*a880*/  MUFU.EX2 R34, R16 ;  /* 0x0000001000227308 */ /* 0x000fe20000000800 */
[----:B------:R-:W-:Y:S02]  /*a890*/  FMNMX.FTZ R5, R97, R5, !PT ;  /* 0x0000000561057209 */ /* 0x000fe40007810000 */
[----:B-1----:R-:W-:Y:S02]  /*a8a0*/  FMNMX.FTZ R129, R129, R6, !PT ;  /* 0x0000000681817209 */ /* 0x002fe40007810000 */
[----:B--2---:R-:W-:Y:S01]  /*a8b0*/  FMNMX.FTZ R4, R98, R5, !PT ;  /* 0x0000000562047209 */ /* 0x004fe20007810000 */
[--C-:B------:R-:W-:Y:S01]  /*a8c0*/  FFMA.FTZ R5, R37, c[0x0][0x2d0], -R71.reuse ;  /* 0x0000b40025057a23 */ /* 0x100fe20000010847 */
[C---:B------:R-:W-:Y:S01]  /*a8d0*/  ISETP.GT.AND P0, PT, R0.reuse, 0x49, !P1 ;  /* 0x000000490000780c */ /* 0x040fe20004f04270 */
[----:B------:R-:W-:Y:S01]  /*a8e0*/  FMUL.FTZ R92, R129, c[0x0][0x2d0] ;  /* 0x0000b400815c7a20 */ /* 0x000fe20000410000 */
[----:B------:R-:W-:Y:S01]  /*a8f0*/  ISETP.GT.AND P3, PT, R0, 0x50, !P3 ;  /* 0x000000500000780c */ /* 0x000fe20005f64270 */
[----:B------:R1:W-:Y:S01]  /*a900*/  MUFU.EX2 R24, R5 ;  /* 0x0000000500187308 */ /* 0x0003e20000000800 */
[----:B------:R-:W-:Y:S02]  /*a910*/  FMNMX.FTZ R4, R99, R4, !PT ;  /* 0x0000000463047209 */ /* 0x000fe40007810000 */
[----:B------:R-:W-:Y:S02]  /*a920*/  FSETP.NEU.FTZ.AND P1, PT, R129, -INF , PT ;  /* 0xff8000008100780b */ /* 0x000fe40003f3d000 */
[----:B------:R-:W-:Y:S02]  /*a930*/  ISETP.LT.OR P0, PT, R2, 0x4a, P0 ;  /* 0x0000004a0200780c */ /* 0x000fe40000701670 */
[----:B---3--:R-:W-:Y:S02]  /*a940*/  FMNMX.FTZ R3, R3, R7, !PT ;  /* 0x0000000703037209 */ /* 0x008fe40007810000 */
[----:B------:R-:W-:Y:S02]  /*a950*/  FSEL R92, R92, RZ, P1 ;  /* 0x000000ff5c5c7208 */ /* 0x000fe40000800000 */
[----:B------:R-:W-:Y:S01]  /*a960*/  FSEL R176, R79, -INF , !P0 ;  /* 0xff8000004fb07808 */ /* 0x000fe20004000000 */
[----:B------:R-:W2:Y:S01]  /*a970*/  SHFL.BFLY PT, R128, R3, 0x1, 0x1f ;  /* 0x0c201f0003807f89 */ /* 0x000ea200000e0000 */
[----:B------:R-:W-:Y:S01]  /*a980*/  ISETP.GT.AND P0, PT, R0, 0x51, !P4 ;  /* 0x000000510000780c */ /* 0x000fe20006704270 */
[--C-:B------:R-:W-:Y:S01]  /*a990*/  FFMA.FTZ R28, R195, c[0x0][0x2d0], -R92.reuse ;  /* 0x0000b400c31c7a23 */ /* 0x100fe2000001085c */
[----:B------:R-:W-:Y:S02]  /*a9a0*/  ISETP.NE.AND P4, PT, R52, RZ, PT ;  /* 0x000000ff3400720c */ /* 0x000fe40003f85270 */
[----:B------:R-:W-:Y:S02]  /*a9b0*/  ISETP.LT.OR P0, PT, R2, 0x52, P0 ;  /* 0x000000520200780c */ /* 0x000fe40000701670 */
[----:B------:R-:W-:Y:S01]  /*a9c0*/  ISETP.GT.AND P4, PT, R0, 0x59, !P4 ;  /* 0x000000590000780c */ /* 0x000fe20006784270 */
[----:B------:R-:W-:Y:S01]  /*a9d0*/  LDSM.16.MT88.4 R52, [R214+0x100] ;  /* 0x00010000d634783b */ /* 0x000fe20000004200 */
[----:B------:R-:W-:Y:S02]  /*a9e0*/  FSEL R179, R91, -INF , !P0 ;  /* 0xff8000005bb37808 */ /* 0x000fe40004000000 */
[----:B------:R-:W-:Y:S02]  /*a9f0*/  ISETP.LT.OR P0, PT, R2, 0x5a, P4 ;  /* 0x0000005a0200780c */ /* 0x000fe40002701670 */
[----:B-1----:R-:W-:Y:S01]  /*aa00*/  FMNMX.FTZ R5, R172, R4, !PT ;  /* 0x00000004ac057209 */ /* 0x002fe20007810000 */
[----:B------:R-:W-:Y:S01]  /*aa10*/  FFMA.FTZ R4, R184, c[0x0][0x2d0], -R71 ;  /* 0x0000b400b8047a23 */ /* 0x000fe20000010847 */
[----:B------:R-:W-:Y:S01]  /*aa20*/  FSEL R70, R95, -INF , !P0 ;  /* 0xff8000005f467808 */ /* 0x000fe20004000000 */
[----:B------:R-:W-:Y:S01]  /*aa30*/  LDSM.16.MT88.4 R76, [R215+0x100] ;  /* 0x00010000d74c783b */ /* 0x000fe20000004200 */
[----:B------:R-:W-:Y:S01]  /*aa40*/  MUFU.EX2 R95, R28 ;  /* 0x0000001c005f7308 */ /* 0x000fe20000000800 */
[----:B------:R-:W-:Y:S02]  /*aa50*/  FMNMX.FTZ R5, R173, R5, !PT ;  /* 0x00000005ad057209 */ /* 0x000fe40007810000 */
[----:B------:R-:W-:Y:S01]  /*aa60*/  ISETP.GT.AND P5, PT, R0, 0x58, !P5 ;  /* 0x000000580000780c */ /* 0x000fe20006fa4270 */
[--C-:B------:R-:W-:Y:S01]  /*aa70*/  FFMA.FTZ R0, R39, c[0x0][0x2d0], -R92.reuse ;  /* 0x0000b40027007a23 */ /* 0x100fe2000001085c */
[----:B------:R-:W-:Y:S02]  /*aa80*/  ISETP.LT.OR P3, PT, R2, 0x51, P3 ;  /* 0x000000510200780c */ /* 0x000fe40001f61670 */
[----:B--2---:R-:W-:Y:S01]  /*aa90*/  FMNMX.FTZ R128, R3, R128, !PT ;  /* 0x0000008003807209 */ /* 0x004fe20007810000 */
[--C-:B------:R-:W-:Y:S01]  /*aaa0*/  FFMA.FTZ R3, R187, c[0x0][0x2d0], -R92.reuse ;  /* 0x0000b400bb037a23 */ /* 0x100fe2000001085c */
[----:B------:R-:W-:Y:S01]  /*aab0*/  MOV R187, R82 ;  /* 0x0000005200bb7202 */ /* 0x000fe20000000f00 */
[----:B------:R1:W-:Y:S01]  /*aac0*/  MUFU.EX2 R86, R4 ;  /* 0x0000000400567308 */ /* 0x0003e20000000800 */
[----:B------:R-:W-:Y:S01]  /*aad0*/  FSEL R178, R90, -INF , !P3 ;  /* 0xff8000005ab27808 */ /* 0x000fe20005800000 */
[C---:B------:R-:W-:Y:S01]  /*aae0*/  FMUL.FTZ R93, R128.reuse, c[0x0][0x2d0] ;  /* 0x0000b400805d7a20 */ /* 0x040fe20000410000 */
[----:B------:R-:W-:Y:S02]  /*aaf0*/  FSETP.NEU.FTZ.AND P0, PT, R128, -INF , PT ;  /* 0xff8000008000780b */ /* 0x000fe40003f1d000 */
[----:B------:R-:W-:Y:S01]  /*ab00*/  ISETP.LT.OR P3, PT, R2, 0x59, P5 ;  /* 0x000000590200780c */ /* 0x000fe20002f61670 */
[--C-:B------:R-:W-:Y:S01]  /*ab10*/  FFMA.FTZ R2, R186, c[0x0][0x2d0], -R92.reuse ;  /* 0x0000b400ba027a23 */ /* 0x100fe2000001085c */
[----:B------:R-:W-:Y:S01]  /*ab20*/  FSEL R93, R93, RZ, P0 ;  /* 0x000000ff5d5d7208 */ /* 0x000fe20000000000 */
[----:B------:R-:W-:Y:S01]  /*ab30*/  IMAD.MOV.U32 R186, RZ, RZ, R81 ;  /* 0x000000ffffba7224 */ /* 0x000fe200078e0051 */
[----:B------:R-:W-:Y:S01]  /*ab40*/  FSEL R180, R94, -INF , !P3 ;  /* 0xff8000005eb47808 */ /* 0x000fe20005800000 */
[----:B------:R2:W3:Y:S01]  /*ab50*/  MUFU.EX2 R19, R3 ;  /* 0x0000000300137308 */ /* 0x0004e20000000800 */
[----:B------:R-:W-:Y:S01]  /*ab60*/  FMNMX.FTZ R5, R174, R5, !PT ;  /* 0x00000005ae057209 */ /* 0x000fe20007810000 */
[----:B------:R-:W-:Y:S02]  /*ab70*/  FFMA.FTZ R32, R48, c[0x0][0x2d0], -R93 ;  /* 0x0000b40030207a23 */ /* 0x000fe4000001085d */
[----:B------:R-:W-:Y:S01]  /*ab80*/  FFMA.FTZ R48, R196, c[0x0][0x2d0], -R71 ;  /* 0x0000b400c4307a23 */ /* 0x000fe20000010847 */
[----:B------:R-:W-:Y:S01]  /*ab90*/  FMNMX.FTZ R5, R175, R5, !PT ;  /* 0x00000005af057209 */ /* 0x000fe20007810000 */
[--C-:B------:R-:W-:Y:S02]  /*aba0*/  FFMA.FTZ R40, R50, c[0x0][0x2d0], -R93.reuse ;  /* 0x0000b40032287a23 */ /* 0x100fe4000001085d */
[----:B------:R-:W-:Y:S01]  /*abb0*/  FFMA.FTZ R44, R51, c[0x0][0x2d0], -R93 ;  /* 0x0000b400332c7a23 */ /* 0x000fe2000001085d */
[----:B------:R-:W-:Y:S01]  /*abc0*/  FMNMX.FTZ R5, R181, R5, !PT ;  /* 0x00000005b5057209 */ /* 0x000fe20007810000 */
[----:B------:R-:W-:Y:S03]  /*abd0*/  MUFU.EX2 R21, R0 ;  /* 0x0000000000157308 */ /* 0x000fe60000000800 */
[----:B------:R-:W-:Y:S01]  /*abe0*/  FMNMX.FTZ R5, R182, R5, !PT ;  /* 0x00000005b6057209 */ /* 0x000fe20007810000 */
[----:B-1----:R-:W-:Y:S06]  /*abf0*/  FFMA.FTZ R4, R185, c[0x0][0x2d0], -R71 ;  /* 0x0000b400b9047a23 */ /* 0x002fec0000010847 */
[----:B------:R1:W4:Y:S01]  /*ac00*/  MUFU.EX2 R83, R4 ;  /* 0x0000000400537308 */ /* 0x0003220000000800 */
[--C-:B--2---:R-:W-:Y:S02]  /*ac10*/  FFMA.FTZ R3, R8, c[0x0][0x2d0], -R93.reuse ;  /* 0x0000b40008037a23 */ /* 0x104fe4000001085d */
[--C-:B------:R-:W-:Y:S01]  /*ac20*/  FFMA.FTZ R8, R189, c[0x0][0x2d0], -R92.reuse ;  /* 0x0000b400bd087a23 */ /* 0x100fe2000001085c */
[----:B---3--:R-:W-:Y:S06]  /*ac30*/  MOV R189, R19 ;  /* 0x0000001300bd7202 */ /* 0x008fec0000000f00 */
[----:B------:R2:W-:Y:S10]  /*ac40*/  MUFU.EX2 R185, R3 ;  /* 0x0000000300b97308 */ /* 0x0005f40000000800 */
[----:B------:R-:W-:Y:S01]  /*ac50*/  MUFU.EX2 R25, R2 ;  /* 0x0000000200197308 */ /* 0x000fe20000000800 */
[--C-:B-1----:R-:W-:Y:S01]  /*ac60*/  FFMA.FTZ R4, R38, c[0x0][0x2d0], -R92.reuse ;  /* 0x0000b40026047a23 */ /* 0x102fe2000001085c */
[----:B----4-:R-:W-:Y:S01]  /*ac70*/  F2FP.BF16.PACK_AB R74, R83, R86 ;  /* 0x00000056534a723e */ /* 0x010fe200000010ff */
[----:B------:R-:W-:Y:S07]  /*ac80*/  LDSM.16.MT88.4 R36, [R216+0x100] ;  /* 0x00010000d824783b */ /* 0x000fee0000004200 */
[----:B------:R1:W3:Y:S01]  /*ac90*/  MUFU.EX2 R184, R4 ;  /* 0x0000000400b87308 */ /* 0x0002e20000000800 */
[--C-:B--2---:R-:W-:Y:S09]  /*aca0*/  FFMA.FTZ R3, R9, c[0x0][0x2d0], -R93.reuse ;  /* 0x0000b40009037a23 */ /* 0x104ff2000001085d */
[----:B------:R2:W4:Y:S10]  /*acb0*/  MUFU.EX2 R59, R3 ;  /* 0x00000003003b7308 */ /* 0x0005340000000800 */
[----:B------:R-:W-:Y:S01]  /*acc0*/  MUFU.EX2 R33, R8 ;  /* 0x0000000800217308 */ /* 0x000fe20000000800 */
[----:B-1----:R-:W-:Y:S02]  /*acd0*/  FMNMX.FTZ R4, R177, R5, !PT ;  /* 0x00000005b1047209 */ /* 0x002fe40007810000 */
[----:B---3--:R-:W-:Y:S02]  /*ace0*/  MOV R192, R184 ;  /* 0x000000b800c07202 */ /* 0x008fe40000000f00 */
[----:B------:R-:W-:Y:S04]  /*acf0*/  FMNMX.FTZ R4, R176, R4, !PT ;  /* 0x00000004b0047209 */ /* 0x000fe80007810000 */
[----:B------:R-:W-:Y:S01]  /*ad00*/  FMNMX.FTZ R4, R178, R4, !PT ;  /* 0x00000004b2047209 */ /* 0x000fe20007810000 */
[--C-:B--2---:R-:W-:Y:S01]  /*ad10*/  FFMA.FTZ R3, R12, c[0x0][0x2d0], -R93.reuse ;  /* 0x0000b4000c037a23 */ /* 0x104fe2000001085d */
[----:B----4-:R-:W-:Y:S01]  /*ad20*/  F2FP.BF16.PACK_AB R64, R59, R185 ;  /* 0x000000b93b40723e */ /* 0x010fe200000010ff */
[----:B------:R-:W-:Y:S01]  /*ad30*/  FFMA.FTZ R12, R191, c[0x0][0x2d0], -R92 ;  /* 0x0000b400bf0c7a23 */ /* 0x000fe2000001085c */
[----:B------:R-:W-:Y:S01]  /*ad40*/  FMNMX.FTZ R0, R179, R4, !PT ;  /* 0x00000004b3007209 */ /* 0x000fe20007810000 */
[----:B------:R1:W-:Y:S01]  /*ad50*/  MUFU.EX2 R61, R3 ;  /* 0x00000003003d7308 */ /* 0x0003e20000000800 */
[----:B------:R-:W-:Y:S02]  /*ad60*/  FFMA.FTZ R4, R13, c[0x0][0x2d0], -R93 ;  /* 0x0000b4000d047a23 */ /* 0x000fe4000001085d */
[----:B------:R-:W-:Y:S01]  /*ad70*/  FMNMX.FTZ R0, R180, R0, !PT ;  /* 0x00000000b4007209 */ /* 0x000fe20007810000 */
[----:B------:R-:W-:Y:S02]  /*ad80*/  IMAD.MOV.U32 R191, RZ, RZ, R185 ;  /* 0x000000ffffbf7224 */ /* 0x000fe400078e00b9 */
[----:B------:R-:W-:Y:S01]  /*ad90*/  IMAD.MOV.U32 R185, RZ, RZ, R89 ;  /* 0x000000ffffb97224 */ /* 0x000fe200078e0059 */
[----:B------:R-:W-:Y:S03]  /*ada0*/  FMNMX.FTZ R0, R70, R0, !PT ;  /* 0x0000000046007209 */ /* 0x000fe60007810000 */
[----:B------:R2:W-:Y:S02]  /*adb0*/  MUFU.EX2 R18, R4 ;  /* 0x0000000400127308 */ /* 0x0005e40000000800 */
[----:B------:R-:W1:Y:S02]  /*adc0*/  SHFL.BFLY PT, R2, R0, 0x2, 0x1f ;  /* 0x0c401f0000027f89 */ /* 0x000e6400000e0000 */
[----:B-1----:R-:W-:Y:S01]  /*add0*/  FMNMX.FTZ R3, R0, R2, !PT ;  /* 0x0000000200037209 */ /* 0x002fe20007810000 */
[----:B------:R-:W-:Y:S01]  /*ade0*/  FFMA.FTZ R2, R188, c[0x0][0x2d0], -R71 ;  /* 0x0000b400bc027a23 */ /* 0x000fe20000010847 */
[----:B------:R-:W-:Y:S01]  /*adf0*/  FSEL R0, R130, RZ, P2 ;  /* 0x000000ff82007208 */ /* 0x000fe20001000000 */
[----:B------:R-:W-:Y:S03]  /*ae00*/  IMAD.MOV.U32 R188, RZ, RZ, R21 ;  /* 0x000000ffffbc7224 */ /* 0x000fe600078e0015 */
[----:B------:R1:W-:Y:S01]  /*ae10*/  MUFU.EX2 R31, R2 ;  /* 0x00000002001f7308 */ /* 0x0003e20000000800 */
[----:B--2---:R-:W2:Y:S01]  /*ae20*/  SHFL.BFLY PT, R4, R3, 0x1, 0x1f ;  /* 0x0c201f0003047f89 */ /* 0x004ea200000e0000 */
[----:B------:R-:W-:Y:S01]  /*ae30*/  FADD.FTZ R0, -R0, R131 ;  /* 0x0000008300007221 */ /* 0x000fe20000010100 */
[----:B------:R-:W-:Y:S02]  /*ae40*/  F2FP.BF16.PACK_AB R73, R188, R184 ;  /* 0x000000b8bc49723e */ /* 0x000fe400000010ff */
[----:B------:R-:W-:Y:S01]  /*ae50*/  MOV R184, R87 ;  /* 0x0000005700b87202 */ /* 0x000fe20000000f00 */
[----:B------:R-:W-:Y:S03]  /*ae60*/  FMUL.FTZ R0, R0, c[0x0][0x2d0] ;  /* 0x0000b40000007a20 */ /* 0x000fe60000410000 */
[----:B------:R-:W3:Y:S01]  /*ae70*/  LDSM.16.MT88.4 R20, [R213+0x100] ;  /* 0x00010000d514783b */ /* 0x000ee20000004200 */
[----:B------:R4:W5:Y:S01]  /*ae80*/  MUFU.EX2 R69, R0 ;  /* 0x0000000000457308 */ /* 0x0009620000000800 */
[----:B-1----:R-:W-:Y:S02]  /*ae90*/  FSEL R2, R129, RZ, P1 ;  /* 0x000000ff81027208 */ /* 0x002fe40000800000 */
[----:B--2---:R-:W-:Y:S03]  /*aea0*/  FMNMX.FTZ R3, R3, R4, !PT ;  /* 0x0000000403037209 */ /* 0x004fe60007810000 */
[----:B------:R-:W-:Y:S02]  /*aeb0*/  FADD.FTZ R2, -R2, R132 ;  /* 0x0000008402027221 */ /* 0x000fe40000010100 */
[----:B------:R-:W-:Y:S02]  /*aec0*/  FMUL.FTZ R94, R3, c[0x0][0x2d0] ;  /* 0x0000b400035e7a20 */ /* 0x000fe40000410000 */
[----:B------:R-:W-:Y:S01]  /*aed0*/  FMUL.FTZ R2, R2, c[0x0][0x2d0] ;  /* 0x0000b40002027a20 */ /* 0x000fe20000410000 */
[----:B----4-:R-:W-:Y:S01]  /*aee0*/  FSEL R0, R128, RZ, P0 ;  /* 0x000000ff80007208 */ /* 0x010fe20000000000 */
[----:B-----5:R-:W-:Y:S01]  /*aef0*/  FMUL.FTZ R17, R69, R149 ;  /* 0x0000009545117220 */ /* 0x020fe20000410000 */
[----:B------:R-:W-:Y:S01]  /*af00*/  MOV R149, R192 ;  /* 0x000000c000957202 */ /* 0x000fe20000000f00 */
[----:B------:R-:W1:Y:S01]  /*af10*/  MUFU.EX2 R68, R2 ;  /* 0x0000000200447308 */ /* 0x000e620000000800 */
[----:B------:R-:W-:Y:S01]  /*af20*/  FSETP.NEU.FTZ.AND P0, PT, R3, -INF , PT ;  /* 0xff8000000300780b */ /* 0x000fe20003f1d000 */
[----:B------:R-:W-:Y:S02]  /*af30*/  FADD.FTZ R0, -R0, R133 ;  /* 0x0000008500007221 */ /* 0x000fe40000010100 */
[----:B------:R-:W-:Y:S01]  /*af40*/  FMUL.FTZ R16, R69, R148 ;  /* 0x0000009445107220 */ /* 0x000fe20000410000 */
[----:B------:R-:W-:Y:S01]  /*af50*/  FSEL R94, R94, RZ, P0 ;  /* 0x000000ff5e5e7208 */ /* 0x000fe20000000000 */
[----:B------:R-:W-:Y:S01]  /*af60*/  FMUL.FTZ R0, R0, c[0x0][0x2d0] ;  /* 0x0000b40000007a20 */ /* 0x000fe20000410000 */
[----:B------:R-:W-:Y:S01]  /*af70*/  MOV R148, R88 ;  /* 0x0000005800947202 */ /* 0x000fe20000000f00 */
[----:B------:R-:W-:Y:S02]  /*af80*/  FFMA.FTZ R88, R202, c[0x0][0x2d0], -R92 ;  /* 0x0000b400ca587a23 */ /* 0x000fe4000001085c */
[----:B------:R2:W4:Y:S01]  /*af90*/  MUFU.EX2 R2, R0 ;  /* 0x0000000000027308 */ /* 0x0005220000000800 */
[--C-:B------:R-:W-:Y:S09]  /*afa0*/  FFMA.FTZ R4, R14, c[0x0][0x2d0], -R94.reuse ;  /* 0x0000b4000e047a23 */ /* 0x100ff2000001085e */
[----:B------:R5:W-:Y:S01]  /*afb0*/  MUFU.EX2 R5, R4 ;  /* 0x0000000400057308 */ /* 0x000be20000000800 */
[C---:B-1----:R-:W-:Y:S02]  /*afc0*/  FMUL.FTZ R6, R68.reuse, R138 ;  /* 0x0000008a44067220 */ /* 0x042fe40000410000 */
[C---:B------:R-:W-:Y:S01]  /*afd0*/  FMUL.FTZ R7, R68.reuse, R139 ;  /* 0x0000008b44077220 */ /* 0x040fe20000410000 */
[----:B------:R-:W-:Y:S01]  /*afe0*/  MOV R139, R18 ;  /* 0x00000012008b7202 */ /* 0x000fe20000000f00 */
[C---:B------:R-:W-:Y:S05]  /*aff0*/  FMUL.FTZ R18, R68.reuse, R150 ;  /* 0x0000009644127220 */ /* 0x040fea0000410000 */
[----:B------:R1:W-:Y:S01]  /*b000*/  MUFU.EX2 R138, R12 ;  /* 0x0000000c008a7308 */ /* 0x0003e20000000800 */
[----:B------:R-:W-:Y:S01]  /*b010*/  F2FP.BF16.PACK_AB R66, R139, R61 ;  /* 0x0000003d8b42723e */ /* 0x000fe200000010ff */
[----:B------:R-:W-:Y:S02]  /*b020*/  FMUL.FTZ R19, R68, R151 ;  /* 0x0000009744137220 */ /* 0x000fe40000410000 */
[--C-:B--2---:R-:W-:Y:S02]  /*b030*/  FFMA.FTZ R0, R10, c[0x0][0x2d0], -R94.reuse ;  /* 0x0000b4000a007a23 */ /* 0x104fe4000001085e */
[----:B------:R-:W-:Y:S02]  /*b040*/  IMAD.MOV.U32 R150, RZ, RZ, R191 ;  /* 0x000000ffff967224 */ /* 0x000fe400078e00bf */
[C---:B----4-:R-:W-:Y:S02]  /*b050*/  FMUL.FTZ R8, R2.reuse, R140 ;  /* 0x0000008c02087220 */ /* 0x050fe40000410000 */
[----:B------:R2:W-:Y:S01]  /*b060*/  MUFU.EX2 R131, R0 ;  /* 0x0000000000837308 */ /* 0x0005e20000000800 */
[C---:B------:R-:W-:Y:S02]  /*b070*/  FMUL.FTZ R9, R2.reuse, R141 ;  /* 0x0000008d02097220 */ /* 0x040fe40000410000 */
[C---:B------:R-:W-:Y:S01]  /*b080*/  FMUL.FTZ R13, R2.reuse, R145 ;  /* 0x00000091020d7220 */ /* 0x040fe20000410000 */
[----:B------:R-:W-:Y:S01]  /*b090*/  MOV R145, R86 ;  /* 0x0000005600917202 */ /* 0x000fe20000000f00 */
[--C-:B-----5:R-:W-:Y:S02]  /*b0a0*/  FFMA.FTZ R4, R15, c[0x0][0x2d0], -R94.reuse ;  /* 0x0000b4000f047a23 */ /* 0x120fe4000001085e */
[----:B------:R-:W-:Y:S02]  /*b0b0*/  IMAD.MOV.U32 R140, RZ, RZ, R83 ;  /* 0x000000ffff8c7224 */ /* 0x000fe400078e0053 */
[C---:B------:R-:W-:Y:S01]  /*b0c0*/  FMUL.FTZ R41, R2.reuse, R105 ;  /* 0x0000006902297220 */ /* 0x040fe20000410000 */
[----:B------:R4:W-:Y:S01]  /*b0d0*/  MUFU.EX2 R58, R4 ;  /* 0x00000004003a7308 */ /* 0x0009e20000000800 */
[C---:B------:R-:W-:Y:S02]  /*b0e0*/  FMUL.FTZ R28, R2.reuse, R160 ;  /* 0x000000a0021c7220 */ /* 0x040fe40000410000 */
[C---:B------:R-:W-:Y:S02]  /*b0f0*/  FMUL.FTZ R29, R2.reuse, R161 ;  /* 0x000000a1021d7220 */ /* 0x040fe40000410000 */
[----:B-1----:R-:W-:Y:S02]  /*b100*/  FMUL.FTZ R12, R2, R144 ;  /* 0x00000090020c7220 */ /* 0x002fe40000410000 */
[----:B------:R-:W-:Y:S02]  /*b110*/  FMUL.FTZ R35, R68, R103 ;  /* 0x0000006744237220 */ /* 0x000fe40000410000 */
[----:B------:R-:W-:Y:S01]  /*b120*/  FMUL.FTZ R45, R2, R109 ;  /* 0x0000006d022d7220 */ /* 0x000fe20000410000 */
[----:B------:R1:W-:Y:S01]  /*b130*/  MUFU.EX2 R133, R44 ;  /* 0x0000002c00857308 */ /* 0x0003e20000000800 */
[C---:B------:R-:W-:Y:S01]  /*b140*/  FMUL.FTZ R50, R68.reuse, R114 ;  /* 0x0000007244327220 */ /* 0x040fe20000410000 */
[----:B------:R-:W-:Y:S01]  /*b150*/  MOV R114, R95 ;  /* 0x0000005f00727202 */ /* 0x000fe20000000f00 */
[----:B------:R-:W-:Y:S01]  /*b160*/  FMUL.FTZ R51, R68, R115 ;  /* 0x0000007344337220 */ /* 0x000fe20000410000 */
[----:B------:R-:W-:Y:S01]  /*b170*/  MOV R95, R80 ;  /* 0x00000050005f7202 */ /* 0x000fe20000000f00 */
[----:B--2---:R-:W-:Y:S01]  /*b180*/  FFMA.FTZ R0, R11, c[0x0][0x2d0], -R94 ;  /* 0x0000b4000b007a23 */ /* 0x004fe2000001085e */
[----:B------:R-:W2:Y:S01]  /*b190*/  LDSM.16.MT88.4 R80, [R213+0x900] ;  /* 0x00090000d550783b */ /* 0x000ea20000004200 */
[----:B------:R-:W-:Y:S03]  /*b1a0*/  IMAD.MOV.U32 R144, RZ, RZ, R63 ;  /* 0x000000ffff907224 */ /* 0x000fe600078e003f */
[----:B------:R5:W3:Y:S01]  /*b1b0*/  MUFU.EX2 R132, R0 ;  /* 0x0000000000847308 */ /* 0x000ae20000000800 */
[----:B----4-:R-:W-:Y:S02]  /*b1c0*/  FFMA.FTZ R4, R190, c[0x0][0x2d0], -R71 ;  /* 0x0000b400be047a23 */ /* 0x010fe40000010847 */
[----:B------:R-:W-:Y:S02]  /*b1d0*/  IMAD.MOV.U32 R190, RZ, RZ, R24 ;  /* 0x000000ffffbe7224 */ /* 0x000fe400078e0018 */
[----:B------:R-:W-:Y:S05]  /*b1e0*/  FFMA.FTZ R24, R194, c[0x0][0x2d0], -R92 ;  /* 0x0000b400c2187a23 */ /* 0x000fea000001085c */
[----:B------:R4:W2:Y:S01]  /*b1f0*/  MUFU.EX2 R90, R4 ;  /* 0x00000004005a7308 */ /* 0x0008a20000000800 */
[----:B------:R-:W-:Y:S02]  /*b200*/  F2FP.BF16.PACK_AB R72, R190, R63 ;  /* 0x0000003fbe48723e */ /* 0x000fe400000010ff */
[----:B------:R-:W-:Y:S01]  /*b210*/  MOV R151, R190 ;  /* 0x000000be00977202 */ /* 0x000fe20000000f00 */
[----:B-1----:R-:W-:Y:S06]  /*b220*/  FMUL.FTZ R44, R2, R108 ;  /* 0x0000006c022c7220 */ /* 0x002fec0000410000 */
[----:B------:R-:W1:Y:S01]  /*b230*/  MUFU.EX2 R30, R24 ;  /* 0x00000018001e7308 */ /* 0x000e620000000800 */
[----:B-----5:R-:W-:Y:S02]  /*b240*/  FSEL R0, R3, RZ, P0 ;  /* 0x000000ff03007208 */ /* 0x020fe40000000000 */
[----:B---3--:R-:W-:Y:S02]  /*b250*/  F2FP.BF16.PACK_AB R65, R132, R131 ;  /* 0x000000838441723e */ /* 0x008fe400000010ff */
[C---:B------:R-:W-:Y:S01]  /*b260*/  ISETP.GT.AND P0, PT, R229.reuse, UR4, PT ;  /* 0x00000004e5007c0c */ /* 0x040fe2000bf04270 */
[----:B------:R-:W-:Y:S01]  /*b270*/  FADD.FTZ R0, -R0, R134 ;  /* 0x0000008600007221 */ /* 0x000fe20000010100 */
[----:B------:R-:W-:Y:S01]  /*b280*/  MOV R134, R25 ;  /* 0x0000001900867202 */ /* 0x000fe20000000f00 */
[----:B------:R-:W-:Y:S01]  /*b290*/  FMUL.FTZ R25, R2, R157 ;  /* 0x0000009d02197220 */ /* 0x000fe20000410000 */
[----:B------:R-:W-:Y:S01]  /*b2a0*/  IADD3 R229, R229, -0x1, RZ ;  /* 0xffffffffe5e57810 */ /* 0x000fe20007ffe0ff */
[----:B------:R-:W-:Y:S01]  /*b2b0*/  FMUL.FTZ R0, R0, c[0x0][0x2d0] ;  /* 0x0000b40000007a20 */ /* 0x000fe20000410000 */
[----:B------:R-:W-:Y:S01]  /*b2c0*/  F2FP.BF16.PACK_AB R75, R189, R134 ;  /* 0x00000086bd4b723e */ /* 0x000fe200000010ff */
[C---:B----4-:R-:W-:Y:S02]  /*b2d0*/  FMUL.FTZ R4, R69.reuse, R136 ;  /* 0x0000008845047220 */ /* 0x050fe40000410000 */
[----:B------:R-:W-:Y:S02]  /*b2e0*/  IMAD.MOV.U32 R136, RZ, RZ, R5 ;  /* 0x000000ffff887224 */ /* 0x000fe400078e0005 */
[----:B------:R-:W3:Y:S01]  /*b2f0*/  MUFU.EX2 R0, R0 ;  /* 0x0000000000007308 */ /* 0x000ee20000000800 */
[C---:B------:R-:W-:Y:S01]  /*b300*/  FMUL.FTZ R5, R69.reuse, R137 ;  /* 0x0000008945057220 */ /* 0x040fe20000410000 */
[----:B--2---:R-:W-:Y:S01]  /*b310*/  MOV R137, R90 ;  /* 0x0000005a00897202 */ /* 0x004fe20000000f00 */
[----:B------:R-:W-:Y:S01]  /*b320*/  IMAD.MOV.U32 R157, RZ, RZ, R33 ;  /* 0x000000ffff9d7224 */ /* 0x000fe200078e0021 */
[----:B------:R-:W-:Y:S01]  /*b330*/  F2FP.BF16.PACK_AB R67, R58, R136 ;  /* 0x000000883a43723e */ /* 0x000fe200000010ff */
[----:B-1----:R-:W-:Y:S02]  /*b340*/  IMAD.MOV.U32 R161, RZ, RZ, R30 ;  /* 0x000000ffffa17224 */ /* 0x002fe400078e001e */
[----:B------:R-:W-:Y:S01]  /*b350*/  FMUL.FTZ R24, R2, R156 ;  /* 0x0000009c02187220 */ /* 0x000fe20000410000 */
[-C--:B------:R-:W-:Y:S01]  /*b360*/  HMMA.16816.F32.BF16 R4, R72, R20.reuse, R4 ;  /* 0x000000144804723c */ /* 0x080fe20000041804 */
[----:B------:R-:W-:Y:S01]  /*b370*/  FMUL.FTZ R33, R69, R101 ;  /* 0x0000006545217220 */ /* 0x000fe20000410000 */
[----:B------:R1:W-:Y:S01]  /*b380*/  MUFU.EX2 R156, R32 ;  /* 0x00000020009c7308 */ /* 0x0003e20000000800 */
[C---:B---3--:R-:W-:Y:S01]  /*b390*/  FMUL.FTZ R10, R0.reuse, R142 ;  /* 0x0000008e000a7220 */ /* 0x048fe20000410000 */
[----:B------:R-:W-:Y:S01]  /*b3a0*/  MOV R142, R58 ;  /* 0x0000003a008e7202 */ /* 0x000fe20000000f00 */
[----:B------:R-:W-:Y:S02]  /*b3b0*/  FMUL.FTZ R11, R0, R143 ;  /* 0x0000008f000b7220 */ /* 0x000fe40000410000 */
[--C-:B------:R-:W-:Y:S02]  /*b3c0*/  FFMA.FTZ R58, R57, c[0x0][0x2d0], -R94.reuse ;  /* 0x0000b400393a7a23 */ /* 0x100fe4000001085e */
[----:B------:R-:W-:Y:S03]  /*b3d0*/  IMAD.MOV.U32 R143, RZ, RZ, R61 ;  /* 0x000000ffff8f7224 */ /* 0x000fe600078e003d */
[----:B------:R-:W-:Y:S01]  /*b3e0*/  FMUL.FTZ R61, R2, R125 ;  /* 0x0000007d023d7220 */ /* 0x000fe20000410000 */
[C---:B------:R-:W-:Y:S01]  /*b3f0*/  HMMA.16816.F32.BF16 R8, R64.reuse, R20, R8 ;  /* 0x000000144008723c */ /* 0x040fe20000041808 */
[C---:B------:R-:W-:Y:S01]  /*b400*/  FMUL.FTZ R14, R0.reuse, R146 ;  /* 0x00000092000e7220 */ /* 0x040fe20000410000 */
[----:B------:R-:W2:Y:S01]  /*b410*/  LDL.LU R125, [R1+0x8] ;  /* 0x00000800017d7983 */ /* 0x000ea20000300800 */
[----:B------:R-:W-:Y:S01]  /*b420*/  FMUL.FTZ R15, R0, R147 ;  /* 0x00000093000f7220 */ /* 0x000fe20000410000 */
[----:B------:R-:W-:Y:S01]  /*b430*/  MOV R147, R62 ;  /* 0x0000003e00937202 */ /* 0x000fe20000000f00 */
[----:B-1----:R-:W-:Y:S02]  /*b440*/  FMUL.FTZ R32, R69, R100 ;  /* 0x0000006445207220 */ /* 0x002fe40000410000 */
[----:B------:R-:W-:Y:S02]  /*b450*/  FFMA.FTZ R20, R193, c[0x0][0x2d0], -R71 ;  /* 0x0000b400c1147a23 */ /* 0x000fe40000010847 */
[----:B------:R-:W-:Y:S01]  /*b460*/  FFMA.FTZ R62, R60, c[0x0][0x2d0], -R94 ;  /* 0x0000b4003c3e7a23 */ /* 0x000fe2000001085e */
[-C--:B------:R-:W-:Y:S01]  /*b470*/  HMMA.16816.F32.BF16 R12, R64, R22.reuse, R12 ;  /* 0x00000016400c723c */ /* 0x080fe2000004180c */
[----:B------:R1:W3:Y:S01]  /*b480*/  MUFU.EX2 R91, R20 ;  /* 0x00000014005b7308 */ /* 0x0002e20000000800 */
[----:B------:R-:W-:Y:S02]  /*b490*/  FMUL.FTZ R60, R2, R124 ;  /* 0x0000007c023c7220 */ /* 0x000fe40000410000 */
[----:B------:R-:W4:Y:S01]  /*b4a0*/  LDL.LU R124, [R1+0xc] ;  /* 0x00000c00017c7983 */ /* 0x000f220000300800 */
[C---:B------:R-:W-:Y:S02]  /*b4b0*/  FMUL.FTZ R21, R69.reuse, R153 ;  /* 0x0000009945157220 */ /* 0x040fe40000410000 */
[C---:B------:R-:W-:Y:S01]  /*b4c0*/  FMUL.FTZ R26, R0.reuse, R158 ;  /* 0x0000009e001a7220 */ /* 0x040fe20000410000 */
[C---:B------:R-:W-:Y:S01]  /*b4d0*/  HMMA.16816.F32.BF16 R16, R72.reuse, R22, R16 ;  /* 0x000000164810723c */ /* 0x040fe20000041810 */
[C---:B------:R-:W-:Y:S02]  /*b4e0*/  FMUL.FTZ R27, R0.reuse, R159 ;  /* 0x0000009f001b7220 */ /* 0x040fe40000410000 */
[----:B------:R5:W-:Y:S01]  /*b4f0*/  MUFU.EX2 R153, R48 ;  /* 0x0000003000997308 */ /* 0x000be20000000800 */
[C---:B------:R-:W-:Y:S01]  /*b500*/  FMUL.FTZ R30, R0.reuse, R162 ;  /* 0x000000a2001e7220 */ /* 0x040fe20000410000 */
[----:B------:R-:W-:Y:S01]  /*b510*/  MOV R158, R31 ;  /* 0x0000001f009e7202 */ /* 0x000fe20000000f00 */
[----:B------:R-:W-:Y:S01]  /*b520*/  FMUL.FTZ R31, R0, R163 ;  /* 0x000000a3001f7220 */ /* 0x000fe20000410000 */
[----:B------:R-:W-:Y:S01]  /*b530*/  MOV R162, R34 ;  /* 0x0000002200a27202 */ /* 0x000fe20000000f00 */
[C---:B------:R-:W-:Y:S01]  /*b540*/  FMUL.FTZ R22, R68.reuse, R154 ;  /* 0x0000009a44167220 */ /* 0x040fe20000410000 */
[----:B------:R-:W-:Y:S03]  /*b550*/  MOV R163, R148 ;  /* 0x0000009400a37202 */ /* 0x000fe60000000f00 */
[C---:B------:R-:W-:Y:S01]  /*b560*/  FMUL.FTZ R23, R68.reuse, R155 ;  /* 0x0000009b44177220 */ /* 0x040fe20000410000 */
[----:B------:R5:W-:Y:S01]  /*b570*/  MUFU.EX2 R154, R40 ;  /* 0x00000028009a7308 */ /* 0x000be20000000800 */
[----:B------:R-:W-:Y:S02]  /*b580*/  FMUL.FTZ R34, R68, R102 ;  /* 0x0000006644227220 */ /* 0x000fe40000410000 */
[C---:B------:R-:W-:Y:S02]  /*b590*/  FMUL.FTZ R42, R0.reuse, R106 ;  /* 0x0000006a002a7220 */ /* 0x040fe40000410000 */
[C---:B-1----:R-:W-:Y:S02]  /*b5a0*/  FMUL.FTZ R20, R69.reuse, R152 ;  /* 0x0000009845147220 */ /* 0x042fe40000410000 */
[----:B---3--:R-:W-:Y:S02]  /*b5b0*/  IMAD.MOV.U32 R115, RZ, RZ, R91 ;  /* 0x000000ffff737224 */ /* 0x008fe400078e005b */
[----:B------:R-:W-:Y:S01]  /*b5c0*/  IMAD.MOV.U32 R148, RZ, RZ, R144 ;  /* 0x000000ffff947224 */ /* 0x000fe200078e0090 */
[----:B------:R-:W-:Y:S01]  /*b5d0*/  MOV R144, R143 ;  /* 0x0000008f00907202 */ /* 0x000fe20000000f00 */
[----:B------:R-:W-:Y:S01]  /*b5e0*/  IMAD.MOV.U32 R152, RZ, RZ, R188 ;  /* 0x000000ffff987224 */ /* 0x000fe200078e00bc */
[-C--:B------:R-:W-:Y:S01]  /*b5f0*/  HMMA.16816.F32.BF16 R20, R72, R36.reuse, R20 ;  /* 0x000000244814723c */ /* 0x080fe20000041814 */
[C---:B------:R-:W-:Y:S02]  /*b600*/  FMUL.FTZ R43, R0.reuse, R107 ;  /* 0x0000006b002b7220 */ /* 0x040fe40000410000 */
[----:B-----5:R-:W-:Y:S02]  /*b610*/  FMUL.FTZ R48, R69, R112 ;  /* 0x0000007045307220 */ /* 0x020fe40000410000 */
[----:B------:R1:W-:Y:S01]  /*b620*/  MUFU.EX2 R112, R58 ;  /* 0x0000003a00707308 */ /* 0x0003e20000000800 */
[C---:B------:R-:W-:Y:S02]  /*b630*/  FMUL.FTZ R46, R0.reuse, R110 ;  /* 0x0000006e002e7220 */ /* 0x040fe40000410000 */
[C---:B------:R-:W-:Y:S01]  /*b640*/  HMMA.16816.F32.BF16 R24, R64.reuse, R36, R24 ;  /* 0x000000244018723c */ /* 0x040fe20000041818 */
[----:B------:R-:W-:Y:S03]  /*b650*/  FMUL.FTZ R47, R0, R111 ;  /* 0x0000006f002f7220 */ /* 0x000fe60000410000 */
[C---:B------:R-:W-:Y:S02]  /*b660*/  FMUL.FTZ R40, R2.reuse, R104 ;  /* 0x0000006802287220 */ /* 0x040fe40000410000 */
[----:B------:R-:W-:Y:S01]  /*b670*/  FMUL.FTZ R57, R2, R121 ;  /* 0x0000007902397220 */ /* 0x000fe20000410000 */
[----:B------:R3:W-:Y:S01]  /*b680*/  MUFU.EX2 R104, R62 ;  /* 0x0000003e00687308 */ /* 0x0007e20000000800 */
[-C--:B------:R-:W-:Y:S01]  /*b690*/  HMMA.16816.F32.BF16 R28, R64, R38.reuse, R28 ;  /* 0x00000026401c723c */ /* 0x080fe2000004181c */
[----:B------:R-:W-:Y:S03]  /*b6a0*/  FFMA.FTZ R36, R49, c[0x0][0x2d0], -R93 ;  /* 0x0000b40031247a23 */ /* 0x000fe6000001085d */
[C---:B------:R-:W-:Y:S02]  /*b6b0*/  FMUL.FTZ R37, R69.reuse, R165 ;  /* 0x000000a545257220 */ /* 0x040fe40000410000 */
[C---:B------:R-:W-:Y:S02]  /*b6c0*/  FMUL.FTZ R49, R69.reuse, R113 ;  /* 0x0000007145317220 */ /* 0x040fe40000410000 */
[C---:B------:R-:W-:Y:S01]  /*b6d0*/  HMMA.16816.F32.BF16 R32, R72.reuse, R38, R32 ;  /* 0x000000264820723c */ /* 0x040fe20000041820 */
[----:B------:R5:W-:Y:S03]  /*b6e0*/  MUFU.EX2 R160, R36 ;  /* 0x0000002400a07308 */ /* 0x000be60000000800 */
[----:B------:R-:W-:Y:S02]  /*b6f0*/  IMAD.MOV.U32 R146, RZ, RZ, R59 ;  /* 0x000000ffff927224 */ /* 0x000fe400078e003b */
[----:B-1----:R-:W-:Y:S02]  /*b700*/  FMUL.FTZ R58, R0, R122 ;  /* 0x0000007a003a7220 */ /* 0x002fe40000410000 */
[C---:B------:R-:W-:Y:S03]  /*b710*/  FMUL.FTZ R38, R68.reuse, R166 ;  /* 0x000000a644267220 */ /* 0x040fe60000410000 */
[----:B------:R1:W-:Y:S01]  /*b720*/  MUFU.EX2 R166, R88 ;  /* 0x0000005800a67308 */ /* 0x0003e20000000800 */
[----:B------:R-:W-:Y:S02]  /*b730*/  FMUL.FTZ R39, R68, R167 ;  /* 0x000000a744277220 */ /* 0x000fe40000410000 */
[C---:B------:R-:W-:Y:S02]  /*b740*/  FMUL.FTZ R59, R0.reuse, R123 ;  /* 0x0000007b003b7220 */ /* 0x040fe40000410000 */
[C---:B---3--:R-:W-:Y:S02]  /*b750*/  FMUL.FTZ R62, R0.reuse, R126 ;  /* 0x0000007e003e7220 */ /* 0x048fe40000410000 */
[----:B------:R-:W-:Y:S02]  /*b760*/  FMUL.FTZ R63, R0, R127 ;  /* 0x0000007f003f7220 */ /* 0x000fe40000410000 */
[----:B------:R-:W-:Y:S02]  /*b770*/  IMAD.MOV.U32 R113, RZ, RZ, R133 ;  /* 0x000000ffff717224 */ /* 0x000fe400078e0085 */
[----:B------:R-:W-:Y:S02]  /*b780*/  IMAD.MOV.U32 R133, RZ, RZ, R85 ;  /* 0x000000ffff857224 */ /* 0x000fe400078e0055 */
[----:B------:R-:W-:Y:S01]  /*b790*/  IMAD.MOV.U32 R143, RZ, RZ, R142 ;  /* 0x000000ffff8f7224 */ /* 0x000fe200078e008e */
[----:B------:R-:W-:Y:S01]  /*b7a0*/  MOV R142, R140 ;  /* 0x0000008c008e7202 */ /* 0x000fe20000000f00 */
[C---:B-----5:R-:W-:Y:S02]  /*b7b0*/  FMUL.FTZ R36, R69.reuse, R164 ;  /* 0x000000a445247220 */ /* 0x060fe40000410000 */
[----:B------:R-:W-:Y:S02]  /*b7c0*/  IMAD.MOV.U32 R140, RZ, RZ, R189 ;  /* 0x000000ffff8c7224 */ /* 0x000fe400078e00bd */
[----:B------:R-:W-:Y:S02]  /*b7d0*/  IMAD.MOV.U32 R155, RZ, RZ, R186 ;  /* 0x000000ffff9b7224 */ /* 0x000fe400078e00ba */
[----:B------:R-:W-:Y:S01]  /*b7e0*/  IMAD.MOV.U32 R159, RZ, RZ, R185 ;  /* 0x000000ffff9f7224 */ /* 0x000fe200078e00b9 */
[-C--:B------:R-:W-:Y:S01]  /*b7f0*/  HMMA.16816.F32.BF16 R36, R72, R52.reuse, R36 ;  /* 0x000000344824723c */ /* 0x080fe20000041824 */
[----:B-1----:R-:W-:Y:S07]  /*b800*/  LDSM.16.MT88.4 R88, [R214+0x900] ;  /* 0x00090000d658783b */ /* 0x002fee0000004200 */
[C---:B------:R-:W-:Y:S07]  /*b810*/  HMMA.16816.F32.BF16 R40, R64.reuse, R52, R40 ;  /* 0x000000344028723c */ /* 0x040fee0000041828 */
[--C-:B------:R-:W-:Y:S01]  /*b820*/  FFMA.FTZ R52, R56, c[0x0][0x2d0], -R94.reuse ;  /* 0x0000b40038347a23 */ /* 0x100fe2000001085e */
[-C--:B------:R-:W-:Y:S01]  /*b830*/  HMMA.16816.F32.BF16 R44, R64, R54.reuse, R44 ;  /* 0x00000036402c723c */ /* 0x080fe2000004182c */
[----:B------:R-:W-:Y:S02]  /*b840*/  FMUL.FTZ R56, R2, R120 ;  /* 0x0000007802387220 */ /* 0x000fe40000410000 */
[----:B------:R1:W3:Y:S01]  /*b850*/  MUFU.EX2 R100, R52 ;  /* 0x0000003400647308 */ /* 0x0002e20000000800 */
[C---:B------:R-:W-:Y:S04]  /*b860*/  FMUL.FTZ R53, R69.reuse, R117 ;  /* 0x0000007545357220 */ /* 0x040fe80000410000 */
[C---:B------:R-:W-:Y:S07]  /*b870*/  HMMA.16816.F32.BF16 R48, R72.reuse, R54, R48 ;  /* 0x000000364830723c */ /* 0x040fee0000041830 */
[C---:B------:R-:W-:Y:S02]  /*b880*/  FMUL.FTZ R54, R68.reuse, R118 ;  /* 0x0000007644367220 */ /* 0x040fe40000410000 */
[----:B------:R-:W-:Y:S03]  /*b890*/  FMUL.FTZ R55, R68, R119 ;  /* 0x0000007744377220 */ /* 0x000fe60000410000 */
[C---:B-1----:R-:W-:Y:S07]  /*b8a0*/  FMUL.FTZ R52, R69.reuse, R116 ;  /* 0x0000007445347220 */ /* 0x042fee0000410000 */
[-C--:B------:R-:W-:Y:S08]  /*b8b0*/  HMMA.16816.F32.BF16 R52, R72, R76.reuse, R52 ;  /* 0x0000004c4834723c */ /* 0x080ff00000041834 */
[C---:B------:R-:W-:Y:S07]  /*b8c0*/  HMMA.16816.F32.BF16 R56, R64.reuse, R76, R56 ;  /* 0x0000004c4038723c */ /* 0x040fee0000041838 */
[----:B------:R-:W-:Y:S01]  /*b8d0*/  FFMA.FTZ R76, R84, c[0x0][0x2d0], -R94 ;  /* 0x0000b400544c7a23 */ /* 0x000fe2000001085e */
[-C--:B------:R-:W-:Y:S01]  /*b8e0*/  HMMA.16816.F32.BF16 R60, R64, R78.reuse, R60 ;  /* 0x0000004e403c723c */ /* 0x080fe2000004183c */
[----:B---3--:R-:W-:Y:S01]  /*b8f0*/  F2FP.BF16.PACK_AB R77, R112, R100 ;  /* 0x00000064704d723e */ /* 0x008fe200000010ff */
[----:B------:R-:W1:Y:S01]  /*b900*/  LDSM.16.MT88.4 R84, [R216+0x900] ;  /* 0x00090000d854783b */ /* 0x000e620000004200 */
[----:B------:R3:W5:Y:S04]  /*b910*/  MUFU.EX2 R141, R76 ;  /* 0x0000004c008d7308 */ /* 0x0007680000000800 */
[C---:B------:R-:W-:Y:S02]  /*b920*/  FMUL.FTZ R64, R69.reuse, R168 ;  /* 0x000000a845407220 */ /* 0x040fe40000410000 */
[----:B------:R-:W-:Y:S03]  /*b930*/  FMUL.FTZ R65, R69, R169 ;  /* 0x000000a945417220 */ /* 0x000fe60000410000 */
[C---:B------:R-:W-:Y:S02]  /*b940*/  FMUL.FTZ R66, R68.reuse, R170 ;  /* 0x000000aa44427220 */ /* 0x040fe40000410000 */
[----:B------:R-:W-:Y:S07]  /*b950*/  FMUL.FTZ R67, R68, R171 ;  /* 0x000000ab44437220 */ /* 0x000fee0000410000 */
[----:B------:R-:W-:Y:S01]  /*b960*/  HMMA.16816.F32.BF16 R64, R72, R78, R64 ;  /* 0x0000004e4840723c */ /* 0x000fe20000041840 */
[--C-:B---3--:R-:W-:Y:S06]  /*b970*/  FFMA.FTZ R76, R197, c[0x0][0x2d0], -R71.reuse ;  /* 0x0000b400c54c7a23 */ /* 0x108fec0000010847 */
[----:B------:R-:W-:Y:S02]  /*b980*/  F2FP.BF16.PACK_AB R74, R115, R162 ;  /* 0x000000a2734a723e */ /* 0x000fe400000010ff */
[----:B------:R-:W-:Y:S01]  /*b990*/  F2FP.BF16.PACK_AB R75, R114, R161 ;  /* 0x000000a1724b723e */ /* 0x000fe200000010ff */
[----:B------:R3:W-:Y:S02]  /*b9a0*/  MUFU.EX2 R101, R76 ;  /* 0x0000004c00657308 */ /* 0x0007e40000000800 */
[----:B------:R-:W-:Y:S02]  /*b9b0*/  F2FP.BF16.PACK_AB R72, R137, R158 ;  /* 0x0000009e8948723e */ /* 0x000fe400000010ff */
[----:B------:R-:W-:Y:S02]  /*b9c0*/  F2FP.BF16.PACK_AB R73, R138, R157 ;  /* 0x0000009d8a49723e */ /* 0x000fe400000010ff */
[----:B------:R-:W-:Y:S02]  /*b9d0*/  F2FP.BF16.PACK_AB R78, R113, R154 ;  /* 0x0000009a714e723e */ /* 0x000fe400000010ff */
[----:B-----5:R-:W-:Y:S03]  /*b9e0*/  F2FP.BF16.PACK_AB R79, R141, R104 ;  /* 0x000000688d4f723e */ /* 0x020fe600000010ff */
[-C--:B------:R-:W-:Y:S01]  /*b9f0*/  HMMA.16816.F32.BF16 R4, R72, R80.reuse, R4 ;  /* 0x000000504804723c */ /* 0x080fe20000041804 */
[--C-:B---3--:R-:W-:Y:S04]  /*ba00*/  FFMA.FTZ R76, R198, c[0x0][0x2d0], -R92.reuse ;  /* 0x0000b400c64c7a23 */ /* 0x108fe8000001085c */
[----:B------:R3:W-:Y:S02]  /*ba10*/  MUFU.EX2 R167, R76 ;  /* 0x0000004c00a77308 */ /* 0x0007e40000000800 */
[----:B---3--:R-:W-:Y:S07]  /*ba20*/  F2FP.BF16.PACK_AB R76, R160, R156 ;  /* 0x0000009ca04c723e */ /* 0x008fee00000010ff */
[C---:B------:R-:W-:Y:S07]  /*ba30*/  HMMA.16816.F32.BF16 R8, R76.reuse, R80, R8 ;  /* 0x000000504c08723c */ /* 0x040fee0000041808 */
[--C-:B------:R-:W-:Y:S01]  /*ba40*/  FFMA.FTZ R80, R203, c[0x0][0x2d0], -R71.reuse ;  /* 0x0000b400cb507a23 */ /* 0x100fe20000010847 */
[-C--:B------:R-:W-:Y:S03]  /*ba50*/  HMMA.16816.F32.BF16 R12, R76, R82.reuse, R12 ;  /* 0x000000524c0c723c */ /* 0x080fe6000004180c */
[----:B------:R3:W-:Y:S05]  /*ba60*/  MUFU.EX2 R102, R80 ;  /* 0x0000005000667308 */ /* 0x0007ea0000000800 */
[C---:B------:R-:W-:Y:S08]  /*ba70*/  HMMA.16816.F32.BF16 R16, R72.reuse, R82, R16 ;  /* 0x000000524810723c */ /* 0x040ff00000041810 */
[-C--:B-1----:R-:W-:Y:S08]  /*ba80*/  HMMA.16816.F32.BF16 R20, R72, R84.reuse, R20 ;  /* 0x000000544814723c */ /* 0x082ff00000041814 */
[C---:B------:R-:W-:Y:S01]  /*ba90*/  HMMA.16816.F32.BF16 R24, R76.reuse, R84, R24 ;  /* 0x000000544c18723c */ /* 0x040fe20000041818 */
[----:B---3--:R-:W-:Y:S06]  /*baa0*/  FFMA.FTZ R80, R204, c[0x0][0x2d0], -R71 ;  /* 0x0000b400cc507a23 */ /* 0x008fec0000010847 */
[--C-:B------:R-:W-:Y:S01]  /*bab0*/  FFMA.FTZ R84, R199, c[0x0][0x2d0], -R93.reuse ;  /* 0x0000b400c7547a23 */ /* 0x100fe2000001085d */
[-C--:B------:R-:W-:Y:S01]  /*bac0*/  HMMA.16816.F32.BF16 R28, R76, R86.reuse, R28 ;  /* 0x000000564c1c723c */ /* 0x080fe2000004181c */
[----:B------:R1:W3:Y:S07]  /*bad0*/  MUFU.EX2 R103, R80 ;  /* 0x0000005000677308 */ /* 0x0002ee0000000800 */
[C---:B------:R-:W-:Y:S03]  /*bae0*/  HMMA.16816.F32.BF16 R32, R72.reuse, R86, R32 ;  /* 0x000000564820723c */ /* 0x040fe60000041820 */
[----:B------:R5:W-:Y:S05]  /*baf0*/  MUFU.EX2 R164, R84 ;  /* 0x0000005400a47308 */ /* 0x000bea0000000800 */
[-C--:B------:R-:W-:Y:S08]  /*bb00*/  HMMA.16816.F32.BF16 R36, R72, R88.reuse, R36 ;  /* 0x000000584824723c */ /* 0x080ff00000041824 */
[C---:B------:R-:W-:Y:S01]  /*bb10*/  HMMA.16816.F32.BF16 R40, R76.reuse, R88, R40 ;  /* 0x000000584c28723c */ /* 0x040fe20000041828 */
[----:B-1----:R-:W-:Y:S04]  /*bb20*/  FFMA.FTZ R80, R205, c[0x0][0x2d0], -R92 ;  /* 0x0000b400cd507a23 */ /* 0x002fe8000001085c */
[----:B------:R1:W-:Y:S02]  /*bb30*/  MUFU.EX2 R205, R80 ;  /* 0x0000005000cd7308 */ /* 0x0003e40000000800 */
[----:B------:R-:W-:Y:S01]  /*bb40*/  FFMA.FTZ R88, R97, c[0x0][0x2d0], -R94 ;  /* 0x0000b40061587a23 */ /* 0x000fe2000001085e */
[-C--:B------:R-:W-:Y:S01]  /*bb50*/  HMMA.16816.F32.BF16 R44, R76, R90.reuse, R44 ;  /* 0x0000005a4c2c723c */ /* 0x080fe2000004182c */
[----:B-----5:R-:W-:Y:S06]  /*bb60*/  FFMA.FTZ R84, R200, c[0x0][0x2d0], -R93 ;  /* 0x0000b400c8547a23 */ /* 0x020fec000001085d */
[----:B------:R5:W-:Y:S01]  /*bb70*/  MUFU.EX2 R202, R88 ;  /* 0x0000005800ca7308 */ /* 0x000be20000000800 */
[C---:B------:R-:W-:Y:S09]  /*bb80*/  HMMA.16816.F32.BF16 R48, R72.reuse, R90, R48 ;  /* 0x0000005a4830723c */ /* 0x040ff20000041830 */
[----:B------:R2:W-:Y:S03]  /*bb90*/  MUFU.EX2 R107, R84 ;  /* 0x00000054006b7308 */ /* 0x0005e60000000800 */
[----:B-1----:R-:W-:Y:S02]  /*bba0*/  FFMA.FTZ R80, R206, c[0x0][0x2d0], -R92 ;  /* 0x0000b400ce507a23 */ /* 0x002fe4000001085c */
[----:B---3--:R-:W-:Y:S01]  /*bbb0*/  IMAD.MOV.U32 R206, RZ, RZ, R103 ;  /* 0x000000ffffce7224 */ /* 0x008fe200078e0067 */
[----:B------:R-:W-:Y:S04]  /*bbc0*/  MOV R103, R184 ;  /* 0x000000b800677202 */ /* 0x000fe80000000f00 */
[----:B------:R1:W-:Y:S01]  /*bbd0*/  MUFU.EX2 R204, R80 ;  /* 0x0000005000cc7308 */ /* 0x0003e20000000800 */
[----:B-----5:R-:W-:Y:S02]  /*bbe0*/  FFMA.FTZ R88, R98, c[0x0][0x2d0], -R94 ;  /* 0x0000b40062587a23 */ /* 0x020fe4000001085e */
[--C-:B--2---:R-:W-:Y:S07]  /*bbf0*/  FFMA.FTZ R84, R201, c[0x0][0x2d0], -R93.reuse ;  /* 0x0000b400c9547a23 */ /* 0x104fee000001085d */
[----:B------:R2:W-:Y:S01]  /*bc00*/  MUFU.EX2 R201, R88 ;  /* 0x0000005800c97308 */ /* 0x0005e20000000800 */
[----:B-1----:R-:W-:Y:S09]  /*bc10*/  FFMA.FTZ R80, R135, c[0x0][0x2d0], -R93 ;  /* 0x0000b40087507a23 */ /* 0x002ff2000001085d */
[----:B------:R1:W3:Y:S10]  /*bc20*/  MUFU.EX2 R106, R84 ;  /* 0x00000054006a7308 */ /* 0x0002f40000000800 */
[----:B------:R5:W-:Y:S01]  /*bc30*/  MUFU.EX2 R165, R80 ;  /* 0x0000005000a57308 */ /* 0x000be20000000800 */
[----:B--2---:R-:W-:Y:S01]  /*bc40*/  FFMA.FTZ R88, R232, c[0x0][0x2d0], -R92 ;  /* 0x0000b400e8587a23 */ /* 0x004fe2000001085c */
[----:B------:R-:W-:Y:S08]  /*bc50*/  MOV R232, R153 ;  /* 0x0000009900e87202 */ /* 0x000ff00000000f00 */
[----:B------:R2:W-:Y:S01]  /*bc60*/  MUFU.EX2 R109, R88 ;  /* 0x00000058006d7308 */ /* 0x0005e20000000800 */
[--C-:B-1----:R-:W-:Y:S01]  /*bc70*/  FFMA.FTZ R84, R207, c[0x0][0x2d0], -R71.reuse ;  /* 0x0000b400cf547a23 */ /* 0x102fe20000010847 */
[----:B------:R-:W-:Y:S02]  /*bc80*/  MOV R207, R102 ;  /* 0x0000006600cf7202 */ /* 0x000fe40000000f00 */
[----:B------:R-:W-:Y:S06]  /*bc90*/  MOV R102, R95 ;  /* 0x0000005f00667202 */ /* 0x000fec0000000f00 */
[----:B------:R1:W-:Y:S01]  /*bca0*/  MUFU.EX2 R203, R84 ;  /* 0x0000005400cb7308 */ /* 0x0003e20000000800 */
[----:B-----5:R-:W5:Y:S08]  /*bcb0*/  LDSM.16.MT88.4 R80, [R215+0x900] ;  /* 0x00090000d750783b */ /* 0x020f700000004200 */
[----:B--2---:R-:W-:Y:S01]  /*bcc0*/  LDSM.16.MT88.4 R88, [R214+0x1100] ;  /* 0x00110000d658783b */ /* 0x004fe20000004200 */
[--C-:B-1----:R-:W-:Y:S04]  /*bcd0*/  FFMA.FTZ R84, R96, c[0x0][0x2d0], -R94.reuse ;  /* 0x0000b40060547a23 */ /* 0x102fe8000001085e */
[----:B------:R1:W2:Y:S01]  /*bce0*/  MUFU.EX2 R105, R84 ;  /* 0x0000005400697308 */ /* 0x0002a20000000800 */
[-C--:B-----5:R-:W-:Y:S08]  /*bcf0*/  HMMA.16816.F32.BF16 R52, R72, R80.reuse, R52 ;  /* 0x000000504834723c */ /* 0x0a0ff00000041834 */
[C---:B------:R-:W-:Y:S01]  /*bd00*/  HMMA.16816.F32.BF16 R56, R76.reuse, R80, R56 ;  /* 0x000000504c38723c */ /* 0x040fe20000041838 */
[----:B-1----:R-:W1:Y:S06]  /*bd10*/  LDSM.16.MT88.4 R84, [R213+0x1100] ;  /* 0x00110000d554783b */ /* 0x002e6c0000004200 */
[----:B------:R-:W-:Y:S01]  /*bd20*/  FFMA.FTZ R80, R99, c[0x0][0x2d0], -R94 ;  /* 0x0000b40063507a23 */ /* 0x000fe2000001085e */
[-C--:B------:R-:W-:Y:S03]  /*bd30*/  HMMA.16816.F32.BF16 R60, R76, R82.reuse, R60 ;  /* 0x000000524c3c723c */ /* 0x080fe6000004183c */
[----:B------:R5:W4:Y:S04]  /*bd40*/  MUFU.EX2 R200, R80 ;  /* 0x0000005000c87308 */ /* 0x000b280000000800 */
[----:B------:R-:W-:Y:S01]  /*bd50*/  FFMA.FTZ R76, R208, c[0x0][0x2d0], -R71 ;  /* 0x0000b400d04c7a23 */ /* 0x000fe20000010847 */
[----:B------:R-:W-:Y:S01]  /*bd60*/  HMMA.16816.F32.BF16 R64, R72, R82, R64 ;  /* 0x000000524840723c */ /* 0x000fe20000041840 */
[----:B---3--:R-:W-:Y:S03]  /*bd70*/  F2FP.BF16.PACK_AB R78, R106, R107 ;  /* 0x0000006b6a4e723e */ /* 0x008fe600000010ff */
[----:B--2---:R-:W-:Y:S01]  /*bd80*/  F2FP.BF16.PACK_AB R77, R202, R105 ;  /* 0x00000069ca4d723e */ /* 0x004fe200000010ff */
[----:B------:R2:W-:Y:S01]  /*bd90*/  MUFU.EX2 R111, R76 ;  /* 0x0000004c006f7308 */ /* 0x0005e20000000800 */
[----:B------:R-:W-:Y:S02]  /*bda0*/  MOV R208, R141 ;  /* 0x0000008d00d07202 */ /* 0x000fe40000000f00 */
[----:B------:R-:W-:Y:S04]  /*bdb0*/  F2FP.BF16.PACK_AB R73, R166, R167 ;  /* 0x000000a7a649723e */ /* 0x000fe800000010ff */
[----:B------:R-:W-:Y:S02]  /*bdc0*/  F2FP.BF16.PACK_AB R74, R206, R207 ;  /* 0x000000cfce4a723e */ /* 0x000fe400000010ff */
[----:B------:R-:W-:Y:S01]  /*bdd0*/  F2FP.BF16.PACK_AB R75, R204, R205 ;  /* 0x000000cdcc4b723e */ /* 0x000fe200000010ff */
[----:B-----5:R-:W3:Y:S01]  /*bde0*/  LDSM.16.MT88.4 R80, [R216+0x1100] ;  /* 0x00110000d850783b */ /* 0x020ee20000004200 */
[----:B----4-:R-:W-:Y:S01]  /*bdf0*/  F2FP.BF16.PACK_AB R79, R200, R201 ;  /* 0x000000c9c84f723e */ /* 0x010fe200000010ff */
[----:B--2---:R-:W-:Y:S02]  /*be00*/  FFMA.FTZ R76, R210, c[0x0][0x2d0], -R92 ;  /* 0x0000b400d24c7a23 */ /* 0x004fe4000001085c */
[----:B------:R-:W-:Y:S01]  /*be10*/  IMAD.MOV.U32 R210, RZ, RZ, R101 ;  /* 0x000000ffffd27224 */ /* 0x000fe200078e0065 */
[----:B------:R-:W-:Y:S01]  /*be20*/  MOV R101, R187 ;  /* 0x000000bb00657202 */ /* 0x000fe20000000f00 */
[----:B------:R2:W-:Y:S03]  /*be30*/  MUFU.EX2 R110, R76 ;  /* 0x0000004c006e7308 */ /* 0x0005e60000000800 */
[----:B------:R-:W-:Y:S01]  /*be40*/  F2FP.BF16.PACK_AB R72, R210, R153 ;  /* 0x00000099d248723e */ /* 0x000fe200000010ff */
[----:B------:R-:W-:Y:S04]  /*be50*/  IMAD.MOV.U32 R153, RZ, RZ, R149 ;  /* 0x000000ffff997224 */ /* 0x000fe800078e0095 */
[----:B------:R-:W-:Y:S02]  /*be60*/  FFMA.FTZ R68, R68, R124, R153 ;  /* 0x0000007c44447223 */ /* 0x000fe40000010099 */
[-C--:B-1----:R-:W-:Y:S01]  /*be70*/  HMMA.16816.F32.BF16 R4, R72, R84.reuse, R4 ;  /* 0x000000544804723c */ /* 0x082fe20000041804 */
[----:B--2---:R-:W-:Y:S07]  /*be80*/  F2FP.BF16.PACK_AB R76, R164, R165 ;  /* 0x000000a5a44c723e */ /* 0x004fee00000010ff */
[C---:B------:R-:W-:Y:S07]  /*be90*/  HMMA.16816.F32.BF16 R8, R76.reuse, R84, R8 ;  /* 0x000000544c08723c */ /* 0x040fee0000041808 */
[--C-:B------:R-:W-:Y:S01]  /*bea0*/  FFMA.FTZ R84, R234, c[0x0][0x2d0], -R71.reuse ;  /* 0x0000b400ea547a23 */ /* 0x100fe20000010847 */
[-C--:B------:R-:W-:Y:S01]  /*beb0*/  HMMA.16816.F32.BF16 R12, R76, R86.reuse, R12 ;  /* 0x000000564c0c723c */ /* 0x080fe2000004180c */
[----:B------:R-:W-:Y:S02]  /*bec0*/  IMAD.MOV.U32 R234, RZ, RZ, R100 ;  /* 0x000000ffffea7224 */ /* 0x000fe400078e0064 */
[----:B------:R1:W-:Y:S05]  /*bed0*/  MUFU.EX2 R199, R84 ;  /* 0x0000005400c77308 */ /* 0x0003ea0000000800 */
[C---:B------:R-:W-:Y:S08]  /*bee0*/  HMMA.16816.F32.BF16 R16, R72.reuse, R86, R16 ;  /* 0x000000564810723c */ /* 0x040ff00000041810 */
[-C--:B---3--:R-:W-:Y:S08]  /*bef0*/  HMMA.16816.F32.BF16 R20, R72, R80.reuse, R20 ;  /* 0x000000504814723c */ /* 0x088ff00000041814 */
[C---:B------:R-:W-:Y:S01]  /*bf00*/  HMMA.16816.F32.BF16 R24, R76.reuse, R80, R24 ;  /* 0x000000504c18723c */ /* 0x040fe20000041818 */
[----:B-1----:R-:W-:Y:S03]  /*bf10*/  FFMA.FTZ R84, R235, c[0x0][0x2d0], -R71 ;  /* 0x0000b400eb547a23 */ /* 0x002fe60000010847 */
[----:B------:R-:W-:Y:S03]  /*bf20*/  MOV R235, R154 ;  /* 0x0000009a00eb7202 */ /* 0x000fe60000000f00 */
[--C-:B------:R-:W-:Y:S01]  /*bf30*/  FFMA.FTZ R80, R209, c[0x0][0x2d0], -R93.reuse ;  /* 0x0000b400d1507a23 */ /* 0x100fe2000001085d */
[-C--:B------:R-:W-:Y:S01]  /*bf40*/  HMMA.16816.F32.BF16 R28, R76, R82.reuse, R28 ;  /* 0x000000524c1c723c */ /* 0x080fe2000004181c */
[----:B------:R1:W-:Y:S03]  /*bf50*/  MUFU.EX2 R198, R84 ;  /* 0x0000005400c67308 */ /* 0x0003e60000000800 */
[----:B------:R-:W-:Y:S01]  /*bf60*/  MOV R154, R148 ;  /* 0x00000094009a7202 */ /* 0x000fe20000000f00 */
[----:B------:R-:W-:Y:S01]  /*bf70*/  IMAD.MOV.U32 R209, RZ, RZ, R234 ;  /* 0x000000ffffd17224 */ /* 0x000fe200078e00ea */
[----:B------:R-:W-:Y:S02]  /*bf80*/  MOV R234, R112 ;  /* 0x0000007000ea7202 */ /* 0x000fe40000000f00 */
[C---:B------:R-:W-:Y:S01]  /*bf90*/  HMMA.16816.F32.BF16 R32, R72.reuse, R82, R32 ;  /* 0x000000524820723c */ /* 0x040fe20000041820 */
[----:B------:R-:W-:Y:S02]  /*bfa0*/  FFMA.FTZ R69, R69, R125, R154 ;  /* 0x0000007d45457223 */ /* 0x000fe4000001009a */
[----:B------:R2:W-:Y:S05]  /*bfb0*/  MUFU.EX2 R108, R80 ;  /* 0x00000050006c7308 */ /* 0x0005ea0000000800 */
[-C--:B------:R-:W-:Y:S08]  /*bfc0*/  HMMA.16816.F32.BF16 R36, R72, R88.reuse, R36 ;  /* 0x000000584824723c */ /* 0x080ff00000041824 */
[C---:B------:R-:W-:Y:S01]  /*bfd0*/  HMMA.16816.F32.BF16 R40, R76.reuse, R88, R40 ;  /* 0x000000584c28723c */ /* 0x040fe20000041828 */
[----:B-1----:R-:W-:Y:S03]  /*bfe0*/  FFMA.FTZ R84, R236, c[0x0][0x2d0], -R92 ;  /* 0x0000b400ec547a23 */ /* 0x002fe6000001085c */
[----:B------:R-:W-:Y:S01]  /*bff0*/  IMAD.MOV.U32 R236, RZ, RZ, R152 ;  /* 0x000000ffffec7224 */ /* 0x000fe200078e0098 */
[----:B------:R1:W-:Y:S01]  /*c000*/  MUFU.EX2 R196, R84 ;  /* 0x0000005400c47308 */ /* 0x0003e20000000800 */
[----:B------:R-:W-:Y:S01]  /*c010*/  MOV R152, R150 ;  /* 0x0000009600987202 */ /* 0x000fe20000000f00 */
[----:B------:R-:W-:Y:S01]  /*c020*/  FFMA.FTZ R88, R173, c[0x0][0x2d0], -R94 ;  /* 0x0000b400ad587a23 */ /* 0x000fe2000001085e */
[-C--:B------:R-:W-:Y:S01]  /*c030*/  HMMA.16816.F32.BF16 R44, R76, R90.reuse, R44 ;  /* 0x0000005a4c2c723c */ /* 0x080fe2000004182c */
[----:B--2---:R-:W-:Y:S03]  /*c040*/  FFMA.FTZ R80, R211, c[0x0][0x2d0], -R93 ;  /* 0x0000b400d3507a23 */ /* 0x004fe6000001085d */
[----:B------:R-:W-:Y:S01]  /*c050*/  MOV R211, R235 ;  /* 0x000000eb00d37202 */ /* 0x000fe20000000f00 */
[----:B------:R-:W-:Y:S02]  /*c060*/  IMAD.MOV.U32 R235, RZ, RZ, R113 ;  /* 0x000000ffffeb7224 */ /* 0x000fe400078e0071 */
[----:B------:R2:W-:Y:S01]  /*c070*/  MUFU.EX2 R119, R88 ;  /* 0x0000005800777308 */ /* 0x0005e20000000800 */
[C---:B------:R-:W-:Y:S09]  /*c080*/  HMMA.16816.F32.BF16 R48, R72.reuse, R90, R48 ;  /* 0x0000005a4830723c */ /* 0x040ff20000041830 */
[----:B------:R3:W-:Y:S03]  /*c090*/  MUFU.EX2 R195, R80 ;  /* 0x0000005000c37308 */ /* 0x0007e60000000800 */
[----:B-1----:R-:W-:Y:S01]  /*c0a0*/  FFMA.FTZ R84, R237, c[0x0][0x2d0], -R92 ;  /* 0x0000b400ed547a23 */ /* 0x002fe2000001085c */
[----:B------:R-:W-:Y:S02]  /*c0b0*/  MOV R237, R151 ;  /* 0x0000009700ed7202 */ /* 0x000fe40000000f00 */
[----:B------:R-:W-:Y:S04]  /*c0c0*/  LDSM.16.MT88.4 R148, [R213+0x2900] ;  /* 0x00290000d594783b */ /* 0x000fe80000004200 */
[----:B------:R1:W-:Y:S01]  /*c0d0*/  MUFU.EX2 R197, R84 ;  /* 0x0000005400c57308 */ /* 0x0003e20000000800 */
[----:B--2---:R-:W-:Y:S09]  /*c0e0*/  FFMA.FTZ R88, R174, c[0x0][0x2d0], -R94 ;  /* 0x0000b400ae587a23 */ /* 0x004ff2000001085e */
[----:B------:R2:W-:Y:S01]  /*c0f0*/  MUFU.EX2 R118, R88 ;  /* 0x0000005800767308 */ /* 0x0005e20000000800 */
[--C-:B---3--:R-:W-:Y:S01]  /*c100*/  FFMA.FTZ R80, R230, c[0x0][0x2d0], -R93.reuse ;  /* 0x0000b400e6507a23 */ /* 0x108fe2000001085d */
[----:B------:R-:W-:Y:S08]  /*c110*/  MOV R230, R138 ;  /* 0x0000008a00e67202 */ /* 0x000ff00000000f00 */
[----:B------:R3:W-:Y:S01]  /*c120*/  MUFU.EX2 R193, R80 ;  /* 0x0000005000c17308 */ /* 0x0007e20000000800 */
[----:B-1----:R-:W1:Y:S01]  /*c130*/  LDSM.16.MT88.4 R84, [R215+0x1100] ;  /* 0x00110000d754783b */ /* 0x002e620000004200 */
[----:B--2---:R-:W-:Y:S08]  /*c140*/  FFMA.FTZ R88, R243, c[0x0][0x2d0], -R92 ;  /* 0x0000b400f3587a23 */ /* 0x004ff0000001085c */
[----:B------:R2:W-:Y:S01]  /*c150*/  MUFU.EX2 R189, R88 ;  /* 0x0000005800bd7308 */ /* 0x0005e20000000800 */
[----:B---3--:R-:W-:Y:S02]  /*c160*/  FFMA.FTZ R80, R233, c[0x0][0x2d0], -R93 ;  /* 0x0000b400e9507a23 */ /* 0x008fe4000001085d */
[----:B------:R-:W-:Y:S07]  /*c170*/  IMAD.MOV.U32 R233, RZ, RZ, R137 ;  /* 0x000000ffffe97224 */ /* 0x000fee00078e0089 */
[----:B------:R3:W4:Y:S01]  /*c180*/  MUFU.EX2 R194, R80 ;  /* 0x0000005000c27308 */ /* 0x0007220000000800 */
[----:B--2---:R-:W-:Y:S01]  /*c190*/  LDSM.16.MT88.4 R88, [R214+0x1900] ;  /* 0x00190000d658783b */ /* 0x004fe20000004200 */
[-C--:B-1----:R-:W-:Y:S08]  /*c1a0*/  HMMA.16816.F32.BF16 R52, R72, R84.reuse, R52 ;  /* 0x000000544834723c */ /* 0x082ff00000041834 */
[C---:B------:R-:W-:Y:S01]  /*c1b0*/  HMMA.16816.F32.BF16 R56, R76.reuse, R84, R56 ;  /* 0x000000544c38723c */ /* 0x040fe20000041838 */
[--C-:B---3--:R-:W-:Y:S03]  /*c1c0*/  FFMA.FTZ R80, R238, c[0x0][0x2d0], -R71.reuse ;  /* 0x0000b400ee507a23 */ /* 0x108fe60000010847 */
[----:B------:R-:W-:Y:S01]  /*c1d0*/  MOV R238, R136 ;  /* 0x0000008800ee7202 */ /* 0x000fe20000000f00 */
[----:B------:R1:W-:Y:S02]  /*c1e0*/  MUFU.EX2 R192, R80 ;  /* 0x0000005000c07308 */ /* 0x0003e40000000800 */
[----:B------:R-:W-:Y:S01]  /*c1f0*/  FFMA.FTZ R84, R175, c[0x0][0x2d0], -R94 ;  /* 0x0000b400af547a23 */ /* 0x000fe2000001085e */
[-C--:B------:R-:W-:Y:S07]  /*c200*/  HMMA.16816.F32.BF16 R60, R76, R86.reuse, R60 ;  /* 0x000000564c3c723c */ /* 0x080fee000004183c */
[--C-:B------:R-:W-:Y:S01]  /*c210*/  FFMA.FTZ R76, R239, c[0x0][0x2d0], -R71.reuse ;  /* 0x0000b400ef4c7a23 */ /* 0x100fe20000010847 */
[----:B------:R-:W-:Y:S01]  /*c220*/  HMMA.16816.F32.BF16 R64, R72, R86, R64 ;  /* 0x000000564840723c */ /* 0x000fe20000041840 */
[----:B------:R-:W2:Y:S03]  /*c230*/  MUFU.EX2 R98, R84 ;  /* 0x0000005400627308 */ /* 0x000ea60000000800 */
[----:B----4-:R-:W-:Y:S01]  /*c240*/  F2FP.BF16.PACK_AB R78, R194, R193 ;  /* 0x000000c1c24e723e */ /* 0x010fe200000010ff */
[----:B------:R-:W-:Y:S02]  /*c250*/  IMAD.MOV.U32 R239, RZ, RZ, R140 ;  /* 0x000000ffffef7224 */ /* 0x000fe400078e008c */
[----:B------:R-:W-:Y:S02]  /*c260*/  F2FP.BF16.PACK_AB R72, R111, R203 ;  /* 0x000000cb6f48723e */ /* 0x000fe400000010ff */
[----:B------:R-:W-:Y:S02]  /*c270*/  F2FP.BF16.PACK_AB R73, R109, R110 ;  /* 0x0000006e6d49723e */ /* 0x000fe400000010ff */
[----:B------:R3:W-:Y:S01]  /*c280*/  MUFU.EX2 R190, R76 ;  /* 0x0000004c00be7308 */ /* 0x0007e20000000800 */
[----:B------:R-:W-:Y:S01]  /*c290*/  F2FP.BF16.PACK_AB R74, R198, R199 ;  /* 0x000000c7c64a723e */ /* 0x000fe200000010ff */
[----:B-1----:R-:W-:Y:S01]  /*c2a0*/  FFMA.FTZ R80, R172, c[0x0][0x2d0], -R94 ;  /* 0x0000b400ac507a23 */ /* 0x002fe2000001085e */
[----:B------:R-:W-:Y:S07]  /*c2b0*/  F2FP.BF16.PACK_AB R75, R197, R196 ;  /* 0x000000c4c54b723e */ /* 0x000fee00000010ff */
[----:B------:R1:W4:Y:S01]  /*c2c0*/  MUFU.EX2 R191, R80 ;  /* 0x0000005000bf7308 */ /* 0x0003220000000800 */
[----:B--2---:R-:W-:Y:S01]  /*c2d0*/  F2FP.BF16.PACK_AB R79, R98, R118 ;  /* 0x00000076624f723e */ /* 0x004fe200000010ff */
[----:B------:R-:W-:Y:S01]  /*c2e0*/  LDSM.16.MT88.4 R84, [R216+0x1900] ;  /* 0x00190000d854783b */ /* 0x000fe20000004200 */
[--C-:B---3--:R-:W-:Y:S01]  /*c2f0*/  FFMA.FTZ R76, R240, c[0x0][0x2d0], -R92.reuse ;  /* 0x0000b400f04c7a23 */ /* 0x108fe2000001085c */
[----:B------:R-:W-:Y:S06]  /*c300*/  MOV R240, R142 ;  /* 0x0000008e00f07202 */ /* 0x000fec0000000f00 */
[----:B------:R2:W-:Y:S01]  /*c310*/  MUFU.EX2 R117, R76 ;  /* 0x0000004c00757308 */ /* 0x0005e20000000800 */
[----:B-1----:R-:W1:Y:S01]  /*c320*/  LDSM.16.MT88.4 R80, [R213+0x1900] ;  /* 0x00190000d550783b */ /* 0x002e620000004200 */
[----:B----4-:R-:W-:Y:S02]  /*c330*/  F2FP.BF16.PACK_AB R77, R119, R191 ;  /* 0x000000bf774d723e */ /* 0x010fe400000010ff */
[----:B--2---:R-:W-:Y:S01]  /*c340*/  F2FP.BF16.PACK_AB R76, R195, R108 ;  /* 0x0000006cc34c723e */ /* 0x004fe200000010ff */
[-C--:B-1----:R-:W-:Y:S08]  /*c350*/  HMMA.16816.F32.BF16 R4, R72, R80.reuse, R4 ;  /* 0x000000504804723c */ /* 0x082ff00000041804 */
[C---:B------:R-:W-:Y:S07]  /*c360*/  HMMA.16816.F32.BF16 R8, R76.reuse, R80, R8 ;  /* 0x000000504c08723c */ /* 0x040fee0000041808 */
[--C-:B------:R-:W-:Y:S01]  /*c370*/  FFMA.FTZ R80, R245, c[0x0][0x2d0], -R71.reuse ;  /* 0x0000b400f5507a23 */ /* 0x100fe20000010847 */
[-C--:B------:R-:W-:Y:S03]  /*c380*/  HMMA.16816.F32.BF16 R12, R76, R82.reuse, R12 ;  /* 0x000000524c0c723c */ /* 0x080fe6000004180c */
[----:B------:R1:W-:Y:S05]  /*c390*/  MUFU.EX2 R123, R80 ;  /* 0x00000050007b7308 */ /* 0x0003ea0000000800 */
[C---:B------:R-:W-:Y:S08]  /*c3a0*/  HMMA.16816.F32.BF16 R16, R72.reuse, R82, R16 ;  /* 0x000000524810723c */ /* 0x040ff00000041810 */
[-C--:B------:R-:W-:Y:S08]  /*c3b0*/  HMMA.16816.F32.BF16 R20, R72, R84.reuse, R20 ;  /* 0x000000544814723c */ /* 0x080ff00000041814 */
[C---:B------:R-:W-:Y:S01]  /*c3c0*/  HMMA.16816.F32.BF16 R24, R76.reuse, R84, R24 ;  /* 0x000000544c18723c */ /* 0x040fe20000041818 */
[----:B-1----:R-:W-:Y:S06]  /*c3d0*/  FFMA.FTZ R80, R247, c[0x0][0x2d0], -R71 ;  /* 0x0000b400f7507a23 */ /* 0x002fec0000010847 */
[--C-:B------:R-:W-:Y:S01]  /*c3e0*/  FFMA.FTZ R84, R242, c[0x0][0x2d0], -R93.reuse ;  /* 0x0000b400f2547a23 */ /* 0x100fe2000001085d */
[-C--:B------:R-:W-:Y:S01]  /*c3f0*/  HMMA.16816.F32.BF16 R28, R76, R86.reuse, R28 ;  /* 0x000000564c1c723c */ /* 0x080fe2000004181c */
[----:B------:R1:W-:Y:S07]  /*c400*/  MUFU.EX2 R188, R80 ;  /* 0x0000005000bc7308 */ /* 0x0003ee0000000800 */
        /* <DEDUP_REMOVED lines=8> */
[--C-:B--2---:R-:W-:Y:S06]  /*c490*/  FFMA.FTZ R84, R244, c[0x0][0x2d0], -R93.reuse ;  /* 0x0000b400f4547a23 */ /* 0x104fec000001085d */
[----:B------:R2:W-:Y:S01]  /*c4a0*/  MUFU.EX2 R97, R88 ;  /* 0x0000005800617308 */ /* 0x0005e20000000800 */
[C---:B------:R-:W-:Y:S09]  /*c4b0*/  HMMA.16816.F32.BF16 R48, R72.reuse, R90, R48 ;  /* 0x0000005a4830723c */ /* 0x040ff20000041830 */
[----:B------:R3:W-:Y:S03]  /*c4c0*/  MUFU.EX2 R186, R84 ;  /* 0x0000005400ba7308 */ /* 0x0007e60000000800 */
[----:B-1----:R-:W-:Y:S07]  /*c4d0*/  FFMA.FTZ R80, R249, c[0x0][0x2d0], -R92 ;  /* 0x0000b400f9507a23 */ /* 0x002fee000001085c */
[----:B------:R1:W-:Y:S01]  /*c4e0*/  MUFU.EX2 R187, R80 ;  /* 0x0000005000bb7308 */ /* 0x0003e20000000800 */
[----:B--2---:R-:W-:Y:S09]  /*c4f0*/  FFMA.FTZ R88, R177, c[0x0][0x2d0], -R94 ;  /* 0x0000b400b1587a23 */ /* 0x004ff2000001085e */
[----:B------:R2:W-:Y:S01]  /*c500*/  MUFU.EX2 R96, R88 ;  /* 0x0000005800607308 */ /* 0x0005e20000000800 */
[--C-:B---3--:R-:W-:Y:S09]  /*c510*/  FFMA.FTZ R84, R246, c[0x0][0x2d0], -R93.reuse ;  /* 0x0000b400f6547a23 */ /* 0x108ff2000001085d */
[----:B------:R3:W4:Y:S01]  /*c520*/  MUFU.EX2 R185, R84 ;  /* 0x0000005400b97308 */ /* 0x0007220000000800 */
[----:B-1----:R-:W-:Y:S09]  /*c530*/  FFMA.FTZ R80, R241, c[0x0][0x2d0], -R93 ;  /* 0x0000b400f1507a23 */ /* 0x002ff2000001085d */
[----:B------:R1:W-:Y:S01]  /*c540*/  MUFU.EX2 R116, R80 ;  /* 0x0000005000747308 */ /* 0x0003e20000000800 */
[----:B--2---:R-:W-:Y:S09]  /*c550*/  FFMA.FTZ R88, R103, c[0x0][0x2d0], -R92 ;  /* 0x0000b40067587a23 */ /* 0x004ff2000001085c */
[----:B------:R2:W-:Y:S01]  /*c560*/  MUFU.EX2 R172, R88 ;  /* 0x0000005800ac7308 */ /* 0x0005e20000000800 */
[--C-:B---3--:R-:W-:Y:S09]  /*c570*/  FFMA.FTZ R84, R250, c[0x0][0x2d0], -R71.reuse ;  /* 0x0000b400fa547a23 */ /* 0x108ff20000010847 */
[----:B------:R3:W-:Y:S01]  /*c580*/  MUFU.EX2 R184, R84 ;  /* 0x0000005400b87308 */ /* 0x0007e20000000800 */
[----:B-1----:R-:W1:Y:S08]  /*c590*/  LDSM.16.MT88.4 R80, [R215+0x1900] ;  /* 0x00190000d750783b */ /* 0x002e700000004200 */
[----:B--2---:R-:W-:Y:S01]  /*c5a0*/  LDSM.16.MT88.4 R88, [R214+0x2100] ;  /* 0x00210000d658783b */ /* 0x004fe20000004200 */
[--C-:B---3--:R-:W-:Y:S04]  /*c5b0*/  FFMA.FTZ R84, R181, c[0x0][0x2d0], -R94.reuse ;  /* 0x0000b400b5547a23 */ /* 0x108fe8000001085e */
[----:B------:R2:W3:Y:S01]  /*c5c0*/  MUFU.EX2 R120, R84 ;  /* 0x0000005400787308 */ /* 0x0004e20000000800 */
[-C--:B-1----:R-:W-:Y:S08]  /*c5d0*/  HMMA.16816.F32.BF16 R52, R72, R80.reuse, R52 ;  /* 0x000000504834723c */ /* 0x082ff00000041834 */
[C---:B------:R-:W-:Y:S01]  /*c5e0*/  HMMA.16816.F32.BF16 R56, R76.reuse, R80, R56 ;  /* 0x000000504c38723c */ /* 0x040fe20000041838 */
[----:B--2---:R-:W1:Y:S06]  /*c5f0*/  LDSM.16.MT88.4 R84, [R213+0x2100] ;  /* 0x00210000d554783b */ /* 0x004e6c0000004200 */
[----:B------:R-:W-:Y:S01]  /*c600*/  FFMA.FTZ R80, R176, c[0x0][0x2d0], -R94 ;  /* 0x0000b400b0507a23 */ /* 0x000fe2000001085e */
[-C--:B------:R-:W-:Y:S03]  /*c610*/  HMMA.16816.F32.BF16 R60, R76, R82.reuse, R60 ;  /* 0x000000524c3c723c */ /* 0x080fe6000004183c */
[----:B------:R2:W5:Y:S04]  /*c620*/  MUFU.EX2 R95, R80 ;  /* 0x00000050005f7308 */ /* 0x0005680000000800 */
[--C-:B------:R-:W-:Y:S01]  /*c630*/  FFMA.FTZ R76, R251, c[0x0][0x2d0], -R71.reuse ;  /* 0x0000b400fb4c7a23 */ /* 0x100fe20000010847 */
[----:B------:R-:W-:Y:S01]  /*c640*/  HMMA.16816.F32.BF16 R64, R72, R82, R64 ;  /* 0x000000524840723c */ /* 0x000fe20000041840 */
[----:B----4-:R-:W-:Y:S03]  /*c650*/  F2FP.BF16.PACK_AB R78, R185, R186 ;  /* 0x000000bab94e723e */ /* 0x010fe600000010ff */
[----:B---3--:R-:W-:Y:S01]  /*c660*/  F2FP.BF16.PACK_AB R77, R97, R120 ;  /* 0x00000078614d723e */ /* 0x008fe200000010ff */
[----:B------:R3:W4:Y:S02]  /*c670*/  MUFU.EX2 R175, R76 ;  /* 0x0000004c00af7308 */ /* 0x0007240000000800 */
[----:B------:R-:W-:Y:S02]  /*c680*/  F2FP.BF16.PACK_AB R72, R190, R192 ;  /* 0x000000c0be48723e */ /* 0x000fe400000010ff */
[----:B------:R-:W-:Y:S03]  /*c690*/  F2FP.BF16.PACK_AB R73, R189, R117 ;  /* 0x00000075bd49723e */ /* 0x000fe600000010ff */
[----:B------:R-:W-:Y:S02]  /*c6a0*/  F2FP.BF16.PACK_AB R74, R188, R123 ;  /* 0x0000007bbc4a723e */ /* 0x000fe400000010ff */
[----:B------:R-:W-:Y:S01]  /*c6b0*/  F2FP.BF16.PACK_AB R75, R187, R122 ;  /* 0x0000007abb4b723e */ /* 0x000fe200000010ff */
[----:B--2---:R-:W2:Y:S01]  /*c6c0*/  LDSM.16.MT88.4 R80, [R216+0x2100] ;  /* 0x00210000d850783b */ /* 0x004ea20000004200 */
[----:B-----5:R-:W-:Y:S05]  /*c6d0*/  F2FP.BF16.PACK_AB R79, R95, R96 ;  /* 0x000000605f4f723e */ /* 0x020fea00000010ff */
[-C--:B-1----:R-:W-:Y:S01]  /*c6e0*/  HMMA.16816.F32.BF16 R4, R72, R84.reuse, R4 ;  /* 0x000000544804723c */ /* 0x082fe20000041804 */
[--C-:B---3--:R-:W-:Y:S01]  /*c6f0*/  FFMA.FTZ R76, R252, c[0x0][0x2d0], -R92.reuse ;  /* 0x0000b400fc4c7a23 */ /* 0x108fe2000001085c */
[----:B----4-:R-:W-:Y:S03]  /*c700*/  F2FP.BF16.PACK_AB R168, R175, R184 ;  /* 0x000000b8afa8723e */ /* 0x010fe600000010ff */
[----:B------:R1:W3:Y:S02]  /*c710*/  MUFU.EX2 R174, R76 ;  /* 0x0000004c00ae7308 */ /* 0x0002e40000000800 */
[----:B-1----:R-:W-:Y:S02]  /*c720*/  F2FP.BF16.PACK_AB R76, R121, R116 ;  /* 0x00000074794c723e */ /* 0x002fe400000010ff */
[----:B---3--:R-:W-:Y:S05]  /*c730*/  F2FP.BF16.PACK_AB R169, R172, R174 ;  /* 0x000000aeaca9723e */ /* 0x008fea00000010ff */
[C---:B------:R-:W-:Y:S07]  /*c740*/  HMMA.16816.F32.BF16 R8, R76.reuse, R84, R8 ;  /* 0x000000544c08723c */ /* 0x040fee0000041808 */
[--C-:B------:R-:W-:Y:S01]  /*c750*/  FFMA.FTZ R84, R102, c[0x0][0x2d0], -R71.reuse ;  /* 0x0000b40066547a23 */ /* 0x100fe20000010847 */
[-C--:B------:R-:W-:Y:S01]  /*c760*/  HMMA.16816.F32.BF16 R12, R76, R86.reuse, R12 ;  /* 0x000000564c0c723c */ /* 0x080fe2000004180c */
[----:B------:R-:W-:Y:S02]  /*c770*/  FFMA.FTZ R71, R101, c[0x0][0x2d0], -R71 ;  /* 0x0000b40065477a23 */ /* 0x000fe40000010847 */
[----:B------:R-:W-:Y:S01]  /*c780*/  LDSM.16.MT88.4 R100, [R216+0x2900] ;  /* 0x00290000d864783b */ /* 0x000fe20000004200 */
[----:B------:R1:W-:Y:S04]  /*c790*/  MUFU.EX2 R173, R84 ;  /* 0x0000005400ad7308 */ /* 0x0003e80000000800 */
[C---:B------:R-:W-:Y:S06]  /*c7a0*/  HMMA.16816.F32.BF16 R16, R72.reuse, R86, R16 ;  /* 0x000000564810723c */ /* 0x040fec0000041810 */
[----:B------:R3:W4:Y:S02]  /*c7b0*/  MUFU.EX2 R135, R71 ;  /* 0x0000004700877308 */ /* 0x0007240000000800 */
[-C--:B--2---:R-:W-:Y:S08]  /*c7c0*/  HMMA.16816.F32.BF16 R20, R72, R80.reuse, R20 ;  /* 0x000000504814723c */ /* 0x084ff00000041814 */
[C---:B------:R-:W-:Y:S01]  /*c7d0*/  HMMA.16816.F32.BF16 R24, R76.reuse, R80, R24 ;  /* 0x000000504c18723c */ /* 0x040fe20000041818 */
[----:B-1----:R-:W1:Y:S07]  /*c7e0*/  LDSM.16.MT88.4 R84, [R215+0x2100] ;  /* 0x00210000d754783b */ /* 0x002e6e0000004200 */
[-C--:B------:R-:W-:Y:S01]  /*c7f0*/  HMMA.16816.F32.BF16 R28, R76, R82.reuse, R28 ;  /* 0x000000524c1c723c */ /* 0x080fe2000004181c */
[----:B---3--:R-:W-:Y:S03]  /*c800*/  FFMA.FTZ R71, R147, c[0x0][0x2d0], -R92 ;  /* 0x0000b40093477a23 */ /* 0x008fe6000001085c */
[----:B----4-:R-:W-:Y:S01]  /*c810*/  F2FP.BF16.PACK_AB R170, R135, R173 ;  /* 0x000000ad87aa723e */ /* 0x010fe200000010ff */
[----:B------:R-:W-:Y:S01]  /*c820*/  IMAD.MOV.U32 R147, RZ, RZ, R146 ;  /* 0x000000ffff937224 */ /* 0x000fe200078e0092 */
[----:B------:R-:W-:Y:S02]  /*c830*/  MOV R146, R145 ;  /* 0x0000009100927202 */ /* 0x000fe40000000f00 */
[C---:B------:R-:W-:Y:S01]  /*c840*/  HMMA.16816.F32.BF16 R32, R72.reuse, R82, R32 ;  /* 0x000000524820723c */ /* 0x040fe20000041820 */
[----:B------:R-:W2:Y:S03]  /*c850*/  LDL.LU R83, [R1+0x10] ;  /* 0x0000100001537983 */ /* 0x000ea60000300800 */
[----:B------:R-:W-:Y:S01]  /*c860*/  FFMA.FTZ R92, R133, c[0x0][0x2d0], -R92 ;  /* 0x0000b400855c7a23 */ /* 0x000fe2000001085c */
[----:B------:R-:W-:Y:S01]  /*c870*/  MOV R145, R134 ;  /* 0x0000008600917202 */ /* 0x000fe20000000f00 */
[----:B------:R-:W-:Y:S01]  /*c880*/  IMAD.MOV.U32 R154, RZ, RZ, R146 ;  /* 0x000000ffff9a7224 */ /* 0x000fe200078e0092 */
[----:B------:R3:W-:Y:S02]  /*c890*/  MUFU.EX2 R134, R71 ;  /* 0x0000004700867308 */ /* 0x0007e40000000800 */
[----:B------:R-:W-:Y:S01]  /*c8a0*/  MOV R153, R145 ;  /* 0x0000009100997202 */ /* 0x000fe20000000f00 */
[-C--:B------:R-:W-:Y:S07]  /*c8b0*/  HMMA.16816.F32.BF16 R36, R72, R88.reuse, R36 ;  /* 0x000000584824723c */ /* 0x080fee0000041824 */
[----:B------:R-:W4:Y:S01]  /*c8c0*/  MUFU.EX2 R133, R92 ;  /* 0x0000005c00857308 */ /* 0x000f220000000800 */
[C---:B------:R-:W-:Y:S08]  /*c8d0*/  HMMA.16816.F32.BF16 R40, R76.reuse, R88, R40 ;  /* 0x000000584c28723c */ /* 0x040ff00000041828 */
[-C--:B------:R-:W-:Y:S01]  /*c8e0*/  HMMA.16816.F32.BF16 R44, R76, R90.reuse, R44 ;  /* 0x0000005a4c2c723c */ /* 0x080fe2000004182c */
[----:B---3--:R-:W-:Y:S03]  /*c8f0*/  FFMA.FTZ R71, R163, c[0x0][0x2d0], -R93 ;  /* 0x0000b400a3477a23 */ /* 0x008fe6000001085d */
[----:B------:R-:W-:Y:S04]  /*c900*/  IMAD.MOV.U32 R163, RZ, RZ, R143 ;  /* 0x000000ffffa37224 */ /* 0x000fe800078e008f */
[C---:B------:R-:W-:Y:S01]  /*c910*/  HMMA.16816.F32.BF16 R48, R72.reuse, R90, R48 ;  /* 0x0000005a4830723c */ /* 0x040fe20000041830 */
[----:B------:R3:W-:Y:S03]  /*c920*/  MUFU.EX2 R99, R71 ;  /* 0x0000004700637308 */ /* 0x0007e60000000800 */
[----:B----4-:R-:W-:Y:S04]  /*c930*/  F2FP.BF16.PACK_AB R171, R133, R134 ;  /* 0x0000008685ab723e */ /* 0x010fe800000010ff */
[-C--:B-1----:R-:W-:Y:S08]  /*c940*/  HMMA.16816.F32.BF16 R52, R72, R84.reuse, R52 ;  /* 0x000000544834723c */ /* 0x082ff00000041834 */
[C---:B------:R-:W-:Y:S08]  /*c950*/  HMMA.16816.F32.BF16 R56, R76.reuse, R84, R56 ;  /* 0x000000544c38723c */ /* 0x040ff00000041838 */
[-C--:B------:R-:W-:Y:S01]  /*c960*/  HMMA.16816.F32.BF16 R60, R76, R86.reuse, R60 ;  /* 0x000000564c3c723c */ /* 0x080fe2000004183c */
[----:B---3--:R-:W-:Y:S03]  /*c970*/  FFMA.FTZ R71, R159, c[0x0][0x2d0], -R93 ;  /* 0x0000b4009f477a23 */ /* 0x008fe6000001085d */
[----:B------:R-:W-:Y:S01]  /*c980*/  MOV R159, R139 ;  /* 0x0000008b009f7202 */ /* 0x000fe20000000f00 */
[----:B------:R1:W3:Y:S03]  /*c990*/  MUFU.EX2 R92, R71 ;  /* 0x00000047005c7308 */ /* 0x0002e60000000800 */
[----:B------:R-:W-:Y:S08]  /*c9a0*/  HMMA.16816.F32.BF16 R64, R72, R86, R64 ;  /* 0x000000564840723c */ /* 0x000ff00000041840 */
[-C--:B------:R-:W-:Y:S07]  /*c9b0*/  HMMA.16816.F32.BF16 R136, R168, R148.reuse, R4 ;  /* 0x00000094a888723c */ /* 0x080fee0000041804 */
[----:B------:R-:W-:Y:S01]  /*c9c0*/  FADD.FTZ R4, R237, R69 ;  /* 0x00000045ed047221 */ /* 0x000fe20000010000 */
[----:B------:R-:W-:Y:S01]  /*c9d0*/  MOV R237, R115 ;  /* 0x0000007300ed7202 */ /* 0x000fe20000000f00 */
[----:B------:R-:W-:Y:S03]  /*c9e0*/  FADD.FTZ R6, R236, R68 ;  /* 0x00000044ec067221 */ /* 0x000fe60000010000 */
[----:B------:R-:W-:Y:S01]  /*c9f0*/  FADD.FTZ R4, R154, R4 ;  /* 0x000000049a047221 */ /* 0x000fe20000010000 */
[----:B------:R-:W-:Y:S01]  /*ca00*/  MOV R236, R114 ;  /* 0x0000007200ec7202 */ /* 0x000fe20000000f00 */
[--C-:B-1----:R-:W-:Y:S01]  /*ca10*/  FFMA.FTZ R71, R155, c[0x0][0x2d0], -R93.reuse ;  /* 0x0000b4009b477a23 */ /* 0x102fe2000001085d */
[----:B------:R-:W1:Y:S01]  /*ca20*/  LDSM.16.MT88.4 R112, [R214+0x2900] ;  /* 0x00290000d670783b */ /* 0x000e620000004200 */
[----:B------:R-:W-:Y:S01]  /*ca30*/  FFMA.FTZ R93, R183, c[0x0][0x2d0], -R93 ;  /* 0x0000b400b75d7a23 */ /* 0x000fe2000001085d */
[----:B---3--:R-:W-:Y:S01]  /*ca40*/  F2FP.BF16.PACK_AB R124, R92, R99 ;  /* 0x000000635c7c723e */ /* 0x008fe200000010ff */
[----:B------:R-:W-:Y:S01]  /*ca50*/  FADD.FTZ R6, R153, R6 ;  /* 0x0000000699067221 */ /* 0x000fe20000010000 */
[----:B------:R3:W-:Y:S01]  /*ca60*/  MUFU.EX2 R82, R71 ;  /* 0x0000004700527308 */ /* 0x0007e20000000800 */
[----:B------:R-:W-:Y:S01]  /*ca70*/  FADD.FTZ R4, R240, R4 ;  /* 0x00000004f0047221 */ /* 0x000fe20000010000 */
[----:B------:R-:W-:Y:S08]  /*ca80*/  MOV R155, R147 ;  /* 0x00000093009b7202 */ /* 0x000ff00000000f00 */
[----:B------:R-:W4:Y:S01]  /*ca90*/  MUFU.EX2 R93, R93 ;  /* 0x0000005d005d7308 */ /* 0x000f220000000800 */
[--C-:B---3--:R-:W-:Y:S09]  /*caa0*/  FFMA.FTZ R71, R178, c[0x0][0x2d0], -R94.reuse ;  /* 0x0000b400b2477a23 */ /* 0x108ff2000001085e */
[----:B------:R3:W-:Y:S01]  /*cab0*/  MUFU.EX2 R80, R71 ;  /* 0x0000004700507308 */ /* 0x0007e20000000800 */
[----:B----4-:R-:W-:Y:S01]  /*cac0*/  F2FP.BF16.PACK_AB R126, R93, R82 ;  /* 0x000000525d7e723e */ /* 0x010fe200000010ff */
[--C-:B---3--:R-:W-:Y:S08]  /*cad0*/  FFMA.FTZ R71, R179, c[0x0][0x2d0], -R94.reuse ;  /* 0x0000b400b3477a23 */ /* 0x108ff0000001085e */
[----:B------:R3:W4:Y:S02]  /*cae0*/  MUFU.EX2 R81, R71 ;  /* 0x0000004700517308 */ /* 0x0007240000000800 */
[--C-:B---3--:R-:W-:Y:S01]  /*caf0*/  FFMA.FTZ R71, R180, c[0x0][0x2d0], -R94.reuse ;  /* 0x0000b400b4477a23 */ /* 0x108fe2000001085e */
[----:B----4-:R-:W-:Y:S01]  /*cb00*/  F2FP.BF16.PACK_AB R125, R81, R80 ;  /* 0x00000050517d723e */ /* 0x010fe200000010ff */
[----:B------:R-:W-:Y:S02]  /*cb10*/  FFMA.FTZ R94, R70, c[0x0][0x2d0], -R94 ;  /* 0x0000b400465e7a23 */ /* 0x000fe4000001085e */
[----:B------:R-:W3:Y:S04]  /*cb20*/  LDL.LU R70, [R1+0x14] ;  /* 0x0000140001467983 */ /* 0x000ee80000300800 */
[----:B------:R-:W-:Y:S10]  /*cb30*/  MUFU.EX2 R71, R71 ;  /* 0x0000004700477308 */ /* 0x000ff40000000800 */
[----:B------:R-:W4:Y:S02]  /*cb40*/  MUFU.EX2 R94, R94 ;  /* 0x0000005e005e7308 */ /* 0x000f240000000800 */
[----:B----4-:R-:W-:Y:S07]  /*cb50*/  F2FP.BF16.PACK_AB R127, R94, R71 ;  /* 0x000000475e7f723e */ /* 0x010fee00000010ff */
[C---:B------:R-:W-:Y:S01]  /*cb60*/  HMMA.16816.F32.BF16 R140, R124.reuse, R148, R8 ;  /* 0x000000947c8c723c */ /* 0x040fe20000041808 */
[----:B--2---:R-:W-:Y:S01]  /*cb70*/  FFMA.FTZ R2, R2, R83, R152 ;  /* 0x0000005302027223 */ /* 0x004fe20000010098 */
[----:B------:R-:W-:Y:S06]  /*cb80*/  MOV R152, R144 ;  /* 0x0000009000987202 */ /* 0x000fec0000000f00 */
[-C--:B------:R-:W-:Y:S01]  /*cb90*/  HMMA.16816.F32.BF16 R144, R124, R150.reuse, R12 ;  /* 0x000000967c90723c */ /* 0x080fe2000004180c */
[----:B------:R-:W-:Y:S04]  /*cba0*/  FADD.FTZ R2, R155, R2 ;  /* 0x000000029b027221 */ /* 0x000fe80000010000 */
[----:B------:R-:W-:Y:S02]  /*cbb0*/  FADD.FTZ R5, R152, R2 ;  /* 0x0000000298057221 */ /* 0x000fe40000010000 */
[----:B------:R-:W-:Y:S01]  /*cbc0*/  FADD.FTZ R2, R239, R6 ;  /* 0x00000006ef027221 */ /* 0x000fe20000010000 */
[C---:B------:R-:W-:Y:S01]  /*cbd0*/  HMMA.16816.F32.BF16 R148, R168.reuse, R150, R16 ;  /* 0x00000096a894723c */ /* 0x040fe20000041810 */
[----:B------:R-:W-:Y:S07]  /*cbe0*/  FADD.FTZ R6, R158, R4 ;  /* 0x000000049e067221 */ /* 0x000fee0000010000 */
[-C--:B------:R-:W-:Y:S01]  /*cbf0*/  HMMA.16816.F32.BF16 R152, R168, R100.reuse, R20 ;  /* 0x00000064a898723c */ /* 0x080fe20000041814 */
[----:B---3--:R-:W-:Y:S03]  /*cc00*/  FFMA.FTZ R8, R0, R70, R131 ;  /* 0x0000004600087223 */ /* 0x008fe60000010083 */
[----:B------:R-:W-:Y:S02]  /*cc10*/  FADD.FTZ R0, R159, R5 ;  /* 0x000000059f007221 */ /* 0x000fe40000010000 */
[----:B------:R-:W-:Y:S01]  /*cc20*/  FADD.FTZ R8, R132, R8 ;  /* 0x0000000884087221 */ /* 0x000fe20000010000 */
[----:B------:R-:W-:Y:S01]  /*cc30*/  MOV R132, R129 ;  /* 0x0000008100847202 */ /* 0x000fe20000000f00 */
[----:B------:R-:W-:Y:S04]  /*cc40*/  FADD.FTZ R5, R157, R2 ;  /* 0x000000029d057221 */ /* 0x000fe80000010000 */
[----:B------:R-:W-:Y:S02]  /*cc50*/  FADD.FTZ R7, R156, R0 ;  /* 0x000000009c077221 */ /* 0x000fe40000010000 */
[----:B------:R-:W-:Y:S01]  /*cc60*/  FADD.FTZ R4, R238, R8 ;  /* 0x00000008ee047221 */ /* 0x000fe20000010000 */
[C---:B------:R-:W-:Y:S01]  /*cc70*/  HMMA.16816.F32.BF16 R156, R124.reuse, R100, R24 ;  /* 0x000000647c9c723c */ /* 0x040fe20000041818 */
[----:B------:R-:W-:Y:S02]  /*cc80*/  FADD.FTZ R2, R233, R6 ;  /* 0x00000006e9027221 */ /* 0x000fe40000010000 */
[----:B------:R-:W-:Y:S02]  /*cc90*/  FADD.FTZ R0, R230, R5 ;  /* 0x00000005e6007221 */ /* 0x000fe40000010000 */
[----:B------:R-:W-:Y:S02]  /*cca0*/  FADD.FTZ R7, R160, R7 ;  /* 0x00000007a0077221 */ /* 0x000fe40000010000 */
[----:B------:R-:W-:Y:S02]  /*ccb0*/  FADD.FTZ R4, R163, R4 ;  /* 0x00000004a3047221 */ /* 0x000fe40000010000 */
[----:B------:R-:W-:Y:S03]  /*ccc0*/  FADD.FTZ R6, R162, R2 ;  /* 0x00000002a2067221 */ /* 0x000fe60000010000 */
[----:B------:R-:W-:Y:S02]  /*ccd0*/  FADD.FTZ R5, R161, R0 ;  /* 0x00000000a1057221 */ /* 0x000fe40000010000 */
[----:B------:R-:W-:Y:S01]  /*cce0*/  FADD.FTZ R2, R211, R7 ;  /* 0x00000007d3027221 */ /* 0x000fe20000010000 */
[-C--:B------:R-:W-:Y:S01]  /*ccf0*/  HMMA.16816.F32.BF16 R160, R124, R102.reuse, R28 ;  /* 0x000000667ca0723c */ /* 0x080fe2000004181c */
[----:B------:R-:W-:Y:S02]  /*cd00*/  FADD.FTZ R4, R209, R4 ;  /* 0x00000004d1047221 */ /* 0x000fe40000010000 */
[----:B------:R-:W-:Y:S02]  /*cd10*/  FADD.FTZ R0, R237, R6 ;  /* 0x00000006ed007221 */ /* 0x000fe40000010000 */
[----:B------:R-:W-:Y:S02]  /*cd20*/  FADD.FTZ R10, R236, R5 ;  /* 0x00000005ec0a7221 */ /* 0x000fe40000010000 */
[----:B------:R-:W-:Y:S01]  /*cd30*/  FADD.FTZ R11, R234, R4 ;  /* 0x00000004ea0b7221 */ /* 0x000fe20000010000 */
[C---:B------:R-:W-:Y:S01]  /*cd40*/  HMMA.16816.F32.BF16 R100, R168.reuse, R102, R32 ;  /* 0x00000066a864723c */ /* 0x040fe20000041820 */
[----:B------:R-:W-:Y:S01]  /*cd50*/  FADD.FTZ R8, R235, R2 ;  /* 0x00000002eb087221 */ /* 0x000fe20000010000 */
[----:B------:R-:W2:Y:S02]  /*cd60*/  LDSM.16.MT88.4 R4, [R215+0x2900] ;  /* 0x00290000d704783b */ /* 0x000ea40000004200 */
[----:B------:R-:W-:Y:S02]  /*cd70*/  FADD.FTZ R9, R232, R0 ;  /* 0x00000000e8097221 */ /* 0x000fe40000010000 */
[----:B------:R-:W-:Y:S02]  /*cd80*/  FADD.FTZ R2, R167, R10 ;  /* 0x0000000aa7027221 */ /* 0x000fe40000010000 */
[----:B------:R-:W-:Y:S04]  /*cd90*/  FADD.FTZ R0, R165, R8 ;  /* 0x00000008a5007221 */ /* 0x000fe80000010000 */
[----:B------:R-:W-:Y:S02]  /*cda0*/  FADD.FTZ R8, R104, R11 ;  /* 0x0000000b68087221 */ /* 0x000fe40000010000 */
[----:B------:R-:W-:Y:S02]  /*cdb0*/  FADD.FTZ R9, R210, R9 ;  /* 0x00000009d2097221 */ /* 0x000fe40000010000 */
[----:B------:R-:W-:Y:S02]  /*cdc0*/  FADD.FTZ R2, R166, R2 ;  /* 0x00000002a6027221 */ /* 0x000fe40000010000 */
[----:B------:R-:W-:Y:S02]  /*cdd0*/  FADD.FTZ R0, R164, R0 ;  /* 0x00000000a4007221 */ /* 0x000fe40000010000 */
[----:B------:R-:W-:Y:S01]  /*cde0*/  FADD.FTZ R12, R208, R8 ;  /* 0x00000008d00c7221 */ /* 0x000fe20000010000 */
[-C--:B-1----:R-:W-:Y:S01]  /*cdf0*/  HMMA.16816.F32.BF16 R164, R168, R112.reuse, R36 ;  /* 0x00000070a8a4723c */ /* 0x082fe20000041824 */
[----:B------:R-:W-:Y:S02]  /*ce00*/  FADD.FTZ R8, R207, R9 ;  /* 0x00000009cf087221 */ /* 0x000fe40000010000 */
[----:B------:R-:W-:Y:S02]  /*ce10*/  FADD.FTZ R2, R205, R2 ;  /* 0x00000002cd027221 */ /* 0x000fe40000010000 */
[----:B------:R-:W-:Y:S02]  /*ce20*/  FADD.FTZ R0, R107, R0 ;  /* 0x000000006b007221 */ /* 0x000fe40000010000 */
[----:B------:R-:W-:Y:S02]  /*ce30*/  FADD.FTZ R12, R105, R12 ;  /* 0x0000000c690c7221 */ /* 0x000fe40000010000 */
[----:B------:R-:W-:Y:S03]  /*ce40*/  FADD.FTZ R10, R206, R8 ;  /* 0x00000008ce0a7221 */ /* 0x000fe60000010000 */
[----:B------:R-:W-:Y:S02]  /*ce50*/  FADD.FTZ R9, R204, R2 ;  /* 0x00000002cc097221 */ /* 0x000fe40000010000 */
        /* <DEDUP_REMOVED lines=16> */
[----:B------:R-:W-:Y:S03]  /*cf60*/  FADD.FTZ R8, R191, R8 ;  /* 0x00000008bf087221 */ /* 0x000fe60000010000 */
        /* <DEDUP_REMOVED lines=8> */
[----:B------:R-:W-:Y:S01]  /*cff0*/  FADD.FTZ R2, R190, R10 ;  /* 0x0000000abe027221 */ /* 0x000fe20000010000 */
[-C--:B--2---:R-:W-:Y:S01]  /*d000*/  HMMA.16816.F32.BF16 R116, R168, R4.reuse, R52 ;  /* 0x00000004a874723c */ /* 0x084fe20000041834 */
[----:B------:R-:W-:Y:S02]  /*d010*/  FADD.FTZ R8, R98, R8 ;  /* 0x0000000862087221 */ /* 0x000fe40000010000 */
[----:B------:R-:W-:Y:S02]  /*d020*/  FADD.FTZ R0, R189, R11 ;  /* 0x0000000bbd007221 */ /* 0x000fe40000010000 */
[----:B------:R-:W-:Y:S02]  /*d030*/  FADD.FTZ R10, R121, R9 ;  /* 0x00000009790a7221 */ /* 0x000fe40000010000 */
[----:B------:R-:W-:Y:S02]  /*d040*/  FADD.FTZ R11, R123, R2 ;  /* 0x000000027b0b7221 */ /* 0x000fe40000010000 */
[----:B------:R-:W-:Y:S03]  /*d050*/  FADD.FTZ R8, R120, R8 ;  /* 0x0000000878087221 */ /* 0x000fe60000010000 */
[----:B------:R-:W-:Y:S02]  /*d060*/  FADD.FTZ R9, R122, R0 ;  /* 0x000000007a097221 */ /* 0x000fe40000010000 */
[----:B------:R-:W-:Y:S01]  /*d070*/  FADD.FTZ R2, R186, R10 ;  /* 0x0000000aba027221 */ /* 0x000fe20000010000 */
[C---:B------:R-:W-:Y:S01]  /*d080*/  HMMA.16816.F32.BF16 R120, R124.reuse, R4, R56 ;  /* 0x000000047c78723c */ /* 0x040fe20000041838 */
[----:B------:R-:W-:Y:S02]  /*d090*/  FADD.FTZ R0, R188, R11 ;  /* 0x0000000bbc007221 */ /* 0x000fe40000010000 */
[----:B------:R-:W-:Y:S04]  /*d0a0*/  IMAD.MOV.U32 R131, RZ, RZ, R130 ;  /* 0x000000ffff837224 */ /* 0x000fe800078e0082 */
[----:B------:R-:W-:Y:S01]  /*d0b0*/  FADD.FTZ R4, R97, R8 ;  /* 0x0000000861047221 */ /* 0x000fe20000010000 */
[-C--:B------:R-:W-:Y:S01]  /*d0c0*/  HMMA.16816.F32.BF16 R124, R124, R6.reuse, R60 ;  /* 0x000000067c7c723c */ /* 0x080fe2000004183c */
[----:B------:R-:W-:Y:S03]  /*d0d0*/  FADD.FTZ R8, R187, R9 ;  /* 0x00000009bb087221 */ /* 0x000fe60000010000 */
[----:B------:R-:W-:Y:S02]  /*d0e0*/  FADD.FTZ R9, R185, R2 ;  /* 0x00000002b9097221 */ /* 0x000fe40000010000 */
[----:B------:R-:W-:Y:S02]  /*d0f0*/  FADD.FTZ R4, R96, R4 ;  /* 0x0000000460047221 */ /* 0x000fe40000010000 */
[----:B------:R-:W-:Y:S01]  /*d100*/  FADD.FTZ R5, R184, R0 ;  /* 0x00000000b8057221 */ /* 0x000fe20000010000 */
[----:B------:R-:W-:Y:S03]  /*d110*/  HMMA.16816.F32.BF16 R168, R168, R6, R64 ;  /* 0x00000006a8a8723c */ /* 0x000fe60000041840 */
[----:B------:R-:W-:Y:S02]  /*d120*/  FADD.FTZ R2, R174, R8 ;  /* 0x00000008ae027221 */ /* 0x000fe40000010000 */
[----:B------:R-:W-:Y:S02]  /*d130*/  FADD.FTZ R4, R95, R4 ;  /* 0x000000045f047221 */ /* 0x000fe40000010000 */
[----:B------:R-:W-:Y:S02]  /*d140*/  FADD.FTZ R0, R99, R9 ;  /* 0x0000000963007221 */ /* 0x000fe40000010000 */
[----:B------:R-:W-:Y:S03]  /*d150*/  FADD.FTZ R5, R175, R5 ;  /* 0x00000005af057221 */ /* 0x000fe60000010000 */
[----:B------:R-:W-:Y:S02]  /*d160*/  FADD.FTZ R8, R172, R2 ;  /* 0x00000002ac087221 */ /* 0x000fe40000010000 */
[----:B------:R-:W-:Y:S02]  /*d170*/  FADD.FTZ R2, R80, R4 ;  /* 0x0000000450027221 */ /* 0x000fe40000010000 */
[----:B------:R-:W-:Y:S02]  /*d180*/  FADD.FTZ R4, R92, R0 ;  /* 0x000000005c047221 */ /* 0x000fe40000010000 */
[----:B------:R-:W-:Y:S02]  /*d190*/  FADD.FTZ R0, R173, R5 ;  /* 0x00000005ad007221 */ /* 0x000fe40000010000 */
[----:B------:R-:W-:Y:S01]  /*d1a0*/  FADD.FTZ R5, R134, R8 ;  /* 0x0000000886057221 */ /* 0x000fe20000010000 */
[----:B------:R-:W-:Y:S01]  /*d1b0*/  MOV R134, R3 ;  /* 0x0000000300867202 */ /* 0x000fe20000000f00 */
[----:B------:R-:W-:Y:S02]  /*d1c0*/  FADD.FTZ R6, R135, R0 ;  /* 0x0000000087067221 */ /* 0x000fe40000010000 */
[----:B------:R-:W-:Y:S01]  /*d1d0*/  FADD.FTZ R5, R133, R5 ;  /* 0x0000000585057221 */ /* 0x000fe20000010000 */
[----:B------:R-:W-:Y:S01]  /*d1e0*/  MOV R133, R128 ;  /* 0x0000008000857202 */ /* 0x000fe20000000f00 */
[----:B------:R-:W-:Y:S01]  /*d1f0*/  FADD.FTZ R2, R81, R2 ;  /* 0x0000000251027221 */ /* 0x000fe20000010000 */
[----:B------:R1:W-:Y:S01]  /*d200*/  STL [R1+0x8], R6 ;  /* 0x0000080601007387 */ /* 0x0003e20000100800 */
[----:B------:R-:W-:Y:S02]  /*d210*/  FADD.FTZ R4, R82, R4 ;  /* 0x0000000452047221 */ /* 0x000fe40000010000 */
[----:B------:R-:W-:Y:S01]  /*d220*/  FADD.FTZ R0, R71, R2 ;  /* 0x0000000247007221 */ /* 0x000fe20000010000 */
[----:B------:R1:W-:Y:S01]  /*d230*/  STL [R1+0xc], R5 ;  /* 0x00000c0501007387 */ /* 0x0003e20000100800 */
[----:B------:R-:W-:Y:S02]  /*d240*/  FADD.FTZ R2, R93, R4 ;  /* 0x000000045d027221 */ /* 0x000fe40000010000 */
[----:B------:R-:W-:Y:S03]  /*d250*/  FADD.FTZ R0, R94, R0 ;  /* 0x000000005e007221 */ /* 0x000fe60000010000 */
[----:B------:R1:W-:Y:S04]  /*d260*/  STL [R1+0x10], R2 ;  /* 0x0000100201007387 */ /* 0x0003e80000100800 */
[----:B------:R1:W-:Y:S01]  /*d270*/  STL [R1+0x14], R0 ;  /* 0x0000140001007387 */ /* 0x0003e20000100800 */
[----:B------:R-:W-:-:S05]  /*d280*/  @P0 BRA `(.L_x_181) ;  /* 0xffffa49000000947 */ /* 0x000fca000383ffff */
.L_x_164:
[----:B------:R-:W2:Y:S01]  /*d290*/  S2UR UR6, SR_CTAID.X ;  /* 0x00000000000679c3 */ /* 0x000ea20000002500 */
[----:B------:R-:W-:Y:S01]  /*d2a0*/  ULDC.64 UR4, c[0x0][0x2c8] ;  /* 0x0000b20000047ab9 */ /* 0x000fe20000000a00 */
[----:B------:R-:W-:Y:S01]  /*d2b0*/  PLOP3.LUT P0, PT, PT, PT, UP1, 0x40, 0x0 ;  /* 0x000000000000781c */ /* 0x000fe20003f0e818 */
[----:B--2---:R-:W-:-:S04]  /*d2c0*/  ULEA UR6, UR6, 0x7f, 0x7 ;  /* 0x0000007f06067891 */ /* 0x004fc8000f8e383f */
[----:B------:R-:W-:-:S03]  /*d2d0*/  UIMAD.WIDE.U32 UR14, UR6, UR4, URZ ;  /* 0x00000004060e72a5 */ /* 0x000fc6000f8e003f */
[----:B------:R-:W-:Y:S02]  /*d2e0*/  ULDC UR4, c[0x0][0x168] ;  /* 0x00005a0000047ab9 */ /* 0x000fe40000000800 */
[----:B------:R-:W-:Y:S02]  /*d2f0*/  @UP2 USHF.R.U32.HI UR6, URZ, UR5, UR15 ;  /* 0x000000053f062299 */ /* 0x000fe4000801160f */
[----:B------:R-:W-:Y:S02]  /*d300*/  UIADD3 UR4, -UR4, 0x1, URZ ;  /* 0x0000000104047890 */ /* 0x000fe4000fffe13f */
[----:B------:R-:W-:Y:S02]  /*d310*/  ULDC UR5, c[0x0][0x1d0] ;  /* 0x0000740000057ab9 */ /* 0x000fe40000000800 */
[----:B------:R-:W-:-:S03]  /*d320*/  UIADD3 UR7, UR6, UR5, UR4 ;  /* 0x0000000506077290 */ /* 0x000fc6000fffe004 */
[----:B------:R-:W-:Y:S02]  /*d330*/  ULDC UR6, c[0x0][0x324] ;  /* 0x0000c90000067ab9 */ /* 0x000fe40000000800 */
[----:B------:R-:W-:Y:S01]  /*d340*/  UIADD3 UR6, UR7, -UR6, URZ ;  /* 0x8000000607067290 */ /* 0x000fe2000fffe03f */
[----:B------:R-:W-:Y:S05]  /*d350*/  @P0 BRA `(.L_x_182) ;  /* 0x0000014000000947 */ /* 0x000fea0003800000 */
        /* <DEDUP_REMOVED lines=11> */
.L_x_183:
[----:B------:R-:W-:Y:S02]  /*d410*/  ULDC UR4, c[0x0][0x32c] ;  /* 0x0000cb0000047ab9 */ /* 0x000fe40000000800 */
[----:B------:R-:W-:-:S03]  /*d420*/  UISETP.NE.AND UP0, UPT, UR4, 0x1, UPT ;  /* 0x000000010400788c */ /* 0x000fc6000bf05270 */
[----:B------:R-:W-:Y:S02]  /*d430*/  ULDC.64 UR4, c[0x0][0x330] ;  /* 0x0000cc0000047ab9 */ /* 0x000fe40000000a00 */
[----:B------:R-:W-:-:S06]  /*d440*/  UIMAD.WIDE.U32 UR14, UR7, UR4, URZ ;  /* 0x00000004070e72a5 */ /* 0x000fcc000f8e003f */
[----:B------:R-:W-:Y:S02]  /*d450*/  @UP0 USHF.R.U32.HI UR7, URZ, UR5, UR15 ;  /* 0x000000053f070299 */ /* 0x000fe4000801160f */
.L_x_184:
[----:B------:R-:W-:Y:S02]  /*d460*/  ULDC UR4, c[0x0][0x32c] ;  /* 0x0000cb0000047ab9 */ /* 0x000fe40000000800 */
[----:B------:R-:W-:-:S04]  /*d470*/  UIMAD UR4, UR7, UR4, URZ ;  /* 0x00000004070472a4 */ /* 0x000fc8000f8e023f */
[----:B------:R-:W-:-:S04]  /*d480*/  UISETP.LT.AND UP0, UPT, UR6, UR4, UPT ;  /* 0x000000040600728c */ /* 0x000fc8000bf01270 */
[----:B------:R-:W-:-:S04]  /*d490*/  USEL UR6, UR6, UR4, !UP0 ;  /* 0x0000000406067287 */ /* 0x000fc8000c000000 */
.L_x_182:
[----:B------:R-:W-:-:S04]  /*d4a0*/  UIADD3 UR6, UR6, 0x5f, URZ ;  /* 0x0000005f06067890 */ /* 0x000fc8000fffe03f */
[----:B------:R-:W-:-:S04]  /*d4b0*/  UIMAD.WIDE UR4, UR6, 0x2aaaaaab, URZ ;  /* 0x2aaaaaab060478a5 */ /* 0x000fc8000f8e023f */
[----:B------:R-:W-:-:S04]  /*d4c0*/  USHF.R.U32.HI UR4, URZ, 0x1f, UR5 ;  /* 0x0000001f3f047899 */ /* 0x000fc80008011605 */
[----:B------:R-:W-:-:S04]  /*d4d0*/  ULEA.HI.SX32 UR4, UR5, UR4, 0x1c ;  /* 0x0000000405047291 */ /* 0x000fc8000f8fe23f */
[----:B------:R-:W-:-:S04]  /*d4e0*/  UISETP.LT.AND UP0, UPT, UR8, UR4, UPT ;  /* 0x000000040800728c */ /* 0x000fc8000bf01270 */
[----:B------:R-:W-:-:S06]  /*d4f0*/  USEL UR4, UR8, UR4, !UP0 ;  /* 0x0000000408047287 */ /* 0x000fcc000c000000 */
[----:B------:R-:W-:-:S13]  /*d500*/  ISETP.GE.AND P0, PT, R229, UR4, PT ;  /* 0x00000004e5007c0c */ /* 0x000fda000bf06270 */
[----:B------:R-:W-:Y:S05]  /*d510*/  @!P0 BRA `(.L_x_185) ;  /* 0x0000368000008947 */ /* 0x000fea0003800000 */
[----:B------:R-:W-:Y:S01]  /*d520*/  MOV R131, R129 ;  /* 0x0000008100837202 */ /* 0x000fe20000000f00 */
[----:B------:R-:W-:Y:S01]  /*d530*/  IMAD.MOV.U32 R135, RZ, RZ, R3 ;  /* 0x000000ffff877224 */ /* 0x000fe200078e0003 */
[----:B-1----:R-:W-:Y:S01]  /*d540*/  MOV R0, R130 ;  /* 0x0000008200007202 */ /* 0x002fe20000000f00 */
[----:B------:R-:W-:Y:S01]  /*d550*/  IMAD.MOV.U32 R230, RZ, RZ, R229 ;  /* 0x000000ffffe67224 */ /* 0x000fe200078e00e5 */
[----:B------:R-:W-:Y:S01]  /*d560*/  MOV R134, R128 ;  /* 0x0000008000867202 */ /* 0x000fe20000000f00 */
[----:B------:R-:W-:Y:S01]  /*d570*/  IMAD.MOV.U32 R250, RZ, RZ, c[0x0][0x1e4] ;  /* 0x00007900fffa7624 */ /* 0x000fe200078e00ff */
[----:B------:R-:W-:Y:S02]  /*d580*/  MOV R249, c[0x0][0x1e0] ;  /* 0x0000780000f97a02 */ /* 0x000fe40000000f00 */
.L_x_186:
[----:B------:R-:W-:Y:S04]  /*d590*/  DEPBAR.LE SB0, 0x0 ;  /* 0x000080000000791a */ /* 0x000fe80000000000 */
[----:B------:R-:W-:Y:S01]  /*d5a0*/  BAR.SYNC.DEFER_BLOCKING 0x0 ;  /* 0x0000000000007b1d */ /* 0x000fe20000010000 */
[C---:B------:R-:W-:Y:S02]  /*d5b0*/  ISETP.LT.AND P0, PT, R230.reuse, UR8, PT ;  /* 0x00000008e6007c0c */ /* 0x040fe4000bf01270 */
[C---:B------:R-:W-:Y:S11]  /*d5c0*/  IADD3 R229, R230.reuse, -0x1, RZ ;  /* 0xffffffffe6e57810 */ /* 0x040ff60007ffe0ff */
[----:B------:R-:W-:Y:S01]  /*d5d0*/  @!P0 SHF.R.S32.HI R2, RZ, 0x1f, R230 ;  /* 0x0000001fff028819 */ /* 0x000fe200000114e6 */
[----:B------:R-:W-:Y:S04]  /*d5e0*/  @!P0 IMAD.WIDE.U32 R128, R230, c[0x0][0x208], RZ ;  /* 0x00008200e6808a25 */ /* 0x000fe800078e00ff */
[----:B------:R-:W-:Y:S04]  /*d5f0*/  @!P0 IMAD R2, R2, c[0x0][0x208], RZ ;  /* 0x0000820002028a24 */ /* 0x000fe800078e02ff */
[----:B------:R-:W-:Y:S01]  /*d600*/  @!P0 IMAD R2, R230, c[0x0][0x20c], R2 ;  /* 0x00008300e6028a24 */ /* 0x000fe200078e0202 */
[----:B------:R-:W2:Y:S04]  /*d610*/  LDL.64 R202, [R1+0x30] ;  /* 0x0000300001ca7983 */ /* 0x000ea80000100a00 */
[----:B------:R-:W-:Y:S02]  /*d620*/  @!P0 IADD3 R129, R129, R2, RZ ;  /* 0x0000000281818210 */ /* 0x000fe40007ffe0ff */
[----:B------:R-:W3:Y:S06]  /*d630*/  LDL.64 R200, [R1+0x40] ;  /* 0x0000400001c87983 */ /* 0x000eec0000100a00 */
[----:B-----5:R-:W-:Y:S08]  /*d640*/  LDSM.16.M88.4 R96, [R219+0x6100] ;  /* 0x00610000db60783b */ /* 0x020ff00000000200 */
[----:B------:R-:W1:Y:S08]  /*d650*/  LDSM.16.M88.4 R16, [R212+0x3100] ;  /* 0x00310000d410783b */ /* 0x000e700000000200 */
[----:B------:R-:W4:Y:S08]  /*d660*/  LDSM.16.M88.4 R92, [R219+0x8100] ;  /* 0x00810000db5c783b */ /* 0x000f300000000200 */
[----:B------:R-:W4:Y:S08]  /*d670*/  LDSM.16.M88.4 R32, [R212+0x3900] ;  /* 0x00390000d420783b */ /* 0x000f300000000200 */
[----:B------:R-:W3:Y:S06]  /*d680*/  LDL.64 R232, [R1+0x38] ;  /* 0x0000380001e87983 */ /* 0x000eec0000100a00 */
[----:B------:R-:W4:Y:S08]  /*d690*/  LDSM.16.M88.4 R48, [R212+0x4100] ;  /* 0x00410000d430783b */ /* 0x000f300000000200 */
[----:B------:R-:W4:Y:S01]  /*d6a0*/  LDSM.16.M88.4 R64, [R212+0x4900] ;  /* 0x00490000d440783b */ /* 0x000f220000000200 */
[-C--:B-1----:R-:W-:Y:S07]  /*d6b0*/  HMMA.16816.F32.BF16 R4, R96, R16.reuse, RZ ;  /* 0x000000106004723c */ /* 0x082fee00000418ff */
[----:B------:R-:W1:Y:S01]  /*d6c0*/  LDSM.16.M88.4 R80, [R212+0x5100] ;  /* 0x00510000d450783b */ /* 0x000e620000000200 */
[C---:B----4-:R-:W-:Y:S07]  /*d6d0*/  HMMA.16816.F32.BF16 R8, R92.reuse, R16, RZ ;  /* 0x000000105c08723c */ /* 0x050fee00000418ff */
[----:B------:R-:W4:Y:S01]  /*d6e0*/  LDSM.16.M88.4 R172, [R212+0x5900] ;  /* 0x00590000d4ac783b */ /* 0x000f220000000200 */
[-C--:B------:R-:W-:Y:S07]  /*d6f0*/  HMMA.16816.F32.BF16 R12, R92, R18.reuse, RZ ;  /* 0x000000125c0c723c */ /* 0x080fee00000418ff */
[----:B------:R-:W-:Y:S01]  /*d700*/  LDSM.16.M88.4 R176, [R222+0x6100] ;  /* 0x00610000deb0783b */ /* 0x000fe20000000200 */
[C---:B------:R-:W-:Y:S07]  /*d710*/  HMMA.16816.F32.BF16 R16, R96.reuse, R18, RZ ;  /* 0x000000126010723c */ /* 0x040fee00000418ff */
[----:B------:R-:W1:Y:S01]  /*d720*/  LDSM.16.M88.4 R180, [R223] ;  /* 0x00000000dfb4783b */ /* 0x000e620000000200 */
[-C--:B------:R-:W-:Y:S07]  /*d730*/  HMMA.16816.F32.BF16 R20, R96, R32.reuse, RZ ;  /* 0x000000206014723c */ /* 0x080fee00000418ff */
[----:B------:R-:W1:Y:S01]  /*d740*/  LDSM.16.M88.4 R184, [R222+0x8100] ;  /* 0x00810000deb8783b */ /* 0x000e620000000200 */
[C---:B------:R-:W-:Y:S07]  /*d750*/  HMMA.16816.F32.BF16 R24, R92.reuse, R32, RZ ;  /* 0x000000205c18723c */ /* 0x040fee00000418ff */
[----:B------:R-:W1:Y:S01]  /*d760*/  LDSM.16.M88.4 R188, [R228] ;  /* 0x00000000e4bc783b */ /* 0x000e620000000200 */
[-C--:B------:R-:W-:Y:S07]  /*d770*/  HMMA.16816.F32.BF16 R28, R92, R34.reuse, RZ ;  /* 0x000000225c1c723c */ /* 0x080fee00000418ff */
[----:B------:R-:W1:Y:S01]  /*d780*/  LDSM.16.M88.4 R192, [R227] ;  /* 0x00000000e3c0783b */ /* 0x000e620000000200 */
[C---:B------:R-:W-:Y:S07]  /*d790*/  HMMA.16816.F32.BF16 R32, R96.reuse, R34, RZ ;  /* 0x000000226020723c */ /* 0x040fee00000418ff */
[----:B------:R-:W3:Y:S01]  /*d7a0*/  LDL.64 R234, [R1+0x28] ;  /* 0x0000280001ea7983 */ /* 0x000ee20000100a00 */
[-C--:B------:R-:W-:Y:S05]  /*d7b0*/  HMMA.16816.F32.BF16 R36, R96, R48.reuse, RZ ;  /* 0x000000306024723c */ /* 0x080fea00000418ff */
[----:B------:R-:W3:Y:S03]  /*d7c0*/  LDL.LU R252, [R1+0x10] ;  /* 0x0000100001fc7983 */ /* 0x000ee60000300800 */
[C---:B------:R-:W-:Y:S01]  /*d7d0*/  HMMA.16816.F32.BF16 R40, R92.reuse, R48, RZ ;  /* 0x000000305c28723c */ /* 0x040fe200000418ff */
[----:B------:R-:W3:Y:S07]  /*d7e0*/  LDL.LU R251, [R1+0x14] ;  /* 0x0000140001fb7983 */ /* 0x000eee0000300800 */
[-C--:B------:R-:W-:Y:S08]  /*d7f0*/  HMMA.16816.F32.BF16 R44, R92, R50.reuse, RZ ;  /* 0x000000325c2c723c */ /* 0x080ff000000418ff */
        /* <DEDUP_REMOVED lines=9> */
[-C--:B----4-:R-:W-:Y:S08]  /*d890*/  HMMA.16816.F32.BF16 R84, R96, R172.reuse, RZ ;  /* 0x000000ac6054723c */ /* 0x090ff000000418ff */
[C---:B------:R-:W-:Y:S08]  /*d8a0*/  HMMA.16816.F32.BF16 R88, R92.reuse, R172, RZ ;  /* 0x000000ac5c58723c */ /* 0x040ff000000418ff */
[-C--:B------:R-:W-:Y:S08]  /*d8b0*/  HMMA.16816.F32.BF16 R92, R92, R174.reuse, RZ ;  /* 0x000000ae5c5c723c */ /* 0x080ff000000418ff */
[----:B------:R-:W-:Y:S01]  /*d8c0*/  HMMA.16816.F32.BF16 R96, R96, R174, RZ ;  /* 0x000000ae6060723c */ /* 0x000fe200000418ff */
[----:B------:R-:W1:Y:S07]  /*d8d0*/  LDSM.16.M88.4 R172, [R226] ;  /* 0x00000000e2ac783b */ /* 0x000e6e0000000200 */
[-C--:B------:R-:W-:Y:S08]  /*d8e0*/  HMMA.16816.F32.BF16 R4, R176, R180.reuse, R4 ;  /* 0x000000b4b004723c */ /* 0x080ff00000041804 */
[C---:B------:R-:W-:Y:S08]  /*d8f0*/  HMMA.16816.F32.BF16 R8, R184.reuse, R180, R8 ;  /* 0x000000b4b808723c */ /* 0x040ff00000041808 */
[-C--:B------:R-:W-:Y:S08]  /*d900*/  HMMA.16816.F32.BF16 R12, R184, R182.reuse, R12 ;  /* 0x000000b6b80c723c */ /* 0x080ff0000004180c */
[C---:B------:R-:W-:Y:S01]  /*d910*/  HMMA.16816.F32.BF16 R16, R176.reuse, R182, R16 ;  /* 0x000000b6b010723c */ /* 0x040fe20000041810 */
[----:B------:R-:W4:Y:S07]  /*d920*/  LDSM.16.M88.4 R180, [R225] ;  /* 0x00000000e1b4783b */ /* 0x000f2e0000000200 */
[-C--:B------:R-:W-:Y:S08]  /*d930*/  HMMA.16816.F32.BF16 R20, R176, R188.reuse, R20 ;  /* 0x000000bcb014723c */ /* 0x080ff00000041814 */
[C---:B------:R-:W-:Y:S08]  /*d940*/  HMMA.16816.F32.BF16 R24, R184.reuse, R188, R24 ;  /* 0x000000bcb818723c */ /* 0x040ff00000041818 */
[-C--:B------:R-:W-:Y:S04]  /*d950*/  HMMA.16816.F32.BF16 R28, R184, R190.reuse, R28 ;  /* 0x000000beb81c723c */ /* 0x080fe8000004181c */
[----:B--2---:R-:W-:Y:S02]  /*d960*/  @!P0 MOV R3, R203 ;  /* 0x000000cb00038202 */ /* 0x004fe40000000f00 */
[----:B---3--:R-:W-:Y:S02]  /*d970*/  @!P0 MOV R2, R200 ;  /* 0x000000c800028202 */ /* 0x008fe40000000f00 */
[C---:B------:R-:W-:Y:S01]  /*d980*/  HMMA.16816.F32.BF16 R32, R176.reuse, R190, R32 ;  /* 0x000000beb020723c */ /* 0x040fe20000041820 */
[----:B------:R-:W2:Y:S03]  /*d990*/  LDSM.16.M88.4 R188, [R224] ;  /* 0x00000000e0bc783b */ /* 0x000ea60000000200 */
[----:B------:R-:W-:Y:S04]  /*d9a0*/  @!P0 IMAD.WIDE.U32 R2, R128, 0x60, R2 ;  /* 0x0000006080028825 */ /* 0x000fe800078e0002 */
[-C--:B------:R-:W-:Y:S04]  /*d9b0*/  HMMA.16816.F32.BF16 R36, R176, R192.reuse, R36 ;  /* 0x000000c0b024723c */ /* 0x080fe80000041824 */
[----:B------:R-:W-:Y:S01]  /*d9c0*/  @!P0 IMAD R128, R129, 0x60, RZ ;  /* 0x0000006081808824 */ /* 0x000fe200078e02ff */
[----:B------:R-:W-:Y:S03]  /*d9d0*/  @!P0 LEA R198, P1, R2, c[0x0][0x1f8], 0x1 ;  /* 0x00007e0002c68a11 */ /* 0x000fe600078208ff */
[C---:B------:R-:W-:Y:S04]  /*d9e0*/  HMMA.16816.F32.BF16 R40, R184.reuse, R192, R40 ;  /* 0x000000c0b828723c */ /* 0x040fe80000041828 */
[----:B------:R-:W-:Y:S02]  /*d9f0*/  @!P0 IADD3 R3, R3, R128, RZ ;  /* 0x0000008003038210 */ /* 0x000fe40007ffe0ff */
[----:B------:R-:W-:Y:S02]  /*da00*/  @!P0 IADD3 R196, P2, R198, UR10, RZ ;  /* 0x0000000ac6c48c10 */ /* 0x000fe4000ff5e0ff */
[-C--:B------:R-:W-:Y:S04]  /*da10*/  HMMA.16816.F32.BF16 R44, R184, R194.reuse, R44 ;  /* 0x000000c2b82c723c */ /* 0x080fe8000004182c */
[----:B------:R-:W-:Y:S02]  /*da20*/  @!P0 LEA.HI.X R199, R2, c[0x0][0x1fc], R3, 0x1, P1 ;  /* 0x00007f0002c78a11 */ /* 0x000fe400008f0c03 */
[----:B------:R-:W-:Y:S02]  /*da30*/  @!P0 IADD3 R132, P1, R196, UR10, RZ ;  /* 0x0000000ac4848c10 */ /* 0x000fe4000ff3e0ff */
[C---:B------:R-:W-:Y:S01]  /*da40*/  HMMA.16816.F32.BF16 R48, R176.reuse, R194, R48 ;  /* 0x000000c2b030723c */ /* 0x040fe20000041830 */
[----:B------:R-:W-:Y:S01]  /*da50*/  @!PT LDS RZ, [RZ] ;  /* 0x00000000fffff984 */ /* 0x000fe20000000800 */
[----:B------:R-:W-:Y:S01]  /*da60*/  @!PT LDS RZ, [RZ] ;  /* 0x00000000fffff984 */ /* 0x000fe20000000800 */
[----:B------:R-:W-:Y:S01]  /*da70*/  @!PT LDS RZ, [RZ] ;  /* 0x00000000fffff984 */ /* 0x000fe20000000800 */
[----:B------:R3:W-:Y:S03]  /*da80*/  @!P0 LDGSTS.E.BYPASS.LTC128B.128 [R231+0x100], [R198.64], !P6 ;  /* 0x00100000c6e78fae */ /* 0x0007e6000f101d4c */
[----:B------:R-:W-:Y:S02]  /*da90*/  @!P0 IADD3.X R197, R199, UR9, RZ, P2, !PT ;  /* 0x00000009c7c58c10 */ /* 0x000fe400097fe4ff */
[----:B------:R-:W-:Y:S02]  /*daa0*/  @!P0 IADD3 R128, P3, R132, UR10, RZ ;  /* 0x0000000a84808c10 */ /* 0x000fe4000ff7e0ff */
[-C--:B-1----:R-:W-:Y:S01]  /*dab0*/  HMMA.16816.F32.BF16 R52, R176, R172.reuse, R52 ;  /* 0x000000acb034723c */ /* 0x082fe20000041834 */
[----:B------:R3:W-:Y:S03]  /*dac0*/  @!P0 LDGSTS.E.BYPASS.LTC128B.128 [R231+0x900], [R196.64], !P6 ;  /* 0x00900000c4e78fae */ /* 0x0007e6000f101d4c */
[----:B------:R-:W-:Y:S02]  /*dad0*/  @!P0 IADD3.X R133, R197, UR9, RZ, P1, !PT ;  /* 0x00000009c5858c10 */ /* 0x000fe40008ffe4ff */
[----:B------:R-:W-:Y:S02]  /*dae0*/  @!P0 IADD3 R2, P2, R128, UR10, RZ ;  /* 0x0000000a80028c10 */ /* 0x000fe4000ff5e0ff */
[C---:B------:R-:W-:Y:S01]  /*daf0*/  HMMA.16816.F32.BF16 R56, R184.reuse, R172, R56 ;  /* 0x000000acb838723c */ /* 0x040fe20000041838 */
[----:B------:R1:W-:Y:S03]  /*db00*/  @!P0 LDGSTS.E.BYPASS.LTC128B.128 [R231+0x1100], [R132.64], !P6 ;  /* 0x0110000084e78fae */ /* 0x0003e6000f101d4c */
[----:B------:R-:W-:Y:S02]  /*db10*/  @!P0 IADD3.X R129, R133, UR9, RZ, P3, !PT ;  /* 0x0000000985818c10 */ /* 0x000fe40009ffe4ff */
[----:B------:R-:W-:Y:S02]  /*db20*/  @!P0 IADD3 R192, P1, R2, UR10, RZ ;  /* 0x0000000a02c08c10 */ /* 0x000fe4000ff3e0ff */
[-C--:B------:R-:W-:Y:S01]  /*db30*/  HMMA.16816.F32.BF16 R60, R184, R174.reuse, R60 ;  /* 0x000000aeb83c723c */ /* 0x080fe2000004183c */
[----:B------:R1:W-:Y:S03]  /*db40*/  @!P0 LDGSTS.E.BYPASS.LTC128B.128 [R231+0x1900], [R128.64], !P6 ;  /* 0x0190000080e78fae */ /* 0x0003e6000f101d4c */
[----:B------:R-:W-:Y:S04]  /*db50*/  @!P0 IADD3.X R3, R129, UR9, RZ, P2, !PT ;  /* 0x0000000981038c10 */ /* 0x000fe800097fe4ff */
[C---:B------:R-:W-:Y:S01]  /*db60*/  HMMA.16816.F32.BF16 R64, R176.reuse, R174, R64 ;  /* 0x000000aeb040723c */ /* 0x040fe20000041840 */
[----:B------:R1:W-:Y:S03]  /*db70*/  @!P0 LDGSTS.E.BYPASS.LTC128B.128 [R231+0x2100], [R2.64], !P6 ;  /* 0x0210000002e78fae */ /* 0x0003e6000f101d4c */
[----:B------:R-:W-:Y:S04]  /*db80*/  @!P0 IADD3.X R193, R3, UR9, RZ, P1, !PT ;  /* 0x0000000903c18c10 */ /* 0x000fe80008ffe4ff */
[-C--:B----4-:R-:W-:Y:S01]  /*db90*/  HMMA.16816.F32.BF16 R68, R176, R180.reuse, R68 ;  /* 0x000000b4b044723c */ /* 0x090fe20000041844 */
[----:B------:R4:W-:Y:S02]  /*dba0*/  @!P0 LDGSTS.E.BYPASS.LTC128B.128 [R231+0x2900], [R192.64], !P6 ;  /* 0x02900000c0e78fae */ /* 0x0009e4000f101d4c */
[----:B------:R-:W-:Y:S05]  /*dbb0*/  ISETP.GT.AND P0, PT, R230, UR8, PT ;  /* 0x00000008e6007c0c */ /* 0x000fea000bf04270 */
[C---:B------:R-:W-:Y:S01]  /*dbc0*/  HMMA.16816.F32.BF16 R72, R184.reuse, R180, R72 ;  /* 0x000000b4b848723c */ /* 0x040fe20000041848 */
[----:B---3--:R-:W-:Y:S07]  /*dbd0*/  LDSM.16.M88.4 R196, [R218+0x3100] ;  /* 0x00310000dac4783b */ /* 0x008fee0000000200 */
[-C--:B------:R-:W-:Y:S01]  /*dbe0*/  HMMA.16816.F32.BF16 R76, R184, R182.reuse, R76 ;  /* 0x000000b6b84c723c */ /* 0x080fe2000004184c */
[----:B------:R-:W0:Y:S07]  /*dbf0*/  LDGDEPBAR ;  /* 0x00000000000079af */ /* 0x000e2e0000000000 */
[C---:B------:R-:W-:Y:S01]  /*dc00*/  HMMA.16816.F32.BF16 R80, R176.reuse, R182, R80 ;  /* 0x000000b6b050723c */ /* 0x040fe20000041850 */
[----:B------:R-:W-:Y:S07]  /*dc10*/  LDSM.16.M88.4 R200, [R220+0x8100] ;  /* 0x00810000dcc8783b */ /* 0x000fee0000000200 */
[-C--:B--2---:R-:W-:Y:S01]  /*dc20*/  HMMA.16816.F32.BF16 R84, R176, R188.reuse, R84 ;  /* 0x000000bcb054723c */ /* 0x084fe20000041854 */
[----:B----4-:R-:W2:Y:S07]  /*dc30*/  LDSM.16.M88.4 R192, [R220+0x6100] ;  /* 0x00610000dcc0783b */ /* 0x010eae0000000200 */
[C---:B------:R-:W-:Y:S01]  /*dc40*/  HMMA.16816.F32.BF16 R88, R184.reuse, R188, R88 ;  /* 0x000000bcb858723c */ /* 0x040fe20000041858 */
[----:B------:R-:W3:Y:S07]  /*dc50*/  LDSM.16.M88.4 R204, [R218+0x3900] ;  /* 0x00390000dacc783b */ /* 0x000eee0000000200 */
[-C--:B------:R-:W-:Y:S01]  /*dc60*/  HMMA.16816.F32.BF16 R92, R184, R190.reuse, R92 ;  /* 0x000000beb85c723c */ /* 0x080fe2000004185c */
[----:B------:R-:W4:Y:S07]  /*dc70*/  LDSM.16.M88.4 R208, [R218+0x4100] ;  /* 0x00410000dad0783b */ /* 0x000f2e0000000200 */
[----:B------:R-:W-:Y:S01]  /*dc80*/  HMMA.16816.F32.BF16 R96, R176, R190, R96 ;  /* 0x000000beb060723c */ /* 0x000fe20000041860 */
[----:B------:R-:W1:Y:S08]  /*dc90*/  LDSM.16.M88.4 R172, [R218+0x4900] ;  /* 0x00490000daac783b */ /* 0x000e700000000200 */
[----:B------:R-:W1:Y:S01]  /*dca0*/  LDSM.16.M88.4 R176, [R218+0x5100] ;  /* 0x00510000dab0783b */ /* 0x000e620000000200 */
[-C--:B--2---:R-:W-:Y:S07]  /*dcb0*/  HMMA.16816.F32.BF16 R4, R192, R196.reuse, R4 ;  /* 0x000000c4c004723c */ /* 0x084fee0000041804 */
[----:B------:R-:W2:Y:S01]  /*dcc0*/  LDSM.16.M88.4 R180, [R218+0x5900] ;  /* 0x00590000dab4783b */ /* 0x000ea20000000200 */
[C---:B------:R-:W-:Y:S07]  /*dcd0*/  HMMA.16816.F32.BF16 R8, R200.reuse, R196, R8 ;  /* 0x000000c4c808723c */ /* 0x040fee0000041808 */
[----:B------:R-:W-:Y:S01]  /*dce0*/  LDSM.16.M88.4 R184, [R221+0x6100] ;  /* 0x00610000ddb8783b */ /* 0x000fe20000000200 */
[-C--:B------:R-:W-:Y:S07]  /*dcf0*/  HMMA.16816.F32.BF16 R12, R200, R198.reuse, R12 ;  /* 0x000000c6c80c723c */ /* 0x080fee000004180c */
[----:B------:R-:W1:Y:S01]  /*dd00*/  LDSM.16.M88.4 R188, [R217] ;  /* 0x00000000d9bc783b */ /* 0x000e620000000200 */
[C---:B------:R-:W-:Y:S07]  /*dd10*/  HMMA.16816.F32.BF16 R16, R192.reuse, R198, R16 ;  /* 0x000000c6c010723c */ /* 0x040fee0000041810 */
[----:B------:R-:W-:Y:S01]  /*dd20*/  LDSM.16.M88.4 R196, [R217+0x800] ;  /* 0x00080000d9c4783b */ /* 0x000fe20000000200 */
        /* <DEDUP_REMOVED lines=10> */
[-C--:B-1----:R-:W-:Y:S08]  /*ddd0*/  HMMA.16816.F32.BF16 R52, R192, R172.reuse, R52 ;  /* 0x000000acc034723c */ /* 0x082ff00000041834 */
        /* <DEDUP_REMOVED lines=8> */
[----:B------:R-:W3:Y:S07]  /*de60*/  LDSM.16.M88.4 R176, [R217+0x2000] ;  /* 0x00200000d9b0783b */ /* 0x000eee0000000200 */
[-C--:B--2---:R-:W-:Y:S08]  /*de70*/  HMMA.16816.F32.BF16 R84, R192, R180.reuse, R84 ;  /* 0x000000b4c054723c */ /* 0x084ff00000041854 */
[C---:B------:R-:W-:Y:S08]  /*de80*/  HMMA.16816.F32.BF16 R88, R200.reuse, R180, R88 ;  /* 0x000000b4c858723c */ /* 0x040ff00000041858 */
[-C--:B------:R-:W-:Y:S08]  /*de90*/  HMMA.16816.F32.BF16 R92, R200, R182.reuse, R92 ;  /* 0x000000b6c85c723c */ /* 0x080ff0000004185c */
[----:B------:R-:W-:Y:S01]  /*dea0*/  HMMA.16816.F32.BF16 R96, R192, R182, R96 ;  /* 0x000000b6c060723c */ /* 0x000fe20000041860 */
[----:B------:R-:W2:Y:S01]  /*deb0*/  LDSM.16.M88.4 R180, [R217+0x2800] ;  /* 0x00280000d9b4783b */ /* 0x000ea20000000200 */
[----:B------:R-:W-:Y:S06]  /*dec0*/  DEPBAR.LE SB0, 0x0 ;  /* 0x000080000000791a */ /* 0x000fec0000000000 */
[-C--:B------:R-:W-:Y:S01]  /*ded0*/  HMMA.16816.F32.BF16 R4, R184, R188.reuse, R4 ;  /* 0x000000bcb804723c */ /* 0x080fe20000041804 */
[----:B------:R-:W-:Y:S07]  /*dee0*/  BAR.SYNC.DEFER_BLOCKING 0x0 ;  /* 0x0000000000007b1d */ /* 0x000fee0000010000 */
[C---:B-1----:R-:W-:Y:S08]  /*def0*/  HMMA.16816.F32.BF16 R8, R172.reuse, R188, R8 ;  /* 0x000000bcac08723c */ /* 0x042ff00000041808 */
[-C--:B------:R-:W-:Y:S08]  /*df00*/  HMMA.16816.F32.BF16 R12, R172, R190.reuse, R12 ;  /* 0x000000beac0c723c */ /* 0x080ff0000004180c */
[C---:B------:R-:W-:Y:S04]  /*df10*/  HMMA.16816.F32.BF16 R16, R184.reuse, R190, R16 ;  /* 0x000000beb810723c */ /* 0x040fe80000041810 */
[----:B------:R-:W-:Y:S02]  /*df20*/  FMNMX.FTZ R2, R4, R0, !PT ;  /* 0x0000000004027209 */ /* 0x000fe40007810000 */
[----:B------:R-:W-:Y:S02]  /*df30*/  FMNMX.FTZ R3, R6, R131, !PT ;  /* 0x0000008306037209 */ /* 0x000fe40007810000 */
[-C--:B------:R-:W-:Y:S04]  /*df40*/  HMMA.16816.F32.BF16 R20, R184, R196.reuse, R20 ;  /* 0x000000c4b814723c */ /* 0x080fe80000041814 */
[----:B------:R-:W-:Y:S02]  /*df50*/  FMNMX.FTZ R2, R5, R2, !PT ;  /* 0x0000000205027209 */ /* 0x000fe40007810000 */
[----:B------:R-:W-:Y:S02]  /*df60*/  FMNMX.FTZ R3, R7, R3, !PT ;  /* 0x0000000307037209 */ /* 0x000fe40007810000 */
[C---:B------:R-:W-:Y:S04]  /*df70*/  HMMA.16816.F32.BF16 R24, R172.reuse, R196, R24 ;  /* 0x000000c4ac18723c */ /* 0x040fe80000041818 */
[----:B------:R-:W-:Y:S04]  /*df80*/  FMNMX.FTZ R128, R8, R134, !PT ;  /* 0x0000008608807209 */ /* 0x000fe80007810000 */
        /* <DEDUP_REMOVED lines=106> */
[----:B------:R-:W-:Y:S01]  /*e630*/  FMUL.FTZ R180, R130, c[0x0][0x2d0] ;  /* 0x0000b40082b47a20 */ /* 0x000fe20000410000 */
[----:B--2---:R-:W-:Y:S03]  /*e640*/  FMNMX.FTZ R3, R3, R129, !PT ;  /* 0x0000008103037209 */ /* 0x004fe60007810000 */
[--C-:B------:R-:W-:Y:S01]  /*e650*/  FFMA.FTZ R52, R52, c[0x0][0x2d0], -R180.reuse ;  /* 0x0000b40034347a23 */ /* 0x100fe200000108b4 */
[----:B------:R-:W-:Y:S01]  /*e660*/  FMNMX.FTZ R128, R58, R128, !PT ;  /* 0x000000803a807209 */ /* 0x000fe20007810000 */
[--C-:B------:R-:W-:Y:S02]  /*e670*/  FFMA.FTZ R53, R53, c[0x0][0x2d0], -R180.reuse ;  /* 0x0000b40035357a23 */ /* 0x100fe400000108b4 */
[----:B------:R-:W-:Y:S01]  /*e680*/  MUFU.EX2 R194, R52 ;  /* 0x0000003400c27308 */ /* 0x000fe20000000800 */
[----:B------:R-:W-:Y:S01]  /*e690*/  FMNMX.FTZ R128, R59, R128, !PT ;  /* 0x000000803b807209 */ /* 0x000fe20007810000 */
        /* <DEDUP_REMOVED lines=8> */
[----:B------:R-:W-:Y:S02]  /*e720*/  FMUL.FTZ R181, R129, c[0x0][0x2d0] ;  /* 0x0000b40081b57a20 */ /* 0x000fe40000410000 */
[----:B------:R-:W-:Y:S01]  /*e730*/  FMNMX.FTZ R128, R74, R128, !PT ;  /* 0x000000804a807209 */ /* 0x000fe20007810000 */
[--C-:B------:R-:W-:Y:S02]  /*e740*/  FFMA.FTZ R16, R16, c[0x0][0x2d0], -R180.reuse ;  /* 0x0000b40010107a23 */ /* 0x100fe400000108b4 */
[--C-:B------:R-:W-:Y:S01]  /*e750*/  FFMA.FTZ R54, R54, c[0x0][0x2d0], -R181.reuse ;  /* 0x0000b40036367a23 */ /* 0x100fe200000108b5 */
[----:B------:R-:W-:Y:S01]  /*e760*/  FMNMX.FTZ R128, R75, R128, !PT ;  /* 0x000000804b807209 */ /* 0x000fe20007810000 */
[--C-:B------:R-:W-:Y:S02]  /*e770*/  FFMA.FTZ R55, R55, c[0x0][0x2d0], -R181.reuse ;  /* 0x0000b40037377a23 */ /* 0x100fe400000108b5 */
[----:B------:R3:W-:Y:S01]  /*e780*/  MUFU.EX2 R246, R16 ;  /* 0x0000001000f67308 */ /* 0x0007e20000000800 */
[----:B------:R-:W-:Y:S01]  /*e790*/  FMNMX.FTZ R128, R78, R128, !PT ;  /* 0x000000804e807209 */ /* 0x000fe20007810000 */
[--C-:B------:R-:W-:Y:S02]  /*e7a0*/  FFMA.FTZ R6, R6, c[0x0][0x2d0], -R181.reuse ;  /* 0x0000b40006067a23 */ /* 0x100fe400000108b5 */
[--C-:B------:R-:W-:Y:S01]  /*e7b0*/  FFMA.FTZ R66, R66, c[0x0][0x2d0], -R181.reuse ;  /* 0x0000b40042427a23 */ /* 0x100fe200000108b5 */
[----:B------:R-:W-:Y:S01]  /*e7c0*/  FMNMX.FTZ R128, R79, R128, !PT ;  /* 0x000000804f807209 */ /* 0x000fe20007810000 */
[----:B------:R-:W-:Y:S02]  /*e7d0*/  FFMA.FTZ R67, R67, c[0x0][0x2d0], -R181 ;  /* 0x0000b40043437a23 */ /* 0x000fe400000108b5 */
[--C-:B------:R-:W-:Y:S01]  /*e7e0*/  FFMA.FTZ R17, R17, c[0x0][0x2d0], -R180.reuse ;  /* 0x0000b40011117a23 */ /* 0x100fe200000108b4 */
[----:B------:R-:W-:Y:S01]  /*e7f0*/  FMNMX.FTZ R128, R90, R128, !PT ;  /* 0x000000805a807209 */ /* 0x000fe20007810000 */
[----:B------:R4:W-:Y:S01]  /*e800*/  MUFU.EX2 R240, R6 ;  /* 0x0000000600f07308 */ /* 0x0009e20000000800 */
[--C-:B------:R-:W-:Y:S02]  /*e810*/  FFMA.FTZ R4, R4, c[0x0][0x2d0], -R180.reuse ;  /* 0x0000b40004047a23 */ /* 0x100fe400000108b4 */
[----:B------:R-:W-:Y:S01]  /*e820*/  FMNMX.FTZ R0, R91, R128, !PT ;  /* 0x000000805b007209 */ /* 0x000fe20007810000 */
[----:B--2---:R-:W-:Y:S01]  /*e830*/  FADD.FTZ R2, -R129, R131 ;  /* 0x0000008381027221 */ /* 0x004fe20000010100 */
[----:B-1----:R-:W-:Y:S01]  /*e840*/  FMNMX.FTZ R128, R3, R172, !PT ;  /* 0x000000ac03807209 */ /* 0x002fe20007810000 */
[--C-:B------:R-:W-:Y:S01]  /*e850*/  FFMA.FTZ R5, R5, c[0x0][0x2d0], -R180.reuse ;  /* 0x0000b40005057a23 */ /* 0x100fe200000108b4 */
[----:B------:R-:W-:Y:S01]  /*e860*/  FMNMX.FTZ R0, R94, R0, !PT ;  /* 0x000000005e007209 */ /* 0x000fe20007810000 */
[----:B------:R-:W-:Y:S02]  /*e870*/  FMUL.FTZ R2, R2, c[0x0][0x2d0] ;  /* 0x0000b40002027a20 */ /* 0x000fe40000410000 */
[----:B------:R-:W-:Y:S01]  /*e880*/  MUFU.EX2 R242, R4 ;  /* 0x0000000400f27308 */ /* 0x000fe20000000800 */
[--C-:B------:R-:W-:Y:S01]  /*e890*/  FFMA.FTZ R18, R18, c[0x0][0x2d0], -R181.reuse ;  /* 0x0000b40012127a23 */ /* 0x100fe200000108b5 */
[----:B------:R-:W-:Y:S01]  /*e8a0*/  FMNMX.FTZ R0, R95, R0, !PT ;  /* 0x000000005f007209 */ /* 0x000fe20007810000 */
[----:B------:R-:W-:Y:S02]  /*e8b0*/  FFMA.FTZ R19, R19, c[0x0][0x2d0], -R181 ;  /* 0x0000b40013137a23 */ /* 0x000fe400000108b5 */
[----:B---3--:R-:W-:Y:S02]  /*e8c0*/  FMUL.FTZ R16, R133, R148 ;  /* 0x0000009485107220 */ /* 0x008fe40000410000 */
[--C-:B------:R-:W-:Y:S01]  /*e8d0*/  FFMA.FTZ R20, R20, c[0x0][0x2d0], -R180.reuse ;  /* 0x0000b40014147a23 */ /* 0x100fe200000108b4 */
[----:B------:R-:W1:Y:S01]  /*e8e0*/  SHFL.BFLY PT, R3, R0, 0x2, 0x1f ;  /* 0x0c401f0000037f89 */ /* 0x000e6200000e0000 */
[--C-:B------:R-:W-:Y:S01]  /*e8f0*/  FFMA.FTZ R21, R21, c[0x0][0x2d0], -R180.reuse ;  /* 0x0000b40015157a23 */ /* 0x100fe200000108b4 */
[----:B------:R2:W3:Y:S01]  /*e900*/  MUFU.EX2 R132, R2 ;  /* 0x0000000200847308 */ /* 0x0004e20000000800 */
[C---:B------:R-:W-:Y:S02]  /*e910*/  FMUL.FTZ R112, R133.reuse, R112 ;  /* 0x0000007085707220 */ /* 0x040fe40000410000 */
[C---:B------:R-:W-:Y:S01]  /*e920*/  FMUL.FTZ R113, R133.reuse, R113 ;  /* 0x0000007185717220 */ /* 0x040fe20000410000 */
[----:B----4-:R-:W-:Y:S01]  /*e930*/  @P0 SHF.R.S32.HI R6, RZ, 0x1f, R229 ;  /* 0x0000001fff060819 */ /* 0x010fe200000114e5 */
[C---:B------:R-:W-:Y:S02]  /*e940*/  FMUL.FTZ R116, R133.reuse, R116 ;  /* 0x0000007485747220 */ /* 0x040fe40000410000 */
[----:B------:R-:W-:Y:S02]  /*e950*/  FMUL.FTZ R117, R133, R117 ;  /* 0x0000007585757220 */ /* 0x000fe40000410000 */
[--C-:B------:R-:W-:Y:S01]  /*e960*/  FFMA.FTZ R23, R23, c[0x0][0x2d0], -R181.reuse ;  /* 0x0000b40017177a23 */ /* 0x100fe200000108b5 */
[----:B------:R4:W-:Y:S01]  /*e970*/  MUFU.EX2 R247, R5 ;  /* 0x0000000500f77308 */ /* 0x0009e20000000800 */
[--C-:B------:R-:W-:Y:S02]  /*e980*/  FFMA.FTZ R7, R7, c[0x0][0x2d0], -R181.reuse ;  /* 0x0000b40007077a23 */ /* 0x100fe400000108b5 */
[--C-:B------:R-:W-:Y:S02]  /*e990*/  FFMA.FTZ R32, R32, c[0x0][0x2d0], -R180.reuse ;  /* 0x0000b40020207a23 */ /* 0x100fe400000108b4 */
[----:B------:R-:W-:Y:S02]  /*e9a0*/  FFMA.FTZ R33, R33, c[0x0][0x2d0], -R180 ;  /* 0x0000b40021217a23 */ /* 0x000fe400000108b4 */
[--C-:B------:R-:W-:Y:S02]  /*e9b0*/  FFMA.FTZ R34, R34, c[0x0][0x2d0], -R181.reuse ;  /* 0x0000b40022227a23 */ /* 0x100fe400000108b5 */
[----:B------:R-:W-:Y:S01]  /*e9c0*/  FFMA.FTZ R35, R35, c[0x0][0x2d0], -R181 ;  /* 0x0000b40023237a23 */ /* 0x000fe200000108b5 */
[----:B------:R4:W-:Y:S01]  /*e9d0*/  MUFU.EX2 R243, R7 ;  /* 0x0000000700f37308 */ /* 0x0009e20000000800 */
[----:B------:R-:W-:Y:S01]  /*e9e0*/  @P0 IMAD R6, R6, c[0x0][0x1e0], RZ ;  /* 0x0000780006060a24 */ /* 0x000fe200078e02ff */
[----:B-1----:R-:W-:Y:S01]  /*e9f0*/  FMNMX.FTZ R0, R0, R3, !PT ;  /* 0x0000000300007209 */ /* 0x002fe20007810000 */
[----:B------:R-:W-:Y:S02]  /*ea00*/  FMUL.FTZ R100, R133, R100 ;  /* 0x0000006485647220 */ /* 0x000fe40000410000 */
[----:B--2---:R-:W-:Y:S02]  /*ea10*/  FADD.FTZ R2, -R128, R134 ;  /* 0x0000008680027221 */ /* 0x004fe40000010100 */
[C---:B------:R-:W-:Y:S02]  /*ea20*/  @P0 IMAD R6, R229.reuse, c[0x0][0x1e4], R6 ;  /* 0x00007900e5060a24 */ /* 0x040fe400078e0206 */
[----:B------:R-:W-:Y:S01]  /*ea30*/  FMUL.FTZ R2, R2, c[0x0][0x2d0] ;  /* 0x0000b40002027a20 */ /* 0x000fe20000410000 */
[----:B------:R1:W-:Y:S01]  /*ea40*/  MUFU.EX2 R248, R17 ;  /* 0x0000001100f87308 */ /* 0x0003e20000000800 */
[C---:B---3--:R-:W-:Y:S02]  /*ea50*/  FMUL.FTZ R114, R132.reuse, R114 ;  /* 0x0000007284727220 */ /* 0x048fe40000410000 */
[C---:B------:R-:W-:Y:S02]  /*ea60*/  FMUL.FTZ R115, R132.reuse, R115 ;  /* 0x0000007384737220 */ /* 0x040fe40000410000 */
[----:B----4-:R-:W-:Y:S04]  /*ea70*/  @P0 IMAD.WIDE.U32 R4, R229, c[0x0][0x1e0], RZ ;  /* 0x00007800e5040a25 */ /* 0x010fe800078e00ff */
[C---:B------:R-:W-:Y:S01]  /*ea80*/  FMUL.FTZ R118, R132.reuse, R118 ;  /* 0x0000007684767220 */ /* 0x040fe20000410000 */
[----:B------:R2:W3:Y:S01]  /*ea90*/  MUFU.EX2 R131, R2 ;  /* 0x0000000200837308 */ /* 0x0004e20000000800 */
[----:B------:R-:W-:Y:S01]  /*eaa0*/  @P0 IADD3 R5, R5, R6, RZ ;  /* 0x0000000605050210 */ /* 0x000fe20007ffe0ff */
[C---:B------:R-:W-:Y:S01]  /*eab0*/  FMUL.FTZ R119, R132.reuse, R119 ;  /* 0x0000007784777220 */ /* 0x040fe20000410000 */
[----:B------:R-:W-:Y:S01]  /*eac0*/  @P0 MOV R6, R232 ;  /* 0x000000e800060202 */ /* 0x000fe20000000f00 */
[----:B------:R-:W-:Y:S01]  /*ead0*/  FMUL.FTZ R101, R133, R101 ;  /* 0x0000006585657220 */ /* 0x000fe20000410000 */
[----:B------:R-:W-:Y:S01]  /*eae0*/  @P0 MOV R7, R235 ;  /* 0x000000eb00070202 */ /* 0x000fe20000000f00 */
[----:B------:R-:W-:Y:S02]  /*eaf0*/  @P0 IMAD R5, R5, 0x60, RZ ;  /* 0x0000006005050824 */ /* 0x000fe400078e02ff */
[----:B------:R-:W-:Y:S02]  /*eb00*/  FMUL.FTZ R102, R132, R102 ;  /* 0x0000006684667220 */ /* 0x000fe40000410000 */
[----:B------:R4:W-:Y:S01]  /*eb10*/  MUFU.EX2 R245, R18 ;  /* 0x0000001200f57308 */ /* 0x0009e20000000800 */
[----:B------:R-:W-:Y:S04]  /*eb20*/  @P0 IMAD.WIDE.U32 R6, R4, 0x60, R6 ;  /* 0x0000006004060825 */ /* 0x000fe800078e0006 */
[----:B-1----:R-:W-:Y:S01]  /*eb30*/  FMUL.FTZ R17, R133, R149 ;  /* 0x0000009585117220 */ /* 0x002fe20000410000 */
[----:B------:R-:W-:Y:S01]  /*eb40*/  @P0 LEA R4, P1, R6, c[0x0][0x1c8], 0x1 ;  /* 0x0000720006040a11 */ /* 0x000fe200078208ff */
[----:B------:R-:W-:Y:S01]  /*eb50*/  FMUL.FTZ R103, R132, R103 ;  /* 0x0000006784677220 */ /* 0x000fe20000410000 */
[----:B------:R-:W-:Y:S01]  /*eb60*/  @P0 IADD3 R5, R7, R5, RZ ;  /* 0x0000000507050210 */ /* 0x000fe20007ffe0ff */
[--C-:B------:R-:W-:Y:S01]  /*eb70*/  FFMA.FTZ R36, R36, c[0x0][0x2d0], -R180.reuse ;  /* 0x0000b40024247a23 */ /* 0x100fe200000108b4 */
[----:B------:R1:W-:Y:S01]  /*eb80*/  MUFU.EX2 R244, R19 ;  /* 0x0000001300f47308 */ /* 0x0003e20000000800 */
[--C-:B------:R-:W-:Y:S01]  /*eb90*/  FFMA.FTZ R37, R37, c[0x0][0x2d0], -R180.reuse ;  /* 0x0000b40025257a23 */ /* 0x100fe200000108b4 */
[----:B------:R-:W-:Y:S01]  /*eba0*/  @P0 LEA.HI.X R5, R6, c[0x0][0x1cc], R5, 0x1, P1 ;  /* 0x0000730006050a11 */ /* 0x000fe200008f0c05 */
[--C-:B------:R-:W-:Y:S01]  /*ebb0*/  FFMA.FTZ R38, R38, c[0x0][0x2d0], -R181.reuse ;  /* 0x0000b40026267a23 */ /* 0x100fe200000108b5 */
[----:B--2---:R-:W2:Y:S01]  /*ebc0*/  SHFL.BFLY PT, R2, R0, 0x1, 0x1f ;  /* 0x0c201f0000027f89 */ /* 0x004ea200000e0000 */
[C---:B---3--:R-:W-:Y:S02]  /*ebd0*/  FMUL.FTZ R104, R131.reuse, R104 ;  /* 0x0000006883687220 */ /* 0x048fe40000410000 */
[C---:B------:R-:W-:Y:S02]  /*ebe0*/  FMUL.FTZ R105, R131.reuse, R105 ;  /* 0x0000006983697220 */ /* 0x040fe40000410000 */
[C---:B------:R-:W-:Y:S01]  /*ebf0*/  FMUL.FTZ R108, R131.reuse, R108 ;  /* 0x0000006c836c7220 */ /* 0x040fe20000410000 */
[----:B------:R3:W-:Y:S01]  /*ec00*/  MUFU.EX2 R236, R20 ;  /* 0x0000001400ec7308 */ /* 0x0007e20000000800 */
[C---:B------:R-:W-:Y:S01]  /*ec10*/  FMUL.FTZ R109, R131.reuse, R109 ;  /* 0x0000006d836d7220 */ /* 0x040fe20000410000 */
[----:B------:R3:W-:Y:S01]  /*ec20*/  @P0 LDGSTS.E.BYPASS.LTC128B.128 [R231+0x3100], [R4.64], !P6 ;  /* 0x0310000004e70fae */ /* 0x0007e2000f101d4c */
[C---:B------:R-:W-:Y:S02]  /*ec30*/  FMUL.FTZ R120, R131.reuse, R120 ;  /* 0x0000007883787220 */ /* 0x040fe40000410000 */
[C---:B----4-:R-:W-:Y:S02]  /*ec40*/  FMUL.FTZ R18, R132.reuse, R150 ;  /* 0x0000009684127220 */ /* 0x050fe40000410000 */
[C---:B------:R-:W-:Y:S02]  /*ec50*/  FMUL.FTZ R121, R131.reuse, R121 ;  /* 0x0000007983797220 */ /* 0x040fe40000410000 */
[C---:B------:R-:W-:Y:S01]  /*ec60*/  FMUL.FTZ R124, R131.reuse, R124 ;  /* 0x0000007c837c7220 */ /* 0x040fe20000410000 */
[----:B------:R4:W-:Y:S01]  /*ec70*/  MUFU.EX2 R235, R21 ;  /* 0x0000001500eb7308 */ /* 0x0009e20000000800 */
[----:B------:R-:W-:Y:S02]  /*ec80*/  FMUL.FTZ R125, R131, R125 ;  /* 0x0000007d837d7220 */ /* 0x000fe40000410000 */
[--C-:B------:R-:W-:Y:S02]  /*ec90*/  FFMA.FTZ R39, R39, c[0x0][0x2d0], -R181.reuse ;  /* 0x0000b40027277a23 */ /* 0x100fe400000108b5 */
[----:B-1----:R-:W-:Y:S02]  /*eca0*/  FMUL.FTZ R19, R132, R151 ;  /* 0x0000009784137220 */ /* 0x002fe40000410000 */
[--C-:B------:R-:W-:Y:S01]  /*ecb0*/  FFMA.FTZ R48, R48, c[0x0][0x2d0], -R180.reuse ;  /* 0x0000b40030307a23 */ /* 0x100fe200000108b4 */
[----:B--2---:R-:W-:Y:S01]  /*ecc0*/  FMNMX.FTZ R3, R0, R2, !PT ;  /* 0x0000000200037209 */ /* 0x004fe20007810000 */
[----:B------:R-:W-:Y:S01]  /*ecd0*/  FFMA.FTZ R49, R49, c[0x0][0x2d0], -R180 ;  /* 0x0000b40031317a23 */ /* 0x000fe200000108b4 */
[----:B------:R-:W-:Y:S01]  /*ece0*/  MUFU.EX2 R210, R23 ;  /* 0x0000001700d27308 */ /* 0x000fe20000000800 */
[----:B------:R-:W-:Y:S02]  /*ecf0*/  FFMA.FTZ R50, R50, c[0x0][0x2d0], -R181 ;  /* 0x0000b40032327a23 */ /* 0x000fe400000108b5 */
[C---:B------:R-:W-:Y:S02]  /*ed00*/  FADD.FTZ R0, -R3.reuse, R135 ;  /* 0x0000008703007221 */ /* 0x040fe40000010100 */
[----:B------:R-:W-:Y:S02]  /*ed10*/  FMUL.FTZ R135, R128, c[0x0][0x2d0] ;  /* 0x0000b40080877a20 */ /* 0x000fe40000410000 */
[----:B------:R-:W-:Y:S02]  /*ed20*/  FMUL.FTZ R2, R3, c[0x0][0x2d0] ;  /* 0x0000b40003027a20 */ /* 0x000fe40000410000 */
[--C-:B------:R-:W-:Y:S01]  /*ed30*/  FFMA.FTZ R13, R13, c[0x0][0x2d0], -R135.reuse ;  /* 0x0000b4000d0d7a23 */ /* 0x100fe20000010887 */
[----:B------:R-:W-:Y:S01]  /*ed40*/  MUFU.EX2 R234, R32 ;  /* 0x0000002000ea7308 */ /* 0x000fe20000000800 */
[C---:B---3--:R-:W-:Y:S02]  /*ed50*/  FMUL.FTZ R20, R133.reuse, R152 ;  /* 0x0000009885147220 */ /* 0x048fe40000410000 */
[----:B------:R-:W2:Y:S01]  /*ed60*/  LDL.LU R152, [R1+0xc] ;  /* 0x00000c0001987983 */ /* 0x000ea20000300800 */
[----:B----4-:R-:W-:Y:S02]  /*ed70*/  FMUL.FTZ R21, R133, R153 ;  /* 0x0000009985157220 */ /* 0x010fe40000410000 */
[--C-:B------:R-:W-:Y:S01]  /*ed80*/  FFMA.FTZ R44, R44, c[0x0][0x2d0], -R135.reuse ;  /* 0x0000b4002c2c7a23 */ /* 0x100fe20000010887 */
[----:B------:R-:W3:Y:S01]  /*ed90*/  LDL.LU R153, [R1+0x8] ;  /* 0x0000080001997983 */ /* 0x000ee20000300800 */
[--C-:B------:R-:W-:Y:S02]  /*eda0*/  FFMA.FTZ R45, R45, c[0x0][0x2d0], -R135.reuse ;  /* 0x0000b4002d2d7a23 */ /* 0x100fe40000010887 */
        /* <DEDUP_REMOVED lines=15> */
[----:B-1----:R-:W-:Y:S01]  /*eea0*/  @P0 SHF.L.U32 R13, R249, 0x5, RZ ;  /* 0x00000005f90d0819 */ /* 0x002fe200000006ff */
[--C-:B------:R-:W-:Y:S02]  /*eeb0*/  FFMA.FTZ R9, R9, c[0x0][0x2d0], -R135.reuse ;  /* 0x0000b40009097a23 */ /* 0x100fe40000010887 */
[----:B------:R-:W-:Y:S02]  /*eec0*/  FMUL.FTZ R32, R131, R156 ;  /* 0x0000009c83207220 */ /* 0x000fe40000410000 */
[--C-:B------:R-:W-:Y:S01]  /*eed0*/  FFMA.FTZ R60, R60, c[0x0][0x2d0], -R135.reuse ;  /* 0x0000b4003c3c7a23 */ /* 0x100fe20000010887 */
[----:B------:R1:W-:Y:S01]  /*eee0*/  MUFU.EX2 R186, R11 ;  /* 0x0000000b00ba7308 */ /* 0x0003e20000000800 */
[--C-:B------:R-:W-:Y:S02]  /*eef0*/  FFMA.FTZ R61, R61, c[0x0][0x2d0], -R135.reuse ;  /* 0x0000b4003d3d7a23 */ /* 0x100fe40000010887 */
[----:B------:R-:W-:Y:S01]  /*ef00*/  FMUL.FTZ R0, R0, c[0x0][0x2d0] ;  /* 0x0000b40000007a20 */ /* 0x000fe20000410000 */
[----:B----4-:R-:W-:Y:S01]  /*ef10*/  @P0 IADD3 R10, P2, R4, R13, RZ ;  /* 0x0000000d040a0210 */ /* 0x010fe20007f5e0ff */
[--C-:B------:R-:W-:Y:S02]  /*ef20*/  FFMA.FTZ R28, R28, c[0x0][0x2d0], -R135.reuse ;  /* 0x0000b4001c1c7a23 */ /* 0x100fe40000010887 */
[--C-:B------:R-:W-:Y:S02]  /*ef30*/  FFMA.FTZ R24, R24, c[0x0][0x2d0], -R135.reuse ;  /* 0x0000b40018187a23 */ /* 0x100fe40000010887 */
[--C-:B------:R-:W-:Y:S01]  /*ef40*/  FFMA.FTZ R25, R25, c[0x0][0x2d0], -R135.reuse ;  /* 0x0000b40019197a23 */ /* 0x100fe20000010887 */
[----:B------:R-:W4:Y:S01]  /*ef50*/  MUFU.EX2 R0, R0 ;  /* 0x0000000000007308 */ /* 0x000f220000000800 */
[----:B------:R-:W-:Y:S02]  /*ef60*/  FFMA.FTZ R26, R26, c[0x0][0x2d0], -R2 ;  /* 0x0000b4001a1a7a23 */ /* 0x000fe40000010802 */
[----:B------:R-:W-:Y:S01]  /*ef70*/  FMUL.FTZ R23, R132, R155 ;  /* 0x0000009b84177220 */ /* 0x000fe20000410000 */
[----:B------:R-:W-:Y:S01]  /*ef80*/  @P0 SHF.L.U64.HI R12, R249, 0x5, R250 ;  /* 0x00000005f90c0819 */ /* 0x000fe200000102fa */
[--C-:B------:R-:W-:Y:S02]  /*ef90*/  FFMA.FTZ R29, R29, c[0x0][0x2d0], -R135.reuse ;  /* 0x0000b4001d1d7a23 */ /* 0x100fe40000010887 */
[--C-:B------:R-:W-:Y:S02]  /*efa0*/  FFMA.FTZ R30, R30, c[0x0][0x2d0], -R2.reuse ;  /* 0x0000b4001e1e7a23 */ /* 0x100fe40000010802 */
[--C-:B------:R-:W-:Y:S01]  /*efb0*/  FFMA.FTZ R134, R31, c[0x0][0x2d0], -R2.reuse ;  /* 0x0000b4001f867a23 */ /* 0x100fe20000010802 */
[----:B------:R4:W-:Y:S01]  /*efc0*/  MUFU.EX2 R237, R8 ;  /* 0x0000000800ed7308 */ /* 0x0009e20000000800 */
[----:B------:R-:W-:Y:S02]  /*efd0*/  FMUL.FTZ R31, R132, R167 ;  /* 0x000000a7841f7220 */ /* 0x000fe40000410000 */
[--C-:B------:R-:W-:Y:S01]  /*efe0*/  FFMA.FTZ R40, R40, c[0x0][0x2d0], -R135.reuse ;  /* 0x0000b40028287a23 */ /* 0x100fe20000010887 */
[----:B-1----:R-:W-:Y:S01]  /*eff0*/  @P0 IADD3.X R11, R5, R12, RZ, P2, !PT ;  /* 0x0000000c050b0210 */ /* 0x002fe200017fe4ff */
[----:B------:R-:W-:Y:S02]  /*f000*/  FFMA.FTZ R41, R41, c[0x0][0x2d0], -R135 ;  /* 0x0000b40029297a23 */ /* 0x000fe40000010887 */
[--C-:B------:R-:W-:Y:S02]  /*f010*/  FFMA.FTZ R42, R42, c[0x0][0x2d0], -R2.reuse ;  /* 0x0000b4002a2a7a23 */ /* 0x100fe40000010802 */
[----:B------:R1:W-:Y:S01]  /*f020*/  @P0 LDGSTS.E.BYPASS.LTC128B.128 [R231+0x3900], [R10.64], !P6 ;  /* 0x039000000ae70fae */ /* 0x0003e2000f101d4c */
[----:B------:R1:W-:Y:S01]  /*f030*/  MUFU.EX2 R185, R14 ;  /* 0x0000000e00b97308 */ /* 0x0003e20000000800 */
[----:B------:R-:W-:Y:S02]  /*f040*/  FFMA.FTZ R43, R43, c[0x0][0x2d0], -R2 ;  /* 0x0000b4002b2b7a23 */ /* 0x000fe40000010802 */
[----:B------:R-:W-:Y:S02]  /*f050*/  FFMA.FTZ R97, R97, c[0x0][0x2d0], -R180 ;  /* 0x0000b40061617a23 */ /* 0x000fe400000108b4 */
[C---:B----4-:R-:W-:Y:S02]  /*f060*/  FMUL.FTZ R106, R0.reuse, R106 ;  /* 0x0000006a006a7220 */ /* 0x050fe40000410000 */
[C---:B------:R-:W-:Y:S02]  /*f070*/  FMUL.FTZ R107, R0.reuse, R107 ;  /* 0x0000006b006b7220 */ /* 0x040fe40000410000 */
[----:B------:R-:W-:Y:S01]  /*f080*/  FMUL.FTZ R110, R0, R110 ;  /* 0x0000006e006e7220 */ /* 0x000fe20000410000 */
[----:B------:R4:W4:Y:S01]  /*f090*/  MUFU.EX2 R238, R9 ;  /* 0x0000000900ee7308 */ /* 0x0009220000000800 */
[--C-:B------:R-:W-:Y:S02]  /*f0a0*/  FFMA.FTZ R22, R22, c[0x0][0x2d0], -R181.reuse ;  /* 0x0000b40016167a23 */ /* 0x100fe400000108b5 */
[----:B------:R-:W-:Y:S01]  /*f0b0*/  FMUL.FTZ R111, R0, R111 ;  /* 0x0000006f006f7220 */ /* 0x000fe20000410000 */
[----:B------:R-:W-:Y:S01]  /*f0c0*/  @P0 IADD3 R8, P1, R10, R13, RZ ;  /* 0x0000000d0a080210 */ /* 0x000fe20007f3e0ff */
[C---:B------:R-:W-:Y:S02]  /*f0d0*/  FMUL.FTZ R122, R0.reuse, R122 ;  /* 0x0000007a007a7220 */ /* 0x040fe40000410000 */
[----:B------:R-:W-:Y:S01]  /*f0e0*/  FMUL.FTZ R123, R0, R123 ;  /* 0x0000007b007b7220 */ /* 0x000fe20000410000 */
[----:B------:R-:W-:Y:S01]  /*f0f0*/  @P0 IADD3 R6, P3, R8, R13, RZ ;  /* 0x0000000d08060210 */ /* 0x000fe20007f7e0ff */
[C---:B------:R-:W-:Y:S01]  /*f100*/  FMUL.FTZ R126, R0.reuse, R126 ;  /* 0x0000007e007e7220 */ /* 0x040fe20000410000 */
[----:B------:R4:W4:Y:S01]  /*f110*/  MUFU.EX2 R183, R15 ;  /* 0x0000000f00b77308 */ /* 0x0009220000000800 */
[----:B------:R-:W-:Y:S01]  /*f120*/  FMUL.FTZ R127, R0, R127 ;  /* 0x0000007f007f7220 */ /* 0x000fe20000410000 */
[-C--:B------:R-:W-:Y:S01]  /*f130*/  @P0 IADD3 R4, P2, R6, R13.reuse, RZ ;  /* 0x0000000d06040210 */ /* 0x080fe20007f5e0ff */
[----:B------:R-:W-:Y:S02]  /*f140*/  FFMA.FTZ R99, R99, c[0x0][0x2d0], -R181 ;  /* 0x0000b40063637a23 */ /* 0x000fe400000108b5 */
[----:B-1----:R-:W-:Y:S02]  /*f150*/  FMUL.FTZ R14, R0, R146 ;  /* 0x00000092000e7220 */ /* 0x002fe40000410000 */
[----:B------:R-:W-:Y:S02]  /*f160*/  FFMA.FTZ R93, R93, c[0x0][0x2d0], -R135 ;  /* 0x0000b4005d5d7a23 */ /* 0x000fe40000010887 */
[--C-:B------:R-:W-:Y:S01]  /*f170*/  FFMA.FTZ R62, R62, c[0x0][0x2d0], -R2.reuse ;  /* 0x0000b4003e3e7a23 */ /* 0x100fe20000010802 */
[----:B------:R1:W-:Y:S01]  /*f180*/  MUFU.EX2 R209, R22 ;  /* 0x0000001600d17308 */ /* 0x0003e20000000800 */
[----:B------:R-:W-:Y:S02]  /*f190*/  FFMA.FTZ R63, R63, c[0x0][0x2d0], -R2 ;  /* 0x0000b4003f3f7a23 */ /* 0x000fe40000010802 */
[--C-:B------:R-:W-:Y:S01]  /*f1a0*/  FFMA.FTZ R68, R68, c[0x0][0x2d0], -R180.reuse ;  /* 0x0000b40044447a23 */ /* 0x100fe200000108b4 */
[-C--:B----4-:R-:W-:Y:S01]  /*f1b0*/  @P0 IADD3.X R9, R11, R12.reuse, RZ, P1, !PT ;  /* 0x0000000c0b090210 */ /* 0x090fe20000ffe4ff */
[--C-:B------:R-:W-:Y:S01]  /*f1c0*/  FFMA.FTZ R69, R69, c[0x0][0x2d0], -R180.reuse ;  /* 0x0000b40045457a23 */ /* 0x100fe200000108b4 */
[----:B------:R-:W-:Y:S01]  /*f1d0*/  @P0 IADD3 R10, P1, R4, R13, RZ ;  /* 0x0000000d040a0210 */ /* 0x000fe20007f3e0ff */
[----:B------:R-:W-:Y:S01]  /*f1e0*/  FMUL.FTZ R13, R131, R145 ;  /* 0x00000091830d7220 */ /* 0x000fe20000410000 */
[-C--:B------:R-:W-:Y:S01]  /*f1f0*/  @P0 IADD3.X R7, R9, R12.reuse, RZ, P3, !PT ;  /* 0x0000000c09070210 */ /* 0x080fe20001ffe4ff */
[----:B------:R4:W-:Y:S01]  /*f200*/  @P0 LDGSTS.E.BYPASS.LTC128B.128 [R231+0x4100], [R8.64], !P6 ;  /* 0x0410000008e70fae */ /* 0x0009e2000f101d4c */
[----:B------:R4:W-:Y:S01]  /*f210*/  MUFU.EX2 R206, R28 ;  /* 0x0000001c00ce7308 */ /* 0x0009e20000000800 */
[--C-:B------:R-:W-:Y:S01]  /*f220*/  FFMA.FTZ R80, R80, c[0x0][0x2d0], -R180.reuse ;  /* 0x0000b40050507a23 */ /* 0x100fe200000108b4 */
[-C--:B------:R-:W-:Y:S01]  /*f230*/  @P0 IADD3.X R5, R7, R12.reuse, RZ, P2, !PT ;  /* 0x0000000c07050210 */ /* 0x080fe200017fe4ff */
[----:B------:R-:W-:Y:S02]  /*f240*/  FFMA.FTZ R81, R81, c[0x0][0x2d0], -R180 ;  /* 0x0000b40051517a23 */ /* 0x000fe400000108b4 */
[----:B------:R-:W-:Y:S01]  /*f250*/  FMUL.FTZ R15, R0, R147 ;  /* 0x00000093000f7220 */ /* 0x000fe20000410000 */
[----:B------:R-:W-:Y:S01]  /*f260*/  @P0 IADD3.X R11, R5, R12, RZ, P1, !PT ;  /* 0x0000000c050b0210 */ /* 0x000fe20000ffe4ff */
[----:B------:R4:W-:Y:S01]  /*f270*/  @P0 LDGSTS.E.BYPASS.LTC128B.128 [R231+0x4900], [R6.64], !P6 ;  /* 0x0490000006e70fae */ /* 0x0009e2000f101d4c */
[----:B------:R-:W-:Y:S02]  /*f280*/  FMUL.FTZ R12, R131, R144 ;  /* 0x00000090830c7220 */ /* 0x000fe40000410000 */
[----:B------:R4:W-:Y:S01]  /*f290*/  MUFU.EX2 R211, R34 ;  /* 0x0000002200d37308 */ /* 0x0009e20000000800 */
[--C-:B------:R-:W-:Y:S02]  /*f2a0*/  FFMA.FTZ R70, R70, c[0x0][0x2d0], -R181.reuse ;  /* 0x0000b40046467a23 */ /* 0x100fe400000108b5 */
[--C-:B------:R-:W-:Y:S02]  /*f2b0*/  FFMA.FTZ R71, R71, c[0x0][0x2d0], -R181.reuse ;  /* 0x0000b40047477a23 */ /* 0x100fe400000108b5 */
[----:B------:R4:W-:Y:S01]  /*f2c0*/  @P0 LDGSTS.E.BYPASS.LTC128B.128 [R231+0x5100], [R4.64], !P6 ;  /* 0x0510000004e70fae */ /* 0x0009e2000f101d4c */
[----:B-1----:R-:W-:Y:S02]  /*f2d0*/  FMUL.FTZ R22, R132, R154 ;  /* 0x0000009a84167220 */ /* 0x002fe40000410000 */
[--C-:B------:R-:W-:Y:S02]  /*f2e0*/  FFMA.FTZ R82, R82, c[0x0][0x2d0], -R181.reuse ;  /* 0x0000b40052527a23 */ /* 0x100fe400000108b5 */
[----:B------:R1:W-:Y:S01]  /*f2f0*/  MUFU.EX2 R233, R33 ;  /* 0x0000002100e97308 */ /* 0x0003e20000000800 */
[----:B------:R-:W-:Y:S02]  /*f300*/  FFMA.FTZ R83, R83, c[0x0][0x2d0], -R181 ;  /* 0x0000b40053537a23 */ /* 0x000fe400000108b5 */
[----:B------:R1:W-:Y:S01]  /*f310*/  @P0 LDGSTS.E.BYPASS.LTC128B.128 [R231+0x5900], [R10.64], !P6 ;  /* 0x059000000ae70fae */ /* 0x0003e2000f101d4c */
[--C-:B----4-:R-:W-:Y:S01]  /*f320*/  FFMA.FTZ R28, R27, c[0x0][0x2d0], -R2.reuse ;  /* 0x0000b4001b1c7a23 */ /* 0x110fe20000010802 */
[----:B------:R-:W-:Y:S01]  /*f330*/  ISETP.GT.AND P0, PT, R230, UR4, PT ;  /* 0x00000004e6007c0c */ /* 0x000fe2000bf04270 */
[C---:B------:R-:W-:Y:S01]  /*f340*/  FMUL.FTZ R8, R131.reuse, R140 ;  /* 0x0000008c83087220 */ /* 0x040fe20000410000 */
[----:B------:R-:W-:Y:S01]  /*f350*/  F2FP.BF16.PACK_AB R140, R238, R237 ;  /* 0x000000edee8c723e */ /* 0x000fe200000010ff */
[----:B------:R-:W-:Y:S01]  /*f360*/  FMUL.FTZ R9, R131, R141 ;  /* 0x0000008d83097220 */ /* 0x000fe20000410000 */
[----:B------:R-:W-:Y:S01]  /*f370*/  F2FP.BF16.PACK_AB R141, R186, R184 ;  /* 0x000000b8ba8d723e */ /* 0x000fe200000010ff */
[----:B------:R4:W2:Y:S01]  /*f380*/  MUFU.EX2 R232, R35 ;  /* 0x0000002300e87308 */ /* 0x0008a20000000800 */
[----:B------:R-:W4:Y:S01]  /*f390*/  LDSM.16.MT88.4 R172, [R213+0x100] ;  /* 0x00010000d5ac783b */ /* 0x000f220000004200 */
[----:B------:R-:W-:Y:S01]  /*f3a0*/  FMUL.FTZ R27, R0, R163 ;  /* 0x000000a3001b7220 */ /* 0x000fe20000410000 */
[----:B------:R-:W-:Y:S01]  /*f3b0*/  MOV R230, R229 ;  /* 0x000000e500e67202 */ /* 0x000fe20000000f00 */
[----:B------:R-:W-:Y:S01]  /*f3c0*/  FMUL.FTZ R6, R132, R138 ;  /* 0x0000008a84067220 */ /* 0x000fe20000410000 */
[----:B------:R-:W-:Y:S01]  /*f3d0*/  F2FP.BF16.PACK_AB R138, R248, R246 ;  /* 0x000000f6f88a723e */ /* 0x000fe200000010ff */
[----:B------:R-:W-:Y:S01]  /*f3e0*/  FMUL.FTZ R7, R132, R139 ;  /* 0x0000008b84077220 */ /* 0x000fe20000410000 */
[----:B------:R-:W-:Y:S01]  /*f3f0*/  F2FP.BF16.PACK_AB R139, R244, R245 ;  /* 0x000000f5f48b723e */ /* 0x000fe200000010ff */
[----:B------:R-:W-:Y:S01]  /*f400*/  FMUL.FTZ R34, R0, R158 ;  /* 0x0000009e00227220 */ /* 0x000fe20000410000 */
[----:B------:R-:W4:Y:S01]  /*f410*/  LDSM.16.MT88.4 R176, [R216+0x100] ;  /* 0x00010000d8b0783b */ /* 0x000f220000004200 */
[----:B------:R4:W-:Y:S01]  /*f420*/  MUFU.EX2 R207, R25 ;  /* 0x0000001900cf7308 */ /* 0x0009e20000000800 */
[--C-:B------:R-:W-:Y:S02]  /*f430*/  FFMA.FTZ R72, R72, c[0x0][0x2d0], -R135.reuse ;  /* 0x0000b40048487a23 */ /* 0x100fe40000010887 */
[----:B------:R-:W-:Y:S01]  /*f440*/  FMUL.FTZ R4, R133, R136 ;  /* 0x0000008885047220 */ /* 0x000fe20000410000 */
[----:B------:R-:W-:Y:S01]  /*f450*/  F2FP.BF16.PACK_AB R136, R247, R242 ;  /* 0x000000f2f788723e */ /* 0x000fe200000010ff */
[----:B------:R-:W-:Y:S01]  /*f460*/  FMUL.FTZ R5, R133, R137 ;  /* 0x0000008985057220 */ /* 0x000fe20000410000 */
[----:B------:R-:W-:Y:S01]  /*f470*/  F2FP.BF16.PACK_AB R137, R243, R240 ;  /* 0x000000f0f389723e */ /* 0x000fe200000010ff */
[----:B------:R-:W4:Y:S01]  /*f480*/  LDSM.16.MT88.4 R144, [R214+0x100] ;  /* 0x00010000d690783b */ /* 0x000f220000004200 */
[----:B-1----:R-:W-:Y:S02]  /*f490*/  FMUL.FTZ R33, R131, R157 ;  /* 0x0000009d83217220 */ /* 0x002fe40000410000 */
[----:B------:R-:W-:Y:S01]  /*f4a0*/  MUFU.EX2 R196, R44 ;  /* 0x0000002c00c47308 */ /* 0x000fe20000000800 */
[C---:B------:R-:W-:Y:S01]  /*f4b0*/  FMUL.FTZ R10, R0.reuse, R142 ;  /* 0x0000008e000a7220 */ /* 0x040fe20000410000 */
[----:B------:R-:W-:Y:S01]  /*f4c0*/  F2FP.BF16.PACK_AB R142, R241, R239 ;  /* 0x000000eff18e723e */ /* 0x000fe200000010ff */
[C---:B------:R-:W-:Y:S01]  /*f4d0*/  FMUL.FTZ R11, R0.reuse, R143 ;  /* 0x0000008f000b7220 */ /* 0x040fe20000410000 */
[----:B------:R-:W-:Y:S01]  /*f4e0*/  F2FP.BF16.PACK_AB R143, R183, R185 ;  /* 0x000000b9b78f723e */ /* 0x000fe200000010ff */
[----:B------:R-:W1:Y:S01]  /*f4f0*/  LDSM.16.MT88.4 R148, [R215+0x100] ;  /* 0x00010000d794783b */ /* 0x000e620000004200 */
[----:B----4-:R-:W-:Y:S02]  /*f500*/  FMUL.FTZ R35, R0, R159 ;  /* 0x0000009f00237220 */ /* 0x010fe40000410000 */
[--C-:B------:R-:W-:Y:S02]  /*f510*/  FFMA.FTZ R73, R73, c[0x0][0x2d0], -R135.reuse ;  /* 0x0000b40049497a23 */ /* 0x100fe40000010887 */
[----:B------:R-:W-:Y:S01]  /*f520*/  MUFU.EX2 R195, R45 ;  /* 0x0000002d00c37308 */ /* 0x000fe20000000800 */
[--C-:B------:R-:W-:Y:S02]  /*f530*/  FFMA.FTZ R76, R76, c[0x0][0x2d0], -R135.reuse ;  /* 0x0000b4004c4c7a23 */ /* 0x100fe40000010887 */
[----:B------:R-:W0:Y:S01]  /*f540*/  LDGDEPBAR ;  /* 0x00000000000079af */ /* 0x000e220000000000 */
[----:B------:R-:W-:Y:S02]  /*f550*/  FMUL.FTZ R25, R131, R161 ;  /* 0x000000a183197220 */ /* 0x000fe40000410000 */
[----:B------:R-:W-:Y:S02]  /*f560*/  FFMA.FTZ R77, R77, c[0x0][0x2d0], -R135 ;  /* 0x0000b4004d4d7a23 */ /* 0x000fe40000010887 */
[--C-:B------:R-:W-:Y:S02]  /*f570*/  FFMA.FTZ R74, R74, c[0x0][0x2d0], -R2.reuse ;  /* 0x0000b4004a4a7a23 */ /* 0x100fe40000010802 */
[----:B------:R-:W-:Y:S01]  /*f580*/  MUFU.EX2 R193, R53 ;  /* 0x0000003500c17308 */ /* 0x000fe20000000800 */
[-C--:B------:R-:W-:Y:S05]  /*f590*/  HMMA.16816.F32.BF16 R4, R136, R172.reuse, R4 ;  /* 0x000000ac8804723c */ /* 0x080fea0000041804 */
[--C-:B------:R-:W-:Y:S02]  /*f5a0*/  FFMA.FTZ R75, R75, c[0x0][0x2d0], -R2.reuse ;  /* 0x0000b4004b4b7a23 */ /* 0x100fe40000010802 */
[--C-:B------:R-:W-:Y:S01]  /*f5b0*/  FFMA.FTZ R78, R78, c[0x0][0x2d0], -R2.reuse ;  /* 0x0000b4004e4e7a23 */ /* 0x100fe20000010802 */
[C---:B------:R-:W-:Y:S01]  /*f5c0*/  HMMA.16816.F32.BF16 R8, R140.reuse, R172, R8 ;  /* 0x000000ac8c08723c */ /* 0x040fe20000041808 */
[----:B------:R-:W-:Y:S03]  /*f5d0*/  MUFU.EX2 R172, R46 ;  /* 0x0000002e00ac7308 */ /* 0x000fe60000000800 */
[----:B------:R-:W-:Y:S02]  /*f5e0*/  FFMA.FTZ R79, R79, c[0x0][0x2d0], -R2 ;  /* 0x0000b4004f4f7a23 */ /* 0x000fe40000010802 */
[--C-:B------:R-:W-:Y:S02]  /*f5f0*/  FFMA.FTZ R84, R84, c[0x0][0x2d0], -R180.reuse ;  /* 0x0000b40054547a23 */ /* 0x100fe400000108b4 */
[-C--:B------:R-:W-:Y:S03]  /*f600*/  HMMA.16816.F32.BF16 R12, R140, R174.reuse, R12 ;  /* 0x000000ae8c0c723c */ /* 0x080fe6000004180c */
[----:B------:R4:W1:Y:S01]  /*f610*/  MUFU.EX2 R208, R24 ;  /* 0x0000001800d07308 */ /* 0x0008620000000800 */
[--C-:B------:R-:W-:Y:S02]  /*f620*/  FFMA.FTZ R85, R85, c[0x0][0x2d0], -R180.reuse ;  /* 0x0000b40055557a23 */ /* 0x100fe400000108b4 */
[----:B------:R-:W-:Y:S02]  /*f630*/  FFMA.FTZ R96, R96, c[0x0][0x2d0], -R180 ;  /* 0x0000b40060607a23 */ /* 0x000fe400000108b4 */
[C---:B------:R-:W-:Y:S04]  /*f640*/  HMMA.16816.F32.BF16 R16, R136.reuse, R174, R16 ;  /* 0x000000ae8810723c */ /* 0x040fe80000041810 */
[--C-:B------:R-:W-:Y:S01]  /*f650*/  FFMA.FTZ R86, R86, c[0x0][0x2d0], -R181.reuse ;  /* 0x0000b40056567a23 */ /* 0x100fe200000108b5 */
[----:B------:R1:W-:Y:S01]  /*f660*/  MUFU.EX2 R182, R26 ;  /* 0x0000001a00b67308 */ /* 0x0003e20000000800 */
[--C-:B------:R-:W-:Y:S02]  /*f670*/  FFMA.FTZ R87, R87, c[0x0][0x2d0], -R181.reuse ;  /* 0x0000b40057577a23 */ /* 0x100fe400000108b5 */
[-C--:B------:R-:W-:Y:S04]  /*f680*/  HMMA.16816.F32.BF16 R20, R136, R176.reuse, R20 ;  /* 0x000000b08814723c */ /* 0x080fe80000041814 */
[----:B------:R-:W-:Y:S02]  /*f690*/  FFMA.FTZ R98, R98, c[0x0][0x2d0], -R181 ;  /* 0x0000b40062627a23 */ /* 0x000fe400000108b5 */
[--C-:B------:R-:W-:Y:S01]  /*f6a0*/  FFMA.FTZ R92, R92, c[0x0][0x2d0], -R135.reuse ;  /* 0x0000b4005c5c7a23 */ /* 0x100fe20000010887 */
[----:B------:R1:W-:Y:S01]  /*f6b0*/  MUFU.EX2 R175, R28 ;  /* 0x0000001c00af7308 */ /* 0x0003e20000000800 */
[C---:B------:R-:W-:Y:S04]  /*f6c0*/  HMMA.16816.F32.BF16 R32, R140.reuse, R176, R32 ;  /* 0x000000b08c20723c */ /* 0x040fe80000041820 */
[----:B----4-:R-:W-:Y:S02]  /*f6d0*/  FMUL.FTZ R24, R131, R160 ;  /* 0x000000a083187220 */ /* 0x010fe40000410000 */
[--C-:B------:R-:W-:Y:S02]  /*f6e0*/  FFMA.FTZ R90, R90, c[0x0][0x2d0], -R2.reuse ;  /* 0x0000b4005a5a7a23 */ /* 0x100fe40000010802 */
[--C-:B------:R-:W-:Y:S01]  /*f6f0*/  FFMA.FTZ R91, R91, c[0x0][0x2d0], -R2.reuse ;  /* 0x0000b4005b5b7a23 */ /* 0x100fe20000010802 */
[----:B------:R4:W-:Y:S03]  /*f700*/  MUFU.EX2 R174, R30 ;  /* 0x0000001e00ae7308 */ /* 0x0009e60000000800 */
[--C-:B------:R-:W-:Y:S02]  /*f710*/  FFMA.FTZ R94, R94, c[0x0][0x2d0], -R2.reuse ;  /* 0x0000b4005e5e7a23 */ /* 0x100fe40000010802 */
[----:B-1----:R-:W-:Y:S02]  /*f720*/  FMUL.FTZ R26, R0, R162 ;  /* 0x000000a2001a7220 */ /* 0x002fe40000410000 */
[----:B------:R-:W-:Y:S02]  /*f730*/  FFMA.FTZ R2, R95, c[0x0][0x2d0], -R2 ;  /* 0x0000b4005f027a23 */ /* 0x000fe40000010802 */
[--C-:B------:R-:W-:Y:S01]  /*f740*/  FFMA.FTZ R88, R88, c[0x0][0x2d0], -R135.reuse ;  /* 0x0000b40058587a23 */ /* 0x100fe20000010887 */
[----:B------:R1:W1:Y:S01]  /*f750*/  MUFU.EX2 R205, R29 ;  /* 0x0000001d00cd7308 */ /* 0x0002620000000800 */
[----:B------:R-:W-:Y:S01]  /*f760*/  FFMA.FTZ R89, R89, c[0x0][0x2d0], -R135 ;  /* 0x0000b40059597a23 */ /* 0x000fe20000010887 */
[-C--:B------:R-:W-:Y:S03]  /*f770*/  HMMA.16816.F32.BF16 R24, R140, R178.reuse, R24 ;  /* 0x000000b28c18723c */ /* 0x080fe60000041818 */
[----:B------:R-:W-:Y:S01]  /*f780*/  FMUL.FTZ R28, R133, R164 ;  /* 0x000000a4851c7220 */ /* 0x000fe20000410000 */
[----:B------:R-:W-:Y:S01]  /*f790*/  MOV R135, R3 ;  /* 0x0000000300877202 */ /* 0x000fe20000000f00 */
[----:B------:R-:W-:Y:S02]  /*f7a0*/  FFMA.FTZ R131, R131, R252, R237 ;  /* 0x000000fc83837223 */ /* 0x000fe400000100ed */
[----:B------:R-:W-:Y:S01]  /*f7b0*/  FFMA.FTZ R0, R0, R251, R184 ;  /* 0x000000fb00007223 */ /* 0x000fe200000100b8 */
[C---:B------:R-:W-:Y:S01]  /*f7c0*/  HMMA.16816.F32.BF16 R100, R136.reuse, R178, R100 ;  /* 0x000000b28864723c */ /* 0x040fe20000041864 */
[----:B------:R1:W-:Y:S03]  /*f7d0*/  MUFU.EX2 R204, R36 ;  /* 0x0000002400cc7308 */ /* 0x0003e60000000800 */
[----:B----4-:R-:W-:Y:S02]  /*f7e0*/  FMUL.FTZ R30, R132, R166 ;  /* 0x000000a6841e7220 */ /* 0x010fe40000410000 */
[----:B------:R-:W-:Y:S05]  /*f7f0*/  FADD.FTZ R0, R186, R0 ;  /* 0x00000000ba007221 */ /* 0x000fea0000010000 */
[----:B------:R4:W-:Y:S01]  /*f800*/  MUFU.EX2 R203, R37 ;  /* 0x0000002500cb7308 */ /* 0x0009e20000000800 */
[----:B------:R-:W-:Y:S02]  /*f810*/  FADD.FTZ R0, R185, R0 ;  /* 0x00000000b9007221 */ /* 0x000fe40000010000 */
[C---:B-1----:R-:W-:Y:S07]  /*f820*/  FMUL.FTZ R29, R133.reuse, R165 ;  /* 0x000000a5851d7220 */ /* 0x042fee0000410000 */
[-C--:B------:R-:W-:Y:S01]  /*f830*/  HMMA.16816.F32.BF16 R28, R136, R144.reuse, R28 ;  /* 0x00000090881c723c */ /* 0x080fe2000004181c */
[----:B------:R-:W-:Y:S02]  /*f840*/  MUFU.EX2 R190, R54 ;  /* 0x0000003600be7308 */ /* 0x000fe40000000800 */
[C---:B------:R-:W-:Y:S05]  /*f850*/  FMUL.FTZ R36, R133.reuse, R168 ;  /* 0x000000a885247220 */ /* 0x040fea0000410000 */
[C---:B------:R-:W-:Y:S03]  /*f860*/  HMMA.16816.F32.BF16 R104, R140.reuse, R144, R104 ;  /* 0x000000908c68723c */ /* 0x040fe60000041868 */
[----:B------:R1:W-:Y:S01]  /*f870*/  MUFU.EX2 R189, R55 ;  /* 0x0000003700bd7308 */ /* 0x0003e20000000800 */
[C---:B----4-:R-:W-:Y:S04]  /*f880*/  FMUL.FTZ R37, R133.reuse, R169 ;  /* 0x000000a985257220 */ /* 0x050fe80000410000 */
[-C--:B------:R-:W-:Y:S05]  /*f890*/  HMMA.16816.F32.BF16 R108, R140, R146.reuse, R108 ;  /* 0x000000928c6c723c */ /* 0x080fea000004186c */
[----:B------:R-:W-:Y:S03]  /*f8a0*/  MUFU.EX2 R191, R64 ;  /* 0x0000004000bf7308 */ /* 0x000fe60000000800 */
[C---:B------:R-:W-:Y:S01]  /*f8b0*/  HMMA.16816.F32.BF16 R112, R136.reuse, R146, R112 ;  /* 0x000000928870723c */ /* 0x040fe20000041870 */
[----:B------:R-:W4:Y:S06]  /*f8c0*/  LDSM.16.MT88.4 R144, [R213+0x900] ;  /* 0x00090000d590783b */ /* 0x000f2c0000004200 */
[----:B------:R2:W-:Y:S01]  /*f8d0*/  MUFU.EX2 R167, R38 ;  /* 0x0000002600a77308 */ /* 0x0005e20000000800 */
[-C--:B------:R-:W-:Y:S01]  /*f8e0*/  HMMA.16816.F32.BF16 R116, R136, R148.reuse, R116 ;  /* 0x000000948874723c */ /* 0x080fe20000041874 */
[----:B-1----:R-:W-:Y:S03]  /*f8f0*/  LDSM.16.MT88.4 R52, [R216+0x1100] ;  /* 0x00110000d834783b */ /* 0x002fe60000004200 */
[----:B---3--:R-:W-:Y:S04]  /*f900*/  FFMA.FTZ R133, R133, R153, R242 ;  /* 0x0000009985857223 */ /* 0x008fe800000100f2 */
[C---:B------:R-:W-:Y:S01]  /*f910*/  HMMA.16816.F32.BF16 R120, R140.reuse, R148, R120 ;  /* 0x000000948c78723c */ /* 0x040fe20000041878 */
[----:B------:R1:W-:Y:S07]  /*f920*/  MUFU.EX2 R200, R39 ;  /* 0x0000002700c87308 */ /* 0x0003ee0000000800 */
[-C--:B------:R-:W-:Y:S01]  /*f930*/  HMMA.16816.F32.BF16 R124, R140, R150.reuse, R124 ;  /* 0x000000968c7c723c */ /* 0x080fe2000004187c */
[----:B------:R-:W3:Y:S02]  /*f940*/  LDSM.16.MT88.4 R140, [R216+0x900] ;  /* 0x00090000d88c783b */ /* 0x000ee40000004200 */
[----:B------:R4:W3:Y:S01]  /*f950*/  MUFU.EX2 R165, R134 ;  /* 0x0000008600a57308 */ /* 0x0008e20000000800 */
[C---:B--2---:R-:W-:Y:S09]  /*f960*/  FMUL.FTZ R38, R132.reuse, R170 ;  /* 0x000000aa84267220 */ /* 0x044ff20000410000 */
[----:B------:R2:W-:Y:S01]  /*f970*/  MUFU.EX2 R202, R48 ;  /* 0x0000003000ca7308 */ /* 0x0005e20000000800 */
[C---:B-1----:R-:W-:Y:S02]  /*f980*/  FMUL.FTZ R39, R132.reuse, R171 ;  /* 0x000000ab84277220 */ /* 0x042fe40000410000 */
[----:B------:R-:W-:Y:S07]  /*f990*/  FFMA.FTZ R132, R132, R152, R240 ;  /* 0x0000009884847223 */ /* 0x000fee00000100f0 */
[----:B------:R1:W1:Y:S01]  /*f9a0*/  MUFU.EX2 R201, R49 ;  /* 0x0000003100c97308 */ /* 0x0002620000000800 */
[----:B------:R-:W-:Y:S01]  /*f9b0*/  HMMA.16816.F32.BF16 R36, R136, R150, R36 ;  /* 0x000000968824723c */ /* 0x000fe20000041824 */
[----:B------:R-:W1:Y:S03]  /*f9c0*/  LDSM.16.MT88.4 R148, [R214+0x900] ;  /* 0x00090000d694783b */ /* 0x000e660000004200 */
[----:B----4-:R-:W-:Y:S01]  /*f9d0*/  FFMA.FTZ R134, R51, c[0x0][0x2d0], -R181 ;  /* 0x0000b40033867a23 */ /* 0x010fe200000108b5 */
[----:B------:R-:W-:Y:S02]  /*f9e0*/  F2FP.BF16.PACK_AB R51, R232, R211 ;  /* 0x000000d3e833723e */ /* 0x000fe400000010ff */
[----:B------:R-:W-:Y:S02]  /*f9f0*/  F2FP.BF16.PACK_AB R136, R207, R208 ;  /* 0x000000d0cf88723e */ /* 0x000fe400000010ff */
[----:B------:R4:W-:Y:S03]  /*fa00*/  MUFU.EX2 R199, R50 ;  /* 0x0000003200c77308 */ /* 0x0009e60000000800 */
[----:B------:R-:W-:Y:S02]  /*fa10*/  F2FP.BF16.PACK_AB R138, R205, R206 ;  /* 0x000000cecd8a723e */ /* 0x000fe400000010ff */
[----:B--2---:R-:W-:Y:S02]  /*fa20*/  F2FP.BF16.PACK_AB R48, R235, R236 ;  /* 0x000000eceb30723e */ /* 0x004fe400000010ff */
[----:B------:R-:W-:Y:S02]  /*fa30*/  F2FP.BF16.PACK_AB R137, R175, R182 ;  /* 0x000000b6af89723e */ /* 0x000fe400000010ff */
[----:B---3--:R-:W-:Y:S01]  /*fa40*/  F2FP.BF16.PACK_AB R139, R165, R174 ;  /* 0x000000aea58b723e */ /* 0x008fe200000010ff */
[----:B------:R-:W-:Y:S01]  /*fa50*/  MUFU.EX2 R192, R65 ;  /* 0x0000004100c07308 */ /* 0x000fe20000000800 */
[----:B-1----:R-:W-:Y:S09]  /*fa60*/  F2FP.BF16.PACK_AB R49, R210, R209 ;  /* 0x000000d1d231723e */ /* 0x002ff200000010ff */
[----:B------:R-:W-:Y:S01]  /*fa70*/  MUFU.EX2 R187, R66 ;  /* 0x0000004200bb7308 */ /* 0x000fe20000000800 */
[----:B----4-:R-:W-:Y:S09]  /*fa80*/  F2FP.BF16.PACK_AB R50, R233, R234 ;  /* 0x000000eae932723e */ /* 0x010ff200000010ff */
[----:B------:R1:W-:Y:S01]  /*fa90*/  MUFU.EX2 R188, R67 ;  /* 0x0000004300bc7308 */ /* 0x0003e20000000800 */
[-C--:B------:R-:W-:Y:S08]  /*faa0*/  HMMA.16816.F32.BF16 R4, R48, R144.reuse, R4 ;  /* 0x000000903004723c */ /* 0x080ff00000041804 */
[C---:B------:R-:W-:Y:S01]  /*fab0*/  HMMA.16816.F32.BF16 R8, R136.reuse, R144, R8 ;  /* 0x000000908808723c */ /* 0x040fe20000041808 */
[----:B------:R-:W-:Y:S07]  /*fac0*/  MUFU.EX2 R177, R56 ;  /* 0x0000003800b17308 */ /* 0x000fee0000000800 */
[-C--:B------:R-:W-:Y:S03]  /*fad0*/  HMMA.16816.F32.BF16 R12, R136, R146.reuse, R12 ;  /* 0x00000092880c723c */ /* 0x080fe6000004180c */
[----:B------:R-:W-:Y:S01]  /*fae0*/  MUFU.EX2 R179, R57 ;  /* 0x0000003900b37308 */ /* 0x000fe20000000800 */
[----:B-1----:R-:W-:Y:S04]  /*faf0*/  LDSM.16.MT88.4 R64, [R214+0x1100] ;  /* 0x00110000d640783b */ /* 0x002fe80000004200 */
[C---:B------:R-:W-:Y:S05]  /*fb00*/  HMMA.16816.F32.BF16 R16, R48.reuse, R146, R16 ;  /* 0x000000923010723c */ /* 0x040fea0000041810 */
[----:B------:R-:W1:Y:S01]  /*fb10*/  MUFU.EX2 R198, R134 ;  /* 0x0000008600c67308 */ /* 0x000e620000000800 */
[----:B------:R-:W2:Y:S02]  /*fb20*/  LDSM.16.MT88.4 R144, [R215+0x900] ;  /* 0x00090000d790783b */ /* 0x000ea40000004200 */
[-C--:B------:R-:W-:Y:S07]  /*fb30*/  HMMA.16816.F32.BF16 R20, R48, R140.reuse, R20 ;  /* 0x0000008c3014723c */ /* 0x080fee0000041814 */
[----:B------:R3:W-:Y:S01]  /*fb40*/  MUFU.EX2 R134, R47 ;  /* 0x0000002f00867308 */ /* 0x0007e20000000800 */
[C---:B------:R-:W-:Y:S08]  /*fb50*/  HMMA.16816.F32.BF16 R32, R136.reuse, R140, R32 ;  /* 0x0000008c8820723c */ /* 0x040ff00000041820 */
[-C--:B------:R-:W-:Y:S01]  /*fb60*/  HMMA.16816.F32.BF16 R24, R136, R142.reuse, R24 ;  /* 0x0000008e8818723c */ /* 0x080fe20000041818 */
[----:B------:R4:W-:Y:S07]  /*fb70*/  MUFU.EX2 R166, R40 ;  /* 0x0000002800a67308 */ /* 0x0009ee0000000800 */
[C---:B------:R-:W-:Y:S03]  /*fb80*/  HMMA.16816.F32.BF16 R100, R48.reuse, R142, R100 ;  /* 0x0000008e3064723c */ /* 0x040fe60000041864 */
[----:B------:R1:W1:Y:S01]  /*fb90*/  MUFU.EX2 R197, R41 ;  /* 0x0000002900c57308 */ /* 0x0002620000000800 */
[----:B---3--:R-:W3:Y:S04]  /*fba0*/  LDSM.16.MT88.4 R44, [R213+0x1100] ;  /* 0x00110000d52c783b */ /* 0x008ee80000004200 */
[-C--:B------:R-:W-:Y:S05]  /*fbb0*/  HMMA.16816.F32.BF16 R28, R48, R148.reuse, R28 ;  /* 0x00000094301c723c */ /* 0x080fea000004181c */
[----:B------:R2:W-:Y:S03]  /*fbc0*/  MUFU.EX2 R164, R42 ;  /* 0x0000002a00a47308 */ /* 0x0005e60000000800 */
[C---:B------:R-:W-:Y:S04]  /*fbd0*/  HMMA.16816.F32.BF16 R104, R136.reuse, R148, R104 ;  /* 0x000000948868723c */ /* 0x040fe80000041868 */
[----:B----4-:R-:W-:Y:S03]  /*fbe0*/  F2FP.BF16.PACK_AB R40, R203, R204 ;  /* 0x000000cccb28723e */ /* 0x010fe600000010ff */
[----:B------:R4:W3:Y:S01]  /*fbf0*/  MUFU.EX2 R173, R43 ;  /* 0x0000002b00ad7308 */ /* 0x0008e20000000800 */
[-C--:B------:R-:W-:Y:S04]  /*fc00*/  HMMA.16816.F32.BF16 R108, R136, R150.reuse, R108 ;  /* 0x00000096886c723c */ /* 0x080fe8000004186c */
[----:B-1----:R-:W-:Y:S04]  /*fc10*/  F2FP.BF16.PACK_AB R41, R200, R167 ;  /* 0x000000a7c829723e */ /* 0x002fe800000010ff */
[C---:B------:R-:W-:Y:S01]  /*fc20*/  HMMA.16816.F32.BF16 R112, R48.reuse, R150, R112 ;  /* 0x000000963070723c */ /* 0x040fe20000041870 */
[----:B------:R-:W-:Y:S01]  /*fc30*/  LDSM.16.MT88.4 R148, [R213+0x2900] ;  /* 0x00290000d594783b */ /* 0x000fe20000004200 */
[----:B------:R-:W-:Y:S02]  /*fc40*/  MUFU.EX2 R178, R60 ;  /* 0x0000003c00b27308 */ /* 0x000fe40000000800 */
[----:B--2---:R-:W-:Y:S04]  /*fc50*/  F2FP.BF16.PACK_AB R42, R201, R202 ;  /* 0x000000cac92a723e */ /* 0x004fe800000010ff */
[-C--:B------:R-:W-:Y:S04]  /*fc60*/  HMMA.16816.F32.BF16 R116, R48, R144.reuse, R116 ;  /* 0x000000903074723c */ /* 0x080fe80000041874 */
[----:B------:R-:W-:Y:S01]  /*fc70*/  MUFU.EX2 R60, R59 ;  /* 0x0000003b003c7308 */ /* 0x000fe20000000800 */
[----:B----4-:R-:W-:Y:S03]  /*fc80*/  F2FP.BF16.PACK_AB R43, R198, R199 ;  /* 0x000000c7c62b723e */ /* 0x010fe600000010ff */
[C---:B------:R-:W-:Y:S06]  /*fc90*/  HMMA.16816.F32.BF16 R120, R136.reuse, R144, R120 ;  /* 0x000000908878723c */ /* 0x040fec0000041878 */
[----:B------:R-:W-:Y:S02]  /*fca0*/  MUFU.EX2 R176, R61 ;  /* 0x0000003d00b07308 */ /* 0x000fe40000000800 */
[-C--:B------:R-:W-:Y:S08]  /*fcb0*/  HMMA.16816.F32.BF16 R124, R136, R146.reuse, R124 ;  /* 0x00000092887c723c */ /* 0x080ff0000004187c */
[----:B------:R-:W-:Y:S01]  /*fcc0*/  HMMA.16816.F32.BF16 R36, R48, R146, R36 ;  /* 0x000000923024723c */ /* 0x000fe20000041824 */
[----:B------:R1:W2:Y:S06]  /*fcd0*/  MUFU.EX2 R61, R58 ;  /* 0x0000003a003d7308 */ /* 0x0002ac0000000800 */
[----:B------:R-:W-:Y:S01]  /*fce0*/  F2FP.BF16.PACK_AB R48, R197, R166 ;  /* 0x000000a6c530723e */ /* 0x000fe200000010ff */
[-C--:B---3--:R-:W-:Y:S03]  /*fcf0*/  HMMA.16816.F32.BF16 R4, R40, R44.reuse, R4 ;  /* 0x0000002c2804723c */ /* 0x088fe60000041804 */
[----:B------:R-:W-:Y:S02]  /*fd00*/  MUFU.EX2 R97, R97 ;  /* 0x0000006100617308 */ /* 0x000fe40000000800 */
[----:B------:R-:W-:Y:S02]  /*fd10*/  F2FP.BF16.PACK_AB R50, R195, R196 ;  /* 0x000000c4c332723e */ /* 0x000fe400000010ff */
[----:B------:R-:W-:Y:S02]  /*fd20*/  F2FP.BF16.PACK_AB R49, R173, R164 ;  /* 0x000000a4ad31723e */ /* 0x000fe400000010ff */
[----:B------:R-:W-:Y:S04]  /*fd30*/  F2FP.BF16.PACK_AB R51, R134, R172 ;  /* 0x000000ac8633723e */ /* 0x000fe800000010ff */
[----:B------:R-:W-:Y:S03]  /*fd40*/  MUFU.EX2 R99, R99 ;  /* 0x0000006300637308 */ /* 0x000fe60000000800 */
[C---:B------:R-:W-:Y:S01]  /*fd50*/  HMMA.16816.F32.BF16 R8, R48.reuse, R44, R8 ;  /* 0x0000002c3008723c */ /* 0x040fe20000041808 */
[----:B-1----:R-:W-:Y:S06]  /*fd60*/  LDSM.16.MT88.4 R56, [R214+0x1900] ;  /* 0x00190000d638783b */ /* 0x002fec0000004200 */
[----:B------:R-:W-:Y:S01]  /*fd70*/  MUFU.EX2 R93, R93 ;  /* 0x0000005d005d7308 */ /* 0x000fe20000000800 */
[-C--:B------:R-:W-:Y:S08]  /*fd80*/  HMMA.16816.F32.BF16 R12, R48, R46.reuse, R12 ;  /* 0x0000002e300c723c */ /* 0x080ff0000004180c */
[C---:B------:R-:W-:Y:S01]  /*fd90*/  HMMA.16816.F32.BF16 R16, R40.reuse, R46, R16 ;  /* 0x0000002e2810723c */ /* 0x040fe20000041810 */
[----:B------:R-:W1:Y:S01]  /*fda0*/  LDSM.16.MT88.4 R44, [R215+0x1100] ;  /* 0x00110000d72c783b */ /* 0x000e620000004200 */
[----:B------:R-:W-:Y:S06]  /*fdb0*/  MUFU.EX2 R62, R62 ;  /* 0x0000003e003e7308 */ /* 0x000fec0000000800 */
[-C--:B------:R-:W-:Y:S04]  /*fdc0*/  HMMA.16816.F32.BF16 R20, R40, R52.reuse, R20 ;  /* 0x000000342814723c */ /* 0x080fe80000041814 */
[----:B------:R-:W3:Y:S04]  /*fdd0*/  MUFU.EX2 R63, R63 ;  /* 0x0000003f003f7308 */ /* 0x000ee80000000800 */
[C---:B------:R-:W-:Y:S06]  /*fde0*/  HMMA.16816.F32.BF16 R32, R48.reuse, R52, R32 ;  /* 0x000000343020723c */ /* 0x040fec0000041820 */
[----:B------:R-:W-:Y:S02]  /*fdf0*/  MUFU.EX2 R68, R68 ;  /* 0x0000004400447308 */ /* 0x000fe40000000800 */
[-C--:B------:R-:W-:Y:S08]  /*fe00*/  HMMA.16816.F32.BF16 R24, R48, R54.reuse, R24 ;  /* 0x000000363018723c */ /* 0x080ff00000041818 */
[C---:B------:R-:W-:Y:S01]  /*fe10*/  HMMA.16816.F32.BF16 R100, R40.reuse, R54, R100 ;  /* 0x000000362864723c */ /* 0x040fe20000041864 */
[----:B------:R-:W4:Y:S01]  /*fe20*/  LDSM.16.MT88.4 R52, [R213+0x1900] ;  /* 0x00190000d534783b */ /* 0x000f220000004200 */
        /* <DEDUP_REMOVED lines=8> */
[-C--:B-1----:R-:W-:Y:S03]  /*feb0*/  HMMA.16816.F32.BF16 R116, R40, R44.reuse, R116 ;  /* 0x0000002c2874723c */ /* 0x082fe60000041874 */
[----:B------:R-:W-:Y:S05]  /*fec0*/  MUFU.EX2 R71, R71 ;  /* 0x0000004700477308 */ /* 0x000fea0000000800 */
[C---:B------:R-:W-:Y:S05]  /*fed0*/  HMMA.16816.F32.BF16 R120, R48.reuse, R44, R120 ;  /* 0x0000002c3078723c */ /* 0x040fea0000041878 */
[----:B------:R-:W-:Y:S02]  /*fee0*/  MUFU.EX2 R82, R82 ;  /* 0x0000005200527308 */ /* 0x000fe40000000800 */
[----:B------:R-:W-:Y:S01]  /*fef0*/  F2FP.BF16.PACK_AB R44, R179, R177 ;  /* 0x000000b1b32c723e */ /* 0x000fe200000010ff */
[-C--:B------:R-:W-:Y:S01]  /*ff00*/  HMMA.16816.F32.BF16 R124, R48, R46.reuse, R124 ;  /* 0x0000002e307c723c */ /* 0x080fe2000004187c */
[----:B------:R-:W1:Y:S03]  /*ff10*/  LDSM.16.MT88.4 R48, [R216+0x1900] ;  /* 0x00190000d830783b */ /* 0x000e660000004200 */
[----:B--2---:R-:W-:Y:S03]  /*ff20*/  F2FP.BF16.PACK_AB R45, R60, R61 ;  /* 0x0000003d3c2d723e */ /* 0x004fe600000010ff */
[----:B------:R-:W-:Y:S01]  /*ff30*/  MUFU.EX2 R83, R83 ;  /* 0x0000005300537308 */ /* 0x000fe20000000800 */
[----:B------:R-:W-:Y:S07]  /*ff40*/  HMMA.16816.F32.BF16 R36, R40, R46, R36 ;  /* 0x0000002e2824723c */ /* 0x000fee0000041824 */
[----:B------:R-:W-:Y:S02]  /*ff50*/  F2FP.BF16.PACK_AB R40, R193, R194 ;  /* 0x000000c2c128723e */ /* 0x000fe400000010ff */
[----:B------:R-:W-:Y:S01]  /*ff60*/  F2FP.BF16.PACK_AB R42, R192, R191 ;  /* 0x000000bfc02a723e */ /* 0x000fe200000010ff */
[----:B------:R-:W-:Y:S02]  /*ff70*/  MUFU.EX2 R72, R72 ;  /* 0x0000004800487308 */ /* 0x000fe40000000800 */
[----:B------:R-:W-:Y:S02]  /*ff80*/  F2FP.BF16.PACK_AB R41, R189, R190 ;  /* 0x000000bebd29723e */ /* 0x000fe400000010ff */
[----:B------:R-:W-:Y:S02]  /*ff90*/  F2FP.BF16.PACK_AB R43, R188, R187 ;  /* 0x000000bbbc2b723e */ /* 0x000fe400000010ff */
[----:B------:R-:W-:Y:S02]  /*ffa0*/  F2FP.BF16.PACK_AB R46, R176, R178 ;  /* 0x000000b2b02e723e */ /* 0x000fe400000010ff */
[----:B---3--:R-:W-:Y:S02]  /*ffb0*/  F2FP.BF16.PACK_AB R47, R63, R62 ;  /* 0x0000003e3f2f723e */ /* 0x008fe400000010ff */
[----:B------:R-:W-:Y:S01]  /*ffc0*/  MUFU.EX2 R73, R73 ;  /* 0x0000004900497308 */ /* 0x000fe20000000800 */
[-C--:B----4-:R-:W-:Y:S08]  /*ffd0*/  HMMA.16816.F32.BF16 R4, R40, R52.reuse, R4 ;  /* 0x000000342804723c */ /* 0x090ff00000041804 */
[C---:B------:R-:W-:Y:S01]  /*ffe0*/  HMMA.16816.F32.BF16 R8, R44.reuse, R52, R8 ;  /* 0x000000342c08723c */ /* 0x040fe20000041808 */
[----:B------:R-:W-:Y:S07]  /*fff0*/  MUFU.EX2 R76, R76 ;  /* 0x0000004c004c7308 */ /* 0x000fee0000000800 */
[-C--:B------:R-:W-:Y:S03]  /*10000*/  HMMA.16816.F32.BF16 R12, R44, R54.reuse, R12 ;  /* 0x000000362c0c723c */ /* 0x080fe6000004180c */
[----:B------:R-:W-:Y:S05]  /*10010*/  MUFU.EX2 R77, R77 ;  /* 0x0000004d004d7308 */ /* 0x000fea0000000800 */
[C---:B------:R-:W-:Y:S01]  /*10020*/  HMMA.16816.F32.BF16 R16, R40.reuse, R54, R16 ;  /* 0x000000362810723c */ /* 0x040fe20000041810 */
[----:B------:R-:W2:Y:S04]  /*10030*/  LDSM.16.MT88.4 R52, [R215+0x1900] ;  /* 0x00190000d734783b */ /* 0x000ea80000004200 */
[----:B------:R-:W-:Y:S03]  /*10040*/  MUFU.EX2 R74, R74 ;  /* 0x0000004a004a7308 */ /* 0x000fe60000000800 */
[-C--:B-1----:R-:W-:Y:S07]  /*10050*/  HMMA.16816.F32.BF16 R20, R40, R48.reuse, R20 ;  /* 0x000000302814723c */ /* 0x082fee0000041814 */
[----:B------:R-:W-:Y:S01]  /*10060*/  MUFU.EX2 R75, R75 ;  /* 0x0000004b004b7308 */ /* 0x000fe20000000800 */
[C---:B------:R-:W-:Y:S08]  /*10070*/  HMMA.16816.F32.BF16 R32, R44.reuse, R48, R32 ;  /* 0x000000302c20723c */ /* 0x040ff00000041820 */
[-C--:B------:R-:W-:Y:S01]  /*10080*/  HMMA.16816.F32.BF16 R24, R44, R50.reuse, R24 ;  /* 0x000000322c18723c */ /* 0x080fe20000041818 */
[----:B------:R-:W-:Y:S07]  /*10090*/  MUFU.EX2 R78, R78 ;  /* 0x0000004e004e7308 */ /* 0x000fee0000000800 */
[C---:B------:R-:W-:Y:S01]  /*100a0*/  HMMA.16816.F32.BF16 R100, R40.reuse, R50, R100 ;  /* 0x000000322864723c */ /* 0x040fe20000041864 */
[----:B------:R-:W1:Y:S02]  /*100b0*/  LDSM.16.MT88.4 R48, [R213+0x2100] ;  /* 0x00210000d530783b */ /* 0x000e640000004200 */
[----:B------:R-:W-:Y:S05]  /*100c0*/  MUFU.EX2 R79, R79 ;  /* 0x0000004f004f7308 */ /* 0x000fea0000000800 */
[-C--:B------:R-:W-:Y:S05]  /*100d0*/  HMMA.16816.F32.BF16 R28, R40, R56.reuse, R28 ;  /* 0x00000038281c723c */ /* 0x080fea000004181c */
[----:B------:R-:W-:Y:S03]  /*100e0*/  MUFU.EX2 R84, R84 ;  /* 0x0000005400547308 */ /* 0x000fe60000000800 */
[C---:B------:R-:W-:Y:S07]  /*100f0*/  HMMA.16816.F32.BF16 R104, R44.reuse, R56, R104 ;  /* 0x000000382c68723c */ /* 0x040fee0000041868 */
[----:B------:R-:W3:Y:S01]  /*10100*/  MUFU.EX2 R85, R85 ;  /* 0x0000005500557308 */ /* 0x000ee20000000800 */
[-C--:B------:R-:W-:Y:S08]  /*10110*/  HMMA.16816.F32.BF16 R108, R44, R58.reuse, R108 ;  /* 0x0000003a2c6c723c */ /* 0x080ff0000004186c */
[C---:B------:R-:W-:Y:S01]  /*10120*/  HMMA.16816.F32.BF16 R112, R40.reuse, R58, R112 ;  /* 0x0000003a2870723c */ /* 0x040fe20000041870 */
[----:B------:R-:W-:Y:S01]  /*10130*/  LDSM.16.MT88.4 R56, [R214+0x2100] ;  /* 0x00210000d638783b */ /* 0x000fe20000004200 */
[----:B------:R-:W4:Y:S06]  /*10140*/  MUFU.EX2 R96, R96 ;  /* 0x0000006000607308 */ /* 0x000f2c0000000800 */
[-C--:B--2---:R-:W-:Y:S04]  /*10150*/  HMMA.16816.F32.BF16 R116, R40, R52.reuse, R116 ;  /* 0x000000342874723c */ /* 0x084fe80000041874 */
[----:B------:R-:W-:Y:S01]  /*10160*/  MUFU.EX2 R86, R86 ;  /* 0x0000005600567308 */ /* 0x000fe20000000800 */
[----:B---3--:R-:W-:Y:S03]  /*10170*/  F2FP.BF16.PACK_AB R168, R85, R84 ;  /* 0x0000005455a8723e */ /* 0x008fe600000010ff */
[C---:B------:R-:W-:Y:S06]  /*10180*/  HMMA.16816.F32.BF16 R120, R44.reuse, R52, R120 ;  /* 0x000000342c78723c */ /* 0x040fec0000041878 */
[----:B------:R-:W2:Y:S02]  /*10190*/  MUFU.EX2 R87, R87 ;  /* 0x0000005700577308 */ /* 0x000ea40000000800 */
[-C--:B------:R-:W-:Y:S04]  /*101a0*/  HMMA.16816.F32.BF16 R124, R44, R54.reuse, R124 ;  /* 0x000000362c7c723c */ /* 0x080fe8000004187c */
[----:B----4-:R-:W-:Y:S03]  /*101b0*/  F2FP.BF16.PACK_AB R170, R97, R96 ;  /* 0x0000006061aa723e */ /* 0x010fe600000010ff */
[----:B------:R-:W-:Y:S01]  /*101c0*/  F2FP.BF16.PACK_AB R44, R73, R72 ;  /* 0x00000048492c723e */ /* 0x000fe200000010ff */
[----:B------:R-:W-:Y:S01]  /*101d0*/  HMMA.16816.F32.BF16 R36, R40, R54, R36 ;  /* 0x000000362824723c */ /* 0x000fe20000041824 */
[----:B------:R-:W3:Y:S01]  /*101e0*/  LDSM.16.MT88.4 R52, [R216+0x2100] ;  /* 0x00210000d834783b */ /* 0x000ee20000004200 */
        /* <DEDUP_REMOVED lines=8> */
[----:B------:R-:W-:Y:S02]  /*10270*/  F2FP.BF16.PACK_AB R47, R79, R78 ;  /* 0x0000004e4f2f723e */ /* 0x000fe400000010ff */
[----:B--2---:R-:W-:Y:S03]  /*10280*/  F2FP.BF16.PACK_AB R169, R87, R86 ;  /* 0x0000005657a9723e */ /* 0x004fe600000010ff */
[-C--:B-1----:R-:W-:Y:S01]  /*10290*/  HMMA.16816.F32.BF16 R4, R40, R48.reuse, R4 ;  /* 0x000000302804723c */ /* 0x082fe20000041804 */
[----:B------:R-:W-:Y:S02]  /*102a0*/  MUFU.EX2 R91, R91 ;  /* 0x0000005b005b7308 */ /* 0x000fe40000000800 */
[----:B----4-:R-:W-:Y:S05]  /*102b0*/  F2FP.BF16.PACK_AB R171, R99, R98 ;  /* 0x0000006263ab723e */ /* 0x010fea00000010ff */
[C---:B------:R-:W-:Y:S03]  /*102c0*/  HMMA.16816.F32.BF16 R8, R44.reuse, R48, R8 ;  /* 0x000000302c08723c */ /* 0x040fe60000041808 */
[----:B------:R-:W-:Y:S05]  /*102d0*/  MUFU.EX2 R94, R94 ;  /* 0x0000005e005e7308 */ /* 0x000fea0000000800 */
[-C--:B------:R-:W-:Y:S05]  /*102e0*/  HMMA.16816.F32.BF16 R12, R44, R50.reuse, R12 ;  /* 0x000000322c0c723c */ /* 0x080fea000004180c */
[----:B------:R-:W-:Y:S03]  /*102f0*/  MUFU.EX2 R88, R88 ;  /* 0x0000005800587308 */ /* 0x000fe60000000800 */
[C---:B------:R-:W-:Y:S01]  /*10300*/  HMMA.16816.F32.BF16 R16, R40.reuse, R50, R16 ;  /* 0x000000322810723c */ /* 0x040fe20000041810 */
[----:B------:R-:W1:Y:S06]  /*10310*/  LDSM.16.MT88.4 R48, [R215+0x2100] ;  /* 0x00210000d730783b */ /* 0x000e6c0000004200 */
[----:B------:R-:W2:Y:S01]  /*10320*/  MUFU.EX2 R89, R89 ;  /* 0x0000005900597308 */ /* 0x000ea20000000800 */
[-C--:B---3--:R-:W-:Y:S08]  /*10330*/  HMMA.16816.F32.BF16 R20, R40, R52.reuse, R20 ;  /* 0x000000342814723c */ /* 0x088ff00000041814 */
[C---:B------:R-:W-:Y:S01]  /*10340*/  HMMA.16816.F32.BF16 R32, R44.reuse, R52, R32 ;  /* 0x000000342c20723c */ /* 0x040fe20000041820 */
[----:B------:R-:W3:Y:S07]  /*10350*/  MUFU.EX2 R90, R90 ;  /* 0x0000005a005a7308 */ /* 0x000eee0000000800 */
[-C--:B------:R-:W-:Y:S08]  /*10360*/  HMMA.16816.F32.BF16 R24, R44, R54.reuse, R24 ;  /* 0x000000362c18723c */ /* 0x080ff00000041818 */
[C---:B------:R-:W-:Y:S01]  /*10370*/  HMMA.16816.F32.BF16 R100, R40.reuse, R54, R100 ;  /* 0x000000362864723c */ /* 0x040fe20000041864 */
[----:B------:R-:W4:Y:S07]  /*10380*/  LDSM.16.MT88.4 R52, [R216+0x2900] ;  /* 0x00290000d834783b */ /* 0x000f2e0000004200 */
[-C--:B------:R-:W-:Y:S08]  /*10390*/  HMMA.16816.F32.BF16 R28, R40, R56.reuse, R28 ;  /* 0x00000038281c723c */ /* 0x080ff0000004181c */
[C---:B------:R-:W-:Y:S01]  /*103a0*/  HMMA.16816.F32.BF16 R104, R44.reuse, R56, R104 ;  /* 0x000000382c68723c */ /* 0x040fe20000041868 */
[----:B------:R2:W2:Y:S07]  /*103b0*/  MUFU.EX2 R56, R2 ;  /* 0x0000000200387308 */ /* 0x0004ae0000000800 */
[-C--:B------:R-:W-:Y:S08]  /*103c0*/  HMMA.16816.F32.BF16 R108, R44, R58.reuse, R108 ;  /* 0x0000003a2c6c723c */ /* 0x080ff0000004186c */
[C---:B------:R-:W-:Y:S08]  /*103d0*/  HMMA.16816.F32.BF16 R112, R40.reuse, R58, R112 ;  /* 0x0000003a2870723c */ /* 0x040ff00000041870 */
[-C--:B-1----:R-:W-:Y:S04]  /*103e0*/  HMMA.16816.F32.BF16 R116, R40, R48.reuse, R116 ;  /* 0x000000302874723c */ /* 0x082fe80000041874 */
[----:B--2---:R-:W-:Y:S01]  /*103f0*/  FADD.FTZ R2, R238, R131 ;  /* 0x00000083ee027221 */ /* 0x004fe20000010000 */
[----:B------:R-:W-:Y:S03]  /*10400*/  MOV R131, R129 ;  /* 0x0000008100837202 */ /* 0x000fe60000000f00 */
[----:B------:R-:W-:Y:S01]  /*10410*/  FADD.FTZ R2, R239, R2 ;  /* 0x00000002ef027221 */ /* 0x000fe20000010000 */
[C---:B------:R-:W-:Y:S08]  /*10420*/  HMMA.16816.F32.BF16 R120, R44.reuse, R48, R120 ;  /* 0x000000302c78723c */ /* 0x040ff00000041878 */
[-C--:B------:R-:W-:Y:S08]  /*10430*/  HMMA.16816.F32.BF16 R124, R44, R50.reuse, R124 ;  /* 0x000000322c7c723c */ /* 0x080ff0000004187c */
[----:B------:R-:W-:Y:S07]  /*10440*/  HMMA.16816.F32.BF16 R36, R40, R50, R36 ;  /* 0x000000322824723c */ /* 0x000fee0000041824 */
[----:B------:R-:W-:Y:S01]  /*10450*/  F2FP.BF16.PACK_AB R40, R89, R88 ;  /* 0x000000585928723e */ /* 0x000fe200000010ff */
[-C--:B------:R-:W-:Y:S01]  /*10460*/  HMMA.16816.F32.BF16 R136, R168, R148.reuse, R4 ;  /* 0x00000094a888723c */ /* 0x080fe20000041804 */
[----:B------:R-:W1:Y:S04]  /*10470*/  LDSM.16.MT88.4 R4, [R214+0x2900] ;  /* 0x00290000d604783b */ /* 0x000e680000004200 */
[----:B------:R-:W-:Y:S02]  /*10480*/  F2FP.BF16.PACK_AB R42, R93, R92 ;  /* 0x0000005c5d2a723e */ /* 0x000fe400000010ff */
[----:B---3--:R-:W-:Y:S02]  /*10490*/  F2FP.BF16.PACK_AB R41, R91, R90 ;  /* 0x0000005a5b29723e */ /* 0x008fe400000010ff */
[----:B------:R-:W-:Y:S07]  /*104a0*/  F2FP.BF16.PACK_AB R43, R56, R94 ;  /* 0x0000005e382b723e */ /* 0x000fee00000010ff */
        /* <DEDUP_REMOVED lines=10> */
[-C--:B----4-:R-:W-:Y:S03]  /*10550*/  HMMA.16816.F32.BF16 R152, R168, R52.reuse, R20 ;  /* 0x00000034a898723c */ /* 0x090fe60000041814 */
        /* <DEDUP_REMOVED lines=16> */
[----:B------:R-:W-:Y:S01]  /*10660*/  FADD.FTZ R14, R233, R2 ;  /* 0x00000002e90e7221 */ /* 0x000fe20000010000 */
[----:B------:R-:W2:Y:S01]  /*10670*/  LDSM.16.MT88.4 R8, [R215+0x2900] ;  /* 0x00290000d708783b */ /* 0x000ea20000004200 */
        /* <DEDUP_REMOVED lines=24> */
[-C--:B--2---:R-:W-:Y:S03]  /*10800*/  HMMA.16816.F32.BF16 R116, R168, R8.reuse, R116 ;  /* 0x00000008a874723c */ /* 0x084fe60000041874 */
[----:B------:R-:W-:Y:S01]  /*10810*/  FADD.FTZ R12, R190, R2 ;  /* 0x00000002be0c7221 */ /* 0x000fe20000010000 */
[----:B------:R-:W-:Y:S01]  /*10820*/  MOV R134, R128 ;  /* 0x0000008000867202 */ /* 0x000fe20000000f00 */
        /* <DEDUP_REMOVED lines=46> */
[----:B------:R-:W-:Y:S02]  /*10b10*/  FADD.FTZ R0, R94, R4 ;  /* 0x000000045e007221 */ /* 0x000fe40000010000 */
[----:B------:R-:W-:Y:S02]  /*10b20*/  FADD.FTZ R4, R99, R5 ;  /* 0x0000000563047221 */ /* 0x000fe40000010000 */
[----:B------:R-:W-:Y:S02]  /*10b30*/  FADD.FTZ R2, R93, R2 ;  /* 0x000000025d027221 */ /* 0x000fe40000010000 */
[----:B------:R-:W-:Y:S01]  /*10b40*/  FADD.FTZ R0, R56, R0 ;  /* 0x0000000038007221 */ /* 0x000fe20000010000 */
[----:B------:R-:W-:Y:S04]  /*10b50*/  STL [R1+0xc], R4 ;  /* 0x00000c0401007387 */ /* 0x000fe80000100800 */
[----:B------:R-:W-:Y:S04]  /*10b60*/  STL [R1+0x10], R2 ;  /* 0x0000100201007387 */ /* 0x000fe80000100800 */
[----:B------:R1:W-:Y:S02]  /*10b70*/  STL [R1+0x14], R0 ;  /* 0x0000140001007387 */ /* 0x0003e40000100800 */
[----:B-1----:R-:W-:Y:S01]  /*10b80*/  MOV R0, R130 ;  /* 0x0000008200007202 */ /* 0x002fe20000000f00 */
[----:B------:R-:W-:-:S05]  /*10b90*/  @P0 BRA `(.L_x_186) ;  /* 0xffffc9f000000947 */ /* 0x000fca000383ffff */
.L_x_185:
[----:B------:R-:W-:-:S13]  /*10ba0*/  ISETP.GE.AND P0, PT, R229, UR8, PT ;  /* 0x00000008e5007c0c */ /* 0x000fda000bf06270 */
[----:B------:R-:W-:Y:S05]  /*10bb0*/  @!P0 BRA `(.L_x_187) ;  /* 0x00005a9000008947 */ /* 0x000fea0003800000 */
[----:B-1----:R-:W2:Y:S01]  /*10bc0*/  LDL.LU.64 R6, [R1+0x30] ;  /* 0x0000300001067983 */ /* 0x002ea20000300a00 */
[----:B------:R-:W-:Y:S01]  /*10bd0*/  MOV R134, R3 ;  /* 0x0000000300867202 */ /* 0x000fe20000000f00 */
[----:B------:R-:W-:Y:S01]  /*10be0*/  UMOV UR14, 0x60 ;  /* 0x00000060000e7882 */ /* 0x000fe20000000000 */
[----:B------:R-:W-:Y:S01]  /*10bf0*/  IMAD.MOV.U32 R132, RZ, RZ, R129 ;  /* 0x000000ffff847224 */ /* 0x000fe200078e0081 */
[----:B------:R-:W3:Y:S01]  /*10c00*/  LDL.LU.64 R4, [R1+0x40] ;  /* 0x0000400001047983 */ /* 0x000ee20000300a00 */
[----:B------:R-:W-:Y:S01]  /*10c10*/  ULDC.64 UR4, c[0x0][0x208] ;  /* 0x0000820000047ab9 */ /* 0x000fe20000000a00 */
[----:B------:R-:W-:Y:S01]  /*10c20*/  IMAD.MOV.U32 R131, RZ, RZ, R130 ;  /* 0x000000ffff837224 */ /* 0x000fe200078e0082 */
[----:B------:R-:W-:Y:S01]  /*10c30*/  UIMAD.WIDE.U32 UR16, UR14, UR4, URZ ;  /* 0x000000040e1072a5 */ /* 0x000fe2000f8e003f */
[----:B------:R-:W-:Y:S01]  /*10c40*/  IMAD.MOV.U32 R133, RZ, RZ, R128 ;  /* 0x000000ffff857224 */ /* 0x000fe200078e0080 */
[----:B------:R-:W-:Y:S02]  /*10c50*/  UIMAD UR5, UR14, UR5, URZ ;  /* 0x000000050e0572a4 */ /* 0x000fe4000f8e023f */
[----:B------:R-:W-:-:S02]  /*10c60*/  ULDC.64 UR6, c[0x0][0x1e0] ;  /* 0x0000780000067ab9 */ /* 0x000fc40000000a00 */
[----:B------:R-:W-:Y:S02]  /*10c70*/  USHF.L.U64.HI UR7, UR6, 0x5, UR7 ;  /* 0x0000000506077899 */ /* 0x000fe40008010207 */
[----:B------:R-:W-:Y:S02]  /*10c80*/  USHF.L.U32 UR6, UR6, 0x5, URZ ;  /* 0x0000000506067899 */ /* 0x000fe4000800063f */
[----:B------:R-:W-:Y:S01]  /*10c90*/  UIADD3 UR5, UR17, UR5, URZ ;  /* 0x0000000511057290 */ /* 0x000fe2000fffe03f */
[----:B--2---:R-:W-:Y:S02]  /*10ca0*/  MOV R3, R7 ;  /* 0x0000000700037202 */ /* 0x004fe40000000f00 */
[----:B---3--:R-:W-:-:S05]  /*10cb0*/  MOV R2, R4 ;  /* 0x0000000400027202 */ /* 0x008fca0000000f00 */
[----:B------:R1:W-:Y:S04]  /*10cc0*/  STL.64 [R1], R2 ;  /* 0x0000000201007387 */ /* 0x0003e80000100a00 */
.L_x_204:
[----:B------:R-:W-:Y:S04]  /*10cd0*/  DEPBAR.LE SB0, 0x0 ;  /* 0x000080000000791a */ /* 0x000fe80000000000 */
[----:B------:R-:W-:Y:S01]  /*10ce0*/  BAR.SYNC.DEFER_BLOCKING 0x0 ;  /* 0x0000000000007b1d */ /* 0x000fe20000010000 */
[----:B------:R-:W-:Y:S01]  /*10cf0*/  SHF.R.S32.HI R128, RZ, 0x1f, R229 ;  /* 0x0000001fff807819 */ /* 0x000fe200000114e5 */
[C---:B------:R-:W-:Y:S01]  /*10d00*/  IMAD R0, R229.reuse, UR5, RZ ;  /* 0x00000005e5007c24 */ /* 0x040fe2000f8e02ff */
[----:B------:R-:W-:Y:S03]  /*10d10*/  PLOP3.LUT P3, PT, PT, PT, UP2, 0x80, 0x0 ;  /* 0x000000000000781c */ /* 0x000fe60003f6f028 */
[----:B------:R-:W-:Y:S01]  /*10d20*/  IMAD R0, R128, UR16, R0 ;  /* 0x0000001080007c24 */ /* 0x000fe2000f8e0200 */
[----:B-----5:R-:W-:Y:S06]  /*10d30*/  LDSM.16.M88.4 R96, [R219+0x6100] ;  /* 0x00610000db60783b */ /* 0x020fec0000000200 */
[----:B--2---:R-:W2:Y:S06]  /*10d40*/  LDSM.16.M88.4 R16, [R212+0x3100] ;  /* 0x00310000d410783b */ /* 0x004eac0000000200 */
[----:B------:R-:W3:Y:S06]  /*10d50*/  LDSM.16.M88.4 R92, [R219+0x8100] ;  /* 0x00810000db5c783b */ /* 0x000eec0000000200 */
[----:B-1----:R-:W4:Y:S06]  /*10d60*/  LDL.64 R2, [R1] ;  /* 0x0000000001027983 */ /* 0x002f2c0000100a00 */
[----:B------:R-:W1:Y:S06]  /*10d70*/  LDSM.16.M88.4 R32, [R212+0x3900] ;  /* 0x00390000d420783b */ /* 0x000e6c0000000200 */
[----:B------:R-:W4:Y:S06]  /*10d80*/  LDL.64 R234, [R1+0x28] ;  /* 0x0000280001ea7983 */ /* 0x000f2c0000100a00 */
[----:B------:R-:W1:Y:S06]  /*10d90*/  LDSM.16.M88.4 R48, [R212+0x4100] ;  /* 0x00410000d430783b */ /* 0x000e6c0000000200 */
[----:B------:R-:W4:Y:S01]  /*10da0*/  LDL.64 R232, [R1+0x38] ;  /* 0x0000380001e87983 */ /* 0x000f220000100a00 */
[-C--:B--2---:R-:W-:Y:S05]  /*10db0*/  HMMA.16816.F32.BF16 R4, R96, R16.reuse, RZ ;  /* 0x000000106004723c */ /* 0x084fea00000418ff */
[----:B------:R-:W2:Y:S03]  /*10dc0*/  LDSM.16.M88.4 R64, [R212+0x4900] ;  /* 0x00490000d440783b */ /* 0x000ea60000000200 */
[C---:B---3--:R-:W-:Y:S03]  /*10dd0*/  HMMA.16816.F32.BF16 R8, R92.reuse, R16, RZ ;  /* 0x000000105c08723c */ /* 0x048fe600000418ff */
[----:B------:R-:W3:Y:S06]  /*10de0*/  LDL R135, [R1+0x20] ;  /* 0x0000200001877983 */ /* 0x000eec0000100800 */
[----:B------:R-:W2:Y:S01]  /*10df0*/  LDSM.16.M88.4 R80, [R212+0x5100] ;  /* 0x00510000d450783b */ /* 0x000ea20000000200 */
[-C--:B------:R-:W-:Y:S05]  /*10e00*/  HMMA.16816.F32.BF16 R12, R92, R18.reuse, RZ ;  /* 0x000000125c0c723c */ /* 0x080fea00000418ff */
[----:B------:R-:W3:Y:S03]  /*10e10*/  LDL R130, [R1+0x18] ;  /* 0x0000180001827983 */ /* 0x000ee60000100800 */
[C---:B------:R-:W-:Y:S03]  /*10e20*/  HMMA.16816.F32.BF16 R16, R96.reuse, R18, RZ ;  /* 0x000000126010723c */ /* 0x040fe600000418ff */
[----:B------:R-:W2:Y:S05]  /*10e30*/  LDSM.16.M88.4 R172, [R212+0x5900] ;  /* 0x00590000d4ac783b */ /* 0x000eaa0000000200 */
[-C--:B-1----:R-:W-:Y:S01]  /*10e40*/  HMMA.16816.F32.BF16 R20, R96, R32.reuse, RZ ;  /* 0x000000206014723c */ /* 0x082fe200000418ff */
[----:B------:R-:W-:Y:S06]  /*10e50*/  LDSM.16.M88.4 R176, [R222+0x6100] ;  /* 0x00610000deb0783b */ /* 0x000fec0000000200 */
[----:B------:R-:W1:Y:S01]  /*10e60*/  LDSM.16.M88.4 R180, [R223] ;  /* 0x00000000dfb4783b */ /* 0x000e620000000200 */
[C---:B------:R-:W-:Y:S05]  /*10e70*/  HMMA.16816.F32.BF16 R24, R92.reuse, R32, RZ ;  /* 0x000000205c18723c */ /* 0x040fea00000418ff */
[----:B------:R-:W1:Y:S03]  /*10e80*/  LDSM.16.M88.4 R184, [R222+0x8100] ;  /* 0x00810000deb8783b */ /* 0x000e660000000200 */
[-C--:B------:R-:W-:Y:S03]  /*10e90*/  HMMA.16816.F32.BF16 R28, R92, R34.reuse, RZ ;  /* 0x000000225c1c723c */ /* 0x080fe600000418ff */
[----:B------:R-:W1:Y:S05]  /*10ea0*/  LDSM.16.M88.4 R188, [R228] ;  /* 0x00000000e4bc783b */ /* 0x000e6a0000000200 */
[C---:B------:R-:W-:Y:S01]  /*10eb0*/  HMMA.16816.F32.BF16 R32, R96.reuse, R34, RZ ;  /* 0x000000226020723c */ /* 0x040fe200000418ff */
[----:B------:R-:W-:Y:S06]  /*10ec0*/  LDSM.16.M88.4 R192, [R225] ;  /* 0x00000000e1c0783b */ /* 0x000fec0000000200 */
[----:B------:R-:W-:Y:S01]  /*10ed0*/  LDSM.16.M88.4 R196, [R224] ;  /* 0x00000000e0c4783b */ /* 0x000fe20000000200 */
[-C--:B------:R-:W-:Y:S08]  /*10ee0*/  HMMA.16816.F32.BF16 R36, R96, R48.reuse, RZ ;  /* 0x000000306024723c */ /* 0x080ff000000418ff */
[C---:B------:R-:W-:Y:S08]  /*10ef0*/  HMMA.16816.F32.BF16 R40, R92.reuse, R48, RZ ;  /* 0x000000305c28723c */ /* 0x040ff000000418ff */
[-C--:B------:R-:W-:Y:S08]  /*10f00*/  HMMA.16816.F32.BF16 R44, R92, R50.reuse, RZ ;  /* 0x000000325c2c723c */ /* 0x080ff000000418ff */
[C---:B------:R-:W-:Y:S08]  /*10f10*/  HMMA.16816.F32.BF16 R48, R96.reuse, R50, RZ ;  /* 0x000000326030723c */ /* 0x040ff000000418ff */
[-C--:B--2---:R-:W-:Y:S08]  /*10f20*/  HMMA.16816.F32.BF16 R52, R96, R64.reuse, RZ ;  /* 0x000000406034723c */ /* 0x084ff000000418ff */
        /* <DEDUP_REMOVED lines=11> */
[----:B------:R-:W2:Y:S07]  /*10fe0*/  LDSM.16.M88.4 R172, [R227] ;  /* 0x00000000e3ac783b */ /* 0x000eae0000000200 */
[-C--:B-1----:R-:W-:Y:S08]  /*10ff0*/  HMMA.16816.F32.BF16 R4, R176, R180.reuse, R4 ;  /* 0x000000b4b004723c */ /* 0x082ff00000041804 */
[C---:B------:R-:W-:Y:S08]  /*11000*/  HMMA.16816.F32.BF16 R8, R184.reuse, R180, R8 ;  /* 0x000000b4b808723c */ /* 0x040ff00000041808 */
[-C--:B------:R-:W-:Y:S08]  /*11010*/  HMMA.16816.F32.BF16 R12, R184, R182.reuse, R12 ;  /* 0x000000b6b80c723c */ /* 0x080ff0000004180c */
[C---:B------:R-:W-:Y:S01]  /*11020*/  HMMA.16816.F32.BF16 R16, R176.reuse, R182, R16 ;  /* 0x000000b6b010723c */ /* 0x040fe20000041810 */
[----:B------:R-:W1:Y:S07]  /*11030*/  LDSM.16.M88.4 R180, [R226] ;  /* 0x00000000e2b4783b */ /* 0x000e6e0000000200 */
[-C--:B------:R-:W-:Y:S08]  /*11040*/  HMMA.16816.F32.BF16 R20, R176, R188.reuse, R20 ;  /* 0x000000bcb014723c */ /* 0x080ff00000041814 */
[C---:B------:R-:W-:Y:S08]  /*11050*/  HMMA.16816.F32.BF16 R24, R184.reuse, R188, R24 ;  /* 0x000000bcb818723c */ /* 0x040ff00000041818 */
[-C--:B------:R-:W-:Y:S08]  /*11060*/  HMMA.16816.F32.BF16 R28, R184, R190.reuse, R28 ;  /* 0x000000beb81c723c */ /* 0x080ff0000004181c */
[C---:B------:R-:W-:Y:S08]  /*11070*/  HMMA.16816.F32.BF16 R32, R176.reuse, R190, R32 ;  /* 0x000000beb020723c */ /* 0x040ff00000041820 */
[-C--:B--2---:R-:W-:Y:S08]  /*11080*/  HMMA.16816.F32.BF16 R36, R176, R172.reuse, R36 ;  /* 0x000000acb024723c */ /* 0x084ff00000041824 */
[C---:B------:R-:W-:Y:S08]  /*11090*/  HMMA.16816.F32.BF16 R40, R184.reuse, R172, R40 ;  /* 0x000000acb828723c */ /* 0x040ff00000041828 */
[-C--:B------:R-:W-:Y:S04]  /*110a0*/  HMMA.16816.F32.BF16 R44, R184, R174.reuse, R44 ;  /* 0x000000aeb82c723c */ /* 0x080fe8000004182c */
[----:B----4-:R-:W-:Y:S04]  /*110b0*/  IMAD.WIDE.U32 R2, R229, UR16, R2 ;  /* 0x00000010e5027c25 */ /* 0x010fe8000f8e0002 */
[C---:B------:R-:W-:Y:S04]  /*110c0*/  HMMA.16816.F32.BF16 R48, R176.reuse, R174, R48 ;  /* 0x000000aeb030723c */ /* 0x040fe80000041830 */
[----:B------:R-:W-:Y:S01]  /*110d0*/  IMAD.IADD R0, R3, 0x1, R0 ;  /* 0x0000000103007824 */ /* 0x000fe200078e0200 */
[C---:B------:R-:W-:Y:S03]  /*110e0*/  LEA R202, P0, R2.reuse, c[0x0][0x1f8], 0x1 ;  /* 0x00007e0002ca7a11 */ /* 0x040fe600078008ff */
[-C--:B-1----:R-:W-:Y:S04]  /*110f0*/  HMMA.16816.F32.BF16 R52, R176, R180.reuse, R52 ;  /* 0x000000b4b034723c */ /* 0x082fe80000041834 */
[----:B------:R-:W-:Y:S02]  /*11100*/  LEA.HI.X R203, R2, c[0x0][0x1fc], R0, 0x1, P0 ;  /* 0x00007f0002cb7a11 */ /* 0x000fe400000f0c00 */
[----:B------:R-:W-:Y:S02]  /*11110*/  IADD3 R128, P0, R202, UR10, RZ ;  /* 0x0000000aca807c10 */ /* 0x000fe4000ff1e0ff */
[C---:B------:R-:W-:Y:S01]  /*11120*/  HMMA.16816.F32.BF16 R56, R184.reuse, R180, R56 ;  /* 0x000000b4b838723c */ /* 0x040fe20000041838 */
[----:B------:R-:W-:Y:S01]  /*11130*/  @!PT LDS RZ, [RZ] ;  /* 0x00000000fffff984 */ /* 0x000fe20000000800 */
[----:B------:R-:W-:Y:S01]  /*11140*/  @!PT LDS RZ, [RZ] ;  /* 0x00000000fffff984 */ /* 0x000fe20000000800 */
[----:B------:R-:W-:Y:S01]  /*11150*/  @!PT LDS RZ, [RZ] ;  /* 0x00000000fffff984 */ /* 0x000fe20000000800 */
[----:B------:R1:W-:Y:S03]  /*11160*/  LDGSTS.E.BYPASS.LTC128B.128 [R231+0x100], [R202.64], !P6 ;  /* 0x00100000cae77fae */ /* 0x0003e6000f101d4c */
[----:B------:R-:W-:Y:S02]  /*11170*/  IADD3.X R129, R203, UR9, RZ, P0, !PT ;  /* 0x00000009cb817c10 */ /* 0x000fe400087fe4ff */
[----:B------:R-:W-:Y:S02]  /*11180*/  IADD3 R200, P1, R128, UR10, RZ ;  /* 0x0000000a80c87c10 */ /* 0x000fe4000ff3e0ff */
[-C--:B------:R-:W-:Y:S01]  /*11190*/  HMMA.16816.F32.BF16 R60, R184, R182.reuse, R60 ;  /* 0x000000b6b83c723c */ /* 0x080fe2000004183c */
[----:B------:R2:W-:Y:S03]  /*111a0*/  LDGSTS.E.BYPASS.LTC128B.128 [R231+0x900], [R128.64], !P6 ;  /* 0x0090000080e77fae */ /* 0x0005e6000f101d4c */
[----:B------:R-:W-:Y:S02]  /*111b0*/  IADD3.X R201, R129, UR9, RZ, P1, !PT ;  /* 0x0000000981c97c10 */ /* 0x000fe40008ffe4ff */
[----:B------:R-:W-:Y:S02]  /*111c0*/  IADD3 R2, P0, R200, UR10, RZ ;  /* 0x0000000ac8027c10 */ /* 0x000fe4000ff1e0ff */
[C---:B------:R-:W-:Y:S01]  /*111d0*/  HMMA.16816.F32.BF16 R64, R176.reuse, R182, R64 ;  /* 0x000000b6b040723c */ /* 0x040fe20000041840 */
[----:B------:R1:W-:Y:S03]  /*111e0*/  LDGSTS.E.BYPASS.LTC128B.128 [R231+0x1100], [R200.64], !P6 ;  /* 0x01100000c8e77fae */ /* 0x0003e6000f101d4c */
[----:B------:R-:W-:Y:S02]  /*111f0*/  IADD3.X R3, R201, UR9, RZ, P0, !PT ;  /* 0x00000009c9037c10 */ /* 0x000fe400087fe4ff */
[----:B------:R-:W-:Y:S02]  /*11200*/  IADD3 R188, P1, R2, UR10, RZ ;  /* 0x0000000a02bc7c10 */ /* 0x000fe4000ff3e0ff */
[-C--:B------:R-:W-:Y:S01]  /*11210*/  HMMA.16816.F32.BF16 R68, R176, R192.reuse, R68 ;  /* 0x000000c0b044723c */ /* 0x080fe20000041844 */
[----:B------:R4:W-:Y:S03]  /*11220*/  LDGSTS.E.BYPASS.LTC128B.128 [R231+0x1900], [R2.64], !P6 ;  /* 0x0190000002e77fae */ /* 0x0009e6000f101d4c */
[----:B------:R-:W-:Y:S02]  /*11230*/  IADD3.X R189, R3, UR9, RZ, P1, !PT ;  /* 0x0000000903bd7c10 */ /* 0x000fe40008ffe4ff */
[----:B------:R-:W-:Y:S02]  /*11240*/  PLOP3.LUT P1, PT, PT, PT, UP2, 0x80, 0x0 ;  /* 0x000000000000781c */ /* 0x000fe40003f2f028 */
[C---:B------:R-:W-:Y:S01]  /*11250*/  HMMA.16816.F32.BF16 R72, R184.reuse, R192, R72 ;  /* 0x000000c0b848723c */ /* 0x040fe20000041848 */
[----:B------:R3:W-:Y:S03]  /*11260*/  LDGSTS.E.BYPASS.LTC128B.128 [R231+0x2100], [R188.64], !P6 ;  /* 0x02100000bce77fae */ /* 0x0007e6000f101d4c */
[----:B--2---:R-:W-:Y:S04]  /*11270*/  IADD3 R128, P0, R188, UR10, RZ ;  /* 0x0000000abc807c10 */ /* 0x004fe8000ff1e0ff */
[-C--:B------:R-:W-:Y:S04]  /*11280*/  HMMA.16816.F32.BF16 R76, R184, R194.reuse, R76 ;  /* 0x000000c2b84c723c */ /* 0x080fe8000004184c */
[----:B------:R-:W-:Y:S02]  /*11290*/  IADD3.X R129, R189, UR9, RZ, P0, !PT ;  /* 0x00000009bd817c10 */ /* 0x000fe400087fe4ff */
[C---:B------:R-:W-:Y:S02]  /*112a0*/  ISETP.GT.AND P0, PT, R229.reuse, UR8, PT ;  /* 0x00000008e5007c0c */ /* 0x040fe4000bf04270 */
[C---:B------:R-:W-:Y:S01]  /*112b0*/  HMMA.16816.F32.BF16 R80, R176.reuse, R194, R80 ;  /* 0x000000c2b050723c */ /* 0x040fe20000041850 */
[----:B------:R2:W-:Y:S06]  /*112c0*/  LDGSTS.E.BYPASS.LTC128B.128 [R231+0x2900], [R128.64], !P6 ;  /* 0x0290000080e77fae */ /* 0x0005ec000f101d4c */
[----:B-1----:R-:W-:Y:S01]  /*112d0*/  LDSM.16.M88.4 R200, [R218+0x3100] ;  /* 0x00310000dac8783b */ /* 0x002fe20000000200 */
[-C--:B------:R-:W-:Y:S04]  /*112e0*/  HMMA.16816.F32.BF16 R84, R176, R196.reuse, R84 ;  /* 0x000000c4b054723c */ /* 0x080fe80000041854 */
[----:B------:R-:W-:Y:S01]  /*112f0*/  @P0 IADD3 R0, R229, -0x1, RZ ;  /* 0xffffffffe5000810 */ /* 0x000fe20007ffe0ff */
[----:B---3--:R-:W1:Y:S01]  /*11300*/  LDSM.16.M88.4 R188, [R220+0x6100] ;  /* 0x00610000dcbc783b */ /* 0x008e620000000200 */
[----:B----4-:R-:W-:Y:S02]  /*11310*/  @P0 IMAD.MOV.U32 R3, RZ, RZ, R235 ;  /* 0x000000ffff030224 */ /* 0x010fe400078e00eb */
[C---:B------:R-:W-:Y:S03]  /*11320*/  HMMA.16816.F32.BF16 R88, R184.reuse, R196, R88 ;  /* 0x000000c4b858723c */ /* 0x040fe60000041858 */
[----:B------:R-:W3:Y:S01]  /*11330*/  LDSM.16.M88.4 R204, [R220+0x8100] ;  /* 0x00810000dccc783b */ /* 0x000ee20000000200 */
[----:B------:R-:W-:Y:S04]  /*11340*/  @P0 SHF.R.S32.HI R2, RZ, 0x1f, R0 ;  /* 0x0000001fff020819 */ /* 0x000fe80000011400 */
[-C--:B------:R-:W-:Y:S01]  /*11350*/  HMMA.16816.F32.BF16 R92, R184, R198.reuse, R92 ;  /* 0x000000c6b85c723c */ /* 0x080fe2000004185c */
[----:B------:R-:W0:Y:S03]  /*11360*/  LDGDEPBAR ;  /* 0x00000000000079af */ /* 0x000e260000000000 */
[----:B--2---:R-:W-:Y:S03]  /*11370*/  @P0 IMAD.WIDE.U32 R128, R0, c[0x0][0x1e0], RZ ;  /* 0x0000780000800a25 */ /* 0x004fe600078e00ff */
[----:B------:R-:W2:Y:S01]  /*11380*/  LDSM.16.M88.4 R208, [R218+0x3900] ;  /* 0x00390000dad0783b */ /* 0x000ea20000000200 */
[----:B------:R-:W-:Y:S04]  /*11390*/  HMMA.16816.F32.BF16 R96, R176, R198, R96 ;  /* 0x000000c6b060723c */ /* 0x000fe80000041860 */
[----:B------:R-:W-:Y:S01]  /*113a0*/  @P0 IMAD R2, R2, c[0x0][0x1e0], RZ ;  /* 0x0000780002020a24 */ /* 0x000fe200078e02ff */
[----:B------:R-:W4:Y:S03]  /*113b0*/  LDSM.16.M88.4 R172, [R218+0x4100] ;  /* 0x00410000daac783b */ /* 0x000f260000000200 */
[----:B------:R-:W-:Y:S03]  /*113c0*/  @P0 IMAD R2, R0, c[0x0][0x1e4], R2 ;  /* 0x0000790000020a24 */ /* 0x000fe600078e0202 */
[----:B------:R-:W2:Y:S01]  /*113d0*/  LDSM.16.M88.4 R180, [R218+0x4900] ;  /* 0x00490000dab4783b */ /* 0x000ea20000000200 */
[----:B------:R-:W-:Y:S02]  /*113e0*/  @P0 IMAD.IADD R0, R129, 0x1, R2 ;  /* 0x0000000181000824 */ /* 0x000fe400078e0202 */
[----:B------:R-:W-:Y:S02]  /*113f0*/  @P0 IMAD.MOV.U32 R2, RZ, RZ, R232 ;  /* 0x000000ffff020224 */ /* 0x000fe400078e00e8 */
[----:B------:R-:W-:Y:S01]  /*11400*/  @P0 IMAD R0, R0, 0x60, RZ ;  /* 0x0000006000000824 */ /* 0x000fe200078e02ff */
[----:B------:R-:W4:Y:S01]  /*11410*/  LDSM.16.M88.4 R176, [R218+0x5100] ;  /* 0x00510000dab0783b */ /* 0x000f220000000200 */
[----:B------:R-:W-:Y:S01]  /*11420*/  @P0 IMAD.WIDE.U32 R2, R128, 0x60, R2 ;  /* 0x0000006080020825 */ /* 0x000fe200078e0002 */
[-C--:B-1----:R-:W-:Y:S04]  /*11430*/  HMMA.16816.F32.BF16 R4, R188, R200.reuse, R4 ;  /* 0x000000c8bc04723c */ /* 0x082fe80000041804 */
[----:B------:R-:W1:Y:S01]  /*11440*/  LDSM.16.M88.4 R184, [R218+0x5900] ;  /* 0x00590000dab8783b */ /* 0x000e620000000200 */
[C---:B------:R-:W-:Y:S01]  /*11450*/  @P0 LEA R128, P2, R2.reuse, c[0x0][0x1c8], 0x1 ;  /* 0x0000720002800a11 */ /* 0x040fe200078408ff */
[----:B------:R-:W-:Y:S02]  /*11460*/  @P0 IMAD.IADD R0, R3, 0x1, R0 ;  /* 0x0000000103000824 */ /* 0x000fe400078e0200 */
[C---:B---3--:R-:W-:Y:S02]  /*11470*/  HMMA.16816.F32.BF16 R8, R204.reuse, R200, R8 ;  /* 0x000000c8cc08723c */ /* 0x048fe40000041808 */
[----:B------:R-:W-:Y:S02]  /*11480*/  LDSM.16.M88.4 R192, [R217] ;  /* 0x00000000d9c0783b */ /* 0x000fe40000000200 */
[----:B------:R-:W-:Y:S01]  /*11490*/  @P0 LEA.HI.X R129, R2, c[0x0][0x1cc], R0, 0x1, P2 ;  /* 0x0000730002810a11 */ /* 0x000fe200010f0c00 */
[----:B------:R-:W-:Y:S01]  /*114a0*/  @P1 IMAD.HI.U32 R0, R135, c[0x0][0x2c8], RZ ;  /* 0x0000b20087001a27 */ /* 0x000fe200078e00ff */
[----:B------:R-:W-:Y:S02]  /*114b0*/  @P0 IADD3 R2, P1, R128, UR6, RZ ;  /* 0x0000000680020c10 */ /* 0x000fe4000ff3e0ff */
[----:B------:R-:W-:Y:S01]  /*114c0*/  LDSM.16.M88.4 R196, [R221+0x8100] ;  /* 0x00810000ddc4783b */ /* 0x000fe20000000200 */
[-C--:B------:R-:W-:Y:S03]  /*114d0*/  HMMA.16816.F32.BF16 R12, R204, R202.reuse, R12 ;  /* 0x000000cacc0c723c */ /* 0x080fe6000004180c */
[----:B------:R-:W-:Y:S02]  /*114e0*/  @P0 IADD3.X R3, R129, UR7, RZ, P1, !PT ;  /* 0x0000000781030c10 */ /* 0x000fe40008ffe4ff */
[----:B------:R-:W-:Y:S03]  /*114f0*/  @P3 SHF.R.U32.HI R135, RZ, c[0x0][0x2cc], R0 ;  /* 0x0000b300ff873a19 */ /* 0x000fe60000011600 */
[C---:B------:R-:W-:Y:S01]  /*11500*/  HMMA.16816.F32.BF16 R16, R188.reuse, R202, R16 ;  /* 0x000000cabc10723c */ /* 0x040fe20000041810 */
[----:B------:R-:W-:Y:S07]  /*11510*/  LDSM.16.M88.4 R200, [R217+0x800] ;  /* 0x00080000d9c8783b */ /* 0x000fee0000000200 */
[-C--:B--2---:R-:W-:Y:S08]  /*11520*/  HMMA.16816.F32.BF16 R20, R188, R208.reuse, R20 ;  /* 0x000000d0bc14723c */ /* 0x084ff00000041814 */
[C---:B------:R-:W-:Y:S08]  /*11530*/  HMMA.16816.F32.BF16 R24, R204.reuse, R208, R24 ;  /* 0x000000d0cc18723c */ /* 0x040ff00000041818 */
[-C--:B------:R-:W-:Y:S08]  /*11540*/  HMMA.16816.F32.BF16 R28, R204, R210.reuse, R28 ;  /* 0x000000d2cc1c723c */ /* 0x080ff0000004181c */
[C---:B------:R-:W-:Y:S08]  /*11550*/  HMMA.16816.F32.BF16 R32, R188.reuse, R210, R32 ;  /* 0x000000d2bc20723c */ /* 0x040ff00000041820 */
[-C--:B----4-:R-:W-:Y:S08]  /*11560*/  HMMA.16816.F32.BF16 R36, R188, R172.reuse, R36 ;  /* 0x000000acbc24723c */ /* 0x090ff00000041824 */
        /* <DEDUP_REMOVED lines=14> */
[-C--:B-1----:R-:W-:Y:S08]  /*11650*/  HMMA.16816.F32.BF16 R84, R188, R184.reuse, R84 ;  /* 0x000000b8bc54723c */ /* 0x082ff00000041854 */
[C---:B------:R-:W-:Y:S08]  /*11660*/  HMMA.16816.F32.BF16 R88, R204.reuse, R184, R88 ;  /* 0x000000b8cc58723c */ /* 0x040ff00000041858 */
[-C--:B------:R-:W-:Y:S08]  /*11670*/  HMMA.16816.F32.BF16 R92, R204, R186.reuse, R92 ;  /* 0x000000bacc5c723c */ /* 0x080ff0000004185c */
[----:B------:R-:W-:Y:S01]  /*11680*/  HMMA.16816.F32.BF16 R96, R188, R186, R96 ;  /* 0x000000babc60723c */ /* 0x000fe20000041860 */
[----:B------:R-:W1:Y:S07]  /*11690*/  LDSM.16.M88.4 R184, [R217+0x2000] ;  /* 0x00200000d9b8783b */ /* 0x000e6e0000000200 */
[-C--:B--2---:R-:W-:Y:S08]  /*116a0*/  HMMA.16816.F32.BF16 R4, R172, R192.reuse, R4 ;  /* 0x000000c0ac04723c */ /* 0x084ff00000041804 */
[C---:B------:R-:W-:Y:S08]  /*116b0*/  HMMA.16816.F32.BF16 R8, R196.reuse, R192, R8 ;  /* 0x000000c0c408723c */ /* 0x040ff00000041808 */
[-C--:B------:R-:W-:Y:S08]  /*116c0*/  HMMA.16816.F32.BF16 R12, R196, R194.reuse, R12 ;  /* 0x000000c2c40c723c */ /* 0x080ff0000004180c */
[C---:B------:R-:W-:Y:S08]  /*116d0*/  HMMA.16816.F32.BF16 R16, R172.reuse, R194, R16 ;  /* 0x000000c2ac10723c */ /* 0x040ff00000041810 */
[-C--:B------:R-:W-:Y:S08]  /*116e0*/  HMMA.16816.F32.BF16 R20, R172, R200.reuse, R20 ;  /* 0x000000c8ac14723c */ /* 0x080ff00000041814 */
[C---:B------:R-:W-:Y:S08]  /*116f0*/  HMMA.16816.F32.BF16 R24, R196.reuse, R200, R24 ;  /* 0x000000c8c418723c */ /* 0x040ff00000041818 */
[-C--:B------:R-:W-:Y:S08]  /*11700*/  HMMA.16816.F32.BF16 R28, R196, R202.reuse, R28 ;  /* 0x000000cac41c723c */ /* 0x080ff0000004181c */
[C---:B------:R-:W-:Y:S08]  /*11710*/  HMMA.16816.F32.BF16 R32, R172.reuse, R202, R32 ;  /* 0x000000caac20723c */ /* 0x040ff00000041820 */
[-C--:B---3--:R-:W-:Y:S08]  /*11720*/  HMMA.16816.F32.BF16 R36, R172, R180.reuse, R36 ;  /* 0x000000b4ac24723c */ /* 0x088ff00000041824 */
[C---:B------:R-:W-:Y:S07]  /*11730*/  HMMA.16816.F32.BF16 R40, R196.reuse, R180, R40 ;  /* 0x000000b4c428723c */ /* 0x040fee0000041828 */
[----:B------:R-:W-:Y:S01]  /*11740*/  @P0 IADD3 R180, P2, R2, UR6, RZ ;  /* 0x0000000602b40c10 */ /* 0x000fe2000ff5e0ff */
[-C--:B------:R-:W-:Y:S04]  /*11750*/  HMMA.16816.F32.BF16 R44, R196, R182.reuse, R44 ;  /* 0x000000b6c42c723c */ /* 0x080fe8000004182c */
[----:B------:R-:W-:Y:S04]  /*11760*/  @P0 IADD3.X R181, R3, UR7, RZ, P2, !PT ;  /* 0x0000000703b50c10 */ /* 0x000fe800097fe4ff */
[C---:B------:R-:W-:Y:S08]  /*11770*/  HMMA.16816.F32.BF16 R48, R172.reuse, R182, R48 ;  /* 0x000000b6ac30723c */ /* 0x040ff00000041830 */
[-C--:B----4-:R-:W-:Y:S08]  /*11780*/  HMMA.16816.F32.BF16 R52, R172, R176.reuse, R52 ;  /* 0x000000b0ac34723c */ /* 0x090ff00000041834 */
[C---:B------:R-:W-:Y:S08]  /*11790*/  HMMA.16816.F32.BF16 R56, R196.reuse, R176, R56 ;  /* 0x000000b0c438723c */ /* 0x040ff00000041838 */
[-C--:B------:R-:W-:Y:S08]  /*117a0*/  HMMA.16816.F32.BF16 R60, R196, R178.reuse, R60 ;  /* 0x000000b2c43c723c */ /* 0x080ff0000004183c */
[C---:B------:R-:W-:Y:S01]  /*117b0*/  HMMA.16816.F32.BF16 R64, R172.reuse, R178, R64 ;  /* 0x000000b2ac40723c */ /* 0x040fe20000041840 */
[----:B------:R-:W2:Y:S01]  /*117c0*/  LDSM.16.M88.4 R176, [R217+0x2800] ;  /* 0x00280000d9b0783b */ /* 0x000ea20000000200 */
[----:B------:R-:W-:Y:S05]  /*117d0*/  DEPBAR.LE SB0, 0x0 ;  /* 0x000080000000791a */ /* 0x000fea0000000000 */
[----:B------:R-:W-:Y:S01]  /*117e0*/  BAR.SYNC.DEFER_BLOCKING 0x0 ;  /* 0x0000000000007b1d */ /* 0x000fe20000010000 */
[-C--:B-1----:R-:W-:Y:S08]  /*117f0*/  HMMA.16816.F32.BF16 R68, R172, R184.reuse, R68 ;  /* 0x000000b8ac44723c */ /* 0x082ff00000041844 */
[C---:B------:R-:W-:Y:S08]  /*11800*/  HMMA.16816.F32.BF16 R72, R196.reuse, R184, R72 ;  /* 0x000000b8c448723c */ /* 0x040ff00000041848 */
[-C--:B------:R-:W-:Y:S01]  /*11810*/  HMMA.16816.F32.BF16 R76, R196, R186.reuse, R76 ;  /* 0x000000bac44c723c */ /* 0x080fe2000004184c */
[----:B------:R-:W-:Y:S01]  /*11820*/  @!PT LDS RZ, [RZ] ;  /* 0x00000000fffff984 */ /* 0x000fe20000000800 */
[----:B------:R-:W-:Y:S01]  /*11830*/  @!PT LDS RZ, [RZ] ;  /* 0x00000000fffff984 */ /* 0x000fe20000000800 */
[----:B------:R-:W-:Y:S01]  /*11840*/  @!PT LDS RZ, [RZ] ;  /* 0x00000000fffff984 */ /* 0x000fe20000000800 */
[----:B------:R1:W-:Y:S07]  /*11850*/  @P0 LDGSTS.E.BYPASS.LTC128B.128 [R231+0x3100], [R128.64], !P6 ;  /* 0x0310000080e70fae */ /* 0x0003ee000f101d4c */
[C---:B------:R-:W-:Y:S01]  /*11860*/  HMMA.16816.F32.BF16 R80, R172.reuse, R186, R80 ;  /* 0x000000baac50723c */ /* 0x040fe20000041850 */
[----:B------:R3:W-:Y:S07]  /*11870*/  @P0 LDGSTS.E.BYPASS.LTC128B.128 [R231+0x3900], [R2.64], !P6 ;  /* 0x0390000002e70fae */ /* 0x0007ee000f101d4c */
[-C--:B--2---:R-:W-:Y:S01]  /*11880*/  HMMA.16816.F32.BF16 R84, R172, R176.reuse, R84 ;  /* 0x000000b0ac54723c */ /* 0x084fe20000041854 */
[----:B------:R2:W-:Y:S07]  /*11890*/  @P0 LDGSTS.E.BYPASS.LTC128B.128 [R231+0x4100], [R180.64], !P6 ;  /* 0x04100000b4e70fae */ /* 0x0005ee000f101d4c */
[C---:B------:R-:W-:Y:S08]  /*118a0*/  HMMA.16816.F32.BF16 R88, R196.reuse, R176, R88 ;  /* 0x000000b0c458723c */ /* 0x040ff00000041858 */
[-C--:B------:R-:W-:Y:S04]  /*118b0*/  HMMA.16816.F32.BF16 R92, R196, R178.reuse, R92 ;  /* 0x000000b2c45c723c */ /* 0x080fe8000004185c */
[----:B-1----:R-:W-:Y:S04]  /*118c0*/  @P0 IADD3 R128, P1, R180, UR6, RZ ;  /* 0x00000006b4800c10 */ /* 0x002fe8000ff3e0ff */
[----:B------:R-:W-:Y:S01]  /*118d0*/  @P0 IADD3.X R129, R181, UR7, RZ, P1, !PT ;  /* 0x00000007b5810c10 */ /* 0x000fe20008ffe4ff */
[----:B------:R-:W-:Y:S04]  /*118e0*/  HMMA.16816.F32.BF16 R96, R172, R178, R96 ;  /* 0x000000b2ac60723c */ /* 0x000fe80000041860 */
[----:B------:R1:W-:Y:S01]  /*118f0*/  @P0 LDGSTS.E.BYPASS.LTC128B.128 [R231+0x4900], [R128.64], !P6 ;  /* 0x0490000080e70fae */ /* 0x0003e2000f101d4c */
[----:B---3--:R-:W-:Y:S04]  /*11900*/  @P0 IADD3 R2, P2, R128, UR6, RZ ;  /* 0x0000000680020c10 */ /* 0x008fe8000ff5e0ff */
[----:B------:R-:W-:Y:S03]  /*11910*/  @P0 IADD3.X R3, R129, UR7, RZ, P2, !PT ;  /* 0x0000000781030c10 */ /* 0x000fe600097fe4ff */
[----:B------:R-:W-:Y:S02]  /*11920*/  @P0 IADD3 R176, P1, R2, UR6, RZ ;  /* 0x0000000602b00c10 */ /* 0x000fe4000ff3e0ff */
[----:B------:R3:W-:Y:S02]  /*11930*/  @P0 LDGSTS.E.BYPASS.LTC128B.128 [R231+0x5100], [R2.64], !P6 ;  /* 0x0510000002e70fae */ /* 0x0007e4000f101d4c */
[----:B------:R-:W-:Y:S05]  /*11940*/  @P0 IADD3.X R177, R3, UR7, RZ, P1, !PT ;  /* 0x0000000703b10c10 */ /* 0x000fea0008ffe4ff */
[----:B------:R2:W-:Y:S01]  /*11950*/  @P0 LDGSTS.E.BYPASS.LTC128B.128 [R231+0x5900], [R176.64], !P6 ;  /* 0x05900000b0e70fae */ /* 0x0005e2000f101d4c */
[----:B------:R-:W-:Y:S05]  /*11960*/  PLOP3.LUT P0, PT, PT, PT, UP1, 0x40, 0x0 ;  /* 0x000000000000781c */ /* 0x000fea0003f0e818 */
[----:B------:R-:W0:Y:S01]  /*11970*/  LDGDEPBAR ;  /* 0x00000000000079af */ /* 0x000e220000000000 */
[----:B-1----:R-:W-:Y:S05]  /*11980*/  IMAD R129, R229, -0x60, RZ ;  /* 0xffffffa0e5817824 */ /* 0x002fea00078e02ff */
[----:B------:R-:W3:Y:S01]  /*11990*/  SHFL.IDX PT, R128, R135, RZ, 0x1c1f ;  /* 0x001c1fff87807589 */ /* 0x000ee200000e0000 */
[----:B------:R-:W-:Y:S01]  /*119a0*/  IMAD.IADD R174, R129, 0x1, -R130 ;  /* 0x0000000181ae7824 */ /* 0x000fe200078e0a82 */
[----:B------:R-:W-:Y:S04]  /*119b0*/  IADD3 R173, -R130, 0x1, R129 ;  /* 0x0000000182ad7810 */ /* 0x000fe80007ffe181 */
[----:B------:R-:W-:Y:S04]  /*119c0*/  IADD3 R173, R173, c[0x0][0x1d0], RZ ;  /* 0x00007400adad7a10 */ /* 0x000fe80007ffe0ff */
[----:B------:R-:W-:Y:S04]  /*119d0*/  IADD3 R173, R173, -c[0x0][0x168], RZ ;  /* 0x80005a00adad7a10 */ /* 0x000fe80007ffe0ff */
[C---:B------:R-:W-:Y:S02]  /*119e0*/  IADD3 R172, R173.reuse, c[0x0][0x328], RZ ;  /* 0x0000ca00adac7a10 */ /* 0x040fe40007ffe0ff */
[----:B------:R-:W-:Y:S03]  /*119f0*/  IADD3 R173, R173, UR11, RZ ;  /* 0x0000000badad7c10 */ /* 0x000fe6000fffe0ff */
[--C-:B---3--:R-:W-:Y:S02]  /*11a00*/  IMAD.IADD R2, R172, 0x1, R128.reuse ;  /* 0x00000001ac027824 */ /* 0x108fe400078e0280 */
[----:B------:R-:W-:Y:S01]  /*11a10*/  IMAD.IADD R0, R173, 0x1, R128 ;  /* 0x00000001ad007824 */ /* 0x000fe200078e0280 */
[----:B------:R-:W-:-:S05]  /*11a20*/  @P0 BRA `(.L_x_188) ;  /* 0x0000018000000947 */ /* 0x000fca0003800000 */
[----:B--2---:R-:W-:Y:S01]  /*11a30*/  IADD3 R3, R128, c[0x0][0x1d0], RZ ;  /* 0x0000740080037a10 */ /* 0x004fe20007ffe0ff */
        /* <DEDUP_REMOVED lines=13> */
.L_x_190:
[----:B------:R-:W-:Y:S04]  /*11b10*/  MOV R128, c[0x0][0x32c] ;  /* 0x0000cb0000807a02 */ /* 0x000fe80000000f00 */
[----:B------:R-:W-:Y:S11]  /*11b20*/  ISETP.NE.AND P0, PT, R128, 0x1, PT ;  /* 0x000000018000780c */ /* 0x000ff60003f05270 */
[----:B------:R-:W-:Y:S02]  /*11b30*/  @!UPT UIADD3 URZ, URZ, URZ, URZ ;  /* 0x0000003f3f3ff290 */ /* 0x000fe4000fffe03f */
[----:B------:R-:W-:Y:S05]  /*11b40*/  @P0 IMAD.HI.U32 R128, R3, c[0x0][0x330], RZ ;  /* 0x0000cc0003800a27 */ /* 0x000fea00078e00ff */
[----:B------:R-:W-:Y:S02]  /*11b50*/  @P0 SHF.R.U32.HI R3, RZ, c[0x0][0x334], R128 ;  /* 0x0000cd00ff030a19 */ /* 0x000fe40000011680 */
.L_x_191:
[----:B------:R-:W-:Y:S05]  /*11b60*/  BSYNC B0 ;  /* 0x0000000000007941 */ /* 0x000fea0003800000 */
.L_x_189:
[----:B------:R-:W-:Y:S05]  /*11b70*/  IMAD R3, R3, c[0x0][0x32c], R174 ;  /* 0x0000cb0003037a24 */ /* 0x000fea00078e02ae */
[----:B------:R-:W-:Y:S02]  /*11b80*/  IADD3 R128, R3, c[0x0][0x32c], RZ ;  /* 0x0000cb0003807a10 */ /* 0x000fe40007ffe0ff */
[----:B------:R-:W-:Y:S02]  /*11b90*/  IMNMX R0, R0, R3, !PT ;  /* 0x0000000300007217 */ /* 0x000fe40007800200 */
[----:B------:R-:W-:Y:S02]  /*11ba0*/  IMNMX R2, R2, R128, PT ;  /* 0x0000008002027217 */ /* 0x000fe40003800200 */
.L_x_188:
[----:B--2---:R-:W-:Y:S01]  /*11bb0*/  PLOP3.LUT P0, PT, PT, PT, UP1, 0x40, 0x0 ;  /* 0x000000000000781c */ /* 0x004fe20003f0e818 */
        /* <DEDUP_REMOVED lines=18> */
.L_x_194:
[----:B------:R-:W-:Y:S04]  /*11ce0*/  MOV R175, c[0x0][0x32c] ;  /* 0x0000cb0000af7a02 */ /* 0x000fe80000000f00 */
[----:B------:R-:W-:Y:S11]  /*11cf0*/  ISETP.NE.AND P0, PT, R175, 0x1, PT ;  /* 0x00000001af00780c */ /* 0x000ff60003f05270 */
[----:B------:R-:W-:Y:S02]  /*11d00*/  @!UPT UIADD3 URZ, URZ, URZ, URZ ;  /* 0x0000003f3f3ff290 */ /* 0x000fe4000fffe03f */
[----:B------:R-:W-:Y:S05]  /*11d10*/  @P0 IMAD.HI.U32 R175, R130, c[0x0][0x330], RZ ;  /* 0x0000cc0082af0a27 */ /* 0x000fea00078e00ff */
[----:B------:R-:W-:Y:S02]  /*11d20*/  @P0 SHF.R.U32.HI R130, RZ, c[0x0][0x334], R175 ;  /* 0x0000cd00ff820a19 */ /* 0x000fe400000116af */
.L_x_195:
[----:B------:R-:W-:Y:S05]  /*11d30*/  BSYNC B0 ;  /* 0x0000000000007941 */ /* 0x000fea0003800000 */
.L_x_193:
[----:B------:R-:W-:Y:S05]  /*11d40*/  IMAD R130, R130, c[0x0][0x32c], R174 ;  /* 0x0000cb0082827a24 */ /* 0x000fea00078e02ae */
[----:B------:R-:W-:Y:S02]  /*11d50*/  IADD3 R175, R130, c[0x0][0x32c], RZ ;  /* 0x0000cb0082af7a10 */ /* 0x000fe40007ffe0ff */
[----:B------:R-:W-:Y:S02]  /*11d60*/  IMNMX R3, R3, R130, !PT ;  /* 0x0000008203037217 */ /* 0x000fe40007800200 */
[----:B------:R-:W-:Y:S02]  /*11d70*/  IMNMX R128, R128, R175, PT ;  /* 0x000000af80807217 */ /* 0x000fe40003800200 */
.L_x_192:
[C---:B------:R-:W-:Y:S02]  /*11d80*/  ISETP.GE.AND P0, PT, R129.reuse, 0x9, PT ;  /* 0x000000098100780c */ /* 0x040fe40003f06270 */
[C---:B------:R-:W-:Y:S02]  /*11d90*/  ISETP.GE.AND P1, PT, R129.reuse, 0x2, PT ;  /* 0x000000028100780c */ /* 0x040fe40003f26270 */
[----:B------:R-:W-:Y:S02]  /*11da0*/  P2R R181, PR, RZ, 0x1 ;  /* 0x00000001ffb57803 */ /* 0x000fe40000000000 */
[C---:B------:R-:W-:Y:S02]  /*11db0*/  ISETP.GT.AND P0, PT, R0.reuse, 0x8, !P0 ;  /* 0x000000080000780c */ /* 0x040fe40004704270 */
[----:B------:R-:W-:Y:S02]  /*11dc0*/  P2R R182, PR, RZ, 0x2 ;  /* 0x00000002ffb67803 */ /* 0x000fe40000000000 */
[----:B------:R-:W-:Y:S02]  /*11dd0*/  ISETP.GT.AND P1, PT, R0, 0x1, !P1 ;  /* 0x000000010000780c */ /* 0x000fe40004f24270 */
[C---:B------:R-:W-:Y:S02]  /*11de0*/  ISETP.GE.AND P2, PT, R129.reuse, 0x11, PT ;  /* 0x000000118100780c */ /* 0x040fe40003f46270 */
[C---:B------:R-:W-:Y:S02]  /*11df0*/  ISETP.LT.OR P0, PT, R2.reuse, 0x9, P0 ;  /* 0x000000090200780c */ /* 0x040fe40000701670 */
[----:B------:R-:W-:Y:S02]  /*11e00*/  ISETP.LT.OR P1, PT, R2, 0x2, P1 ;  /* 0x000000020200780c */ /* 0x000fe40000f21670 */
[----:B------:R-:W-:Y:S02]  /*11e10*/  ISETP.GE.AND P3, PT, R129, 0xa, PT ;  /* 0x0000000a8100780c */ /* 0x000fe40003f66270 */
[----:B------:R-:W-:Y:S02]  /*11e20*/  FSEL R184, R16, -INF , !P0 ;  /* 0xff80000010b87808 */ /* 0x000fe40004000000 */
[C---:B------:R-:W-:Y:S02]  /*11e30*/  ISETP.GT.AND P0, PT, R0.reuse, 0x10, !P2 ;  /* 0x000000100000780c */ /* 0x040fe40005704270 */
[----:B------:R-:W-:Y:S02]  /*11e40*/  FSEL R183, R5, -INF , !P1 ;  /* 0xff80000005b77808 */ /* 0x000fe40004800000 */
[----:B------:R-:W-:Y:S02]  /*11e50*/  ISETP.GT.AND P1, PT, R0, 0x9, !P3 ;  /* 0x000000090000780c */ /* 0x000fe40005f24270 */
[----:B------:R-:W-:Y:S02]  /*11e60*/  P2R R179, PR, RZ, 0x4 ;  /* 0x00000004ffb37803 */ /* 0x000fe40000000000 */
[C---:B------:R-:W-:Y:S02]  /*11e70*/  ISETP.LT.OR P0, PT, R2.reuse, 0x11, P0 ;  /* 0x000000110200780c */ /* 0x040fe40000701670 */
[----:B------:R-:W-:Y:S02]  /*11e80*/  ISETP.GE.AND P2, PT, R129, 0x12, PT ;  /* 0x000000128100780c */ /* 0x000fe40003f46270 */
[----:B------:R-:W-:Y:S02]  /*11e90*/  ISETP.LT.OR P1, PT, R2, 0xa, P1 ;  /* 0x0000000a0200780c */ /* 0x000fe40000f21670 */
[----:B------:R-:W-:Y:S02]  /*11ea0*/  FSEL R186, R20, -INF , !P0 ;  /* 0xff80000014ba7808 */ /* 0x000fe40004000000 */
[----:B------:R-:W-:Y:S02]  /*11eb0*/  ISETP.GT.AND P0, PT, R0, 0x11, !P2 ;  /* 0x000000110000780c */ /* 0x000fe40005704270 */
[----:B------:R-:W-:Y:S02]  /*11ec0*/  FSEL R185, R17, -INF , !P1 ;  /* 0xff80000011b97808 */ /* 0x000fe40004800000 */
[----:B------:R-:W-:Y:S02]  /*11ed0*/  ISETP.LT.OR P0, PT, R2, 0x12, P0 ;  /* 0x000000120200780c */ /* 0x000fe40000701670 */
[----:B------:R-:W-:Y:S02]  /*11ee0*/  ISETP.GE.AND P1, PT, R129, 0x19, PT ;  /* 0x000000198100780c */ /* 0x000fe40003f26270 */
[----:B------:R-:W-:Y:S02]  /*11ef0*/  FSEL R187, R21, -INF , !P0 ;  /* 0xff80000015bb7808 */ /* 0x000fe40004000000 */
[----:B------:R-:W-:Y:S02]  /*11f00*/  ISETP.GT.AND P0, PT, R0, 0x18, !P1 ;  /* 0x000000180000780c */ /* 0x000fe40004f04270 */
[----:B------:R-:W-:Y:S02]  /*11f10*/  P2R R177, PR, RZ, 0x2 ;  /* 0x00000002ffb17803 */ /* 0x000fe40000000000 */
[----:B------:R-:W-:Y:S02]  /*11f20*/  ISETP.LT.OR P0, PT, R2, 0x19, P0 ;  /* 0x000000190200780c */ /* 0x000fe40000701670 */
[C---:B------:R-:W-:Y:S02]  /*11f30*/  ISETP.GE.AND P1, PT, R129.reuse, 0x1a, PT ;  /* 0x0000001a8100780c */ /* 0x040fe40003f26270 */
[----:B------:R-:W-:Y:S02]  /*11f40*/  FSEL R188, R32, -INF , !P0 ;  /* 0xff80000020bc7808 */ /* 0x000fe40004000000 */
[----:B------:R-:W-:Y:S02]  /*11f50*/  ISETP.GT.AND P0, PT, R0, 0x19, !P1 ;  /* 0x000000190000780c */ /* 0x000fe40004f04270 */
[----:B------:R-:W-:Y:S02]  /*11f60*/  P2R R176, PR, RZ, 0x2 ;  /* 0x00000002ffb07803 */ /* 0x000fe40000000000 */
        /* <DEDUP_REMOVED lines=39> */
[----:B------:R-:W-:Y:S02]  /*121e0*/  ISETP.GE.AND P4, PT, R129, 0x41, PT ;  /* 0x000000418100780c */ /* 0x000fe40003f86270 */
[----:B------:R-:W-:Y:S02]  /*121f0*/  ISETP.LT.OR P0, PT, R2, 0x3a, P0 ;  /* 0x0000003a0200780c */ /* 0x000fe40000701670 */
[----:B------:R-:W-:Y:S02]  /*12200*/  P2R R180, PR, RZ, 0x8 ;  /* 0x00000008ffb47803 */ /* 0x000fe40000000000 */
[----:B------:R-:W-:Y:S02]  /*12210*/  FSEL R204, R65, -INF , !P0 ;  /* 0xff80000041cc7808 */ /* 0x000fe40004000000 */
[----:B------:R-:W-:Y:S02]  /*12220*/  ISETP.GT.AND P0, PT, R0, 0x40, !P4 ;  /* 0x000000400000780c */ /* 0x000fe40006704270 */
[C---:B------:R-:W-:Y:S02]  /*12230*/  ISETP.GE.AND P3, PT, R129.reuse, 0x42, PT ;  /* 0x000000428100780c */ /* 0x040fe40003f66270 */
        /* <DEDUP_REMOVED lines=28> */
[----:B------:R-:W-:Y:S04]  /*12400*/  ISETP.GT.AND P0, PT, R0, 0x58, !P5 ;  /* 0x000000580000780c */ /* 0x000fe80006f04270 */
[----:B------:R-:W-:Y:S04]  /*12410*/  ISETP.LT.OR P0, PT, R2, 0x59, P0 ;  /* 0x000000590200780c */ /* 0x000fe80000701670 */
[----:B------:R-:W-:Y:S02]  /*12420*/  FSEL R246, R96, -INF , !P0 ;  /* 0xff80000060f67808 */ /* 0x000fe40004000000 */
[----:B------:R-:W-:Y:S04]  /*12430*/  ISETP.GT.AND P0, PT, R0, RZ, !P1 ;  /* 0x000000ff0000720c */ /* 0x000fe80004f04270 */
[----:B------:R-:W-:Y:S04]  /*12440*/  ISETP.LT.OR P0, PT, R2, 0x1, P0 ;  /* 0x000000010200780c */ /* 0x000fe80000701670 */
[----:B------:R-:W-:Y:S02]  /*12450*/  FSEL R52, R4, -INF , !P0 ;  /* 0xff80000004347808 */ /* 0x000fe40004000000 */
[----:B------:R-:W-:Y:S01]  /*12460*/  ISETP.GE.AND P0, PT, R129, 0x5a, PT ;  /* 0x0000005a8100780c */ /* 0x000fe20003f06270 */
[----:B------:R-:W1:Y:S03]  /*12470*/  SHFL.IDX PT, R4, R135, 0x2, 0x1c1f ;  /* 0x005c1f0087047f89 */ /* 0x000e6600000e0000 */
[----:B------:R-:W-:Y:S02]  /*12480*/  P2R R37, PR, RZ, 0x1 ;  /* 0x00000001ff257803 */ /* 0x000fe40000000000 */
[----:B------:R-:W-:Y:S04]  /*12490*/  ISETP.GT.AND P0, PT, R0, 0x59, !P0 ;  /* 0x000000590000780c */ /* 0x000fe80004704270 */
        /* <DEDUP_REMOVED lines=20> */
.L_x_198:
[----:B------:R-:W-:Y:S04]  /*125e0*/  MOV R49, c[0x0][0x32c] ;  /* 0x0000cb0000317a02 */ /* 0x000fe80000000f00 */
[----:B------:R-:W-:Y:S11]  /*125f0*/  ISETP.NE.AND P0, PT, R49, 0x1, PT ;  /* 0x000000013100780c */ /* 0x000ff60003f05270 */
[----:B------:R-:W-:Y:S02]  /*12600*/  @!UPT UIADD3 URZ, URZ, URZ, URZ ;  /* 0x0000003f3f3ff290 */ /* 0x000fe4000fffe03f */
[----:B------:R-:W-:Y:S05]  /*12610*/  @P0 IMAD.HI.U32 R49, R4, c[0x0][0x330], RZ ;  /* 0x0000cc0004310a27 */ /* 0x000fea00078e00ff */
[----:B------:R-:W-:Y:S02]  /*12620*/  @P0 SHF.R.U32.HI R4, RZ, c[0x0][0x334], R49 ;  /* 0x0000cd00ff040a19 */ /* 0x000fe40000011631 */
.L_x_199:
[----:B------:R-:W-:Y:S05]  /*12630*/  BSYNC B0 ;  /* 0x0000000000007941 */ /* 0x000fea0003800000 */
.L_x_197:
[----:B------:R-:W-:Y:S05]  /*12640*/  IMAD R4, R4, c[0x0][0x32c], R174 ;  /* 0x0000cb0004047a24 */ /* 0x000fea00078e02ae */
[----:B------:R-:W-:Y:S02]  /*12650*/  IADD3 R49, R4, c[0x0][0x32c], RZ ;  /* 0x0000cb0004317a10 */ /* 0x000fe40007ffe0ff */
[----:B------:R-:W-:Y:S02]  /*12660*/  IMNMX R0, R0, R4, !PT ;  /* 0x0000000400007217 */ /* 0x000fe40007800200 */
[----:B------:R-:W-:Y:S02]  /*12670*/  IMNMX R2, R2, R49, PT ;  /* 0x0000003102027217 */ /* 0x000fe40003800200 */
.L_x_196:
[----:B------:R-:W-:Y:S02]  /*12680*/  ISETP.NE.AND P0, PT, R181, RZ, PT ;  /* 0x000000ffb500720c */ /* 0x000fe40003f05270 */
[----:B------:R-:W-:Y:S02]  /*12690*/  P2R R4, PR, RZ, 0x10 ;  /* 0x00000010ff047803 */ /* 0x000fe40000000000 */
[----:B------:R-:W-:Y:S02]  /*126a0*/  ISETP.GT.AND P0, PT, R3, 0x8, !P0 ;  /* 0x000000080300780c */ /* 0x000fe40004704270 */
[----:B------:R-:W-:Y:S02]  /*126b0*/  P2R R49, PR, RZ, 0x40 ;  /* 0x00000040ff317803 */ /* 0x000fe40000000000 */
[----:B------:R-:W-:Y:S02]  /*126c0*/  ISETP.LT.OR P0, PT, R128, 0x9, P0 ;  /* 0x000000098000780c */ /* 0x000fe40000701670 */
[----:B------:R-:W-:Y:S02]  /*126d0*/  ISETP.NE.AND P6, PT, R37, RZ, PT ;  /* 0x000000ff2500720c */ /* 0x000fe40003fc5270 */
[----:B------:R-:W-:Y:S02]  /*126e0*/  FSEL R53, R18, -INF , !P0 ;  /* 0xff80000012357808 */ /* 0x000fe40004000000 */
[----:B------:R-:W-:Y:S04]  /*126f0*/  ISETP.NE.AND P0, PT, R180, RZ, PT ;  /* 0x000000ffb400720c */ /* 0x000fe80003f05270 */
[----:B------:R-:W-:Y:S04]  /*12700*/  ISETP.GT.AND P0, PT, R3, 0x9, !P0 ;  /* 0x000000090300780c */ /* 0x000fe80004704270 */
[C---:B------:R-:W-:Y:S04]  /*12710*/  ISETP.LT.OR P0, PT, R128.reuse, 0xa, P0 ;  /* 0x0000000a8000780c */ /* 0x040fe80000701670 */
[----:B------:R-:W-:Y:S02]  /*12720*/  FSEL R68, R19, -INF , !P0 ;  /* 0xff80000013447808 */ /* 0x000fe40004000000 */
[----:B------:R-:W-:Y:S04]  /*12730*/  ISETP.NE.AND P0, PT, R179, RZ, PT ;  /* 0x000000ffb300720c */ /* 0x000fe80003f05270 */
[C---:B------:R-:W-:Y:S04]  /*12740*/  ISETP.GT.AND P0, PT, R3.reuse, 0x10, !P0 ;  /* 0x000000100300780c */ /* 0x040fe80004704270 */
[----:B------:R-:W-:Y:S04]  /*12750*/  ISETP.LT.OR P0, PT, R128, 0x11, P0 ;  /* 0x000000118000780c */ /* 0x000fe80000701670 */
        /* <DEDUP_REMOVED lines=45> */
[C---:B------:R-:W-:Y:S02]  /*12a30*/  ISETP.GT.AND P0, PT, R3.reuse, 0x40, !P4 ;  /* 0x000000400300780c */ /* 0x040fe40006704270 */
[----:B------:R-:W-:Y:S02]  /*12a40*/  ISETP.NE.AND P4, PT, R182, RZ, PT ;  /* 0x000000ffb600720c */ /* 0x000fe40003f85270 */
[----:B------:R-:W-:Y:S04]  /*12a50*/  ISETP.LT.OR P0, PT, R128, 0x41, P0 ;  /* 0x000000418000780c */ /* 0x000fe80000701670 */
[----:B------:R-:W-:Y:S02]  /*12a60*/  FSEL R206, R70, -INF , !P0 ;  /* 0xff80000046ce7808 */ /* 0x000fe40004000000 */
[----:B------:R-:W-:Y:S04]  /*12a70*/  ISETP.GT.AND P0, PT, R3, 0x41, !P3 ;  /* 0x000000410300780c */ /* 0x000fe80005f04270 */
[C---:B------:R-:W-:Y:S04]  /*12a80*/  ISETP.LT.OR P0, PT, R128.reuse, 0x42, P0 ;  /* 0x000000428000780c */ /* 0x040fe80000701670 */
[----:B------:R-:W-:Y:S02]  /*12a90*/  FSEL R207, R71, -INF , !P0 ;  /* 0xff80000047cf7808 */ /* 0x000fe40004000000 */
        /* <DEDUP_REMOVED lines=15> */
[----:B------:R-:W-:Y:S04]  /*12b90*/  ISETP.GT.AND P0, PT, R3, 0x1, !P4 ;  /* 0x000000010300780c */ /* 0x000fe80006704270 */
[C---:B------:R-:W-:Y:S04]  /*12ba0*/  ISETP.LT.OR P0, PT, R128.reuse, 0x2, P0 ;  /* 0x000000028000780c */ /* 0x040fe80000701670 */
[----:B------:R-:W-:Y:S02]  /*12bb0*/  FSEL R19, R7, -INF , !P0 ;  /* 0xff80000007137808 */ /* 0x000fe40004000000 */
[C---:B------:R-:W-:Y:S04]  /*12bc0*/  ISETP.GT.AND P0, PT, R3.reuse, RZ, !P1 ;  /* 0x000000ff0300720c */ /* 0x040fe80004f04270 */
[----:B------:R-:W-:Y:S04]  /*12bd0*/  ISETP.LT.OR P0, PT, R128, 0x1, P0 ;  /* 0x000000018000780c */ /* 0x000fe80000701670 */
[----:B------:R-:W-:Y:S02]  /*12be0*/  FSEL R18, R6, -INF , !P0 ;  /* 0xff80000006127808 */ /* 0x000fe40004000000 */
[C---:B------:R-:W-:Y:S04]  /*12bf0*/  ISETP.GT.AND P0, PT, R3.reuse, 0x58, !P5 ;  /* 0x000000580300780c */ /* 0x040fe80006f04270 */
[----:B------:R-:W-:Y:S04]  /*12c00*/  ISETP.LT.OR P0, PT, R128, 0x59, P0 ;  /* 0x000000598000780c */ /* 0x000fe80000701670 */
[----:B------:R-:W-:Y:S02]  /*12c10*/  FSEL R242, R98, -INF , !P0 ;  /* 0xff80000062f27808 */ /* 0x000fe40004000000 */
[----:B------:R-:W-:Y:S02]  /*12c20*/  ISETP.GT.AND P0, PT, R3, 0x59, !P6 ;  /* 0x000000590300780c */ /* 0x000fe40007704270 */
[----:B------:R-:W1:Y:S02]  /*12c30*/  SHFL.IDX PT, R3, R135, 0x3, 0x1c1f ;  /* 0x007c1f0087037f89 */ /* 0x000e6400000e0000 */
[----:B------:R-:W-:Y:S04]  /*12c40*/  ISETP.LT.OR P0, PT, R128, 0x5a, P0 ;  /* 0x0000005a8000780c */ /* 0x000fe80000701670 */
[----:B------:R-:W-:Y:S02]  /*12c50*/  FSEL R245, R99, -INF , !P0 ;  /* 0xff80000063f57808 */ /* 0x000fe40004000000 */
[----:B------:R-:W-:Y:S04]  /*12c60*/  ISETP.GT.AND P0, PT, R0, RZ, !P1 ;  /* 0x000000ff0000720c */ /* 0x000fe80004f04270 */
[----:B------:R-:W-:Y:S04]  /*12c70*/  ISETP.LT.OR P0, PT, R2, 0x1, P0 ;  /* 0x000000010200780c */ /* 0x000fe80000701670 */
[----:B------:R-:W-:Y:S02]  /*12c80*/  FSEL R8, R8, -INF , !P0 ;  /* 0xff80000008087808 */ /* 0x000fe40004000000 */
[----:B------:R-:W-:Y:S02]  /*12c90*/  ISETP.GT.AND P0, PT, R0, 0x1, !P4 ;  /* 0x000000010000780c */ /* 0x000fe40006704270 */
[----:B------:R-:W-:Y:S02]  /*12ca0*/  ISETP.NE.AND P4, PT, R4, RZ, PT ;  /* 0x000000ff0400720c */ /* 0x000fe40003f85270 */
        /* <DEDUP_REMOVED lines=82> */
[----:B------:R-:W-:Y:S01]  /*131d0*/  ISETP.GT.AND P0, PT, R0, 0x59, !P6 ;  /* 0x000000590000780c */ /* 0x000fe20007704270 */
[--C-:B-1----:R-:W-:Y:S01]  /*131e0*/  IMAD.IADD R0, R173, 0x1, R3.reuse ;  /* 0x00000001ad007824 */ /* 0x102fe200078e0203 */
[----:B------:R-:W-:Y:S02]  /*131f0*/  ISETP.NE.AND P6, PT, R49, RZ, PT ;  /* 0x000000ff3100720c */ /* 0x000fe40003fc5270 */
[----:B------:R-:W-:Y:S01]  /*13200*/  ISETP.LT.OR P0, PT, R2, 0x5a, P0 ;  /* 0x0000005a0200780c */ /* 0x000fe20000701670 */
[----:B------:R-:W-:Y:S03]  /*13210*/  IMAD.IADD R2, R172, 0x1, R3 ;  /* 0x00000001ac027824 */ /* 0x000fe600078e0203 */
[----:B------:R-:W-:Y:S02]  /*13220*/  FSEL R244, R93, -INF , !P0 ;  /* 0xff8000005df47808 */ /* 0x000fe40004000000 */
[----:B------:R-:W-:Y:S11]  /*13230*/  PLOP3.LUT P0, PT, PT, PT, UP1, 0x40, 0x0 ;  /* 0x000000000000781c */ /* 0x000ff60003f0e818 */
[----:B------:R-:W-:Y:S02]  /*13240*/  @!UPT UIADD3 URZ, URZ, URZ, URZ ;  /* 0x0000003f3f3ff290 */ /* 0x000fe4000fffe03f */
        /* <DEDUP_REMOVED lines=15> */
.L_x_202:
[----:B------:R-:W-:Y:S04]  /*13340*/  MOV R4, c[0x0][0x32c] ;  /* 0x0000cb0000047a02 */ /* 0x000fe80000000f00 */
[----:B------:R-:W-:Y:S11]  /*13350*/  ISETP.NE.AND P0, PT, R4, 0x1, PT ;  /* 0x000000010400780c */ /* 0x000ff60003f05270 */
[----:B------:R-:W-:Y:S02]  /*13360*/  @!UPT UIADD3 URZ, URZ, URZ, URZ ;  /* 0x0000003f3f3ff290 */ /* 0x000fe4000fffe03f */
[----:B------:R-:W-:Y:S05]  /*13370*/  @P0 IMAD.HI.U32 R4, R3, c[0x0][0x330], RZ ;  /* 0x0000cc0003040a27 */ /* 0x000fea00078e00ff */
[----:B------:R-:W-:Y:S02]  /*13380*/  @P0 SHF.R.U32.HI R3, RZ, c[0x0][0x334], R4 ;  /* 0x0000cd00ff030a19 */ /* 0x000fe40000011604 */
.L_x_203:
[----:B------:R-:W-:Y:S05]  /*13390*/  BSYNC B0 ;  /* 0x0000000000007941 */ /* 0x000fea0003800000 */
.L_x_201:
[----:B------:R-:W-:Y:S05]  /*133a0*/  IMAD R3, R3, c[0x0][0x32c], R174 ;  /* 0x0000cb0003037a24 */ /* 0x000fea00078e02ae */
[----:B------:R-:W-:Y:S02]  /*133b0*/  IADD3 R4, R3, c[0x0][0x32c], RZ ;  /* 0x0000cb0003047a10 */ /* 0x000fe40007ffe0ff */
[----:B------:R-:W-:Y:S02]  /*133c0*/  IMNMX R0, R0, R3, !PT ;  /* 0x0000000300007217 */ /* 0x000fe40007800200 */
[----:B------:R-:W-:Y:S02]  /*133d0*/  IMNMX R2, R2, R4, PT ;  /* 0x0000000402027217 */ /* 0x000fe40003800200 */
.L_x_200:
[----:B------:R-:W-:Y:S02]  /*133e0*/  ISETP.GT.AND P0, PT, R0, RZ, !P1 ;  /* 0x000000ff0000720c */ /* 0x000fe40004f04270 */
[----:B------:R-:W-:Y:S02]  /*133f0*/  ISETP.NE.AND P1, PT, R179, RZ, PT ;  /* 0x000000ffb300720c */ /* 0x000fe40003f25270 */
        /* <DEDUP_REMOVED lines=64> */
[----:B------:R-:W-:Y:S02]  /*13800*/  FMNMX.FTZ R130, R185, R130, !PT ;  /* 0x00000082b9827209 */ /* 0x000fe40007810000 */
        /* <DEDUP_REMOVED lines=16> */
[----:B------:R-:W-:Y:S01]  /*13910*/  FMNMX.FTZ R130, R194, R130, !PT ;  /* 0x00000082c2827209 */ /* 0x000fe20007810000 */
[----:B------:R-:W-:Y:S01]  /*13920*/  LDSM.16.MT88.4 R32, [R216+0x100] ;  /* 0x00010000d820783b */ /* 0x000fe20000004200 */
        /* <DEDUP_REMOVED lines=30> */
[----:B------:R-:W-:Y:S02]  /*13b10*/  ISETP.NE.AND P3, PT, R5, RZ, PT ;  /* 0x000000ff0500720c */ /* 0x000fe40003f65270 */
[----:B------:R-:W1:Y:S01]  /*13b20*/  SHFL.BFLY PT, R5, R130, 0x2, 0x1f ;  /* 0x0c401f0082057f89 */ /* 0x000e6200000e0000 */
        /* <DEDUP_REMOVED lines=17> */
[----:B------:R-:W-:Y:S02]  /*13c40*/  ISETP.LT.OR P0, PT, R2, 0x42, P0 ;  /* 0x000000420200780c */ /* 0x000fe40000701670 */
[----:B------:R-:W-:Y:S02]  /*13c50*/  FMNMX.FTZ R4, R199, R4, !PT ;  /* 0x00000004c7047209 */ /* 0x000fe40007810000 */
[----:B------:R-:W-:Y:S01]  /*13c60*/  FMNMX.FTZ R5, R10, R134, !PT ;  /* 0x000000860a057209 */ /* 0x000fe20007810000 */
[----:B------:R-:W2:Y:S01]  /*13c70*/  SHFL.BFLY PT, R129, R3, 0x2, 0x1f ;  /* 0x0c401f0003817f89 */ /* 0x000ea200000e0000 */
[----:B------:R-:W-:Y:S02]  /*13c80*/  FMNMX.FTZ R4, R200, R4, !PT ;  /* 0x00000004c8047209 */ /* 0x000fe40007810000 */
[----:B------:R-:W-:Y:S02]  /*13c90*/  FSEL R172, R75, -INF , !P0 ;  /* 0xff8000004bac7808 */ /* 0x000fe40004000000 */
[----:B------:R-:W-:Y:S02]  /*13ca0*/  FMNMX.FTZ R4, R208, R4, !PT ;  /* 0x00000004d0047209 */ /* 0x000fe40007810000 */
[----:B------:R-:W-:Y:S02]  /*13cb0*/  ISETP.GT.AND P0, PT, R0, 0x48, !P2 ;  /* 0x000000480000780c */ /* 0x000fe40005704270 */
[----:B------:R-:W-:Y:S02]  /*13cc0*/  FMNMX.FTZ R4, R209, R4, !PT ;  /* 0x00000004d1047209 */ /* 0x000fe40007810000 */
[----:B------:R-:W-:Y:S02]  /*13cd0*/  FMNMX.FTZ R5, R11, R5, !PT ;  /* 0x000000050b057209 */ /* 0x000fe40007810000 */
[----:B------:R-:W-:Y:S02]  /*13ce0*/  FMNMX.FTZ R4, R211, R4, !PT ;  /* 0x00000004d3047209 */ /* 0x000fe40007810000 */
[----:B------:R-:W-:Y:S02]  /*13cf0*/  FMNMX.FTZ R5, R14, R5, !PT ;  /* 0x000000050e057209 */ /* 0x000fe40007810000 */
[----:B-1----:R-:W-:Y:S02]  /*13d00*/  FMNMX.FTZ R130, R130, R6, !PT ;  /* 0x0000000682827209 */ /* 0x002fe40007810000 */
[----:B------:R-:W-:Y:S02]  /*13d10*/  FMNMX.FTZ R4, R230, R4, !PT ;  /* 0x00000004e6047209 */ /* 0x000fe40007810000 */
[C---:B------:R-:W-:Y:S01]  /*13d20*/  FSETP.NEU.FTZ.AND P2, PT, R130.reuse, -INF , PT ;  /* 0xff8000008200780b */ /* 0x040fe20003f5d000 */
[----:B------:R-:W-:Y:S01]  /*13d30*/  FMUL.FTZ R43, R130, c[0x0][0x2d0] ;  /* 0x0000b400822b7a20 */ /* 0x000fe20000410000 */
[----:B------:R-:W-:Y:S02]  /*13d40*/  FMNMX.FTZ R5, R15, R5, !PT ;  /* 0x000000050f057209 */ /* 0x000fe40007810000 */
[----:B--2---:R-:W-:Y:S02]  /*13d50*/  FMNMX.FTZ R129, R3, R129, !PT ;  /* 0x0000008103817209 */ /* 0x004fe40007810000 */
[----:B------:R-:W-:Y:S02]  /*13d60*/  FSEL R43, R43, RZ, P2 ;  /* 0x000000ff2b2b7208 */ /* 0x000fe40001000000 */
[----:B------:R-:W-:Y:S01]  /*13d70*/  FMNMX.FTZ R3, R239, R4, !PT ;  /* 0x00000004ef037209 */ /* 0x000fe20007810000 */
[----:B------:R-:W1:Y:S01]  /*13d80*/  SHFL.BFLY PT, R6, R129, 0x1, 0x1f ;  /* 0x0c201f0081067f89 */ /* 0x000e6200000e0000 */
[----:B------:R-:W-:Y:S01]  /*13d90*/  FMNMX.FTZ R5, R57, R5, !PT ;  /* 0x0000000539057209 */ /* 0x000fe20007810000 */
[--C-:B------:R-:W-:Y:S01]  /*13da0*/  FFMA.FTZ R4, R52, c[0x0][0x2d0], -R43.reuse ;  /* 0x0000b40034047a23 */ /* 0x100fe2000001082b */
[----:B------:R-:W-:Y:S01]  /*13db0*/  ISETP.NE.AND P1, PT, R16, RZ, PT ;  /* 0x000000ff1000720c */ /* 0x000fe20003f25270 */
[--C-:B------:R-:W-:Y:S01]  /*13dc0*/  FFMA.FTZ R16, R188, c[0x0][0x2d0], -R43.reuse ;  /* 0x0000b400bc107a23 */ /* 0x100fe2000001082b */
[----:B------:R-:W-:Y:S01]  /*13dd0*/  FMNMX.FTZ R5, R60, R5, !PT ;  /* 0x000000053c057209 */ /* 0x000fe20007810000 */
[----:B------:R2:W3:Y:S01]  /*13de0*/  MUFU.EX2 R24, R4 ;  /* 0x0000000400187308 */ /* 0x0004e20000000800 */
[----:B------:R-:W-:Y:S02]  /*13df0*/  FMNMX.FTZ R3, R241, R3, !PT ;  /* 0x00000003f1037209 */ /* 0x000fe40007810000 */
[----:B------:R-:W-:Y:S02]  /*13e00*/  FMNMX.FTZ R5, R61, R5, !PT ;  /* 0x000000053d057209 */ /* 0x000fe40007810000 */
[----:B------:R-:W-:Y:S02]  /*13e10*/  FMNMX.FTZ R3, R243, R3, !PT ;  /* 0x00000003f3037209 */ /* 0x000fe40007810000 */
[----:B------:R-:W-:Y:S02]  /*13e20*/  FMNMX.FTZ R5, R71, R5, !PT ;  /* 0x0000000547057209 */ /* 0x000fe40007810000 */
[----:B------:R-:W-:Y:S01]  /*13e30*/  FMNMX.FTZ R3, R244, R3, !PT ;  /* 0x00000003f4037209 */ /* 0x000fe20007810000 */
[----:B------:R-:W-:Y:S01]  /*13e40*/  MUFU.EX2 R63, R16 ;  /* 0x00000010003f7308 */ /* 0x000fe20000000800 */
[----:B------:R-:W-:Y:S02]  /*13e50*/  FMNMX.FTZ R5, R72, R5, !PT ;  /* 0x0000000548057209 */ /* 0x000fe40007810000 */
[----:B------:R-:W-:Y:S01]  /*13e60*/  ISETP.LT.OR P0, PT, R2, 0x49, P0 ;  /* 0x000000490200780c */ /* 0x000fe20000701670 */
[----:B------:R-:W4:Y:S01]  /*13e70*/  SHFL.BFLY PT, R7, R3, 0x2, 0x1f ;  /* 0x0c401f0003077f89 */ /* 0x000f2200000e0000 */
[----:B------:R-:W-:Y:S02]  /*13e80*/  FMNMX.FTZ R5, R73, R5, !PT ;  /* 0x0000000549057209 */ /* 0x000fe40007810000 */
[----:B------:R-:W-:Y:S02]  /*13e90*/  FSEL R78, R78, -INF , !P0 ;  /* 0xff8000004e4e7808 */ /* 0x000fe40004000000 */
[----:B-1----:R-:W-:Y:S02]  /*13ea0*/  FMNMX.FTZ R129, R129, R6, !PT ;  /* 0x0000000681817209 */ /* 0x002fe40007810000 */
[----:B------:R-:W-:Y:S02]  /*13eb0*/  ISETP.GT.AND P0, PT, R0, 0x49, !P1 ;  /* 0x000000490000780c */ /* 0x000fe40004f04270 */
[C---:B------:R-:W-:Y:S01]  /*13ec0*/  FSETP.NEU.FTZ.AND P1, PT, R129.reuse, -INF , PT ;  /* 0xff8000008100780b */ /* 0x040fe20003f3d000 */
[----:B------:R-:W-:Y:S01]  /*13ed0*/  FMUL.FTZ R64, R129, c[0x0][0x2d0] ;  /* 0x0000b40081407a20 */ /* 0x000fe20000410000 */
[----:B--2---:R-:W-:Y:S01]  /*13ee0*/  FMNMX.FTZ R4, R76, R5, !PT ;  /* 0x000000054c047209 */ /* 0x004fe20007810000 */
[--C-:B------:R-:W-:Y:S01]  /*13ef0*/  FFMA.FTZ R5, R183, c[0x0][0x2d0], -R43.reuse ;  /* 0x0000b400b7057a23 */ /* 0x100fe2000001082b */
[----:B------:R-:W-:Y:S02]  /*13f00*/  ISETP.LT.OR P0, PT, R2, 0x4a, P0 ;  /* 0x0000004a0200780c */ /* 0x000fe40000701670 */
[----:B------:R-:W-:Y:S01]  /*13f10*/  FSEL R64, R64, RZ, P1 ;  /* 0x000000ff40407208 */ /* 0x000fe20000800000 */
[----:B------:R1:W2:Y:S01]  /*13f20*/  MUFU.EX2 R56, R5 ;  /* 0x0000000500387308 */ /* 0x0002a20000000800 */
[----:B------:R-:W-:Y:S02]  /*13f30*/  FMNMX.FTZ R4, R77, R4, !PT ;  /* 0x000000044d047209 */ /* 0x000fe40007810000 */
[----:B------:R-:W-:Y:S01]  /*13f40*/  FSEL R79, R79, -INF , !P0 ;  /* 0xff8000004f4f7808 */ /* 0x000fe20004000000 */
[--C-:B------:R-:W-:Y:S01]  /*13f50*/  FFMA.FTZ R28, R84, c[0x0][0x2d0], -R64.reuse ;  /* 0x0000b400541c7a23 */ /* 0x100fe20000010840 */
[----:B------:R-:W-:Y:S02]  /*13f60*/  ISETP.NE.AND P0, PT, R48, RZ, PT ;  /* 0x000000ff3000720c */ /* 0x000fe40003f05270 */
[----:B------:R-:W-:Y:S01]  /*13f70*/  ISETP.NE.AND P4, PT, R37, RZ, PT ;  /* 0x000000ff2500720c */ /* 0x000fe20003f85270 */
[----:B------:R-:W-:Y:S01]  /*13f80*/  LDSM.16.MT88.4 R48, [R214+0x100] ;  /* 0x00010000d630783b */ /* 0x000fe20000004200 */
[----:B----4-:R-:W-:Y:S02]  /*13f90*/  FMNMX.FTZ R3, R3, R7, !PT ;  /* 0x0000000703037209 */ /* 0x010fe40007810000 */
[C---:B------:R-:W-:Y:S02]  /*13fa0*/  ISETP.GT.AND P0, PT, R0.reuse, 0x51, !P0 ;  /* 0x000000510000780c */ /* 0x040fe40004704270 */
[----:B------:R-:W-:Y:S02]  /*13fb0*/  ISETP.GT.AND P4, PT, R0, 0x59, !P4 ;  /* 0x000000590000780c */ /* 0x000fe40006784270 */
[----:B------:R-:W-:Y:S01]  /*13fc0*/  ISETP.LT.OR P0, PT, R2, 0x52, P0 ;  /* 0x000000520200780c */ /* 0x000fe20000701670 */
[----:B------:R-:W4:Y:S01]  /*13fd0*/  SHFL.BFLY PT, R128, R3, 0x1, 0x1f ;  /* 0x0c201f0003807f89 */ /* 0x000f2200000e0000 */
[----:B------:R-:W-:Y:S02]  /*13fe0*/  ISETP.GT.AND P3, PT, R0, 0x50, !P3 ;  /* 0x000000500000780c */ /* 0x000fe40005f64270 */
[----:B------:R-:W-:Y:S02]  /*13ff0*/  FSEL R91, R91, -INF , !P0 ;  /* 0xff8000005b5b7808 */ /* 0x000fe40004000000 */
[----:B------:R-:W-:Y:S02]  /*14000*/  ISETP.LT.OR P0, PT, R2, 0x5a, P4 ;  /* 0x0000005a0200780c */ /* 0x000fe40002701670 */
[----:B------:R-:W-:Y:S02]  /*14010*/  ISETP.GT.AND P5, PT, R0, 0x58, !P5 ;  /* 0x000000580000780c */ /* 0x000fe40006fa4270 */
[----:B-1----:R-:W-:Y:S01]  /*14020*/  FMNMX.FTZ R5, R88, R4, !PT ;  /* 0x0000000458057209 */ /* 0x002fe20007810000 */
[--C-:B------:R-:W-:Y:S01]  /*14030*/  FFMA.FTZ R4, R184, c[0x0][0x2d0], -R43.reuse ;  /* 0x0000b400b8047a23 */ /* 0x100fe2000001082b */
[----:B------:R-:W-:Y:S02]  /*14040*/  FSEL R42, R95, -INF , !P0 ;  /* 0xff8000005f2a7808 */ /* 0x000fe40004000000 */
[----:B---3--:R-:W-:Y:S01]  /*14050*/  MOV R95, R24 ;  /* 0x00000018005f7202 */ /* 0x008fe20000000f00 */
[----:B------:R1:W-:Y:S01]  /*14060*/  MUFU.EX2 R174, R4 ;  /* 0x0000000400ae7308 */ /* 0x0003e20000000800 */
[----:B------:R-:W-:Y:S01]  /*14070*/  FMNMX.FTZ R5, R89, R5, !PT ;  /* 0x0000000559057209 */ /* 0x000fe20007810000 */
[--C-:B------:R-:W-:Y:S01]  /*14080*/  FFMA.FTZ R24, R81, c[0x0][0x2d0], -R64.reuse ;  /* 0x0000b40051187a23 */ /* 0x100fe20000010840 */
[----:B------:R-:W-:Y:S02]  /*14090*/  ISETP.LT.OR P3, PT, R2, 0x51, P3 ;  /* 0x000000510200780c */ /* 0x000fe40001f61670 */
[----:B------:R-:W-:Y:S02]  /*140a0*/  FMNMX.FTZ R5, R92, R5, !PT ;  /* 0x000000055c057209 */ /* 0x000fe40007810000 */
[----:B------:R-:W-:Y:S02]  /*140b0*/  FSEL R90, R90, -INF , !P3 ;  /* 0xff8000005a5a7808 */ /* 0x000fe40005800000 */
[----:B------:R-:W-:Y:S01]  /*140c0*/  FMNMX.FTZ R5, R93, R5, !PT ;  /* 0x000000055d057209 */ /* 0x000fe20007810000 */
[----:B------:R-:W-:Y:S01]  /*140d0*/  MUFU.EX2 R30, R24 ;  /* 0x00000018001e7308 */ /* 0x000fe20000000800 */
[----:B----4-:R-:W-:Y:S01]  /*140e0*/  FMNMX.FTZ R128, R3, R128, !PT ;  /* 0x0000008003807209 */ /* 0x010fe20007810000 */
[--C-:B------:R-:W-:Y:S01]  /*140f0*/  FFMA.FTZ R3, R68, c[0x0][0x2d0], -R64.reuse ;  /* 0x0000b40044037a23 */ /* 0x100fe20000010840 */
[----:B--2---:R-:W-:Y:S02]  /*14100*/  F2FP.BF16.PACK_AB R44, R56, R95 ;  /* 0x0000005f382c723e */ /* 0x004fe400000010ff */
[C---:B------:R-:W-:Y:S01]  /*14110*/  FSETP.NEU.FTZ.AND P0, PT, R128.reuse, -INF , PT ;  /* 0xff8000008000780b */ /* 0x040fe20003f1d000 */
[----:B------:R-:W-:Y:S01]  /*14120*/  FMUL.FTZ R65, R128, c[0x0][0x2d0] ;  /* 0x0000b40080417a20 */ /* 0x000fe20000410000 */
[----:B------:R-:W-:Y:S01]  /*14130*/  ISETP.LT.OR P3, PT, R2, 0x59, P5 ;  /* 0x000000590200780c */ /* 0x000fe20002f61670 */
[--C-:B------:R-:W-:Y:S01]  /*14140*/  FFMA.FTZ R2, R53, c[0x0][0x2d0], -R64.reuse ;  /* 0x0000b40035027a23 */ /* 0x100fe20000010840 */
[----:B------:R-:W-:Y:S01]  /*14150*/  FMNMX.FTZ R5, R135, R5, !PT ;  /* 0x0000000587057209 */ /* 0x000fe20007810000 */
[----:B------:R2:W3:Y:S01]  /*14160*/  MUFU.EX2 R6, R3 ;  /* 0x0000000300067308 */ /* 0x0004e20000000800 */
[----:B------:R-:W-:Y:S02]  /*14170*/  FSEL R65, R65, RZ, P0 ;  /* 0x000000ff41417208 */ /* 0x000fe40000000000 */
[----:B------:R-:W-:Y:S01]  /*14180*/  FMNMX.FTZ R5, R172, R5, !PT ;  /* 0x00000005ac057209 */ /* 0x000fe20007810000 */
[----:B-1----:R-:W-:Y:S01]  /*14190*/  FFMA.FTZ R4, R185, c[0x0][0x2d0], -R43 ;  /* 0x0000b400b9047a23 */ /* 0x002fe2000001082b */
[----:B------:R-:W-:Y:S05]  /*141a0*/  FSEL R94, R94, -INF , !P3 ;  /* 0xff8000005e5e7808 */ /* 0x000fea0005800000 */
[----:B------:R1:W4:Y:S10]  /*141b0*/  MUFU.EX2 R23, R4 ;  /* 0x0000000400177308 */ /* 0x0003340000000800 */
[----:B------:R-:W5:Y:S01]  /*141c0*/  MUFU.EX2 R58, R2 ;  /* 0x00000002003a7308 */ /* 0x000f620000000800 */
[----:B--2---:R-:W-:Y:S02]  /*141d0*/  FFMA.FTZ R3, R8, c[0x0][0x2d0], -R65 ;  /* 0x0000b40008037a23 */ /* 0x004fe40000010841 */
[----:B------:R-:W-:Y:S02]  /*141e0*/  FFMA.FTZ R8, R69, c[0x0][0x2d0], -R64 ;  /* 0x0000b40045087a23 */ /* 0x000fe40000010840 */
[----:B---3--:R-:W-:Y:S05]  /*141f0*/  IMAD.MOV.U32 R69, RZ, RZ, R6 ;  /* 0x000000ffff457224 */ /* 0x008fea00078e0006 */
[----:B------:R-:W-:Y:S01]  /*14200*/  MUFU.EX2 R62, R8 ;  /* 0x00000008003e7308 */ /* 0x000fe20000000800 */
[--C-:B-1----:R-:W-:Y:S02]  /*14210*/  FFMA.FTZ R4, R18, c[0x0][0x2d0], -R64.reuse ;  /* 0x0000b40012047a23 */ /* 0x102fe40000010840 */
[----:B----4-:R-:W-:Y:S07]  /*14220*/  IMAD.MOV.U32 R68, RZ, RZ, R23 ;  /* 0x000000ffff447224 */ /* 0x010fee00078e0017 */
[----:B------:R1:W-:Y:S01]  /*14230*/  MUFU.EX2 R22, R4 ;  /* 0x0000000400167308 */ /* 0x0003e20000000800 */
[----:B------:R-:W-:Y:S02]  /*14240*/  F2FP.BF16.PACK_AB R46, R68, R174 ;  /* 0x000000ae442e723e */ /* 0x000fe400000010ff */
[----:B-----5:R-:W-:Y:S02]  /*14250*/  F2FP.BF16.PACK_AB R47, R69, R58 ;  /* 0x0000003a452f723e */ /* 0x020fe400000010ff */
[----:B-1----:R-:W-:Y:S05]  /*14260*/  FMNMX.FTZ R4, R78, R5, !PT ;  /* 0x000000054e047209 */ /* 0x002fea0007810000 */
[----:B------:R1:W2:Y:S01]  /*14270*/  MUFU.EX2 R5, R3 ;  /* 0x0000000300057308 */ /* 0x0002a20000000800 */
[----:B------:R-:W-:Y:S01]  /*14280*/  FMNMX.FTZ R0, R79, R4, !PT ;  /* 0x000000044f007209 */ /* 0x000fe20007810000 */
[----:B------:R-:W-:Y:S03]  /*14290*/  FFMA.FTZ R4, R19, c[0x0][0x2d0], -R64 ;  /* 0x0000b40013047a23 */ /* 0x000fe60000010840 */
[----:B------:R-:W-:Y:S05]  /*142a0*/  FMNMX.FTZ R0, R90, R0, !PT ;  /* 0x000000005a007209 */ /* 0x000fea0007810000 */
[----:B------:R3:W-:Y:S01]  /*142b0*/  MUFU.EX2 R173, R4 ;  /* 0x0000000400ad7308 */ /* 0x0007e20000000800 */
[----:B------:R-:W-:Y:S04]  /*142c0*/  FMNMX.FTZ R0, R91, R0, !PT ;  /* 0x000000005b007209 */ /* 0x000fe80007810000 */
[----:B------:R-:W-:Y:S04]  /*142d0*/  FMNMX.FTZ R0, R94, R0, !PT ;  /* 0x000000005e007209 */ /* 0x000fe80007810000 */
[----:B------:R-:W-:Y:S01]  /*142e0*/  FMNMX.FTZ R0, R42, R0, !PT ;  /* 0x000000002a007209 */ /* 0x000fe20007810000 */
[--C-:B-1----:R-:W-:Y:S04]  /*142f0*/  FFMA.FTZ R3, R9, c[0x0][0x2d0], -R65.reuse ;  /* 0x0000b40009037a23 */ /* 0x102fe80000010841 */
[----:B------:R-:W1:Y:S01]  /*14300*/  SHFL.BFLY PT, R2, R0, 0x2, 0x1f ;  /* 0x0c401f0000027f89 */ /* 0x000e6200000e0000 */
[----:B------:R4:W5:Y:S01]  /*14310*/  MUFU.EX2 R52, R3 ;  /* 0x0000000300347308 */ /* 0x0009620000000800 */
[--C-:B---3--:R-:W-:Y:S09]  /*14320*/  FFMA.FTZ R4, R13, c[0x0][0x2d0], -R65.reuse ;  /* 0x0000b4000d047a23 */ /* 0x108ff20000010841 */
[----:B------:R-:W-:Y:S01]  /*14330*/  MUFU.EX2 R7, R4 ;  /* 0x0000000400077308 */ /* 0x000fe20000000800 */
[----:B----4-:R-:W-:Y:S09]  /*14340*/  FFMA.FTZ R3, R12, c[0x0][0x2d0], -R65 ;  /* 0x0000b4000c037a23 */ /* 0x010ff20000010841 */
[----:B------:R1:W-:Y:S02]  /*14350*/  MUFU.EX2 R53, R3 ;  /* 0x0000000300357308 */ /* 0x0003e40000000800 */
[----:B-1----:R-:W-:Y:S01]  /*14360*/  FMNMX.FTZ R3, R0, R2, !PT ;  /* 0x0000000200037209 */ /* 0x002fe20007810000 */
[----:B------:R-:W-:Y:S01]  /*14370*/  FFMA.FTZ R2, R186, c[0x0][0x2d0], -R43 ;  /* 0x0000b400ba027a23 */ /* 0x000fe2000001082b */
[----:B------:R-:W-:Y:S06]  /*14380*/  FSEL R0, R130, RZ, P2 ;  /* 0x000000ff82007208 */ /* 0x000fec0001000000 */
[----:B------:R1:W-:Y:S01]  /*14390*/  MUFU.EX2 R59, R2 ;  /* 0x00000002003b7308 */ /* 0x0003e20000000800 */
[----:B------:R-:W3:Y:S01]  /*143a0*/  SHFL.BFLY PT, R4, R3, 0x1, 0x1f ;  /* 0x0c201f0003047f89 */ /* 0x000ee200000e0000 */
[----:B------:R-:W-:Y:S01]  /*143b0*/  FADD.FTZ R0, -R0, R131 ;  /* 0x0000008300007221 */ /* 0x000fe20000010100 */
[----:B--2---:R-:W-:Y:S03]  /*143c0*/  MOV R131, R5 ;  /* 0x0000000500837202 */ /* 0x004fe60000000f00 */
[----:B------:R-:W-:Y:S01]  /*143d0*/  FMUL.FTZ R0, R0, c[0x0][0x2d0] ;  /* 0x0000b40000007a20 */ /* 0x000fe20000410000 */
[----:B-----5:R-:W-:Y:S03]  /*143e0*/  F2FP.BF16.PACK_AB R36, R52, R131 ;  /* 0x000000833424723e */ /* 0x020fe600000010ff */
[----:B------:R2:W4:Y:S01]  /*143f0*/  MUFU.EX2 R41, R0 ;  /* 0x0000000000297308 */ /* 0x0005220000000800 */
[----:B-1----:R-:W-:Y:S02]  /*14400*/  FSEL R2, R129, RZ, P1 ;  /* 0x000000ff81027208 */ /* 0x002fe40000800000 */
[----:B---3--:R-:W-:Y:S03]  /*14410*/  FMNMX.FTZ R3, R3, R4, !PT ;  /* 0x0000000403037209 */ /* 0x008fe60007810000 */
[----:B------:R-:W-:Y:S02]  /*14420*/  FADD.FTZ R2, -R2, R132 ;  /* 0x0000008402027221 */ /* 0x000fe40000010100 */
[C---:B------:R-:W-:Y:S02]  /*14430*/  FMUL.FTZ R66, R3.reuse, c[0x0][0x2d0] ;  /* 0x0000b40003427a20 */ /* 0x040fe40000410000 */
[----:B------:R-:W-:Y:S01]  /*14440*/  FMUL.FTZ R2, R2, c[0x0][0x2d0] ;  /* 0x0000b40002027a20 */ /* 0x000fe20000410000 */
[----:B--2---:R-:W-:Y:S01]  /*14450*/  FSEL R0, R128, RZ, P0 ;  /* 0x000000ff80007208 */ /* 0x004fe20000000000 */
[----:B------:R-:W-:Y:S01]  /*14460*/  IMAD.MOV.U32 R132, RZ, RZ, R22 ;  /* 0x000000ffff847224 */ /* 0x000fe200078e0016 */
[----:B------:R-:W-:Y:S01]  /*14470*/  FSETP.NEU.FTZ.AND P0, PT, R3, -INF , PT ;  /* 0xff8000000300780b */ /* 0x000fe20003f1d000 */
[----:B------:R-:W1:Y:S01]  /*14480*/  MUFU.EX2 R40, R2 ;  /* 0x0000000200287308 */ /* 0x000e620000000800 */
[----:B------:R-:W2:Y:S01]  /*14490*/  LDSM.16.MT88.4 R20, [R213+0x100] ;  /* 0x00010000d514783b */ /* 0x000ea20000004200 */
[----:B------:R-:W-:Y:S01]  /*144a0*/  FADD.FTZ R0, -R0, R133 ;  /* 0x0000008500007221 */ /* 0x000fe20000010100 */
[----:B------:R-:W-:Y:S01]  /*144b0*/  FSEL R66, R66, RZ, P0 ;  /* 0x000000ff42427208 */ /* 0x000fe20000000000 */
[----:B----4-:R-:W-:Y:S01]  /*144c0*/  FMUL.FTZ R16, R41, R148 ;  /* 0x0000009429107220 */ /* 0x010fe20000410000 */
[----:B------:R-:W-:Y:S01]  /*144d0*/  F2FP.BF16.PACK_AB R45, R173, R132 ;  /* 0x00000084ad2d723e */ /* 0x000fe200000010ff */
[----:B------:R-:W-:Y:S02]  /*144e0*/  FMUL.FTZ R0, R0, c[0x0][0x2d0] ;  /* 0x0000b40000007a20 */ /* 0x000fe40000410000 */
[C---:B------:R-:W-:Y:S02]  /*144f0*/  FMUL.FTZ R17, R41.reuse, R149 ;  /* 0x0000009529117220 */ /* 0x040fe40000410000 */
[----:B------:R3:W4:Y:S01]  /*14500*/  MUFU.EX2 R2, R0 ;  /* 0x0000000000027308 */ /* 0x0007220000000800 */
[--C-:B------:R-:W-:Y:S02]  /*14510*/  FFMA.FTZ R4, R14, c[0x0][0x2d0], -R66.reuse ;  /* 0x0000b4000e047a23 */ /* 0x100fe40000010842 */
[C---:B------:R-:W-:Y:S02]  /*14520*/  FMUL.FTZ R112, R41.reuse, R112 ;  /* 0x0000007029707220 */ /* 0x040fe40000410000 */
[C---:B------:R-:W-:Y:S02]  /*14530*/  FMUL.FTZ R113, R41.reuse, R113 ;  /* 0x0000007129717220 */ /* 0x040fe40000410000 */
[C---:B------:R-:W-:Y:S02]  /*14540*/  FMUL.FTZ R100, R41.reuse, R100 ;  /* 0x0000006429647220 */ /* 0x040fe40000410000 */
[C---:B------:R-:W-:Y:S01]  /*14550*/  FMUL.FTZ R101, R41.reuse, R101 ;  /* 0x0000006529657220 */ /* 0x040fe20000410000 */
[----:B------:R5:W-:Y:S01]  /*14560*/  MUFU.EX2 R5, R4 ;  /* 0x0000000400057308 */ /* 0x000be20000000800 */
[C---:B------:R-:W-:Y:S02]  /*14570*/  FMUL.FTZ R116, R41.reuse, R116 ;  /* 0x0000007429747220 */ /* 0x040fe40000410000 */
[----:B------:R-:W-:Y:S02]  /*14580*/  FMUL.FTZ R117, R41, R117 ;  /* 0x0000007529757220 */ /* 0x000fe40000410000 */
[C---:B-1----:R-:W-:Y:S02]  /*14590*/  FMUL.FTZ R6, R40.reuse, R138 ;  /* 0x0000008a28067220 */ /* 0x042fe40000410000 */
[C---:B------:R-:W-:Y:S02]  /*145a0*/  FMUL.FTZ R18, R40.reuse, R150 ;  /* 0x0000009628127220 */ /* 0x040fe40000410000 */
[C---:B------:R-:W-:Y:S02]  /*145b0*/  FMUL.FTZ R19, R40.reuse, R151 ;  /* 0x0000009728137220 */ /* 0x040fe40000410000 */
[C---:B------:R-:W-:Y:S01]  /*145c0*/  FMUL.FTZ R102, R40.reuse, R102 ;  /* 0x0000006628667220 */ /* 0x040fe20000410000 */
[----:B------:R-:W-:Y:S01]  /*145d0*/  LDSM.16.MT88.4 R148, [R213+0x2900] ;  /* 0x00290000d594783b */ /* 0x000fe20000004200 */
[----:B------:R-:W-:Y:S02]  /*145e0*/  FMUL.FTZ R103, R40, R103 ;  /* 0x0000006728677220 */ /* 0x000fe40000410000 */
[--C-:B---3--:R-:W-:Y:S02]  /*145f0*/  FFMA.FTZ R0, R10, c[0x0][0x2d0], -R66.reuse ;  /* 0x0000b4000a007a23 */ /* 0x108fe40000010842 */
[C---:B----4-:R-:W-:Y:S02]  /*14600*/  FMUL.FTZ R25, R2.reuse, R157 ;  /* 0x0000009d02197220 */ /* 0x050fe40000410000 */
[----:B------:R1:W-:Y:S01]  /*14610*/  MUFU.EX2 R75, R0 ;  /* 0x00000000004b7308 */ /* 0x0003e20000000800 */
[C---:B------:R-:W-:Y:S02]  /*14620*/  FMUL.FTZ R8, R2.reuse, R140 ;  /* 0x0000008c02087220 */ /* 0x040fe40000410000 */
[C---:B------:R-:W-:Y:S01]  /*14630*/  FMUL.FTZ R13, R2.reuse, R145 ;  /* 0x00000091020d7220 */ /* 0x040fe20000410000 */
[----:B------:R-:W-:Y:S01]  /*14640*/  MOV R145, R95 ;  /* 0x0000005f00917202 */ /* 0x000fe20000000f00 */
[----:B-----5:R-:W-:Y:S02]  /*14650*/  FFMA.FTZ R4, R15, c[0x0][0x2d0], -R66 ;  /* 0x0000b4000f047a23 */ /* 0x020fe40000010842 */
[----:B------:R-:W-:Y:S02]  /*14660*/  IMAD.MOV.U32 R157, RZ, RZ, R62 ;  /* 0x000000ffff9d7224 */ /* 0x000fe400078e003e */
[C---:B------:R-:W-:Y:S01]  /*14670*/  FMUL.FTZ R104, R2.reuse, R104 ;  /* 0x0000006802687220 */ /* 0x040fe20000410000 */
[----:B------:R3:W-:Y:S01]  /*14680*/  MUFU.EX2 R12, R4 ;  /* 0x00000004000c7308 */ /* 0x0007e20000000800 */
[C---:B------:R-:W-:Y:S02]  /*14690*/  FMUL.FTZ R24, R2.reuse, R156 ;  /* 0x0000009c02187220 */ /* 0x040fe40000410000 */
[C---:B------:R-:W-:Y:S02]  /*146a0*/  FMUL.FTZ R29, R2.reuse, R161 ;  /* 0x000000a1021d7220 */ /* 0x040fe40000410000 */
[----:B------:R-:W-:Y:S02]  /*146b0*/  IMAD.MOV.U32 R161, RZ, RZ, R30 ;  /* 0x000000ffffa17224 */ /* 0x000fe400078e001e */
[C---:B------:R-:W-:Y:S02]  /*146c0*/  FMUL.FTZ R105, R2.reuse, R105 ;  /* 0x0000006902697220 */ /* 0x040fe40000410000 */
[C---:B------:R-:W-:Y:S02]  /*146d0*/  FMUL.FTZ R108, R2.reuse, R108 ;  /* 0x0000006c026c7220 */ /* 0x040fe40000410000 */
[----:B------:R-:W-:Y:S02]  /*146e0*/  FMUL.FTZ R109, R2, R109 ;  /* 0x0000006d026d7220 */ /* 0x000fe40000410000 */
[C---:B------:R-:W-:Y:S02]  /*146f0*/  FMUL.FTZ R114, R40.reuse, R114 ;  /* 0x0000007228727220 */ /* 0x040fe40000410000 */
[----:B-1----:R-:W-:Y:S02]  /*14700*/  FFMA.FTZ R0, R11, c[0x0][0x2d0], -R66 ;  /* 0x0000b4000b007a23 */ /* 0x002fe40000010842 */
[C---:B------:R-:W-:Y:S02]  /*14710*/  FMUL.FTZ R115, R40.reuse, R115 ;  /* 0x0000007328737220 */ /* 0x040fe40000410000 */
[----:B------:R1:W4:Y:S01]  /*14720*/  MUFU.EX2 R9, R0 ;  /* 0x0000000000097308 */ /* 0x0003220000000800 */
[C---:B------:R-:W-:Y:S02]  /*14730*/  FMUL.FTZ R118, R40.reuse, R118 ;  /* 0x0000007628767220 */ /* 0x040fe40000410000 */
[----:B------:R-:W-:Y:S02]  /*14740*/  FMUL.FTZ R119, R40, R119 ;  /* 0x0000007728777220 */ /* 0x000fe40000410000 */
[--C-:B---3--:R-:W-:Y:S02]  /*14750*/  FFMA.FTZ R4, R187, c[0x0][0x2d0], -R43.reuse ;  /* 0x0000b400bb047a23 */ /* 0x108fe4000001082b */
[C---:B------:R-:W-:Y:S02]  /*14760*/  FMUL.FTZ R120, R2.reuse, R120 ;  /* 0x0000007802787220 */ /* 0x040fe40000410000 */
[C---:B------:R-:W-:Y:S01]  /*14770*/  FMUL.FTZ R121, R2.reuse, R121 ;  /* 0x0000007902797220 */ /* 0x040fe20000410000 */
[----:B------:R3:W5:Y:S01]  /*14780*/  MUFU.EX2 R31, R4 ;  /* 0x00000004001f7308 */ /* 0x0007620000000800 */
[C---:B------:R-:W-:Y:S02]  /*14790*/  FMUL.FTZ R124, R2.reuse, R124 ;  /* 0x0000007c027c7220 */ /* 0x040fe40000410000 */
[C---:B------:R-:W-:Y:S01]  /*147a0*/  FMUL.FTZ R125, R2.reuse, R125 ;  /* 0x0000007d027d7220 */ /* 0x040fe20000410000 */
[----:B-1----:R-:W-:Y:S02]  /*147b0*/  FSEL R0, R3, RZ, P0 ;  /* 0x000000ff03007208 */ /* 0x002fe40000000000 */
[----:B----4-:R-:W-:Y:S01]  /*147c0*/  MOV R140, R9 ;  /* 0x00000009008c7202 */ /* 0x010fe20000000f00 */
[----:B------:R-:W-:Y:S01]  /*147d0*/  FMUL.FTZ R9, R2, R141 ;  /* 0x0000008d02097220 */ /* 0x000fe20000410000 */
[----:B------:R-:W-:Y:S01]  /*147e0*/  ISETP.GT.AND P0, PT, R229, UR8, PT ;  /* 0x00000008e5007c0c */ /* 0x000fe2000bf04270 */
[----:B------:R-:W-:Y:S01]  /*147f0*/  FADD.FTZ R0, -R0, R134 ;  /* 0x0000008600007221 */ /* 0x000fe20000010100 */
[----:B------:R-:W-:Y:S01]  /*14800*/  MOV R134, R7 ;  /* 0x0000000700867202 */ /* 0x000fe20000000f00 */
[----:B------:R-:W-:Y:S01]  /*14810*/  FMUL.FTZ R7, R40, R139 ;  /* 0x0000008b28077220 */ /* 0x000fe20000410000 */
[----:B------:R-:W-:Y:S01]  /*14820*/  F2FP.BF16.PACK_AB R37, R140, R75 ;  /* 0x0000004b8c25723e */ /* 0x000fe200000010ff */
[----:B------:R-:W-:Y:S01]  /*14830*/  FMUL.FTZ R0, R0, c[0x0][0x2d0] ;  /* 0x0000b40000007a20 */ /* 0x000fe20000410000 */
[----:B------:R-:W-:Y:S01]  /*14840*/  F2FP.BF16.PACK_AB R38, R134, R53 ;  /* 0x000000358626723e */ /* 0x000fe200000010ff */
[----:B------:R-:W-:Y:S02]  /*14850*/  IMAD.MOV.U32 R139, RZ, RZ, R12 ;  /* 0x000000ffff8b7224 */ /* 0x000fe400078e000c */
[----:B------:R-:W-:Y:S02]  /*14860*/  FFMA.FTZ R12, R80, c[0x0][0x2d0], -R64 ;  /* 0x0000b400500c7a23 */ /* 0x000fe40000010840 */
[----:B------:R-:W1:Y:S01]  /*14870*/  MUFU.EX2 R0, R0 ;  /* 0x0000000000007308 */ /* 0x000e620000000800 */
[C---:B---3--:R-:W-:Y:S01]  /*14880*/  FMUL.FTZ R4, R41.reuse, R136 ;  /* 0x0000008829047220 */ /* 0x048fe20000410000 */
[----:B------:R-:W-:Y:S01]  /*14890*/  MOV R136, R5 ;  /* 0x0000000500887202 */ /* 0x000fe20000000f00 */
[----:B------:R-:W-:Y:S01]  /*148a0*/  FMUL.FTZ R5, R41, R137 ;  /* 0x0000008929057220 */ /* 0x000fe20000410000 */
[----:B-----5:R-:W-:Y:S02]  /*148b0*/  MOV R137, R31 ;  /* 0x0000001f00897202 */ /* 0x020fe40000000f00 */
[----:B------:R-:W-:Y:S04]  /*148c0*/  F2FP.BF16.PACK_AB R39, R139, R136 ;  /* 0x000000888b27723e */ /* 0x000fe800000010ff */
[-C--:B--2---:R-:W-:Y:S01]  /*148d0*/  HMMA.16816.F32.BF16 R4, R44, R20.reuse, R4 ;  /* 0x000000142c04723c */ /* 0x084fe20000041804 */
[----:B------:R2:W-:Y:S04]  /*148e0*/  MUFU.EX2 R138, R12 ;  /* 0x0000000c008a7308 */ /* 0x0005e80000000800 */
[C---:B-1----:R-:W-:Y:S02]  /*148f0*/  FMUL.FTZ R10, R0.reuse, R142 ;  /* 0x0000008e000a7220 */ /* 0x042fe40000410000 */
[C---:B------:R-:W-:Y:S04]  /*14900*/  FMUL.FTZ R11, R0.reuse, R143 ;  /* 0x0000008f000b7220 */ /* 0x040fe80000410000 */
[----:B------:R1:W-:Y:S01]  /*14910*/  MUFU.EX2 R142, R28 ;  /* 0x0000001c008e7308 */ /* 0x0003e20000000800 */
[C---:B------:R-:W-:Y:S01]  /*14920*/  FMUL.FTZ R26, R0.reuse, R158 ;  /* 0x0000009e001a7220 */ /* 0x040fe20000410000 */
[----:B------:R-:W-:Y:S01]  /*14930*/  MOV R158, R59 ;  /* 0x0000003b009e7202 */ /* 0x000fe20000000f00 */
[C---:B------:R-:W-:Y:S01]  /*14940*/  FMUL.FTZ R30, R0.reuse, R162 ;  /* 0x000000a2001e7220 */ /* 0x040fe20000410000 */
[----:B------:R-:W-:Y:S01]  /*14950*/  MOV R162, R63 ;  /* 0x0000003f00a27202 */ /* 0x000fe20000000f00 */
[----:B------:R-:W-:Y:S01]  /*14960*/  FMUL.FTZ R106, R0, R106 ;  /* 0x0000006a006a7220 */ /* 0x000fe20000410000 */
[C---:B------:R-:W-:Y:S04]  /*14970*/  HMMA.16816.F32.BF16 R8, R36.reuse, R20, R8 ;  /* 0x000000142408723c */ /* 0x040fe80000041808 */
[----:B--2---:R-:W-:Y:S02]  /*14980*/  FMUL.FTZ R12, R2, R144 ;  /* 0x00000090020c7220 */ /* 0x004fe40000410000 */
[C---:B------:R-:W-:Y:S02]  /*14990*/  FMUL.FTZ R14, R0.reuse, R146 ;  /* 0x00000092000e7220 */ /* 0x040fe40000410000 */
[----:B------:R-:W-:Y:S04]  /*149a0*/  FFMA.FTZ R20, R189, c[0x0][0x2d0], -R43 ;  /* 0x0000b400bd147a23 */ /* 0x000fe8000001082b */
[----:B------:R2:W-:Y:S01]  /*149b0*/  MUFU.EX2 R141, R20 ;  /* 0x00000014008d7308 */ /* 0x0005e20000000800 */
[C---:B------:R-:W-:Y:S02]  /*149c0*/  FMUL.FTZ R15, R0.reuse, R147 ;  /* 0x00000093000f7220 */ /* 0x040fe40000410000 */
[C---:B------:R-:W-:Y:S01]  /*149d0*/  FMUL.FTZ R21, R41.reuse, R153 ;  /* 0x0000009929157220 */ /* 0x040fe20000410000 */
[----:B------:R-:W-:Y:S01]  /*149e0*/  MOV R153, R58 ;  /* 0x0000003a00997202 */ /* 0x000fe20000000f00 */
[C---:B------:R-:W-:Y:S02]  /*149f0*/  FMUL.FTZ R107, R0.reuse, R107 ;  /* 0x0000006b006b7220 */ /* 0x040fe40000410000 */
[C---:B------:R-:W-:Y:S01]  /*14a00*/  FMUL.FTZ R110, R0.reuse, R110 ;  /* 0x0000006e006e7220 */ /* 0x040fe20000410000 */
[-C--:B------:R-:W-:Y:S03]  /*14a10*/  HMMA.16816.F32.BF16 R12, R36, R22.reuse, R12 ;  /* 0x00000016240c723c */ /* 0x080fe6000004180c */
[C---:B------:R-:W-:Y:S02]  /*14a20*/  FMUL.FTZ R111, R0.reuse, R111 ;  /* 0x0000006f006f7220 */ /* 0x040fe40000410000 */
[----:B------:R-:W-:Y:S01]  /*14a30*/  FMUL.FTZ R27, R0, R159 ;  /* 0x0000009f001b7220 */ /* 0x000fe20000410000 */
[----:B------:R-:W-:Y:S01]  /*14a40*/  MOV R159, R140 ;  /* 0x0000008c009f7202 */ /* 0x000fe20000000f00 */
[----:B-1----:R-:W-:Y:S01]  /*14a50*/  FMUL.FTZ R28, R2, R160 ;  /* 0x000000a0021c7220 */ /* 0x002fe20000410000 */
[C---:B------:R-:W-:Y:S04]  /*14a60*/  HMMA.16816.F32.BF16 R16, R44.reuse, R22, R16 ;  /* 0x000000162c10723c */ /* 0x040fe80000041810 */
[C---:B------:R-:W-:Y:S02]  /*14a70*/  FMUL.FTZ R31, R0.reuse, R163 ;  /* 0x000000a3001f7220 */ /* 0x040fe40000410000 */
[----:B------:R-:W-:Y:S02]  /*14a80*/  FMUL.FTZ R122, R0, R122 ;  /* 0x0000007a007a7220 */ /* 0x000fe40000410000 */
[----:B--2---:R-:W-:Y:S04]  /*14a90*/  FMUL.FTZ R20, R41, R152 ;  /* 0x0000009829147220 */ /* 0x004fe80000410000 */
[C---:B------:R-:W-:Y:S01]  /*14aa0*/  FMUL.FTZ R23, R40.reuse, R155 ;  /* 0x0000009b28177220 */ /* 0x040fe20000410000 */
[----:B------:R-:W-:Y:S01]  /*14ab0*/  MOV R155, R52 ;  /* 0x00000034009b7202 */ /* 0x000fe20000000f00 */
[----:B------:R-:W-:Y:S02]  /*14ac0*/  FMUL.FTZ R22, R40, R154 ;  /* 0x0000009a28167220 */ /* 0x000fe40000410000 */
[----:B------:R-:W-:Y:S02]  /*14ad0*/  IMAD.MOV.U32 R152, RZ, RZ, R53 ;  /* 0x000000ffff987224 */ /* 0x000fe400078e0035 */
[----:B------:R-:W-:Y:S02]  /*14ae0*/  IMAD.MOV.U32 R163, RZ, RZ, R139 ;  /* 0x000000ffffa37224 */ /* 0x000fe400078e008b */
[C---:B------:R-:W-:Y:S01]  /*14af0*/  FMUL.FTZ R123, R0.reuse, R123 ;  /* 0x0000007b007b7220 */ /* 0x040fe20000410000 */
[-C--:B------:R-:W-:Y:S03]  /*14b00*/  HMMA.16816.F32.BF16 R20, R44, R32.reuse, R20 ;  /* 0x000000202c14723c */ /* 0x080fe60000041814 */
[----:B------:R-:W-:Y:S02]  /*14b10*/  IMAD.MOV.U32 R143, RZ, RZ, R56 ;  /* 0x000000ffff8f7224 */ /* 0x000fe400078e0038 */
[--C-:B------:R-:W-:Y:S02]  /*14b20*/  FFMA.FTZ R56, R67, c[0x0][0x2d0], -R65.reuse ;  /* 0x0000b40043387a23 */ /* 0x100fe40000010841 */
[C---:B------:R-:W-:Y:S01]  /*14b30*/  FMUL.FTZ R126, R0.reuse, R126 ;  /* 0x0000007e007e7220 */ /* 0x040fe20000410000 */
[C---:B------:R-:W-:Y:S01]  /*14b40*/  HMMA.16816.F32.BF16 R24, R36.reuse, R32, R24 ;  /* 0x000000202418723c */ /* 0x040fe20000041818 */
[----:B------:R1:W-:Y:S03]  /*14b50*/  MUFU.EX2 R80, R56 ;  /* 0x0000003800507308 */ /* 0x0003e60000000800 */
[----:B------:R-:W-:Y:S02]  /*14b60*/  FMUL.FTZ R127, R0, R127 ;  /* 0x0000007f007f7220 */ /* 0x000fe40000410000 */
[----:B------:R-:W-:Y:S02]  /*14b70*/  IMAD.MOV.U32 R154, RZ, RZ, R174 ;  /* 0x000000ffff9a7224 */ /* 0x000fe400078e00ae */
[-C--:B------:R-:W-:Y:S04]  /*14b80*/  HMMA.16816.F32.BF16 R28, R36, R34.reuse, R28 ;  /* 0x00000022241c723c */ /* 0x080fe8000004181c */
[--C-:B------:R-:W-:Y:S02]  /*14b90*/  FFMA.FTZ R32, R54, c[0x0][0x2d0], -R65.reuse ;  /* 0x0000b40036207a23 */ /* 0x100fe40000010841 */
[----:B------:R-:W-:Y:S02]  /*14ba0*/  FMUL.FTZ R33, R41, R165 ;  /* 0x000000a529217220 */ /* 0x000fe40000410000 */
[C---:B------:R-:W-:Y:S01]  /*14bb0*/  HMMA.16816.F32.BF16 R100, R44.reuse, R34, R100 ;  /* 0x000000222c64723c */ /* 0x040fe20000041864 */
[----:B------:R2:W-:Y:S06]  /*14bc0*/  MUFU.EX2 R156, R32 ;  /* 0x00000020009c7308 */ /* 0x0005ec0000000800 */
[C---:B------:R-:W-:Y:S02]  /*14bd0*/  FMUL.FTZ R34, R40.reuse, R166 ;  /* 0x000000a628227220 */ /* 0x040fe40000410000 */
[----:B------:R-:W-:Y:S03]  /*14be0*/  FMUL.FTZ R35, R40, R167 ;  /* 0x000000a728237220 */ /* 0x000fe60000410000 */
[--C-:B-1----:R-:W-:Y:S04]  /*14bf0*/  FFMA.FTZ R56, R70, c[0x0][0x2d0], -R65.reuse ;  /* 0x0000b40046387a23 */ /* 0x102fe80000010841 */
[----:B------:R1:W3:Y:S01]  /*14c00*/  MUFU.EX2 R81, R56 ;  /* 0x0000003800517308 */ /* 0x0002e20000000800 */
[----:B--2---:R-:W-:Y:S02]  /*14c10*/  FFMA.FTZ R32, R55, c[0x0][0x2d0], -R65 ;  /* 0x0000b40037207a23 */ /* 0x004fe40000010841 */
[----:B------:R-:W2:Y:S07]  /*14c20*/  LDSM.16.MT88.4 R52, [R215+0x100] ;  /* 0x00010000d734783b */ /* 0x000eae0000004200 */
[----:B------:R4:W-:Y:S01]  /*14c30*/  MUFU.EX2 R160, R32 ;  /* 0x0000002000a07308 */ /* 0x0009e20000000800 */
[--C-:B-1----:R-:W-:Y:S09]  /*14c40*/  FFMA.FTZ R56, R61, c[0x0][0x2d0], -R66.reuse ;  /* 0x0000b4003d387a23 */ /* 0x102ff20000010842 */
[----:B------:R-:W-:Y:S01]  /*14c50*/  MUFU.EX2 R250, R56 ;  /* 0x0000003800fa7308 */ /* 0x000fe20000000800 */
[----:B----4-:R-:W-:Y:S07]  /*14c60*/  FMUL.FTZ R32, R41, R164 ;  /* 0x000000a429207220 */ /* 0x010fee0000410000 */
[-C--:B------:R-:W-:Y:S08]  /*14c70*/  HMMA.16816.F32.BF16 R32, R44, R48.reuse, R32 ;  /* 0x000000302c20723c */ /* 0x080ff00000041820 */
[C---:B------:R-:W-:Y:S07]  /*14c80*/  HMMA.16816.F32.BF16 R104, R36.reuse, R48, R104 ;  /* 0x000000302468723c */ /* 0x040fee0000041868 */
[--C-:B------:R-:W-:Y:S01]  /*14c90*/  FFMA.FTZ R48, R190, c[0x0][0x2d0], -R43.reuse ;  /* 0x0000b400be307a23 */ /* 0x100fe2000001082b */
[-C--:B------:R-:W-:Y:S03]  /*14ca0*/  HMMA.16816.F32.BF16 R108, R36, R50.reuse, R108 ;  /* 0x00000032246c723c */ /* 0x080fe6000004186c */
[----:B------:R1:W-:Y:S05]  /*14cb0*/  MUFU.EX2 R252, R48 ;  /* 0x0000003000fc7308 */ /* 0x0003ea0000000800 */
[C---:B------:R-:W-:Y:S08]  /*14cc0*/  HMMA.16816.F32.BF16 R112, R44.reuse, R50, R112 ;  /* 0x000000322c70723c */ /* 0x040ff00000041870 */
[-C--:B--2---:R-:W-:Y:S08]  /*14cd0*/  HMMA.16816.F32.BF16 R116, R44, R52.reuse, R116 ;  /* 0x000000342c74723c */ /* 0x084ff00000041874 */
[C---:B------:R-:W-:Y:S04]  /*14ce0*/  HMMA.16816.F32.BF16 R120, R36.reuse, R52, R120 ;  /* 0x000000342478723c */ /* 0x040fe80000041878 */
[--C-:B-1----:R-:W-:Y:S02]  /*14cf0*/  FFMA.FTZ R48, R57, c[0x0][0x2d0], -R66.reuse ;  /* 0x0000b40039307a23 */ /* 0x102fe40000010842 */
[----:B------:R-:W-:Y:S01]  /*14d00*/  LDSM.16.MT88.4 R56, [R216+0x900] ;  /* 0x00090000d838783b */ /* 0x000fe20000004200 */
[--C-:B------:R-:W-:Y:S01]  /*14d10*/  FFMA.FTZ R52, R71, c[0x0][0x2d0], -R66.reuse ;  /* 0x0000b40047347a23 */ /* 0x100fe20000010842 */
[----:B------:R1:W-:Y:S01]  /*14d20*/  MUFU.EX2 R74, R48 ;  /* 0x00000030004a7308 */ /* 0x0003e20000000800 */
[-C--:B------:R-:W-:Y:S07]  /*14d30*/  HMMA.16816.F32.BF16 R124, R36, R54.reuse, R124 ;  /* 0x00000036247c723c */ /* 0x080fee000004187c */
[C---:B------:R-:W-:Y:S02]  /*14d40*/  FMUL.FTZ R36, R41.reuse, R168 ;  /* 0x000000a829247220 */ /* 0x040fe40000410000 */
[----:B------:R2:W4:Y:S03]  /*14d50*/  MUFU.EX2 R249, R52 ;  /* 0x0000003400f97308 */ /* 0x0005260000000800 */
[----:B------:R-:W-:Y:S02]  /*14d60*/  FMUL.FTZ R37, R41, R169 ;  /* 0x000000a929257220 */ /* 0x000fe40000410000 */
[C---:B------:R-:W-:Y:S02]  /*14d70*/  FMUL.FTZ R38, R40.reuse, R170 ;  /* 0x000000aa28267220 */ /* 0x040fe40000410000 */
[----:B------:R-:W-:Y:S07]  /*14d80*/  FMUL.FTZ R39, R40, R171 ;  /* 0x000000ab28277220 */ /* 0x000fee0000410000 */
[----:B------:R-:W-:Y:S04]  /*14d90*/  HMMA.16816.F32.BF16 R36, R44, R54, R36 ;  /* 0x000000362c24723c */ /* 0x000fe80000041824 */
[----:B-1----:R-:W-:Y:S02]  /*14da0*/  FFMA.FTZ R48, R60, c[0x0][0x2d0], -R66 ;  /* 0x0000b4003c307a23 */ /* 0x002fe40000010842 */
[--C-:B------:R-:W-:Y:S01]  /*14db0*/  FFMA.FTZ R60, R96, c[0x0][0x2d0], -R64.reuse ;  /* 0x0000b400603c7a23 */ /* 0x100fe20000010840 */
[----:B---3--:R-:W-:Y:S01]  /*14dc0*/  F2FP.BF16.PACK_AB R54, R81, R80 ;  /* 0x000000505136723e */ /* 0x008fe200000010ff */
[----:B------:R1:W3:Y:S01]  /*14dd0*/  MUFU.EX2 R251, R48 ;  /* 0x0000003000fb7308 */ /* 0x0002e20000000800 */
[----:B------:R-:W-:Y:S03]  /*14de0*/  F2FP.BF16.PACK_AB R44, R137, R158 ;  /* 0x0000009e892c723e */ /* 0x000fe600000010ff */
[--C-:B--2---:R-:W-:Y:S01]  /*14df0*/  FFMA.FTZ R52, R191, c[0x0][0x2d0], -R43.reuse ;  /* 0x0000b400bf347a23 */ /* 0x104fe2000001082b */
[----:B------:R-:W-:Y:S02]  /*14e00*/  F2FP.BF16.PACK_AB R45, R138, R157 ;  /* 0x0000009d8a2d723e */ /* 0x000fe400000010ff */
[----:B------:R-:W-:Y:S02]  /*14e10*/  F2FP.BF16.PACK_AB R46, R141, R162 ;  /* 0x000000a28d2e723e */ /* 0x000fe400000010ff */
[----:B------:R-:W-:Y:S01]  /*14e20*/  F2FP.BF16.PACK_AB R47, R142, R161 ;  /* 0x000000a18e2f723e */ /* 0x000fe200000010ff */
[----:B------:R2:W-:Y:S01]  /*14e30*/  MUFU.EX2 R248, R52 ;  /* 0x0000003400f87308 */ /* 0x0005e20000000800 */
[----:B----4-:R-:W-:Y:S09]  /*14e40*/  F2FP.BF16.PACK_AB R55, R249, R250 ;  /* 0x000000faf937723e */ /* 0x010ff200000010ff */
[----:B------:R4:W-:Y:S01]  /*14e50*/  MUFU.EX2 R166, R60 ;  /* 0x0000003c00a67308 */ /* 0x0009e20000000800 */
[----:B-1----:R-:W1:Y:S01]  /*14e60*/  LDSM.16.MT88.4 R48, [R213+0x900] ;  /* 0x00090000d530783b */ /* 0x002e620000004200 */
[----:B---3--:R-:W-:Y:S01]  /*14e70*/  F2FP.BF16.PACK_AB R53, R251, R74 ;  /* 0x0000004afb35723e */ /* 0x008fe200000010ff */
[--C-:B--2---:R-:W-:Y:S07]  /*14e80*/  FFMA.FTZ R52, R85, c[0x0][0x2d0], -R64.reuse ;  /* 0x0000b40055347a23 */ /* 0x104fee0000010840 */
[----:B------:R2:W-:Y:S01]  /*14e90*/  MUFU.EX2 R167, R52 ;  /* 0x0000003400a77308 */ /* 0x0005e20000000800 */
[----:B----4-:R-:W3:Y:S01]  /*14ea0*/  LDSM.16.MT88.4 R60, [R214+0x900] ;  /* 0x00090000d63c783b */ /* 0x010ee20000004200 */
[----:B--2---:R-:W-:Y:S01]  /*14eb0*/  F2FP.BF16.PACK_AB R52, R160, R156 ;  /* 0x0000009ca034723e */ /* 0x004fe200000010ff */
[-C--:B-1----:R-:W-:Y:S08]  /*14ec0*/  HMMA.16816.F32.BF16 R4, R44, R48.reuse, R4 ;  /* 0x000000302c04723c */ /* 0x082ff00000041804 */
[C---:B------:R-:W-:Y:S07]  /*14ed0*/  HMMA.16816.F32.BF16 R8, R52.reuse, R48, R8 ;  /* 0x000000303408723c */ /* 0x040fee0000041808 */
[----:B------:R-:W-:Y:S01]  /*14ee0*/  FFMA.FTZ R48, R193, c[0x0][0x2d0], -R43 ;  /* 0x0000b400c1307a23 */ /* 0x000fe2000001082b */
[-C--:B------:R-:W-:Y:S03]  /*14ef0*/  HMMA.16816.F32.BF16 R12, R52, R50.reuse, R12 ;  /* 0x00000032340c723c */ /* 0x080fe6000004180c */
[----:B------:R1:W-:Y:S01]  /*14f00*/  MUFU.EX2 R191, R48 ;  /* 0x0000003000bf7308 */ /* 0x0003e20000000800 */
[----:B------:R-:W-:Y:S04]  /*14f10*/  IMAD.MOV.U32 R193, RZ, RZ, R81 ;  /* 0x000000ffffc17224 */ /* 0x000fe800078e0051 */
[C---:B------:R-:W-:Y:S08]  /*14f20*/  HMMA.16816.F32.BF16 R16, R44.reuse, R50, R16 ;  /* 0x000000322c10723c */ /* 0x040ff00000041810 */
[-C--:B------:R-:W-:Y:S08]  /*14f30*/  HMMA.16816.F32.BF16 R20, R44, R56.reuse, R20 ;  /* 0x000000382c14723c */ /* 0x080ff00000041814 */
[C---:B------:R-:W-:Y:S04]  /*14f40*/  HMMA.16816.F32.BF16 R24, R52.reuse, R56, R24 ;  /* 0x000000383418723c */ /* 0x040fe80000041818 */
[----:B-1----:R-:W-:Y:S01]  /*14f50*/  FFMA.FTZ R48, R194, c[0x0][0x2d0], -R43 ;  /* 0x0000b400c2307a23 */ /* 0x002fe2000001082b */
[----:B------:R-:W-:Y:S02]  /*14f60*/  MOV R194, R142 ;  /* 0x0000008e00c27202 */ /* 0x000fe40000000f00 */
[--C-:B------:R-:W-:Y:S01]  /*14f70*/  FFMA.FTZ R56, R83, c[0x0][0x2d0], -R65.reuse ;  /* 0x0000b40053387a23 */ /* 0x100fe20000010841 */
[-C--:B------:R-:W-:Y:S01]  /*14f80*/  HMMA.16816.F32.BF16 R28, R52, R58.reuse, R28 ;  /* 0x0000003a341c723c */ /* 0x080fe2000004181c */
[----:B------:R1:W-:Y:S03]  /*14f90*/  MUFU.EX2 R190, R48 ;  /* 0x0000003000be7308 */ /* 0x0003e60000000800 */
[----:B------:R-:W-:Y:S04]  /*14fa0*/  MOV R142, R132 ;  /* 0x00000084008e7202 */ /* 0x000fe80000000f00 */
[C---:B------:R-:W-:Y:S03]  /*14fb0*/  HMMA.16816.F32.BF16 R100, R44.reuse, R58, R100 ;  /* 0x0000003a2c64723c */ /* 0x040fe60000041864 */
[----:B------:R2:W-:Y:S05]  /*14fc0*/  MUFU.EX2 R164, R56 ;  /* 0x0000003800a47308 */ /* 0x0005ea0000000800 */
[-C--:B---3--:R-:W-:Y:S08]  /*14fd0*/  HMMA.16816.F32.BF16 R32, R44, R60.reuse, R32 ;  /* 0x0000003c2c20723c */ /* 0x088ff00000041820 */
[C---:B------:R-:W-:Y:S04]  /*14fe0*/  HMMA.16816.F32.BF16 R104, R52.reuse, R60, R104 ;  /* 0x0000003c3468723c */ /* 0x040fe80000041868 */
[----:B-1----:R-:W-:Y:S03]  /*14ff0*/  FFMA.FTZ R48, R97, c[0x0][0x2d0], -R64 ;  /* 0x0000b40061307a23 */ /* 0x002fe60000010840 */
[----:B------:R-:W-:Y:S01]  /*15000*/  FFMA.FTZ R60, R73, c[0x0][0x2d0], -R66 ;  /* 0x0000b400493c7a23 */ /* 0x000fe20000010842 */
[----:B------:R1:W-:Y:S01]  /*15010*/  MUFU.EX2 R189, R48 ;  /* 0x0000003000bd7308 */ /* 0x0003e20000000800 */
[-C--:B------:R-:W-:Y:S03]  /*15020*/  HMMA.16816.F32.BF16 R108, R52, R62.reuse, R108 ;  /* 0x0000003e346c723c */ /* 0x080fe6000004186c */
[--C-:B--2---:R-:W-:Y:S05]  /*15030*/  FFMA.FTZ R56, R86, c[0x0][0x2d0], -R65.reuse ;  /* 0x0000b40056387a23 */ /* 0x104fea0000010841 */
[C---:B------:R-:W-:Y:S01]  /*15040*/  HMMA.16816.F32.BF16 R112, R44.reuse, R62, R112 ;  /* 0x0000003e2c70723c */ /* 0x040fe20000041870 */
[----:B------:R2:W-:Y:S10]  /*15050*/  MUFU.EX2 R187, R56 ;  /* 0x0000003800bb7308 */ /* 0x0005f40000000800 */
[----:B------:R3:W-:Y:S01]  /*15060*/  MUFU.EX2 R183, R60 ;  /* 0x0000003c00b77308 */ /* 0x0007e20000000800 */
[----:B-1----:R-:W-:Y:S01]  /*15070*/  FFMA.FTZ R48, R192, c[0x0][0x2d0], -R64 ;  /* 0x0000b400c0307a23 */ /* 0x002fe20000010840 */
[----:B------:R-:W-:Y:S01]  /*15080*/  MOV R192, R141 ;  /* 0x0000008d00c07202 */ /* 0x000fe20000000f00 */
[----:B------:R-:W-:Y:S07]  /*15090*/  IMAD.MOV.U32 R141, RZ, RZ, R134 ;  /* 0x000000ffff8d7224 */ /* 0x000fee00078e0086 */
[----:B------:R1:W-:Y:S01]  /*150a0*/  MUFU.EX2 R188, R48 ;  /* 0x0000003000bc7308 */ /* 0x0003e20000000800 */
[--C-:B--2---:R-:W-:Y:S09]  /*150b0*/  FFMA.FTZ R56, R87, c[0x0][0x2d0], -R65.reuse ;  /* 0x0000b40057387a23 */ /* 0x104ff20000010841 */
[----:B------:R2:W-:Y:S01]  /*150c0*/  MUFU.EX2 R186, R56 ;  /* 0x0000003800ba7308 */ /* 0x0005e20000000800 */
[----:B---3--:R-:W-:Y:S09]  /*150d0*/  FFMA.FTZ R60, R76, c[0x0][0x2d0], -R66 ;  /* 0x0000b4004c3c7a23 */ /* 0x008ff20000010842 */
[----:B------:R3:W-:Y:S01]  /*150e0*/  MUFU.EX2 R182, R60 ;  /* 0x0000003c00b67308 */ /* 0x0007e20000000800 */
[----:B-1----:R-:W-:Y:S09]  /*150f0*/  FFMA.FTZ R48, R82, c[0x0][0x2d0], -R65 ;  /* 0x0000b40052307a23 */ /* 0x002ff20000010841 */
[----:B------:R1:W-:Y:S01]  /*15100*/  MUFU.EX2 R165, R48 ;  /* 0x0000003000a57308 */ /* 0x0003e20000000800 */
[--C-:B--2---:R-:W-:Y:S02]  /*15110*/  FFMA.FTZ R56, R195, c[0x0][0x2d0], -R43.reuse ;  /* 0x0000b400c3387a23 */ /* 0x104fe4000001082b */
[----:B------:R-:W-:Y:S07]  /*15120*/  IMAD.MOV.U32 R195, RZ, RZ, R80 ;  /* 0x000000ffffc37224 */ /* 0x000fee00078e0050 */
[----:B------:R2:W-:Y:S01]  /*15130*/  MUFU.EX2 R185, R56 ;  /* 0x0000003800b97308 */ /* 0x0005e20000000800 */
[----:B---3--:R-:W-:Y:S02]  /*15140*/  FFMA.FTZ R60, R197, c[0x0][0x2d0], -R64 ;  /* 0x0000b400c53c7a23 */ /* 0x008fe40000010840 */
[----:B------:R-:W-:Y:S07]  /*15150*/  IMAD.MOV.U32 R197, RZ, RZ, R136 ;  /* 0x000000ffffc57224 */ /* 0x000fee00078e0088 */
[----:B------:R3:W-:Y:S01]  /*15160*/  MUFU.EX2 R178, R60 ;  /* 0x0000003c00b27308 */ /* 0x0007e20000000800 */
[----:B-1----:R-:W1:Y:S01]  /*15170*/  LDSM.16.MT88.4 R48, [R215+0x900] ;  /* 0x00090000d730783b */ /* 0x002e620000004200 */
[--C-:B--2---:R-:W-:Y:S08]  /*15180*/  FFMA.FTZ R56, R72, c[0x0][0x2d0], -R66.reuse ;  /* 0x0000b40048387a23 */ /* 0x104ff00000010842 */
[----:B------:R2:W4:Y:S01]  /*15190*/  MUFU.EX2 R184, R56 ;  /* 0x0000003800b87308 */ /* 0x0005220000000800 */
[----:B---3--:R-:W-:Y:S08]  /*151a0*/  LDSM.16.MT88.4 R60, [R214+0x1100] ;  /* 0x00110000d63c783b */ /* 0x008ff00000004200 */
[----:B--2---:R-:W2:Y:S01]  /*151b0*/  LDSM.16.MT88.4 R56, [R213+0x1100] ;  /* 0x00110000d538783b */ /* 0x004ea20000004200 */
[-C--:B-1----:R-:W-:Y:S08]  /*151c0*/  HMMA.16816.F32.BF16 R116, R44, R48.reuse, R116 ;  /* 0x000000302c74723c */ /* 0x082ff00000041874 */
[C---:B------:R-:W-:Y:S07]  /*151d0*/  HMMA.16816.F32.BF16 R120, R52.reuse, R48, R120 ;  /* 0x000000303478723c */ /* 0x040fee0000041878 */
[----:B------:R-:W-:Y:S01]  /*151e0*/  FFMA.FTZ R48, R77, c[0x0][0x2d0], -R66 ;  /* 0x0000b4004d307a23 */ /* 0x000fe20000010842 */
[-C--:B------:R-:W-:Y:S01]  /*151f0*/  HMMA.16816.F32.BF16 R124, R52, R50.reuse, R124 ;  /* 0x00000032347c723c */ /* 0x080fe2000004187c */
[----:B------:R-:W1:Y:S02]  /*15200*/  LDSM.16.MT88.4 R52, [R216+0x1100] ;  /* 0x00110000d834783b */ /* 0x000e640000004200 */
[----:B------:R3:W5:Y:S01]  /*15210*/  MUFU.EX2 R181, R48 ;  /* 0x0000003000b57308 */ /* 0x0007620000000800 */
[----:B----4-:R-:W-:Y:S04]  /*15220*/  F2FP.BF16.PACK_AB R49, R183, R184 ;  /* 0x000000b8b731723e */ /* 0x010fe800000010ff */
[----:B------:R-:W-:Y:S07]  /*15230*/  HMMA.16816.F32.BF16 R36, R44, R50, R36 ;  /* 0x000000322c24723c */ /* 0x000fee0000041824 */
[----:B------:R-:W-:Y:S02]  /*15240*/  F2FP.BF16.PACK_AB R44, R248, R252 ;  /* 0x000000fcf82c723e */ /* 0x000fe400000010ff */
[----:B------:R-:W-:Y:S03]  /*15250*/  F2FP.BF16.PACK_AB R45, R166, R167 ;  /* 0x000000a7a62d723e */ /* 0x000fe600000010ff */
[----:B------:R-:W-:Y:S02]  /*15260*/  F2FP.BF16.PACK_AB R46, R190, R191 ;  /* 0x000000bfbe2e723e */ /* 0x000fe400000010ff */
[----:B------:R-:W-:Y:S02]  /*15270*/  F2FP.BF16.PACK_AB R47, R188, R189 ;  /* 0x000000bdbc2f723e */ /* 0x000fe400000010ff */
[----:B------:R-:W-:Y:S01]  /*15280*/  F2FP.BF16.PACK_AB R50, R186, R187 ;  /* 0x000000bbba32723e */ /* 0x000fe200000010ff */
[--C-:B---3--:R-:W-:Y:S01]  /*15290*/  FFMA.FTZ R48, R198, c[0x0][0x2d0], -R43.reuse ;  /* 0x0000b400c6307a23 */ /* 0x108fe2000001082b */
[----:B-----5:R-:W-:Y:S03]  /*152a0*/  F2FP.BF16.PACK_AB R51, R181, R182 ;  /* 0x000000b6b533723e */ /* 0x020fe600000010ff */
[-C--:B--2---:R-:W-:Y:S01]  /*152b0*/  HMMA.16816.F32.BF16 R4, R44, R56.reuse, R4 ;  /* 0x000000382c04723c */ /* 0x084fe20000041804 */
[----:B------:R2:W-:Y:S02]  /*152c0*/  MUFU.EX2 R180, R48 ;  /* 0x0000003000b47308 */ /* 0x0005e40000000800 */
[----:B------:R-:W-:Y:S01]  /*152d0*/  MOV R198, R138 ;  /* 0x0000008a00c67202 */ /* 0x000fe20000000f00 */
[--C-:B--2---:R-:W-:Y:S01]  /*152e0*/  FFMA.FTZ R48, R196, c[0x0][0x2d0], -R64.reuse ;  /* 0x0000b400c4307a23 */ /* 0x104fe20000010840 */
[----:B------:R-:W-:Y:S06]  /*152f0*/  MOV R196, R137 ;  /* 0x0000008900c47202 */ /* 0x000fec0000000f00 */
[----:B------:R2:W-:Y:S02]  /*15300*/  MUFU.EX2 R179, R48 ;  /* 0x0000003000b37308 */ /* 0x0005e40000000800 */
[----:B--2---:R-:W-:Y:S07]  /*15310*/  F2FP.BF16.PACK_AB R48, R164, R165 ;  /* 0x000000a5a430723e */ /* 0x004fee00000010ff */
[C---:B------:R-:W-:Y:S07]  /*15320*/  HMMA.16816.F32.BF16 R8, R48.reuse, R56, R8 ;  /* 0x000000383008723c */ /* 0x040fee0000041808 */
[--C-:B------:R-:W-:Y:S01]  /*15330*/  FFMA.FTZ R56, R203, c[0x0][0x2d0], -R43.reuse ;  /* 0x0000b400cb387a23 */ /* 0x100fe2000001082b */
[-C--:B------:R-:W-:Y:S03]  /*15340*/  HMMA.16816.F32.BF16 R12, R48, R58.reuse, R12 ;  /* 0x0000003a300c723c */ /* 0x080fe6000004180c */
[----:B------:R2:W-:Y:S01]  /*15350*/  MUFU.EX2 R177, R56 ;  /* 0x0000003800b17308 */ /* 0x0005e20000000800 */
[----:B------:R-:W-:Y:S04]  /*15360*/  MOV R203, R141 ;  /* 0x0000008d00cb7202 */ /* 0x000fe80000000f00 */
[C---:B------:R-:W-:Y:S08]  /*15370*/  HMMA.16816.F32.BF16 R16, R44.reuse, R58, R16 ;  /* 0x0000003a2c10723c */ /* 0x040ff00000041810 */
[-C--:B-1----:R-:W-:Y:S08]  /*15380*/  HMMA.16816.F32.BF16 R20, R44, R52.reuse, R20 ;  /* 0x000000342c14723c */ /* 0x082ff00000041814 */
[C---:B------:R-:W-:Y:S04]  /*15390*/  HMMA.16816.F32.BF16 R24, R48.reuse, R52, R24 ;  /* 0x000000343018723c */ /* 0x040fe80000041818 */
[----:B--2---:R-:W-:Y:S03]  /*153a0*/  FFMA.FTZ R56, R204, c[0x0][0x2d0], -R43 ;  /* 0x0000b400cc387a23 */ /* 0x004fe6000001082b */
[--C-:B------:R-:W-:Y:S01]  /*153b0*/  FFMA.FTZ R52, R98, c[0x0][0x2d0], -R65.reuse ;  /* 0x0000b40062347a23 */ /* 0x100fe20000010841 */
[-C--:B------:R-:W-:Y:S01]  /*153c0*/  HMMA.16816.F32.BF16 R28, R48, R54.reuse, R28 ;  /* 0x00000036301c723c */ /* 0x080fe2000004181c */
[----:B------:R1:W-:Y:S07]  /*153d0*/  MUFU.EX2 R176, R56 ;  /* 0x0000003800b07308 */ /* 0x0003ee0000000800 */
[C---:B------:R-:W-:Y:S03]  /*153e0*/  HMMA.16816.F32.BF16 R100, R44.reuse, R54, R100 ;  /* 0x000000362c64723c */ /* 0x040fe60000041864 */
[----:B------:R2:W-:Y:S05]  /*153f0*/  MUFU.EX2 R133, R52 ;  /* 0x0000003400857308 */ /* 0x0005ea0000000800 */
[-C--:B------:R-:W-:Y:S08]  /*15400*/  HMMA.16816.F32.BF16 R32, R44, R60.reuse, R32 ;  /* 0x0000003c2c20723c */ /* 0x080ff00000041820 */
[C---:B------:R-:W-:Y:S04]  /*15410*/  HMMA.16816.F32.BF16 R104, R48.reuse, R60, R104 ;  /* 0x0000003c3068723c */ /* 0x040fe80000041868 */
[----:B-1----:R-:W-:Y:S03]  /*15420*/  FFMA.FTZ R56, R201, c[0x0][0x2d0], -R64 ;  /* 0x0000b400c9387a23 */ /* 0x002fe60000010840 */
[----:B------:R-:W-:Y:S01]  /*15430*/  FFMA.FTZ R60, R89, c[0x0][0x2d0], -R66 ;  /* 0x0000b400593c7a23 */ /* 0x000fe20000010842 */
[-C--:B------:R-:W-:Y:S01]  /*15440*/  HMMA.16816.F32.BF16 R108, R48, R62.reuse, R108 ;  /* 0x0000003e306c723c */ /* 0x080fe2000004186c */
[----:B------:R1:W-:Y:S03]  /*15450*/  MUFU.EX2 R174, R56 ;  /* 0x0000003800ae7308 */ /* 0x0003e60000000800 */
[--C-:B--2---:R-:W-:Y:S04]  /*15460*/  FFMA.FTZ R52, R99, c[0x0][0x2d0], -R65.reuse ;  /* 0x0000b40063347a23 */ /* 0x104fe80000010841 */
[C---:B------:R-:W-:Y:S03]  /*15470*/  HMMA.16816.F32.BF16 R112, R44.reuse, R62, R112 ;  /* 0x0000003e2c70723c */ /* 0x040fe60000041870 */
[----:B------:R2:W-:Y:S01]  /*15480*/  MUFU.EX2 R98, R60 ;  /* 0x0000003c00627308 */ /* 0x0005e20000000800 */
[----:B-1----:R-:W-:Y:S01]  /*15490*/  FFMA.FTZ R56, R202, c[0x0][0x2d0], -R64 ;  /* 0x0000b400ca387a23 */ /* 0x002fe20000010840 */
[----:B------:R-:W-:Y:S08]  /*154a0*/  MOV R202, R173 ;  /* 0x000000ad00ca7202 */ /* 0x000ff00000000f00 */
[----:B------:R1:W-:Y:S01]  /*154b0*/  MUFU.EX2 R173, R52 ;  /* 0x0000003400ad7308 */ /* 0x0003e20000000800 */
[----:B--2---:R-:W-:Y:S09]  /*154c0*/  FFMA.FTZ R60, R92, c[0x0][0x2d0], -R66 ;  /* 0x0000b4005c3c7a23 */ /* 0x004ff20000010842 */
[----:B------:R2:W-:Y:S10]  /*154d0*/  MUFU.EX2 R175, R56 ;  /* 0x0000003800af7308 */ /* 0x0005f40000000800 */
[----:B------:R3:W-:Y:S01]  /*154e0*/  MUFU.EX2 R97, R60 ;  /* 0x0000003c00617308 */ /* 0x0007e20000000800 */
[--C-:B-1----:R-:W-:Y:S01]  /*154f0*/  FFMA.FTZ R52, R199, c[0x0][0x2d0], -R65.reuse ;  /* 0x0000b400c7347a23 */ /* 0x102fe20000010841 */
[----:B------:R-:W-:Y:S01]  /*15500*/  MOV R199, R143 ;  /* 0x0000008f00c77202 */ /* 0x000fe20000000f00 */
[----:B------:R-:W-:Y:S07]  /*15510*/  IMAD.MOV.U32 R143, RZ, RZ, R68 ;  /* 0x000000ffff8f7224 */ /* 0x000fee00078e0044 */
[----:B------:R1:W-:Y:S01]  /*15520*/  MUFU.EX2 R132, R52 ;  /* 0x0000003400847308 */ /* 0x0003e20000000800 */
[----:B------:R-:W-:Y:S01]  /*15530*/  MOV R201, R143 ;  /* 0x0000008f00c97202 */ /* 0x000fe20000000f00 */
[----:B--2---:R-:W2:Y:S01]  /*15540*/  LDSM.16.MT88.4 R56, [R215+0x1100] ;  /* 0x00110000d738783b */ /* 0x004ea20000004200 */
[----:B---3--:R-:W-:Y:S07]  /*15550*/  FFMA.FTZ R60, R207, c[0x0][0x2d0], -R64 ;  /* 0x0000b400cf3c7a23 */ /* 0x008fee0000010840 */
[----:B------:R3:W-:Y:S01]  /*15560*/  MUFU.EX2 R95, R60 ;  /* 0x0000003c005f7308 */ /* 0x0007e20000000800 */
[----:B-1----:R-:W-:Y:S02]  /*15570*/  FFMA.FTZ R52, R200, c[0x0][0x2d0], -R65 ;  /* 0x0000b400c8347a23 */ /* 0x002fe40000010841 */
[----:B------:R-:W4:Y:S07]  /*15580*/  LDL.LU R200, [R1+0x10] ;  /* 0x0000100001c87983 */ /* 0x000f2e0000300800 */
[----:B------:R1:W5:Y:S01]  /*15590*/  MUFU.EX2 R134, R52 ;  /* 0x0000003400867308 */ /* 0x0003620000000800 */
[----:B---3--:R-:W-:Y:S01]  /*155a0*/  LDSM.16.MT88.4 R60, [R214+0x1900] ;  /* 0x00190000d63c783b */ /* 0x008fe20000004200 */
[-C--:B--2---:R-:W-:Y:S08]  /*155b0*/  HMMA.16816.F32.BF16 R116, R44, R56.reuse, R116 ;  /* 0x000000382c74723c */ /* 0x084ff00000041874 */
[C---:B------:R-:W-:Y:S04]  /*155c0*/  HMMA.16816.F32.BF16 R120, R48.reuse, R56, R120 ;  /* 0x000000383078723c */ /* 0x040fe80000041878 */
[--C-:B-1----:R-:W-:Y:S01]  /*155d0*/  FFMA.FTZ R52, R205, c[0x0][0x2d0], -R43.reuse ;  /* 0x0000b400cd347a23 */ /* 0x102fe2000001082b */
[----:B------:R-:W-:Y:S02]  /*155e0*/  MOV R205, R131 ;  /* 0x0000008300cd7202 */ /* 0x000fe40000000f00 */
[--C-:B------:R-:W-:Y:S01]  /*155f0*/  FFMA.FTZ R56, R93, c[0x0][0x2d0], -R66.reuse ;  /* 0x0000b4005d387a23 */ /* 0x100fe20000010842 */
[-C--:B------:R-:W-:Y:S01]  /*15600*/  HMMA.16816.F32.BF16 R124, R48, R58.reuse, R124 ;  /* 0x0000003a307c723c */ /* 0x080fe2000004187c */
[----:B------:R1:W-:Y:S06]  /*15610*/  MUFU.EX2 R131, R52 ;  /* 0x0000003400837308 */ /* 0x0003ec0000000800 */
[--C-:B------:R-:W-:Y:S01]  /*15620*/  FFMA.FTZ R48, R210, c[0x0][0x2d0], -R43.reuse ;  /* 0x0000b400d2307a23 */ /* 0x100fe2000001082b */
[----:B------:R-:W-:Y:S01]  /*15630*/  HMMA.16816.F32.BF16 R36, R44, R58, R36 ;  /* 0x0000003a2c24723c */ /* 0x000fe20000041824 */
[----:B------:R-:W2:Y:S02]  /*15640*/  LDL.LU R210, [R1+0xc] ;  /* 0x00000c0001d27983 */ /* 0x000ea40000300800 */
[----:B------:R3:W-:Y:S01]  /*15650*/  MUFU.EX2 R96, R48 ;  /* 0x0000003000607308 */ /* 0x0007e20000000800 */
[----:B-----5:R-:W-:Y:S01]  /*15660*/  F2FP.BF16.PACK_AB R50, R134, R132 ;  /* 0x000000848632723e */ /* 0x020fe200000010ff */
[----:B------:R-:W5:Y:S02]  /*15670*/  LDL.LU R144, [R1+0x8] ;  /* 0x0000080001907983 */ /* 0x000f640000300800 */
[----:B------:R-:W-:Y:S02]  /*15680*/  F2FP.BF16.PACK_AB R44, R180, R185 ;  /* 0x000000b9b42c723e */ /* 0x000fe400000010ff */
[----:B------:R-:W-:Y:S03]  /*15690*/  F2FP.BF16.PACK_AB R45, R178, R179 ;  /* 0x000000b3b22d723e */ /* 0x000fe600000010ff */
[----:B------:R-:W-:Y:S01]  /*156a0*/  F2FP.BF16.PACK_AB R46, R176, R177 ;  /* 0x000000b1b02e723e */ /* 0x000fe200000010ff */
[----:B------:R-:W3:Y:S01]  /*156b0*/  MUFU.EX2 R71, R56 ;  /* 0x0000003800477308 */ /* 0x000ee20000000800 */
[----:B------:R-:W-:Y:S01]  /*156c0*/  F2FP.BF16.PACK_AB R47, R175, R174 ;  /* 0x000000aeaf2f723e */ /* 0x000fe200000010ff */
[----:B-1----:R-:W-:Y:S08]  /*156d0*/  FFMA.FTZ R52, R88, c[0x0][0x2d0], -R66 ;  /* 0x0000b40058347a23 */ /* 0x002ff00000010842 */
[----:B------:R1:W1:Y:S01]  /*156e0*/  MUFU.EX2 R99, R52 ;  /* 0x0000003400637308 */ /* 0x0002620000000800 */
[----:B---3--:R-:W-:Y:S01]  /*156f0*/  FFMA.FTZ R48, R206, c[0x0][0x2d0], -R64 ;  /* 0x0000b400ce307a23 */ /* 0x008fe20000010840 */
[----:B------:R-:W-:Y:S02]  /*15700*/  MOV R206, R142 ;  /* 0x0000008e00ce7202 */ /* 0x000fe40000000f00 */
[----:B------:R-:W-:Y:S06]  /*15710*/  MOV R142, R69 ;  /* 0x00000045008e7202 */ /* 0x000fec0000000f00 */
[----:B------:R3:W-:Y:S01]  /*15720*/  MUFU.EX2 R92, R48 ;  /* 0x00000030005c7308 */ /* 0x0007e20000000800 */
[----:B------:R-:W-:Y:S01]  /*15730*/  IMAD.MOV.U32 R204, RZ, RZ, R142 ;  /* 0x000000ffffcc7224 */ /* 0x000fe200078e008e */
[----:B------:R-:W-:Y:S01]  /*15740*/  F2FP.BF16.PACK_AB R51, R71, R97 ;  /* 0x000000614733723e */ /* 0x000fe200000010ff */
[----:B------:R-:W-:Y:S08]  /*15750*/  LDSM.16.MT88.4 R56, [R216+0x1900] ;  /* 0x00190000d838783b */ /* 0x000ff00000004200 */
[----:B-1----:R-:W1:Y:S01]  /*15760*/  LDSM.16.MT88.4 R52, [R213+0x1900] ;  /* 0x00190000d534783b */ /* 0x002e620000004200 */
[----:B------:R-:W-:Y:S02]  /*15770*/  F2FP.BF16.PACK_AB R49, R98, R99 ;  /* 0x000000636231723e */ /* 0x000fe400000010ff */
[----:B---3--:R-:W-:Y:S01]  /*15780*/  F2FP.BF16.PACK_AB R48, R173, R133 ;  /* 0x00000085ad30723e */ /* 0x008fe200000010ff */
[-C--:B-1----:R-:W-:Y:S08]  /*15790*/  HMMA.16816.F32.BF16 R4, R44, R52.reuse, R4 ;  /* 0x000000342c04723c */ /* 0x082ff00000041804 */
[C---:B------:R-:W-:Y:S07]  /*157a0*/  HMMA.16816.F32.BF16 R8, R48.reuse, R52, R8 ;  /* 0x000000343008723c */ /* 0x040fee0000041808 */
[--C-:B------:R-:W-:Y:S01]  /*157b0*/  FFMA.FTZ R52, R234, c[0x0][0x2d0], -R43.reuse ;  /* 0x0000b400ea347a23 */ /* 0x100fe2000001082b */
[-C--:B------:R-:W-:Y:S03]  /*157c0*/  HMMA.16816.F32.BF16 R12, R48, R54.reuse, R12 ;  /* 0x00000036300c723c */ /* 0x080fe6000004180c */
[----:B------:R1:W-:Y:S05]  /*157d0*/  MUFU.EX2 R89, R52 ;  /* 0x0000003400597308 */ /* 0x0003ea0000000800 */
[C---:B------:R-:W-:Y:S08]  /*157e0*/  HMMA.16816.F32.BF16 R16, R44.reuse, R54, R16 ;  /* 0x000000362c10723c */ /* 0x040ff00000041810 */
[-C--:B------:R-:W-:Y:S08]  /*157f0*/  HMMA.16816.F32.BF16 R20, R44, R56.reuse, R20 ;  /* 0x000000382c14723c */ /* 0x080ff00000041814 */
[C---:B------:R-:W-:Y:S04]  /*15800*/  HMMA.16816.F32.BF16 R24, R48.reuse, R56, R24 ;  /* 0x000000383018723c */ /* 0x040fe80000041818 */
[----:B-1----:R-:W-:Y:S03]  /*15810*/  FFMA.FTZ R52, R235, c[0x0][0x2d0], -R43 ;  /* 0x0000b400eb347a23 */ /* 0x002fe6000001082b */
        /* <DEDUP_REMOVED lines=11> */
[--C-:B---3--:R-:W-:Y:S04]  /*158d0*/  FFMA.FTZ R56, R211, c[0x0][0x2d0], -R65.reuse ;  /* 0x0000b400d3387a23 */ /* 0x108fe80000010841 */
[C---:B------:R-:W-:Y:S03]  /*158e0*/  HMMA.16816.F32.BF16 R112, R44.reuse, R62, R112 ;  /* 0x0000003e2c70723c */ /* 0x040fe60000041870 */
[----:B------:R3:W-:Y:S10]  /*158f0*/  MUFU.EX2 R85, R56 ;  /* 0x0000003800557308 */ /* 0x0007f40000000800 */
[----:B------:R3:W-:Y:S01]  /*15900*/  MUFU.EX2 R69, R60 ;  /* 0x0000003c00457308 */ /* 0x0007e20000000800 */
[----:B-1----:R-:W-:Y:S09]  /*15910*/  FFMA.FTZ R52, R233, c[0x0][0x2d0], -R64 ;  /* 0x0000b400e9347a23 */ /* 0x002ff20000010840 */
[----:B------:R1:W-:Y:S01]  /*15920*/  MUFU.EX2 R88, R52 ;  /* 0x0000003400587308 */ /* 0x0003e20000000800 */
[--C-:B---3--:R-:W-:Y:S09]  /*15930*/  FFMA.FTZ R56, R230, c[0x0][0x2d0], -R65.reuse ;  /* 0x0000b400e6387a23 */ /* 0x108ff20000010841 */
[----:B------:R3:W2:Y:S01]  /*15940*/  MUFU.EX2 R83, R56 ;  /* 0x0000003800537308 */ /* 0x0006a20000000800 */
[----:B------:R-:W-:Y:S09]  /*15950*/  FFMA.FTZ R60, R78, c[0x0][0x2d0], -R66 ;  /* 0x0000b4004e3c7a23 */ /* 0x000ff20000010842 */
[----:B------:R3:W-:Y:S01]  /*15960*/  MUFU.EX2 R68, R60 ;  /* 0x0000003c00447308 */ /* 0x0007e20000000800 */
[----:B-1----:R-:W-:Y:S09]  /*15970*/  FFMA.FTZ R52, R208, c[0x0][0x2d0], -R65 ;  /* 0x0000b400d0347a23 */ /* 0x002ff20000010841 */
[----:B------:R1:W-:Y:S01]  /*15980*/  MUFU.EX2 R84, R52 ;  /* 0x0000003400547308 */ /* 0x0003e20000000800 */
[----:B---3--:R-:W-:Y:S09]  /*15990*/  FFMA.FTZ R56, R236, c[0x0][0x2d0], -R43 ;  /* 0x0000b400ec387a23 */ /* 0x008ff2000001082b */
[----:B------:R3:W-:Y:S01]  /*159a0*/  MUFU.EX2 R82, R56 ;  /* 0x0000003800527308 */ /* 0x0007e20000000800 */
[----:B------:R-:W-:Y:S09]  /*159b0*/  FFMA.FTZ R60, R238, c[0x0][0x2d0], -R64 ;  /* 0x0000b400ee3c7a23 */ /* 0x000ff20000010840 */
[----:B------:R3:W-:Y:S01]  /*159c0*/  MUFU.EX2 R78, R60 ;  /* 0x0000003c004e7308 */ /* 0x0007e20000000800 */
[----:B-1----:R-:W1:Y:S01]  /*159d0*/  LDSM.16.MT88.4 R52, [R215+0x1900] ;  /* 0x00190000d734783b */ /* 0x002e620000004200 */
[----:B----4-:R-:W-:Y:S02]  /*159e0*/  FFMA.FTZ R2, R2, R200, R205 ;  /* 0x000000c802027223 */ /* 0x010fe400000100cd */
[----:B---3--:R-:W-:Y:S02]  /*159f0*/  FFMA.FTZ R56, R135, c[0x0][0x2d0], -R66 ;  /* 0x0000b40087387a23 */ /* 0x008fe40000010842 */
[----:B------:R-:W-:Y:S04]  /*15a00*/  FADD.FTZ R2, R155, R2 ;  /* 0x000000029b027221 */ /* 0x000fe80000010000 */
[----:B------:R3:W4:Y:S01]  /*15a10*/  MUFU.EX2 R70, R56 ;  /* 0x0000003800467308 */ /* 0x0007220000000800 */
[----:B------:R-:W-:Y:S08]  /*15a20*/  LDSM.16.MT88.4 R60, [R214+0x2100] ;  /* 0x00210000d63c783b */ /* 0x000ff00000004200 */
[----:B---3--:R-:W3:Y:S01]  /*15a30*/  LDSM.16.MT88.4 R56, [R213+0x2100] ;  /* 0x00210000d538783b */ /* 0x008ee20000004200 */
[-C--:B-1----:R-:W-:Y:S08]  /*15a40*/  HMMA.16816.F32.BF16 R116, R44, R52.reuse, R116 ;  /* 0x000000342c74723c */ /* 0x082ff00000041874 */
[C---:B------:R-:W-:Y:S04]  /*15a50*/  HMMA.16816.F32.BF16 R120, R48.reuse, R52, R120 ;  /* 0x000000343078723c */ /* 0x040fe80000041878 */
[----:B--2---:R-:W-:Y:S02]  /*15a60*/  FFMA.FTZ R40, R40, R210, R206 ;  /* 0x000000d228287223 */ /* 0x004fe400000100ce */
[----:B-----5:R-:W-:Y:S02]  /*15a70*/  FFMA.FTZ R41, R41, R144, R145 ;  /* 0x0000009029297223 */ /* 0x020fe40000010091 */
[-C--:B------:R-:W-:Y:S04]  /*15a80*/  HMMA.16816.F32.BF16 R124, R48, R54.reuse, R124 ;  /* 0x00000036307c723c */ /* 0x080fe8000004187c */
[----:B------:R-:W-:Y:S03]  /*15a90*/  FFMA.FTZ R52, R79, c[0x0][0x2d0], -R66 ;  /* 0x0000b4004f347a23 */ /* 0x000fe60000010842 */
[--C-:B------:R-:W-:Y:S01]  /*15aa0*/  FFMA.FTZ R48, R240, c[0x0][0x2d0], -R43.reuse ;  /* 0x0000b400f0307a23 */ /* 0x100fe2000001082b */
[----:B------:R-:W-:Y:S01]  /*15ab0*/  HMMA.16816.F32.BF16 R36, R44, R54, R36 ;  /* 0x000000362c24723c */ /* 0x000fe20000041824 */
[----:B------:R1:W2:Y:S03]  /*15ac0*/  MUFU.EX2 R67, R52 ;  /* 0x0000003400437308 */ /* 0x0002a60000000800 */
[----:B------:R-:W-:Y:S02]  /*15ad0*/  F2FP.BF16.PACK_AB R50, R83, R85 ;  /* 0x000000555332723e */ /* 0x000fe400000010ff */
[----:B----4-:R-:W-:Y:S02]  /*15ae0*/  F2FP.BF16.PACK_AB R49, R69, R70 ;  /* 0x000000464531723e */ /* 0x010fe400000010ff */
[----:B------:R-:W-:Y:S03]  /*15af0*/  F2FP.BF16.PACK_AB R44, R96, R131 ;  /* 0x00000083602c723e */ /* 0x000fe600000010ff */
[----:B------:R4:W5:Y:S01]  /*15b00*/  MUFU.EX2 R81, R48 ;  /* 0x0000003000517308 */ /* 0x0009620000000800 */
[----:B------:R-:W-:Y:S02]  /*15b10*/  F2FP.BF16.PACK_AB R45, R95, R92 ;  /* 0x0000005c5f2d723e */ /* 0x000fe400000010ff */
[----:B------:R-:W-:Y:S02]  /*15b20*/  F2FP.BF16.PACK_AB R46, R93, R89 ;  /* 0x000000595d2e723e */ /* 0x000fe400000010ff */
[----:B------:R-:W-:Y:S07]  /*15b30*/  F2FP.BF16.PACK_AB R47, R88, R87 ;  /* 0x00000057582f723e */ /* 0x000fee00000010ff */
[-C--:B---3--:R-:W-:Y:S01]  /*15b40*/  HMMA.16816.F32.BF16 R4, R44, R56.reuse, R4 ;  /* 0x000000382c04723c */ /* 0x088fe20000041804 */
[----:B-1----:R-:W1:Y:S02]  /*15b50*/  LDSM.16.MT88.4 R52, [R216+0x2100] ;  /* 0x00210000d834783b */ /* 0x002e640000004200 */
[----:B--2---:R-:W-:Y:S01]  /*15b60*/  F2FP.BF16.PACK_AB R51, R67, R68 ;  /* 0x000000444333723e */ /* 0x004fe200000010ff */
[--C-:B----4-:R-:W-:Y:S01]  /*15b70*/  FFMA.FTZ R48, R237, c[0x0][0x2d0], -R64.reuse ;  /* 0x0000b400ed307a23 */ /* 0x110fe20000010840 */
[----:B-----5:R-:W-:Y:S03]  /*15b80*/  F2FP.BF16.PACK_AB R168, R81, R82 ;  /* 0x0000005251a8723e */ /* 0x020fe600000010ff */
[----:B------:R2:W3:Y:S04]  /*15b90*/  MUFU.EX2 R80, R48 ;  /* 0x0000003000507308 */ /* 0x0004e80000000800 */
[----:B--2---:R-:W-:Y:S02]  /*15ba0*/  F2FP.BF16.PACK_AB R48, R86, R84 ;  /* 0x000000545630723e */ /* 0x004fe400000010ff */
[----:B---3--:R-:W-:Y:S05]  /*15bb0*/  F2FP.BF16.PACK_AB R169, R78, R80 ;  /* 0x000000504ea9723e */ /* 0x008fea00000010ff */
[C---:B------:R-:W-:Y:S07]  /*15bc0*/  HMMA.16816.F32.BF16 R8, R48.reuse, R56, R8 ;  /* 0x000000383008723c */ /* 0x040fee0000041808 */
[--C-:B------:R-:W-:Y:S01]  /*15bd0*/  FFMA.FTZ R56, R246, c[0x0][0x2d0], -R43.reuse ;  /* 0x0000b400f6387a23 */ /* 0x100fe2000001082b */
[-C--:B------:R-:W-:Y:S03]  /*15be0*/  HMMA.16816.F32.BF16 R12, R48, R58.reuse, R12 ;  /* 0x0000003a300c723c */ /* 0x080fe6000004180c */
[----:B------:R2:W-:Y:S01]  /*15bf0*/  MUFU.EX2 R79, R56 ;  /* 0x00000038004f7308 */ /* 0x0005e20000000800 */
[----:B------:R-:W-:Y:S04]  /*15c00*/  FFMA.FTZ R43, R247, c[0x0][0x2d0], -R43 ;  /* 0x0000b400f72b7a23 */ /* 0x000fe8000001082b */
[C---:B------:R-:W-:Y:S05]  /*15c10*/  HMMA.16816.F32.BF16 R16, R44.reuse, R58, R16 ;  /* 0x0000003a2c10723c */ /* 0x040fea0000041810 */
[----:B------:R3:W4:Y:S03]  /*15c20*/  MUFU.EX2 R77, R43 ;  /* 0x0000002b004d7308 */ /* 0x0007260000000800 */
[-C--:B-1----:R-:W-:Y:S08]  /*15c30*/  HMMA.16816.F32.BF16 R20, R44, R52.reuse, R20 ;  /* 0x000000342c14723c */ /* 0x082ff00000041814 */
[C---:B------:R-:W-:Y:S01]  /*15c40*/  HMMA.16816.F32.BF16 R24, R48.reuse, R52, R24 ;  /* 0x000000343018723c */ /* 0x040fe20000041818 */
[----:B--2---:R-:W1:Y:S07]  /*15c50*/  LDSM.16.MT88.4 R56, [R215+0x2100] ;  /* 0x00210000d738783b */ /* 0x004e6e0000004200 */
[-C--:B------:R-:W-:Y:S04]  /*15c60*/  HMMA.16816.F32.BF16 R28, R48, R54.reuse, R28 ;  /* 0x00000036301c723c */ /* 0x080fe8000004181c */
[--C-:B---3--:R-:W-:Y:S01]  /*15c70*/  FFMA.FTZ R43, R242, c[0x0][0x2d0], -R64.reuse ;  /* 0x0000b400f22b7a23 */ /* 0x108fe20000010840 */
[----:B----4-:R-:W-:Y:S01]  /*15c80*/  F2FP.BF16.PACK_AB R170, R77, R79 ;  /* 0x0000004f4daa723e */ /* 0x010fe200000010ff */
[----:B------:R-:W-:Y:S02]  /*15c90*/  FFMA.FTZ R64, R245, c[0x0][0x2d0], -R64 ;  /* 0x0000b400f5407a23 */ /* 0x000fe40000010840 */
[C---:B------:R-:W-:Y:S01]  /*15ca0*/  HMMA.16816.F32.BF16 R100, R44.reuse, R54, R100 ;  /* 0x000000362c64723c */ /* 0x040fe20000041864 */
[----:B------:R2:W-:Y:S07]  /*15cb0*/  MUFU.EX2 R76, R43 ;  /* 0x0000002b004c7308 */ /* 0x0005ee0000000800 */
[-C--:B------:R-:W-:Y:S03]  /*15cc0*/  HMMA.16816.F32.BF16 R32, R44, R60.reuse, R32 ;  /* 0x0000003c2c20723c */ /* 0x080fe60000041820 */
[----:B------:R-:W3:Y:S05]  /*15cd0*/  MUFU.EX2 R73, R64 ;  /* 0x0000004000497308 */ /* 0x000eea0000000800 */
[C---:B------:R-:W-:Y:S08]  /*15ce0*/  HMMA.16816.F32.BF16 R104, R48.reuse, R60, R104 ;  /* 0x0000003c3068723c */ /* 0x040ff00000041868 */
[-C--:B------:R-:W-:Y:S04]  /*15cf0*/  HMMA.16816.F32.BF16 R108, R48, R62.reuse, R108 ;  /* 0x0000003e306c723c */ /* 0x080fe8000004186c */
[--C-:B--2---:R-:W-:Y:S04]  /*15d00*/  FFMA.FTZ R43, R239, c[0x0][0x2d0], -R65.reuse ;  /* 0x0000b400ef2b7a23 */ /* 0x104fe80000010841 */
[----:B------:R2:W-:Y:S01]  /*15d10*/  MUFU.EX2 R72, R43 ;  /* 0x0000002b00487308 */ /* 0x0005e20000000800 */
[C---:B------:R-:W-:Y:S04]  /*15d20*/  HMMA.16816.F32.BF16 R112, R44.reuse, R62, R112 ;  /* 0x0000003e2c70723c */ /* 0x040fe80000041870 */
[----:B---3--:R-:W-:Y:S04]  /*15d30*/  F2FP.BF16.PACK_AB R171, R73, R76 ;  /* 0x0000004c49ab723e */ /* 0x008fe800000010ff */
[-C--:B-1----:R-:W-:Y:S08]  /*15d40*/  HMMA.16816.F32.BF16 R116, R44, R56.reuse, R116 ;  /* 0x000000382c74723c */ /* 0x082ff00000041874 */
[C---:B------:R-:W-:Y:S04]  /*15d50*/  HMMA.16816.F32.BF16 R120, R48.reuse, R56, R120 ;  /* 0x000000383078723c */ /* 0x040fe80000041878 */
[--C-:B--2---:R-:W-:Y:S04]  /*15d60*/  FFMA.FTZ R43, R241, c[0x0][0x2d0], -R65.reuse ;  /* 0x0000b400f12b7a23 */ /* 0x104fe80000010841 */
[-C--:B------:R-:W-:Y:S01]  /*15d70*/  HMMA.16816.F32.BF16 R124, R48, R58.reuse, R124 ;  /* 0x0000003a307c723c */ /* 0x080fe2000004187c */
[----:B------:R-:W1:Y:S01]  /*15d80*/  LDSM.16.MT88.4 R48, [R216+0x2900] ;  /* 0x00290000d830783b */ /* 0x000e620000004200 */
[----:B------:R2:W3:Y:S06]  /*15d90*/  MUFU.EX2 R64, R43 ;  /* 0x0000002b00407308 */ /* 0x0004ec0000000800 */
[----:B------:R-:W-:Y:S08]  /*15da0*/  HMMA.16816.F32.BF16 R36, R44, R58, R36 ;  /* 0x0000003a2c24723c */ /* 0x000ff00000041824 */
[-C--:B------:R-:W-:Y:S01]  /*15db0*/  HMMA.16816.F32.BF16 R136, R168, R148.reuse, R4 ;  /* 0x00000094a888723c */ /* 0x080fe20000041804 */
[----:B------:R-:W4:Y:S04]  /*15dc0*/  LDSM.16.MT88.4 R4, [R214+0x2900] ;  /* 0x00290000d604783b */ /* 0x000f280000004200 */
[--C-:B--2---:R-:W-:Y:S01]  /*15dd0*/  FFMA.FTZ R43, R243, c[0x0][0x2d0], -R65.reuse ;  /* 0x0000b400f32b7a23 */ /* 0x104fe20000010841 */
[----:B---3--:R-:W-:Y:S01]  /*15de0*/  F2FP.BF16.PACK_AB R44, R64, R72 ;  /* 0x00000048402c723e */ /* 0x008fe200000010ff */
[----:B------:R-:W-:Y:S02]  /*15df0*/  FFMA.FTZ R65, R244, c[0x0][0x2d0], -R65 ;  /* 0x0000b400f4417a23 */ /* 0x000fe40000010841 */
[----:B------:R2:W-:Y:S10]  /*15e00*/  MUFU.EX2 R54, R43 ;  /* 0x0000002b00367308 */ /* 0x0005f40000000800 */
[----:B------:R-:W3:Y:S01]  /*15e10*/  MUFU.EX2 R65, R65 ;  /* 0x0000004100417308 */ /* 0x000ee20000000800 */
[--C-:B--2---:R-:W-:Y:S09]  /*15e20*/  FFMA.FTZ R43, R90, c[0x0][0x2d0], -R66.reuse ;  /* 0x0000b4005a2b7a23 */ /* 0x104ff20000010842 */
[----:B------:R2:W-:Y:S01]  /*15e30*/  MUFU.EX2 R52, R43 ;  /* 0x0000002b00347308 */ /* 0x0005e20000000800 */
[----:B---3--:R-:W-:Y:S01]  /*15e40*/  F2FP.BF16.PACK_AB R46, R65, R54 ;  /* 0x00000036412e723e */ /* 0x008fe200000010ff */
[--C-:B--2---:R-:W-:Y:S08]  /*15e50*/  FFMA.FTZ R43, R91, c[0x0][0x2d0], -R66.reuse ;  /* 0x0000b4005b2b7a23 */ /* 0x104ff00000010842 */
[----:B------:R2:W3:Y:S02]  /*15e60*/  MUFU.EX2 R53, R43 ;  /* 0x0000002b00357308 */ /* 0x0004e40000000800 */
[--C-:B--2---:R-:W-:Y:S01]  /*15e70*/  FFMA.FTZ R43, R94, c[0x0][0x2d0], -R66.reuse ;  /* 0x0000b4005e2b7a23 */ /* 0x104fe20000010842 */
[----:B---3--:R-:W-:Y:S01]  /*15e80*/  F2FP.BF16.PACK_AB R45, R53, R52 ;  /* 0x00000034352d723e */ /* 0x008fe200000010ff */
[----:B------:R-:W-:Y:S02]  /*15e90*/  FFMA.FTZ R66, R42, c[0x0][0x2d0], -R66 ;  /* 0x0000b4002a427a23 */ /* 0x000fe40000010842 */
[----:B------:R-:W2:Y:S04]  /*15ea0*/  LDL.LU R42, [R1+0x14] ;  /* 0x00001400012a7983 */ /* 0x000ea80000300800 */
[----:B------:R-:W-:Y:S10]  /*15eb0*/  MUFU.EX2 R43, R43 ;  /* 0x0000002b002b7308 */ /* 0x000ff40000000800 */
[----:B------:R-:W3:Y:S02]  /*15ec0*/  MUFU.EX2 R66, R66 ;  /* 0x0000004200427308 */ /* 0x000ee40000000800 */
[----:B---3--:R-:W-:Y:S07]  /*15ed0*/  F2FP.BF16.PACK_AB R47, R66, R43 ;  /* 0x0000002b422f723e */ /* 0x008fee00000010ff */
        /* <DEDUP_REMOVED lines=12> */
[----:B--2---:R-:W-:Y:S02]  /*15fa0*/  FFMA.FTZ R12, R0, R42, R75 ;  /* 0x0000002a000c7223 */ /* 0x004fe4000001004b */
        /* <DEDUP_REMOVED lines=19> */
[----:B------:R-:W-:Y:S01]  /*160e0*/  FADD.FTZ R12, R193, R2 ;  /* 0x00000002c10c7221 */ /* 0x000fe20000010000 */
[----:B------:R-:W1:Y:S01]  /*160f0*/  LDSM.16.MT88.4 R8, [R215+0x2900] ;  /* 0x00290000d708783b */ /* 0x000e620000004200 */
[----:B------:R-:W-:Y:S04]  /*16100*/  FADD.FTZ R13, R252, R0 ;  /* 0x00000000fc0d7221 */ /* 0x000fe80000010000 */
[----:B------:R-:W-:Y:S02]  /*16110*/  FADD.FTZ R2, R167, R14 ;  /* 0x0000000ea7027221 */ /* 0x000fe40000010000 */
[----:B------:R-:W-:Y:S02]  /*16120*/  FADD.FTZ R0, R165, R12 ;  /* 0x0000000ca5007221 */ /* 0x000fe40000010000 */
        /* <DEDUP_REMOVED lines=21> */
[----:B------:R-:W-:Y:S01]  /*16280*/  FADD.FTZ R13, R133, R13 ;  /* 0x0000000d850d7221 */ /* 0x000fe20000010000 */
[----:B------:R-:W-:Y:S01]  /*16290*/  MOV R133, R128 ;  /* 0x0000008000857202 */ /* 0x000fe20000000f00 */
        /* <DEDUP_REMOVED lines=10> */
[----:B------:R-:W-:Y:S01]  /*16340*/  FADD.FTZ R13, R132, R2 ;  /* 0x00000002840d7221 */ /* 0x000fe20000010000 */
[----:B------:R-:W-:Y:S01]  /*16350*/  MOV R132, R129 ;  /* 0x0000008100847202 */ /* 0x000fe20000000f00 */
[----:B------:R-:W-:Y:S02]  /*16360*/  FADD.FTZ R5, R176, R0 ;  /* 0x00000000b0057221 */ /* 0x000fe40000010000 */
[----:B------:R-:W-:Y:S04]  /*16370*/  FADD.FTZ R4, R98, R4 ;  /* 0x0000000462047221 */ /* 0x000fe80000010000 */
[----:B------:R-:W-:Y:S02]  /*16380*/  FADD.FTZ R2, R175, R12 ;  /* 0x0000000caf027221 */ /* 0x000fe40000010000 */
[----:B------:R-:W-:Y:S01]  /*16390*/  FADD.FTZ R0, R134, R13 ;  /* 0x0000000d86007221 */ /* 0x000fe20000010000 */
[----:B------:R-:W-:Y:S01]  /*163a0*/  MOV R134, R3 ;  /* 0x0000000300867202 */ /* 0x000fe20000000f00 */
        /* <DEDUP_REMOVED lines=30> */
[----:B------:R1:W-:Y:S01]  /*16590*/  STL [R1+0x8], R0 ;  /* 0x0000080001007387 */ /* 0x0003e20000100800 */
[----:B------:R-:W-:Y:S02]  /*165a0*/  FADD.FTZ R2, R53, R2 ;  /* 0x0000000235027221 */ /* 0x000fe40000010000 */
[----:B------:R-:W-:Y:S01]  /*165b0*/  FADD.FTZ R4, R65, R4 ;  /* 0x0000000441047221 */ /* 0x000fe20000010000 */
[----:B------:R2:W-:Y:S01]  /*165c0*/  STL [R1+0xc], R5 ;  /* 0x00000c0501007387 */ /* 0x0005e20000100800 */
[----:B------:R-:W-:Y:S02]  /*165d0*/  FADD.FTZ R2, R43, R2 ;  /* 0x000000022b027221 */ /* 0x000fe40000010000 */
[----:B------:R-:W-:Y:S01]  /*165e0*/  IMAD.MOV.U32 R131, RZ, RZ, R130 ;  /* 0x000000ffff837224 */ /* 0x000fe200078e0082 */
[----:B------:R2:W-:Y:S01]  /*165f0*/  STL [R1+0x10], R4 ;  /* 0x0000100401007387 */ /* 0x0005e20000100800 */
[----:B------:R-:W-:Y:S05]  /*16600*/  FADD.FTZ R2, R66, R2 ;  /* 0x0000000242027221 */ /* 0x000fea0000010000 */
[----:B------:R2:W-:Y:S01]  /*16610*/  STL [R1+0x14], R2 ;  /* 0x0000140201007387 */ /* 0x0005e20000100800 */
[----:B-1----:R-:W-:Y:S04]  /*16620*/  IADD3 R0, R229, -0x1, RZ ;  /* 0xffffffffe5007810 */ /* 0x002fe80007ffe0ff */
[----:B------:R-:W-:Y:S01]  /*16630*/  MOV R229, R0 ;  /* 0x0000000000e57202 */ /* 0x000fe20000000f00 */
[----:B------:R-:W-:-:S05]  /*16640*/  @P0 BRA `(.L_x_204) ;  /* 0xffffa68000000947 */ /* 0x000fca000383ffff */
.L_x_187:
[----:B-1----:R-:W3:Y:S04]  /*16650*/  LDL.LU R0, [R1+0x8] ;  /* 0x0000080001007983 */ /* 0x002ee80000300800 */
[----:B------:R-:W4:Y:S04]  /*16660*/  LDL.LU R9, [R1+0xc] ;  /* 0x00000c0001097983 */ /* 0x000f280000300800 */
[----:B--2---:R-:W2:Y:S04]  /*16670*/  LDL.LU R8, [R1+0x10] ;  /* 0x0000100001087983 */ /* 0x004ea80000300800 */
[----:B------:R-:W2:Y:S01]  /*16680*/  LDL.LU R4, [R1+0x14] ;  /* 0x0000140001047983 */ /* 0x000ea20000300800 */
[----:B------:R-:W-:-:S02]  /*16690*/  MOV R24, 0xff800000 ;  /* 0xff80000000187802 */ /* 0x000fc40000000f00 */
[----:B------:R-:W-:Y:S02]  /*166a0*/  MOV R25, 0xff800000 ;  /* 0xff80000000197802 */ /* 0x000fe40000000f00 */
[----:B------:R-:W-:Y:S02]  /*166b0*/  MOV R26, 0xff800000 ;  /* 0xff800000001a7802 */ /* 0x000fe40000000f00 */
[----:B------:R-:W-:Y:S02]  /*166c0*/  MOV R27, 0xff800000 ;  /* 0xff800000001b7802 */ /* 0x000fe40000000f00 */
[----:B------:R-:W-:Y:S01]  /*166d0*/  PLOP3.LUT P4, PT, PT, PT, PT, 0x8, 0x0 ;  /* 0x000000000000781c */ /* 0x000fe20003f8e170 */
[----:B---3--:R-:W1:Y:S04]  /*166e0*/  SHFL.BFLY PT, R5, R0, 0x2, 0x1f ;  /* 0x0c401f0000057f89 */ /* 0x008e6800000e0000 */
[----:B----4-:R-:W3:Y:S04]  /*166f0*/  SHFL.BFLY PT, R6, R9, 0x2, 0x1f ;  /* 0x0c401f0009067f89 */ /* 0x010ee800000e0000 */
[----:B--2---:R-:W2:Y:S04]  /*16700*/  SHFL.BFLY PT, R7, R8, 0x2, 0x1f ;  /* 0x0c401f0008077f89 */ /* 0x004ea800000e0000 */
[----:B------:R-:W4:Y:S01]  /*16710*/  SHFL.BFLY PT, R2, R4, 0x2, 0x1f ;  /* 0x0c401f0004027f89 */ /* 0x000f2200000e0000 */
[----:B-1----:R-:W-:-:S02]  /*16720*/  FADD.FTZ R5, R5, R0 ;  /* 0x0000000005057221 */ /* 0x002fc40000010000 */
[----:B---3--:R-:W-:-:S03]  /*16730*/  FADD.FTZ R6, R6, R9 ;  /* 0x0000000906067221 */ /* 0x008fc60000010000 */
[----:B------:R-:W1:Y:S01]  /*16740*/  SHFL.BFLY PT, R0, R5, 0x1, 0x1f ;  /* 0x0c201f0005007f89 */ /* 0x000e6200000e0000 */
[----:B--2---:R-:W-:-:S03]  /*16750*/  FADD.FTZ R7, R7, R8 ;  /* 0x0000000807077221 */ /* 0x004fc60000010000 */
[----:B------:R-:W2:Y:S01]  /*16760*/  SHFL.BFLY PT, R9, R6, 0x1, 0x1f ;  /* 0x0c201f0006097f89 */ /* 0x000ea200000e0000 */
[----:B----4-:R-:W-:-:S03]  /*16770*/  FADD.FTZ R2, R2, R4 ;  /* 0x0000000402027221 */ /* 0x010fc60000010000 */
[----:B------:R-:W3:Y:S04]  /*16780*/  SHFL.BFLY PT, R4, R7, 0x1, 0x1f ;  /* 0x0c201f0007047f89 */ /* 0x000ee800000e0000 */
[----:B------:R-:W4:Y:S01]  /*16790*/  SHFL.BFLY PT, R8, R2, 0x1, 0x1f ;  /* 0x0c201f0002087f89 */ /* 0x000f2200000e0000 */
[----:B-1----:R-:W-:Y:S01]  /*167a0*/  FADD.FTZ R5, R5, R0 ;  /* 0x0000000005057221 */ /* 0x002fe20000010000 */
[----:B------:R-:W-:Y:S01]  /*167b0*/  MOV R0, RZ ;  /* 0x000000ff00007202 */ /* 0x000fe20000000f00 */
[----:B--2---:R-:W-:-:S03]  /*167c0*/  FADD.FTZ R6, R6, R9 ;  /* 0x0000000906067221 */ /* 0x004fc60000010000 */
[----:B------:R-:W-:Y:S01]  /*167d0*/  FSETP.NE.FTZ.AND P3, PT, R5, RZ, PT ;  /* 0x000000ff0500720b */ /* 0x000fe20003f75000 */
[----:B---3--:R-:W-:Y:S01]  /*167e0*/  FADD.FTZ R7, R7, R4 ;  /* 0x0000000407077221 */ /* 0x008fe20000010000 */
[----:B------:R-:W-:Y:S02]  /*167f0*/  FSETP.NE.FTZ.AND P2, PT, R6, RZ, PT ;  /* 0x000000ff0600720b */ /* 0x000fe40003f55000 */
[----:B------:R-:W-:Y:S01]  /*16800*/  MOV R4, RZ ;  /* 0x000000ff00047202 */ /* 0x000fe20000000f00 */
[----:B----4-:R-:W-:Y:S01]  /*16810*/  FADD.FTZ R8, R2, R8 ;  /* 0x0000000802087221 */ /* 0x010fe20000010000 */
[----:B------:R-:W-:Y:S02]  /*16820*/  FSETP.NE.FTZ.AND P1, PT, R7, RZ, PT ;  /* 0x000000ff0700720b */ /* 0x000fe40003f35000 */
[----:B------:R-:W-:-:S05]  /*16830*/  MOV R2, RZ ;  /* 0x000000ff00027202 */ /* 0x000fca0000000f00 */
[----:B------:R-:W1:Y:S01]  /*16840*/  @P3 MUFU.RCP R0, R5 ;  /* 0x0000000500003308 */ /* 0x000e620000001000 */
[----:B------:R-:W-:-:S07]  /*16850*/  FSETP.NE.FTZ.AND P0, PT, R8, RZ, PT ;  /* 0x000000ff0800720b */ /* 0x000fce0003f15000 */
[----:B------:R-:W-:Y:S01]  /*16860*/  @P2 MUFU.RCP R4, R6 ;  /* 0x0000000600042308 */ /* 0x000fe20000001000 */
[----:B-1----:R-:W-:-:S07]  /*16870*/  FMUL.FTZ R136, R0, R136 ;  /* 0x0000008800887220 */ /* 0x002fce0000410000 */
[----:B------:R-:W1:Y:S01]  /*16880*/  @P1 MUFU.RCP R2, R7 ;  /* 0x0000000700021308 */ /* 0x000e620000001000 */
[C---:B------:R-:W-:Y:S02]  /*16890*/  FMUL.FTZ R137, R0.reuse, R137 ;  /* 0x0000008900897220 */ /* 0x040fe40000410000 */
[C---:B------:R-:W-:Y:S02]  /*168a0*/  FMUL.FTZ R148, R0.reuse, R148 ;  /* 0x0000009400947220 */ /* 0x040fe40000410000 */
[C---:B------:R-:W-:Y:S02]  /*168b0*/  FMUL.FTZ R23, R0.reuse, R149 ;  /* 0x0000009500177220 */ /* 0x040fe40000410000 */
[C---:B------:R-:W-:Y:S01]  /*168c0*/  FMUL.FTZ R152, R0.reuse, R152 ;  /* 0x0000009800987220 */ /* 0x040fe20000410000 */
[----:B------:R-:W-:Y:S01]  /*168d0*/  @P2 MUFU.LG2 R9, R6 ;  /* 0x0000000600092308 */ /* 0x000fe20000000c00 */
        /* <DEDUP_REMOVED lines=80> */
.L_x_143:
[----:B------:R-:W-:Y:S05]  /*16de0*/  @P4 BRA `(.L_x_205) ;  /* 0x000011f000004947 */ /* 0x000fea0003800000 */
[----:B------:R-:W1:Y:S01]  /*16df0*/  S2R R13, SR_TID.X ;  /* 0x00000000000d7919 */ /* 0x000e620000002100 */
[----:B------:R-:W-:Y:S01]  /*16e00*/  IMAD.MOV.U32 R54, RZ, RZ, c[0x0][0x4e8] ;  /* 0x00013a00ff367624 */ /* 0x000fe200078e00ff */
[----:B------:R-:W-:Y:S02]  /*16e10*/  F2FP.BF16.PACK_AB R136, R137, R136 ;  /* 0x000000888988723e */ /* 0x000fe400000010ff */
[----:B------:R-:W2:Y:S01]  /*16e20*/  S2R R16, SR_CTAID.Y ;  /* 0x0000000000107919 */ /* 0x000ea20000002600 */
[----:B------:R-:W-:Y:S02]  /*16e30*/  F2FP.BF16.PACK_AB R138, R139, R138 ;  /* 0x0000008a8b8a723e */ /* 0x000fe400000010ff */
[C---:B------:R-:W-:Y:S01]  /*16e40*/  ISETP.NE.AND P3, PT, R54.reuse, 0x1, PT ;  /* 0x000000013600780c */ /* 0x040fe20003f65270 */
[----:B------:R-:W3:Y:S01]  /*16e50*/  S2R R28, SR_CTAID.Z ;  /* 0x00000000001c7919 */ /* 0x000ee20000002700 */
[----:B------:R-:W-:Y:S01]  /*16e60*/  IMAD R54, R54, c[0x0][0x388], RZ ;  /* 0x0000e20036367a24 */ /* 0x000fe200078e02ff */
[----:B------:R-:W-:-:S02]  /*16e70*/  F2FP.BF16.PACK_AB R23, R23, R148 ;  /* 0x000000941717723e */ /* 0x000fc400000010ff */
[----:B------:R-:W4:Y:S01]  /*16e80*/  S2R R29, SR_CTAID.X ;  /* 0x00000000001d7919 */ /* 0x000f220000002500 */
[----:B------:R-:W-:Y:S02]  /*16e90*/  F2FP.BF16.PACK_AB R150, R151, R150 ;  /* 0x000000969796723e */ /* 0x000fe400000010ff */
[----:B------:R-:W-:Y:S01]  /*16ea0*/  F2FP.BF16.PACK_AB R140, R141, R140 ;  /* 0x0000008c8d8c723e */ /* 0x000fe200000010ff */
[----:B------:R-:W-:Y:S01]  /*16eb0*/  BAR.SYNC.DEFER_BLOCKING 0x1, 0x80 ;  /* 0x0042000000007b1d */ /* 0x000fe20000010000 */
[----:B------:R-:W-:Y:S02]  /*16ec0*/  F2FP.BF16.PACK_AB R142, R143, R142 ;  /* 0x0000008e8f8e723e */ /* 0x000fe400000010ff */
[----:B------:R-:W-:Y:S02]  /*16ed0*/  F2FP.BF16.PACK_AB R144, R145, R144 ;  /* 0x000000909190723e */ /* 0x000fe400000010ff */
[----:B------:R-:W-:Y:S02]  /*16ee0*/  F2FP.BF16.PACK_AB R146, R147, R146 ;  /* 0x000000929392723e */ /* 0x000fe400000010ff */
[----:B------:R-:W-:-:S02]  /*16ef0*/  F2FP.BF16.PACK_AB R152, R153, R152 ;  /* 0x000000989998723e */ /* 0x000fc400000010ff */
[----:B-1----:R-:W-:Y:S02]  /*16f00*/  SHF.R.S32.HI R20, RZ, 0x1f, R13 ;  /* 0x0000001fff147819 */ /* 0x002fe4000001140d */
[----:B------:R-:W-:Y:S01]  /*16f10*/  F2FP.BF16.PACK_AB R154, R155, R154 ;  /* 0x0000009a9b9a723e */ /* 0x000fe200000010ff */
[----:B--2---:R-:W-:Y:S01]  /*16f20*/  IMAD.WIDE.U32 R14, R16, c[0x0][0x490], RZ ;  /* 0x00012400100e7a25 */ /* 0x004fe200078e00ff */
[----:B------:R-:W-:Y:S02]  /*16f30*/  SHF.R.S32.HI R0, RZ, 0x1f, R16 ;  /* 0x0000001fff007819 */ /* 0x000fe40000011410 */
[CC--:B------:R-:W-:Y:S02]  /*16f40*/  LEA.HI R2, R20.reuse, R13.reuse, RZ, 0x2 ;  /* 0x0000000d14027211 */ /* 0x0c0fe400078f10ff */
[-C--:B------:R-:W-:Y:S01]  /*16f50*/  LEA.HI R7, R20, R13.reuse, RZ, 0x5 ;  /* 0x0000000d14077211 */ /* 0x080fe200078f28ff */
[----:B------:R-:W-:Y:S01]  /*16f60*/  IMAD R4, R0, c[0x0][0x490], RZ ;  /* 0x0001240000047a24 */ /* 0x000fe200078e02ff */
[----:B------:R-:W-:Y:S01]  /*16f70*/  LEA.HI R12, R20, R13, RZ, 0x3 ;  /* 0x0000000d140c7211 */ /* 0x000fe200078f18ff */
[----:B------:R-:W-:Y:S01]  /*16f80*/  IMAD R3, R0, c[0x0][0x3e8], RZ ;  /* 0x0000fa0000037a24 */ /* 0x000fe200078e02ff */
[----:B------:R-:W-:Y:S01]  /*16f90*/  SHF.R.S32.HI R8, RZ, 0x2, R2 ;  /* 0x00000002ff087819 */ /* 0x000fe20000011402 */
[C---:B------:R-:W-:Y:S01]  /*16fa0*/  IMAD R4, R16.reuse, c[0x0][0x494], R4 ;  /* 0x0001250010047a24 */ /* 0x040fe200078e0204 */
[----:B------:R-:W-:Y:S01]  /*16fb0*/  SHF.R.S32.HI R0, RZ, 0x1f, R2 ;  /* 0x0000001fff007819 */ /* 0x000fe20000011402 */
[----:B------:R-:W-:Y:S01]  /*16fc0*/  IMAD R3, R16, c[0x0][0x3ec], R3 ;  /* 0x0000fb0010037a24 */ /* 0x000fe200078e0203 */
[----:B------:R-:W-:Y:S01]  /*16fd0*/  LOP3.LUT R10, R7, 0xffffffe0, RZ, 0xc0, !PT ;  /* 0xffffffe0070a7812 */ /* 0x000fe200078ec0ff */
[----:B------:R-:W-:Y:S01]  /*16fe0*/  IMAD.IADD R5, R15, 0x1, R4 ;  /* 0x000000010f057824 */ /* 0x000fe200078e0204 */
[----:B------:R-:W-:Y:S01]  /*16ff0*/  LOP3.LUT R2, R2, 0xfffffffc, RZ, 0xc0, !PT ;  /* 0xfffffffc02027812 */ /* 0x000fe200078ec0ff */
[----:B------:R-:W-:Y:S01]  /*17000*/  IMAD.WIDE.U32 R16, R16, c[0x0][0x3e8], RZ ;  /* 0x0000fa0010107a25 */ /* 0x000fe200078e00ff */
[----:B------:R-:W-:-:S02]  /*17010*/  LOP3.LUT R11, R12, 0xfffffff8, RZ, 0xc0, !PT ;  /* 0xfffffff80c0b7812 */ /* 0x000fc400078ec0ff */
[----:B------:R-:W-:Y:S01]  /*17020*/  LEA.HI R6, R0, R8, RZ, 0x3 ;  /* 0x0000000800067211 */ /* 0x000fe200078f18ff */
[C---:B------:R-:W-:Y:S01]  /*17030*/  IMAD.IADD R0, R13.reuse, 0x1, -R10 ;  /* 0x000000010d007824 */ /* 0x040fe200078e0a0a */
[----:B------:R-:W-:Y:S01]  /*17040*/  LEA.HI R20, R20, R13, RZ, 0x6 ;  /* 0x0000000d14147211 */ /* 0x000fe200078f30ff */
[C---:B------:R-:W-:Y:S01]  /*17050*/  IMAD.IADD R9, R13.reuse, 0x1, -R2 ;  /* 0x000000010d097824 */ /* 0x040fe200078e0a02 */
[----:B------:R-:W-:Y:S01]  /*17060*/  LOP3.LUT R6, R6, 0xfffffff8, RZ, 0xc0, !PT ;  /* 0xfffffff806067812 */ /* 0x000fe200078ec0ff */
[----:B------:R-:W-:Y:S01]  /*17070*/  IMAD.IADD R11, R13, 0x1, -R11 ;  /* 0x000000010d0b7824 */ /* 0x000fe200078e0a0b */
[----:B------:R-:W-:Y:S01]  /*17080*/  SHF.R.S32.HI R13, RZ, 0x1f, R0 ;  /* 0x0000001fff0d7819 */ /* 0x000fe20000011400 */
[----:B------:R-:W-:Y:S01]  /*17090*/  IMAD.MOV.U32 R4, RZ, RZ, R14 ;  /* 0x000000ffff047224 */ /* 0x000fe200078e000e */
[----:B------:R-:W-:Y:S01]  /*170a0*/  LOP3.LUT P0, RZ, R0, 0x3, RZ, 0xc0, !PT ;  /* 0x0000000300ff7812 */ /* 0x000fe2000780c0ff */
[----:B------:R-:W-:Y:S01]  /*170b0*/  IMAD.IADD R10, R8, 0x1, -R6 ;  /* 0x00000001080a7824 */ /* 0x000fe200078e0a06 */
[----:B------:R-:W-:Y:S01]  /*170c0*/  LEA.HI R15, R13, R0, RZ, 0x2 ;  /* 0x000000000d0f7211 */ /* 0x000fe200078f10ff */
[----:B------:R-:W-:Y:S01]  /*170d0*/  IMAD.IADD R3, R17, 0x1, R3 ;  /* 0x0000000111037824 */ /* 0x000fe200078e0203 */
[--C-:B------:R-:W-:Y:S01]  /*170e0*/  SHF.R.S32.HI R6, RZ, 0x5, R7.reuse ;  /* 0x00000005ff067819 */ /* 0x100fe20000011407 */
[----:B------:R-:W-:Y:S01]  /*170f0*/  IMAD.MOV.U32 R2, RZ, RZ, R16 ;  /* 0x000000ffff027224 */ /* 0x000fe200078e0010 */
[----:B------:R-:W-:Y:S01]  /*17100*/  SHF.R.S32.HI R0, RZ, 0x1f, R7 ;  /* 0x0000001fff007819 */ /* 0x000fe20000011407 */
[----:B---3--:R-:W-:Y:S01]  /*17110*/  IMAD.WIDE.U32 R18, R28, c[0x0][0x498], R4 ;  /* 0x000126001c127a25 */ /* 0x008fe200078e0004 */
[----:B------:R-:W-:-:S02]  /*17120*/  SHF.R.S32.HI R22, RZ, 0x3, R12 ;  /* 0x00000003ff167819 */ /* 0x000fc4000001140c */
[----:B------:R-:W-:Y:S01]  /*17130*/  LEA.HI R0, R0, R6, RZ, 0x2 ;  /* 0x0000000600007211 */ /* 0x000fe200078f10ff */
[----:B------:R-:W-:Y:S01]  /*17140*/  IMAD.WIDE.U32 R12, R28, c[0x0][0x3f0], R2 ;  /* 0x0000fc001c0c7a25 */ /* 0x000fe200078e0002 */
[----:B------:R-:W-:Y:S02]  /*17150*/  LEA.HI R2, R9, R9, RZ, 0x1 ;  /* 0x0000000909027211 */ /* 0x000fe400078f08ff */
[----:B------:R-:W-:Y:S01]  /*17160*/  LOP3.LUT R3, R0, 0xffffffc, RZ, 0xc0, !PT ;  /* 0x0ffffffc00037812 */ /* 0x000fe200078ec0ff */
[----:B------:R-:W-:Y:S01]  /*17170*/  IMAD.SHL.U32 R4, R22, 0x40, RZ ;  /* 0x0000004016047824 */ /* 0x000fe200078e00ff */
[----:B------:R-:W-:Y:S01]  /*17180*/  LOP3.LUT R5, R2, 0x1ffffffe, RZ, 0xc0, !PT ;  /* 0x1ffffffe02057812 */ /* 0x000fe200078ec0ff */
[----:B------:R-:W-:Y:S01]  /*17190*/  IMAD.SHL.U32 R8, R11, 0x8, RZ ;  /* 0x000000080b087824 */ /* 0x000fe200078e00ff */
[----:B------:R-:W-:Y:S01]  /*171a0*/  SHF.R.S32.HI R14, RZ, 0x1f, R28 ;  /* 0x0000001fff0e7819 */ /* 0x000fe2000001141c */
[----:B------:R-:W-:Y:S01]  /*171b0*/  IMAD.IADD R7, R6, 0x1, -R3 ;  /* 0x0000000106077824 */ /* 0x000fe200078e0a03 */
[----:B------:R-:W-:Y:S01]  /*171c0*/  LOP3.LUT R0, R4, 0x1c0, RZ, 0xc0, !PT ;  /* 0x000001c004007812 */ /* 0x000fe200078ec0ff */
[----:B------:R-:W-:Y:S01]  /*171d0*/  IMAD.IADD R5, R9, 0x1, -R5 ;  /* 0x0000000109057824 */ /* 0x000fe200078e0a05 */
[----:B------:R-:W-:Y:S01]  /*171e0*/  F2FP.BF16.PACK_AB R100, R101, R100 ;  /* 0x000000646564723e */ /* 0x000fe200000010ff */
[----:B------:R-:W-:Y:S01]  /*171f0*/  IMAD R21, R14, c[0x0][0x498], RZ ;  /* 0x000126000e157a24 */ /* 0x000fe200078e02ff */
[----:B------:R-:W-:Y:S01]  /*17200*/  LOP3.LUT R4, R0, 0x38, R8, 0xf8, !PT ;  /* 0x0000003800047812 */ /* 0x000fe200078ef808 */
[----:B------:R-:W-:Y:S01]  /*17210*/  IMAD R17, R14, c[0x0][0x3f0], RZ ;  /* 0x0000fc000e117a24 */ /* 0x000fe200078e02ff */
[----:B------:R-:W-:Y:S01]  /*17220*/  SHF.R.U32.HI R3, RZ, 0x3, R0 ;  /* 0x00000003ff037819 */ /* 0x000fe20000011600 */
[----:B------:R-:W-:Y:S01]  /*17230*/  IMAD.SHL.U32 R0, R2, 0x20, RZ ;  /* 0x0000002002007824 */ /* 0x000fe200078e00ff */
[----:B------:R-:W-:Y:S01]  /*17240*/  F2FP.BF16.PACK_AB R102, R103, R102 ;  /* 0x000000666766723e */ /* 0x000fe200000010ff */
[----:B------:R-:W-:Y:S01]  /*17250*/  IMAD R16, R6, 0x200, R9 ;  /* 0x0000020006107824 */ /* 0x000fe200078e0209 */
[----:B------:R-:W-:Y:S01]  /*17260*/  LOP3.LUT R14, R4, R3, RZ, 0x3c, !PT ;  /* 0x00000003040e7212 */ /* 0x000fe200078e3cff */
[----:B------:R-:W-:Y:S01]  /*17270*/  IMAD R17, R28, c[0x0][0x3f4], R17 ;  /* 0x0000fd001c117a24 */ /* 0x000fe200078e0211 */
[----:B------:R-:W-:Y:S01]  /*17280*/  LOP3.LUT R2, R0, 0xffffffc0, RZ, 0xc0, !PT ;  /* 0xffffffc000027812 */ /* 0x000fe200078ec0ff */
[----:B------:R-:W-:Y:S01]  /*17290*/  IMAD R0, R11, 0x10, R22 ;  /* 0x000000100b007824 */ /* 0x000fe200078e0216 */
[----:B------:R-:W-:Y:S01]  /*172a0*/  LOP3.LUT R4, R10, 0x1, RZ, 0xc0, !PT ;  /* 0x000000010a047812 */ /* 0x000fe200078ec0ff */
[----:B------:R-:W-:Y:S01]  /*172b0*/  IMAD.SHL.U32 R6, R20, 0x8, RZ ;  /* 0x0000000814067824 */ /* 0x000fe200078e00ff */
[----:B------:R-:W-:Y:S01]  /*172c0*/  SHF.R.S32.HI R3, RZ, 0x2, R15 ;  /* 0x00000002ff037819 */ /* 0x000fe2000001140f */
[----:B------:R-:W-:Y:S01]  /*172d0*/  IMAD R11, R5, 0x8, R2 ;  /* 0x00000008050b7824 */ /* 0x000fe200078e0202 */
[----:B------:R-:W-:Y:S01]  /*172e0*/  ISETP.NE.U32.AND P4, PT, R4, 0x1, PT ;  /* 0x000000010400780c */ /* 0x000fe20003f85070 */
[----:B----4-:R-:W-:Y:S01]  /*172f0*/  IMAD R5, R29, 0x80, R0 ;  /* 0x000000801d057824 */ /* 0x010fe200078e0200 */
[----:B------:R-:W-:Y:S01]  /*17300*/  F2FP.BF16.PACK_AB R156, R157, R156 ;  /* 0x0000009c9d9c723e */ /* 0x000fe200000010ff */
[C---:B------:R-:W-:Y:S01]  /*17310*/  IMAD.SHL.U32 R2, R10.reuse, 0x40, RZ ;  /* 0x000000400a027824 */ /* 0x040fe200078e00ff */
[----:B------:R-:W-:Y:S01]  /*17320*/  R2P PR, R10, 0x6 ;  /* 0x000000060a007804 */ /* 0x000fe20000000000 */
[----:B------:R-:W-:Y:S01]  /*17330*/  @P3 IMAD.HI.U32 R9, R5, c[0x0][0x4ec], RZ ;  /* 0x00013b0005093a27 */ /* 0x000fe200078e00ff */
[----:B------:R-:W-:-:S02]  /*17340*/  F2FP.BF16.PACK_AB R158, R159, R158 ;  /* 0x0000009e9f9e723e */ /* 0x000fc400000010ff */
[----:B------:R-:W-:Y:S01]  /*17350*/  F2FP.BF16.PACK_AB R160, R161, R160 ;  /* 0x000000a0a1a0723e */ /* 0x000fe200000010ff */
[----:B------:R-:W-:Y:S01]  /*17360*/  IMAD.MOV.U32 R4, RZ, RZ, R5 ;  /* 0x000000ffff047224 */ /* 0x000fe200078e0005 */
[----:B------:R-:W-:Y:S01]  /*17370*/  @P3 SHF.R.U32.HI R4, RZ, c[0x0][0x4f0], R9 ;  /* 0x00013c00ff043a19 */ /* 0x000fe20000011609 */
[----:B------:R-:W-:Y:S01]  /*17380*/  IMAD R0, R7, 0x10, R3 ;  /* 0x0000001007007824 */ /* 0x000fe200078e0203 */
[----:B------:R-:W-:Y:S01]  /*17390*/  LOP3.LUT R7, R2, 0x1c0, RZ, 0xc0, !PT ;  /* 0x000001c002077812 */ /* 0x000fe200078ec0ff */
[----:B------:R-:W-:Y:S01]  /*173a0*/  IMAD.IADD R3, R13, 0x1, R17 ;  /* 0x000000010d037824 */ /* 0x000fe200078e0211 */
[----:B------:R-:W-:Y:S01]  /*173b0*/  LOP3.LUT R17, R14, 0x7ffffe00, R6, 0xf8, !PT ;  /* 0x7ffffe000e117812 */ /* 0x000fe200078ef806 */
[----:B------:R-:W-:Y:S01]  /*173c0*/  IMAD.IADD R9, R0, 0x1, R11 ;  /* 0x0000000100097824 */ /* 0x000fe200078e020b */
[----:B------:R-:W-:Y:S01]  /*173d0*/  LEA.HI R7, R7, R7, RZ, 0x1d ;  /* 0x0000000707077211 */ /* 0x000fe200078fe8ff */
[----:B------:R-:W-:Y:S01]  /*173e0*/  IMAD.MOV R6, RZ, RZ, -R4 ;  /* 0x000000ffff067224 */ /* 0x000fe200078e0a04 */
[----:B------:R-:W-:Y:S01]  /*173f0*/  F2FP.BF16.PACK_AB R162, R163, R162 ;  /* 0x000000a2a3a2723e */ /* 0x000fe200000010ff */
[----:B------:R-:W-:Y:S01]  /*17400*/  IMAD R0, R29, 0x80, R0 ;  /* 0x000000801d007824 */ /* 0x000fe200078e0200 */
[----:B------:R-:W-:Y:S01]  /*17410*/  F2FP.BF16.PACK_AB R164, R165, R164 ;  /* 0x000000a4a5a4723e */ /* 0x000fe200000010ff */
[----:B------:R-:W-:Y:S01]  /*17420*/  IMAD R10, R6, c[0x0][0x4e8], R5 ;  /* 0x00013a00060a7a24 */ /* 0x000fe200078e0205 */
[----:B------:R-:W-:Y:S01]  /*17430*/  SHF.R.S32.HI R5, RZ, 0x1f, R4 ;  /* 0x0000001fff057819 */ /* 0x000fe20000011404 */
[----:B------:R-:W-:Y:S01]  /*17440*/  IMAD.U32 R11, R16, 0x2, R7 ;  /* 0x00000002100b7824 */ /* 0x000fe200078e0007 */
[C---:B------:R-:W-:Y:S01]  /*17450*/  IADD3 R7, R0.reuse, 0x8, RZ ;  /* 0x0000000800077810 */ /* 0x040fe20007ffe0ff */
[----:B------:R-:W-:Y:S01]  /*17460*/  IMAD R14, R29, 0x80, R9 ;  /* 0x000000801d0e7824 */ /* 0x000fe200078e0209 */
[CC--:B------:R-:W-:Y:S01]  /*17470*/  ISETP.GE.OR P5, PT, R0.reuse, R54.reuse, P0 ;  /* 0x000000360000720c */ /* 0x0c0fe200007a6670 */
[----:B------:R-:W-:Y:S01]  /*17480*/  IMAD.MOV.U32 R2, RZ, RZ, R12 ;  /* 0x000000ffff027224 */ /* 0x000fe200078e000c */
[----:B------:R-:W-:Y:S01]  /*17490*/  IADD3 R6, R0, 0x40, RZ ;  /* 0x0000004000067810 */ /* 0x000fe20007ffe0ff */
[----:B------:R-:W-:Y:S01]  /*174a0*/  IMAD R5, R5, c[0x0][0x3e0], RZ ;  /* 0x0000f80005057a24 */ /* 0x000fe200078e02ff */
[----:B------:R-:W-:Y:S01]  /*174b0*/  ISETP.GE.OR P6, PT, R7, R54, P0 ;  /* 0x000000360700720c */ /* 0x000fe200007c6670 */
[----:B------:R-:W-:Y:S01]  /*174c0*/  @P3 IMAD.HI.U32 R7, R14, c[0x0][0x4ec], RZ ;  /* 0x00013b000e073a27 */ /* 0x000fe200078e00ff */
[----:B------:R-:W-:-:S02]  /*174d0*/  P2R R9, PR, RZ, 0x20 ;  /* 0x00000020ff097803 */ /* 0x000fc40000000000 */
[----:B------:R-:W-:Y:S01]  /*174e0*/  ISETP.GE.OR P5, PT, R6, R54, P0 ;  /* 0x000000360600720c */ /* 0x000fe200007a6670 */
[----:B------:R-:W-:Y:S01]  /*174f0*/  IMAD.MOV.U32 R15, RZ, RZ, -0x10 ;  /* 0xfffffff0ff0f7424 */ /* 0x000fe200078e00ff */
[----:B------:R-:W-:Y:S01]  /*17500*/  IADD3 R0, R0, 0x48, RZ ;  /* 0x0000004800007810 */ /* 0x000fe20007ffe0ff */
[C---:B------:R-:W-:Y:S01]  /*17510*/  IMAD.WIDE.U32 R2, R4.reuse, c[0x0][0x3e0], R2 ;  /* 0x0000f80004027a25 */ /* 0x040fe200078e0002 */
[----:B------:R-:W-:Y:S02]  /*17520*/  F2FP.BF16.PACK_AB R166, R167, R166 ;  /* 0x000000a6a7a6723e */ /* 0x000fe400000010ff */
[----:B------:R-:W-:Y:S01]  /*17530*/  SEL R15, R15, 0x10, !P4 ;  /* 0x000000100f0f7807 */ /* 0x000fe20006000000 */
[----:B------:R-:W-:Y:S01]  /*17540*/  IMAD R6, R4, c[0x0][0x3e4], R5 ;  /* 0x0000f90004067a24 */ /* 0x000fe200078e0205 */
[----:B------:R-:W-:Y:S01]  /*17550*/  ISETP.GE.OR P4, PT, R0, R54, P0 ;  /* 0x000000360000720c */ /* 0x000fe20000786670 */
[----:B------:R-:W-:Y:S01]  /*17560*/  IMAD.MOV.U32 R4, RZ, RZ, R14 ;  /* 0x000000ffff047224 */ /* 0x000fe200078e000e */
[----:B------:R-:W-:Y:S01]  /*17570*/  @P3 SHF.R.U32.HI R4, RZ, c[0x0][0x4f0], R7 ;  /* 0x00013c00ff043a19 */ /* 0x000fe20000011607 */
[----:B------:R-:W-:Y:S01]  /*17580*/  IMAD R21, R28, c[0x0][0x49c], R21 ;  /* 0x000127001c157a24 */ /* 0x000fe200078e0215 */
[----:B------:R-:W-:Y:S01]  /*17590*/  ISETP.NE.AND P3, PT, R9, RZ, PT ;  /* 0x000000ff0900720c */ /* 0x000fe20003f65270 */
[----:B------:R-:W-:Y:S01]  /*175a0*/  IMAD.SHL.U32 R0, R11, 0x2, RZ ;  /* 0x000000020b007824 */ /* 0x000fe200078e00ff */
[----:B------:R-:W-:Y:S01]  /*175b0*/  SHF.R.S32.HI R11, RZ, 0x1f, R10 ;  /* 0x0000001fff0b7819 */ /* 0x000fe2000001140a */
[----:B------:R-:W-:Y:S01]  /*175c0*/  IMAD.IADD R3, R3, 0x1, R6 ;  /* 0x0000000103037824 */ /* 0x000fe200078e0206 */
[--C-:B------:R-:W-:Y:S01]  /*175d0*/  SHF.R.S32.HI R6, RZ, 0x1f, R4.reuse ;  /* 0x0000001fff067819 */ /* 0x100fe20000011404 */
[----:B------:R-:W-:Y:S01]  /*175e0*/  IMAD.MOV.U32 R16, RZ, RZ, 0x20 ;  /* 0x00000020ff107424 */ /* 0x000fe200078e00ff */
[----:B------:R-:W-:Y:S01]  /*175f0*/  IADD3 R12, P0, R4, R18, RZ ;  /* 0x00000012040c7210 */ /* 0x000fe20007f1e0ff */
[----:B------:R-:W-:Y:S01]  /*17600*/  IMAD.MOV R4, RZ, RZ, -R4 ;  /* 0x000000ffff047224 */ /* 0x000fe200078e0a04 */
[----:B------:R-:W-:Y:S01]  /*17610*/  STS [R0+0x80], R136 ;  /* 0x0000808800007388 */ /* 0x000fe20000000800 */
[----:B------:R-:W-:Y:S01]  /*17620*/  IMAD.WIDE.U32 R2, R10, c[0x0][0x3d8], R2 ;  /* 0x0000f6000a027a25 */ /* 0x000fe200078e0002 */
[----:B------:R-:W-:-:S02]  /*17630*/  IADD3.X R13, R6, R19, R21, P0, !PT ;  /* 0x00000013060d7210 */ /* 0x000fc400007fe415 */
[----:B------:R-:W-:Y:S01]  /*17640*/  SEL R16, R16, 0xffffffe0, !P1 ;  /* 0xffffffe010107807 */ /* 0x000fe20004800000 */
[----:B------:R-:W-:Y:S01]  /*17650*/  IMAD R6, R11, c[0x0][0x3d8], RZ ;  /* 0x0000f6000b067a24 */ /* 0x000fe200078e02ff */
[----:B------:R-:W-:Y:S01]  /*17660*/  STS [R0+0x480], R138 ;  /* 0x0004808a00007388 */ /* 0x000fe20000000800 */
[----:B------:R-:W-:Y:S01]  /*17670*/  IMAD R4, R4, c[0x0][0x4e8], R14 ;  /* 0x00013a0004047a24 */ /* 0x000fe200078e020e */
[----:B------:R-:W-:Y:S01]  /*17680*/  IADD3 R7, R0, 0x80, RZ ;  /* 0x0000008000077810 */ /* 0x000fe20007ffe0ff */
[----:B------:R-:W-:Y:S01]  /*17690*/  IMAD R6, R10, c[0x0][0x3dc], R6 ;  /* 0x0000f7000a067a24 */ /* 0x000fe200078e0206 */
[C---:B------:R-:W-:Y:S01]  /*176a0*/  IADD3 R9, R0.reuse, 0xc0, RZ ;  /* 0x000000c000097810 */ /* 0x040fe20007ffe0ff */
[----:B------:R-:W-:Y:S01]  /*176b0*/  IMAD.IADD R5, R0, 0x1, R15 ;  /* 0x0000000100057824 */ /* 0x000fe200078e020f */
[----:B------:R-:W-:Y:S01]  /*176c0*/  LEA R21, P0, R2, c[0x0][0x380], 0x1 ;  /* 0x0000e00002157a11 */ /* 0x000fe200078008ff */
[----:B------:R-:W-:Y:S01]  /*176d0*/  IMAD.IADD R3, R3, 0x1, R6 ;  /* 0x0000000103037824 */ /* 0x000fe200078e0206 */
[----:B------:R-:W-:Y:S01]  /*176e0*/  SHF.R.S32.HI R6, RZ, 0x1f, R4 ;  /* 0x0000001fff067819 */ /* 0x000fe20000011404 */
[----:B------:R-:W-:Y:S01]  /*176f0*/  IMAD R22, R29, 0x80, R22 ;  /* 0x000000801d167824 */ /* 0x000fe200078e0216 */
[----:B------:R-:W-:Y:S01]  /*17700*/  STS [R5+0x80], R23 ;  /* 0x0000801705007388 */ /* 0x000fe20000000800 */
[----:B------:R-:W-:-:S02]  /*17710*/  @P2 IADD3 R9, R7, -0x40, RZ ;  /* 0xffffffc007092810 */ /* 0x000fc40007ffe0ff */
[----:B------:R-:W-:Y:S01]  /*17720*/  IMAD R6, R6, c[0x0][0x488], RZ ;  /* 0x0001220006067a24 */ /* 0x000fe200078e02ff */
[----:B------:R-:W-:Y:S01]  /*17730*/  STS [R5+0x480], R150 ;  /* 0x0004809605007388 */ /* 0x000fe20000000800 */
[----:B------:R-:W-:Y:S01]  /*17740*/  LEA.HI.X R20, R2, c[0x0][0x384], R3, 0x1, P0 ;  /* 0x0000e10002147a11 */ /* 0x000fe200000f0c03 */
[C---:B------:R-:W-:Y:S01]  /*17750*/  IMAD.WIDE.U32 R2, R4.reuse, c[0x0][0x488], R12 ;  /* 0x0001220004027a25 */ /* 0x040fe200078e000c */
[----:B------:R-:W-:Y:S01]  /*17760*/  F2FP.BF16.PACK_AB R112, R113, R112 ;  /* 0x000000707170723e */ /* 0x000fe200000010ff */
[----:B------:R-:W-:Y:S01]  /*17770*/  STS [R0+0x2080], R140 ;  /* 0x0020808c00007388 */ /* 0x000fe20000000800 */
[----:B------:R-:W-:Y:S01]  /*17780*/  F2FP.BF16.PACK_AB R114, R115, R114 ;  /* 0x000000727372723e */ /* 0x000fe200000010ff */
[----:B------:R-:W-:Y:S01]  /*17790*/  IMAD R6, R4, c[0x0][0x48c], R6 ;  /* 0x0001230004067a24 */ /* 0x000fe200078e0206 */
[----:B------:R-:W-:Y:S01]  /*177a0*/  LEA R4, P0, R2, c[0x0][0x450], 0x2 ;  /* 0x0001140002047a11 */ /* 0x000fe200078010ff */
[----:B------:R1:W-:Y:S01]  /*177b0*/  STS [R0+0x2480], R142 ;  /* 0x0024808e00007388 */ /* 0x0003e20000000800 */
[----:B------:R-:W-:-:S02]  /*177c0*/  F2FP.BF16.PACK_AB R104, R105, R104 ;  /* 0x000000686968723e */ /* 0x000fc400000010ff */
[----:B------:R-:W-:Y:S01]  /*177d0*/  F2FP.BF16.PACK_AB R106, R107, R106 ;  /* 0x0000006a6b6a723e */ /* 0x000fe200000010ff */
[----:B------:R-:W-:Y:S01]  /*177e0*/  STS [R5+0x2080], R144 ;  /* 0x0020809005007388 */ /* 0x000fe20000000800 */
[----:B------:R-:W-:Y:S02]  /*177f0*/  F2FP.BF16.PACK_AB R108, R109, R108 ;  /* 0x0000006c6d6c723e */ /* 0x000fe400000010ff */
[----:B------:R-:W-:Y:S01]  /*17800*/  F2FP.BF16.PACK_AB R110, R111, R110 ;  /* 0x0000006e6f6e723e */ /* 0x000fe200000010ff */
[----:B------:R2:W-:Y:S01]  /*17810*/  STS [R5+0x2480], R146 ;  /* 0x0024809205007388 */ /* 0x0005e20000000800 */
[----:B------:R-:W-:Y:S02]  /*17820*/  F2FP.BF16.PACK_AB R116, R117, R116 ;  /* 0x000000747574723e */ /* 0x000fe400000010ff */
[----:B------:R-:W-:Y:S01]  /*17830*/  F2FP.BF16.PACK_AB R118, R119, R118 ;  /* 0x000000767776723e */ /* 0x000fe200000010ff */
[----:B------:R-:W-:Y:S01]  /*17840*/  SHFL.IDX PT, R12, R4, RZ, 0x1c1f ;  /* 0x001c1fff040c7589 */ /* 0x000fe200000e0000 */
[----:B------:R-:W-:-:S02]  /*17850*/  F2FP.BF16.PACK_AB R168, R169, R168 ;  /* 0x000000a8a9a8723e */ /* 0x000fc400000010ff */
[----:B------:R-:W-:Y:S01]  /*17860*/  F2FP.BF16.PACK_AB R170, R171, R170 ;  /* 0x000000aaabaa723e */ /* 0x000fe200000010ff */
[----:B------:R-:W-:Y:S01]  /*17870*/  SHFL.IDX PT, R10, R4, 0x1, 0x1c1f ;  /* 0x003c1f00040a7f89 */ /* 0x000fe200000e0000 */
[----:B------:R-:W-:Y:S02]  /*17880*/  F2FP.BF16.PACK_AB R120, R121, R120 ;  /* 0x000000787978723e */ /* 0x000fe400000010ff */
[----:B------:R-:W-:Y:S01]  /*17890*/  F2FP.BF16.PACK_AB R122, R123, R122 ;  /* 0x0000007a7b7a723e */ /* 0x000fe200000010ff */
[----:B------:R-:W-:Y:S01]  /*178a0*/  SHFL.IDX PT, R44, R20, 0x3, 0x181f ;  /* 0x00781f00142c7f89 */ /* 0x000fe200000e0000 */
[----:B------:R-:W-:Y:S02]  /*178b0*/  F2FP.BF16.PACK_AB R124, R125, R124 ;  /* 0x0000007c7d7c723e */ /* 0x000fe400000010ff */
[----:B------:R-:W-:Y:S01]  /*178c0*/  F2FP.BF16.PACK_AB R126, R127, R126 ;  /* 0x0000007e7f7e723e */ /* 0x000fe200000010ff */
[----:B------:R-:W-:Y:S01]  /*178d0*/  SHFL.IDX PT, R48, R21, 0x6, 0x181f ;  /* 0x00d81f0015307f89 */ /* 0x000fe200000e0000 */
[----:B-1----:R-:W-:Y:S01]  /*178e0*/  IMAD.IADD R0, R0, 0x1, R16 ;  /* 0x0000000100007824 */ /* 0x002fe200078e0210 */
[----:B------:R-:W-:-:S02]  /*178f0*/  SHF.R.S32.HI R52, RZ, 0x1f, R8 ;  /* 0x0000001fff347819 */ /* 0x000fc40000011408 */
[C---:B------:R-:W-:Y:S01]  /*17900*/  IADD3 R23, R22.reuse, 0x40, RZ ;  /* 0x0000004016177810 */ /* 0x040fe20007ffe0ff */
[----:B------:R-:W-:Y:S01]  /*17910*/  SHFL.IDX PT, R51, R20, 0x4, 0x181f ;  /* 0x00981f0014337f89 */ /* 0x000fe200000e0000 */
[C---:B------:R-:W-:Y:S02]  /*17920*/  IADD3 R45, R22.reuse, 0x50, RZ ;  /* 0x00000050162d7810 */ /* 0x040fe40007ffe0ff */
[----:B------:R-:W-:Y:S01]  /*17930*/  IADD3 R53, R22, 0x60, RZ ;  /* 0x0000006016357810 */ /* 0x000fe20007ffe0ff */
[C---:B--2---:R-:W-:Y:S01]  /*17940*/  IMAD.IADD R5, R16.reuse, 0x1, R5 ;  /* 0x0000000110057824 */ /* 0x044fe200078e0205 */
[----:B------:R-:W-:Y:S04]  /*17950*/  STS [R0+0x80], R152 ;  /* 0x0000809800007388 */ /* 0x000fe80000000800 */
[----:B------:R-:W-:Y:S04]  /*17960*/  STS [R0+0x480], R154 ;  /* 0x0004809a00007388 */ /* 0x000fe80000000800 */
[----:B------:R-:W-:Y:S04]  /*17970*/  STS [R5+0x80], R100 ;  /* 0x0000806405007388 */ /* 0x000fe80000000800 */
[----:B------:R-:W-:Y:S04]  /*17980*/  STS [R5+0x480], R102 ;  /* 0x0004806605007388 */ /* 0x000fe80000000800 */
[----:B------:R-:W-:Y:S04]  /*17990*/  STS [R0+0x2080], R156 ;  /* 0x0020809c00007388 */ /* 0x000fe80000000800 */
[----:B------:R1:W-:Y:S04]  /*179a0*/  STS [R0+0x2480], R158 ;  /* 0x0024809e00007388 */ /* 0x0003e80000000800 */
[----:B------:R-:W-:Y:S04]  /*179b0*/  STS [R5+0x2080], R160 ;  /* 0x002080a005007388 */ /* 0x000fe80000000800 */
[----:B------:R-:W-:Y:S04]  /*179c0*/  STS [R5+0x2480], R162 ;  /* 0x002480a205007388 */ /* 0x000fe80000000800 */
[----:B------:R-:W-:Y:S04]  /*179d0*/  STS [R9], R164 ;  /* 0x000000a409007388 */ /* 0x000fe80000000800 */
[----:B------:R-:W-:Y:S04]  /*179e0*/  STS [R9+0x400], R166 ;  /* 0x000400a609007388 */ /* 0x000fe80000000800 */
[----:B------:R-:W-:Y:S04]  /*179f0*/  SHFL.IDX PT, R50, R20, 0x5, 0x181f ;  /* 0x00b81f0014327f89 */ /* 0x000fe800000e0000 */
[----:B------:R-:W-:Y:S01]  /*17a00*/  SHFL.IDX PT, R49, R20, 0x6, 0x181f ;  /* 0x00d81f0014317f89 */ /* 0x000fe200000e0000 */
[----:B-1----:R-:W-:Y:S01]  /*17a10*/  IMAD.IADD R0, R3, 0x1, R6 ;  /* 0x0000000103007824 */ /* 0x002fe200078e0206 */
[----:B------:R-:W-:-:S02]  /*17a20*/  IADD3 R3, R16, 0x400, R9 ;  /* 0x0000040010037810 */ /* 0x000fc40007ffe009 */
[----:B------:R-:W-:Y:S02]  /*17a30*/  SHFL.IDX PT, R6, R4, 0x2, 0x1c1f ;  /* 0x005c1f0004067f89 */ /* 0x000fe400000e0000 */
[----:B------:R-:W-:Y:S01]  /*17a40*/  LEA.HI.X R2, R2, c[0x0][0x454], R0, 0x2, P0 ;  /* 0x0001150002027a11 */ /* 0x000fe200000f1400 */
[C---:B------:R-:W-:Y:S01]  /*17a50*/  IMAD.IADD R0, R15.reuse, 0x1, R9 ;  /* 0x000000010f007824 */ /* 0x040fe200078e0209 */
[----:B------:R-:W-:Y:S01]  /*17a60*/  SHFL.IDX PT, R4, R4, 0x3, 0x1c1f ;  /* 0x007c1f0004047f89 */ /* 0x000fe200000e0000 */
[----:B------:R-:W-:Y:S01]  /*17a70*/  IMAD.IADD R14, R15, 0x1, R3 ;  /* 0x000000010f0e7824 */ /* 0x000fe200078e0203 */
[----:B------:R-:W-:Y:S01]  /*17a80*/  ISETP.GE.AND P0, PT, R8, c[0x0][0x3c8], PT ;  /* 0x0000f20008007a0c */ /* 0x000fe20003f06270 */
[----:B------:R-:W-:Y:S01]  /*17a90*/  IMAD.IADD R3, R16, 0x1, R9 ;  /* 0x0000000110037824 */ /* 0x000fe200078e0209 */
[----:B------:R-:W1:Y:S02]  /*17aa0*/  SHFL.IDX PT, R13, R2, RZ, 0x1c1f ;  /* 0x001c1fff020d7589 */ /* 0x000e6400000e0000 */
[----:B------:R-:W-:-:S02]  /*17ab0*/  ISETP.GE.OR P1, PT, R22, R54, P0 ;  /* 0x000000361600720c */ /* 0x000fc40000726670 */
[----:B------:R-:W2:Y:S04]  /*17ac0*/  SHFL.IDX PT, R11, R2, 0x1, 0x1c1f ;  /* 0x003c1f00020b7f89 */ /* 0x000ea800000e0000 */
[----:B------:R-:W3:Y:S04]  /*17ad0*/  SHFL.IDX PT, R7, R2, 0x2, 0x1c1f ;  /* 0x005c1f0002077f89 */ /* 0x000ee800000e0000 */
[----:B------:R4:W1:Y:S04]  /*17ae0*/  SHFL.IDX PT, R5, R2, 0x3, 0x1c1f ;  /* 0x007c1f0002057f89 */ /* 0x00086800000e0000 */
[----:B------:R-:W-:Y:S04]  /*17af0*/  STS [R0], R112 ;  /* 0x0000007000007388 */ /* 0x000fe80000000800 */
[----:B------:R-:W-:Y:S04]  /*17b00*/  STS [R0+0x400], R114 ;  /* 0x0004007200007388 */ /* 0x000fe80000000800 */
[----:B------:R-:W-:Y:S04]  /*17b10*/  STS [R9+0x2000], R104 ;  /* 0x0020006809007388 */ /* 0x000fe80000000800 */
[----:B------:R-:W-:Y:S04]  /*17b20*/  STS [R9+0x2400], R106 ;  /* 0x0024006a09007388 */ /* 0x000fe80000000800 */
[----:B------:R-:W-:Y:S01]  /*17b30*/  STS [R0+0x2000], R108 ;  /* 0x0020006c00007388 */ /* 0x000fe20000000800 */
[----:B----4-:R-:W-:-:S03]  /*17b40*/  IMAD.IADD R2, R16, 0x1, R0 ;  /* 0x0000000110027824 */ /* 0x010fc600078e0200 */
[----:B------:R4:W-:Y:S04]  /*17b50*/  STS [R0+0x2400], R110 ;  /* 0x0024006e00007388 */ /* 0x0009e80000000800 */
[----:B------:R-:W-:Y:S04]  /*17b60*/  STS [R3], R116 ;  /* 0x0000007403007388 */ /* 0x000fe80000000800 */
[----:B------:R-:W-:Y:S04]  /*17b70*/  STS [R3+0x400], R118 ;  /* 0x0004007603007388 */ /* 0x000fe80000000800 */
[----:B------:R-:W-:Y:S04]  /*17b80*/  STS [R2], R168 ;  /* 0x000000a802007388 */ /* 0x000fe80000000800 */
[----:B------:R-:W-:Y:S04]  /*17b90*/  STS [R14], R170 ;  /* 0x000000aa0e007388 */ /* 0x000fe80000000800 */
[----:B------:R-:W-:Y:S04]  /*17ba0*/  STS [R3+0x2000], R120 ;  /* 0x0020007803007388 */ /* 0x000fe80000000800 */
[----:B------:R-:W-:Y:S01]  /*17bb0*/  STS [R3+0x2400], R122 ;  /* 0x0024007a03007388 */ /* 0x000fe20000000800 */
[----:B----4-:R-:W-:-:S03]  /*17bc0*/  IMAD.SHL.U32 R0, R17, 0x2, RZ ;  /* 0x0000000211007824 */ /* 0x010fc600078e00ff */
[----:B------:R4:W-:Y:S04]  /*17bd0*/  STS [R2+0x2000], R124 ;  /* 0x0020007c02007388 */ /* 0x0009e80000000800 */
[----:B------:R-:W-:Y:S04]  /*17be0*/  STS [R14+0x2000], R126 ;  /* 0x0020007e0e007388 */ /* 0x000fe80000000800 */
[----:B------:R-:W-:Y:S06]  /*17bf0*/  BAR.SYNC.DEFER_BLOCKING 0x1, 0x80 ;  /* 0x0042000000007b1d */ /* 0x000fec0000010000 */
[----:B------:R-:W3:Y:S04]  /*17c00*/  SHFL.IDX PT, R3, R21, 0x1, 0x181f ;  /* 0x00381f0015037f89 */ /* 0x000ee800000e0000 */
[----:B------:R-:W-:Y:S01]  /*17c10*/  SHFL.IDX PT, R9, R21, 0x2, 0x181f ;  /* 0x00581f0015097f89 */ /* 0x000fe200000e0000 */
[----:B----4-:R-:W-:-:S03]  /*17c20*/  IADD3 R2, R22, 0x10, RZ ;  /* 0x0000001016027810 */ /* 0x010fc60007ffe0ff */
[----:B-1----:R-:W-:Y:S04]  /*17c30*/  @!P3 ST.E [R12.64], R24 ;  /* 0x000000180c00b985 */ /* 0x002fe8000c10190c */
[----:B--2---:R-:W-:Y:S04]  /*17c40*/  @!P6 ST.E [R10.64], R25 ;  /* 0x000000190a00e985 */ /* 0x004fe8000c10190c */
[----:B---3--:R-:W-:Y:S04]  /*17c50*/  @!P5 ST.E [R6.64], R26 ;  /* 0x0000001a0600d985 */ /* 0x008fe8000c10190c */
[----:B------:R1:W-:Y:S01]  /*17c60*/  @!P4 ST.E [R4.64], R27 ;  /* 0x0000001b0400c985 */ /* 0x0003e2000c10190c */
[----:B------:R-:W-:-:S02]  /*17c70*/  ISETP.GE.OR P4, PT, R2, R54, P0 ;  /* 0x000000360200720c */ /* 0x000fc40000786670 */
[----:B------:R-:W-:Y:S01]  /*17c80*/  IADD3 R2, R22, 0x20, RZ ;  /* 0x0000002016027810 */ /* 0x000fe20007ffe0ff */
[----:B------:R-:W2:Y:S03]  /*17c90*/  SHFL.IDX PT, R6, R21, RZ, 0x181f ;  /* 0x00181fff15067589 */ /* 0x000ea600000e0000 */
[----:B------:R-:W-:Y:S01]  /*17ca0*/  ISETP.GE.OR P3, PT, R2, R54, P0 ;  /* 0x000000360200720c */ /* 0x000fe20000766670 */
[----:B------:R-:W3:Y:S01]  /*17cb0*/  SHFL.IDX PT, R7, R20, RZ, 0x181f ;  /* 0x00181fff14077589 */ /* 0x000ee200000e0000 */
[----:B------:R-:W-:-:S03]  /*17cc0*/  IADD3 R2, R22, 0x30, RZ ;  /* 0x0000003016027810 */ /* 0x000fc60007ffe0ff */
[----:B------:R-:W-:Y:S01]  /*17cd0*/  LDS.128 R24, [R0+0x80] ;  /* 0x0000800000187984 */ /* 0x000fe20000000c00 */
[----:B------:R-:W-:-:S03]  /*17ce0*/  ISETP.GE.OR P2, PT, R2, R54, P0 ;  /* 0x000000360200720c */ /* 0x000fc60000746670 */
[----:B------:R-:W4:Y:S04]  /*17cf0*/  SHFL.IDX PT, R5, R20, 0x1, 0x181f ;  /* 0x00381f0014057f89 */ /* 0x000f2800000e0000 */
[----:B------:R-:W4:Y:S04]  /*17d00*/  SHFL.IDX PT, R11, R20, 0x2, 0x181f ;  /* 0x00581f00140b7f89 */ /* 0x000f2800000e0000 */
[----:B------:R-:W4:Y:S01]  /*17d10*/  SHFL.IDX PT, R10, R21, 0x3, 0x181f ;  /* 0x00781f00150a7f89 */ /* 0x000f2200000e0000 */
[----:B-1----:R-:W-:-:S03]  /*17d20*/  @!P4 LEA R4, P6, R8, R3, 0x1 ;  /* 0x000000030804c211 */ /* 0x002fc600078c08ff */
[----:B------:R-:W1:Y:S01]  /*17d30*/  LDS.128 R16, [R0+0x880] ;  /* 0x0008800000107984 */ /* 0x000e620000000c00 */
[----:B--2---:R-:W-:-:S03]  /*17d40*/  @!P1 LEA R6, P5, R8, R6, 0x1 ;  /* 0x0000000608069211 */ /* 0x004fc600078a08ff */
[----:B------:R-:W2:Y:S01]  /*17d50*/  LDS.128 R12, [R0+0x1080] ;  /* 0x00108000000c7984 */ /* 0x000ea20000000c00 */
[----:B---3--:R-:W-:-:S03]  /*17d60*/  @!P1 LEA.HI.X R7, R8, R7, R52, 0x1, P5 ;  /* 0x0000000708079211 */ /* 0x008fc600028f0c34 */
[----:B------:R-:W3:Y:S02]  /*17d70*/  LDS.128 R28, [R0+0x1880] ;  /* 0x00188000001c7984 */ /* 0x000ee40000000c00 */
[----:B------:R-:W-:Y:S02]  /*17d80*/  P2R R2, PR, RZ, 0x40 ;  /* 0x00000040ff027803 */ /* 0x000fe40000000000 */
[----:B------:R-:W-:Y:S01]  /*17d90*/  LDS.128 R32, [R0+0x2080] ;  /* 0x0020800000207984 */ /* 0x000fe20000000c00 */
[----:B------:R-:W-:Y:S02]  /*17da0*/  ISETP.GE.OR P6, PT, R23, R54, P0 ;  /* 0x000000361700720c */ /* 0x000fe400007c6670 */
[----:B------:R-:W-:Y:S01]  /*17db0*/  ISETP.NE.AND P5, PT, R2, RZ, PT ;  /* 0x000000ff0200720c */ /* 0x000fe20003fa5270 */
[----:B------:R-:W-:Y:S03]  /*17dc0*/  LDS.128 R36, [R0+0x2880] ;  /* 0x0028800000247984 */ /* 0x000fe60000000c00 */
[C---:B----4-:R-:W-:Y:S01]  /*17dd0*/  @!P4 LEA.HI.X R5, R8.reuse, R5, R52, 0x1, P5 ;  /* 0x000000050805c211 */ /* 0x050fe200028f0c34 */
[----:B------:R-:W-:Y:S01]  /*17de0*/  LDS.128 R40, [R0+0x3080] ;  /* 0x0030800000287984 */ /* 0x000fe20000000c00 */
[----:B------:R-:W-:-:S03]  /*17df0*/  @!P3 LEA R2, P5, R8, R9, 0x1 ;  /* 0x000000090802b211 */ /* 0x000fc600078a08ff */
[----:B------:R-:W4:Y:S01]  /*17e00*/  SHFL.IDX PT, R23, R21, 0x4, 0x181f ;  /* 0x00981f0015177f89 */ /* 0x000f2200000e0000 */
[C-C-:B------:R-:W-:Y:S02]  /*17e10*/  @!P3 LEA.HI.X R3, R8.reuse, R11, R52.reuse, 0x1, P5 ;  /* 0x0000000b0803b211 */ /* 0x140fe400028f0c34 */
[C---:B------:R-:W-:Y:S01]  /*17e20*/  @!P2 LEA R10, P5, R8.reuse, R10, 0x1 ;  /* 0x0000000a080aa211 */ /* 0x040fe200078a08ff */
[----:B------:R-:W4:Y:S03]  /*17e30*/  SHFL.IDX PT, R9, R21, 0x5, 0x181f ;  /* 0x00b81f0015097f89 */ /* 0x000f2600000e0000 */
[----:B------:R-:W-:Y:S02]  /*17e40*/  @!P2 LEA.HI.X R11, R8, R44, R52, 0x1, P5 ;  /* 0x0000002c080ba211 */ /* 0x000fe400028f0c34 */
[-C--:B------:R-:W-:Y:S02]  /*17e50*/  ISETP.GE.OR P5, PT, R45, R54.reuse, P0 ;  /* 0x000000362d00720c */ /* 0x080fe400007a6670 */
[----:B------:R4:W4:Y:S04]  /*17e60*/  LDS.128 R44, [R0+0x3880] ;  /* 0x00388000002c7984 */ /* 0x0009280000000c00 */
[----:B------:R4:W-:Y:S01]  /*17e70*/  @!P1 ST.E.128 [R6.64], R24 ;  /* 0x0000001806009985 */ /* 0x0009e2000c101d0c */
[----:B------:R-:W-:-:S03]  /*17e80*/  ISETP.GE.OR P1, PT, R53, R54, P0 ;  /* 0x000000363500720c */ /* 0x000fc60000726670 */
[----:B-1----:R1:W-:Y:S04]  /*17e90*/  @!P4 ST.E.128 [R4.64], R16 ;  /* 0x000000100400c985 */ /* 0x0023e8000c101d0c */
[----:B--2---:R2:W-:Y:S04]  /*17ea0*/  @!P3 ST.E.128 [R2.64], R12 ;  /* 0x0000000c0200b985 */ /* 0x0045e8000c101d0c */
[----:B---3--:R3:W-:Y:S01]  /*17eb0*/  @!P2 ST.E.128 [R10.64], R28 ;  /* 0x0000001c0a00a985 */ /* 0x0087e2000c101d0c */
[----:B----4-:R-:W-:-:S04]  /*17ec0*/  IADD3 R0, R22, 0x70, RZ ;  /* 0x0000007016007810 */ /* 0x010fc80007ffe0ff */
[----:B------:R-:W-:Y:S02]  /*17ed0*/  ISETP.GE.OR P0, PT, R0, R54, P0 ;  /* 0x000000360000720c */ /* 0x000fe40000706670 */
[C---:B------:R-:W-:Y:S02]  /*17ee0*/  @!P6 LEA R6, P4, R8.reuse, R23, 0x1 ;  /* 0x000000170806e211 */ /* 0x040fe400078808ff */
[C---:B-1----:R-:W-:Y:S02]  /*17ef0*/  @!P5 LEA R4, P3, R8.reuse, R9, 0x1 ;  /* 0x000000090804d211 */ /* 0x042fe400078608ff */
[C-C-:B------:R-:W-:Y:S02]  /*17f00*/  @!P6 LEA.HI.X R7, R8.reuse, R51, R52.reuse, 0x1, P4 ;  /* 0x000000330807e211 */ /* 0x140fe400020f0c34 */
[C---:B--2---:R-:W-:Y:S02]  /*17f10*/  @!P1 LEA R2, P2, R8.reuse, R48, 0x1 ;  /* 0x0000003008029211 */ /* 0x044fe400078408ff */
[C-C-:B------:R-:W-:Y:S01]  /*17f20*/  @!P5 LEA.HI.X R5, R8.reuse, R50, R52.reuse, 0x1, P3 ;  /* 0x000000320805d211 */ /* 0x140fe200018f0c34 */
[----:B------:R3:W-:Y:S01]  /*17f30*/  @!P6 ST.E.128 [R6.64], R32 ;  /* 0x000000200600e985 */ /* 0x0007e2000c101d0c */
[----:B------:R-:W-:-:S03]  /*17f40*/  @!P1 LEA.HI.X R3, R8, R49, R52, 0x1, P2 ;  /* 0x0000003108039211 */ /* 0x000fc600010f0c34 */
[----:B------:R3:W-:Y:S04]  /*17f50*/  @!P5 ST.E.128 [R4.64], R36 ;  /* 0x000000240400d985 */ /* 0x0007e8000c101d0c */
[----:B------:R3:W1:Y:S04]  /*17f60*/  SHFL.IDX PT, R6, R21, 0x7, 0x181f ;  /* 0x00f81f0015067f89 */ /* 0x00066800000e0000 */
[----:B------:R3:W2:Y:S04]  /*17f70*/  SHFL.IDX PT, R4, R20, 0x7, 0x181f ;  /* 0x00f81f0014047f89 */ /* 0x0006a800000e0000 */
[----:B------:R3:W-:Y:S01]  /*17f80*/  @!P1 ST.E.128 [R2.64], R40 ;  /* 0x0000002802009985 */ /* 0x0007e2000c101d0c */
[----:B------:R-:W-:Y:S05]  /*17f90*/  @P0 EXIT ;  /* 0x000000000000094d */ /* 0x000fea0003800000 */
[----:B-1-3--:R-:W-:-:S04]  /*17fa0*/  LEA R2, P0, R8, R6, 0x1 ;  /* 0x0000000608027211 */ /* 0x00afc800078008ff */
[----:B--2---:R-:W-:-:S05]  /*17fb0*/  LEA.HI.X R3, R8, R4, R52, 0x1, P0 ;  /* 0x0000000408037211 */ /* 0x004fca00000f0c34 */
[----:B------:R-:W-:Y:S01]  /*17fc0*/  ST.E.128 [R2.64], R44 ;  /* 0x0000002c02007985 */ /* 0x000fe2000c101d0c */
[----:B------:R-:W-:Y:S05]  /*17fd0*/  EXIT ;  /* 0x000000000000794d */ /* 0x000fea0003800000 */
.L_x_205:
[----:B------:R-:W1:Y:S01]  /*17fe0*/  S2R R8, SR_TID.X ;  /* 0x0000000000087919 */ /* 0x000e620000002100 */
[----:B------:R-:W-:Y:S03]  /*17ff0*/  BSSY B0, `(.L_x_206) ;  /* 0x0000027000007945 */ /* 0x000fe60003800000 */
[----:B------:R-:W2:Y:S01]  /*18000*/  S2R R10, SR_CTAID.Z ;  /* 0x00000000000a7919 */ /* 0x000ea20000002700 */
[----:B-1----:R-:W-:Y:S02]  /*18010*/  ISETP.GT.AND P0, PT, R8, 0x7f, PT ;  /* 0x0000007f0800780c */ /* 0x002fe40003f04270 */
[----:B--2---:R-:W-:-:S11]  /*18020*/  SHF.R.S32.HI R11, RZ, 0x1f, R10 ;  /* 0x0000001fff0b7819 */ /* 0x004fd6000001140a */
[----:B------:R-:W-:Y:S05]  /*18030*/  @P0 BRA `(.L_x_207) ;  /* 0x0000022000000947 */ /* 0x000fea0003800000 */
[----:B------:R-:W1:Y:S01]  /*18040*/  S2R R5, SR_CTAID.X ;  /* 0x0000000000057919 */ /* 0x000e620000002500 */
[----:B------:R-:W-:-:S05]  /*18050*/  MOV R2, c[0x0][0x4e8] ;  /* 0x00013a0000027a02 */ /* 0x000fca0000000f00 */
[----:B------:R-:W-:Y:S01]  /*18060*/  IMAD R0, R2, c[0x0][0x388], RZ ;  /* 0x0000e20002007a24 */ /* 0x000fe200078e02ff */
[----:B-1----:R-:W-:-:S04]  /*18070*/  LEA R5, R5, R8, 0x7 ;  /* 0x0000000805057211 */ /* 0x002fc800078e38ff */
[----:B------:R-:W-:-:S13]  /*18080*/  ISETP.GE.AND P0, PT, R5, R0, PT ;  /* 0x000000000500720c */ /* 0x000fda0003f06270 */
[----:B------:R-:W-:Y:S05]  /*18090*/  @P0 BRA `(.L_x_207) ;  /* 0x000001c000000947 */ /* 0x000fea0003800000 */
[----:B------:R-:W1:Y:S01]  /*180a0*/  S2R R4, SR_CTAID.Y ;  /* 0x0000000000047919 */ /* 0x000e620000002600 */
[----:B------:R-:W-:Y:S02]  /*180b0*/  ISETP.NE.AND P0, PT, R2, 0x1, PT ;  /* 0x000000010200780c */ /* 0x000fe40003f05270 */
[----:B------:R-:W-:-:S11]  /*180c0*/  MOV R0, R5 ;  /* 0x0000000500007202 */ /* 0x000fd60000000f00 */
[----:B------:R-:W-:-:S05]  /*180d0*/  @P0 IMAD.HI.U32 R2, R5, c[0x0][0x4ec], RZ ;  /* 0x00013b0005020a27 */ /* 0x000fca00078e00ff */
[----:B------:R-:W-:Y:S02]  /*180e0*/  @P0 SHF.R.U32.HI R0, RZ, c[0x0][0x4f0], R2 ;  /* 0x00013c00ff000a19 */ /* 0x000fe40000011602 */
[----:B-1----:R-:W-:Y:S01]  /*180f0*/  SHF.R.S32.HI R3, RZ, 0x1f, R4 ;  /* 0x0000001fff037819 */ /* 0x002fe20000011404 */
[----:B------:R-:W-:-:S04]  /*18100*/  IMAD.WIDE.U32 R6, R4, c[0x0][0x490], RZ ;  /* 0x0001240004067a25 */ /* 0x000fc800078e00ff */
[----:B------:R-:W-:-:S04]  /*18110*/  IMAD R3, R3, c[0x0][0x490], RZ ;  /* 0x0001240003037a24 */ /* 0x000fc800078e02ff */
[----:B------:R-:W-:Y:S01]  /*18120*/  IMAD R2, R4, c[0x0][0x494], R3 ;  /* 0x0001250004027a24 */ /* 0x000fe200078e0203 */
[----:B------:R-:W-:-:S04]  /*18130*/  IADD3 R4, -R0, RZ, RZ ;  /* 0x000000ff00047210 */ /* 0x000fc80007ffe1ff */
[----:B------:R-:W-:Y:S01]  /*18140*/  IADD3 R3, R7, R2, RZ ;  /* 0x0000000207037210 */ /* 0x000fe20007ffe0ff */
[----:B------:R-:W-:Y:S02]  /*18150*/  IMAD.MOV.U32 R2, RZ, RZ, R6 ;  /* 0x000000ffff027224 */ /* 0x000fe400078e0006 */
[----:B------:R-:W-:Y:S02]  /*18160*/  IMAD R7, R11, c[0x0][0x498], RZ ;  /* 0x000126000b077a24 */ /* 0x000fe400078e02ff */
[----:B------:R-:W-:Y:S02]  /*18170*/  IMAD R4, R4, c[0x0][0x4e8], R5 ;  /* 0x00013a0004047a24 */ /* 0x000fe400078e0205 */
[----:B------:R-:W-:-:S03]  /*18180*/  IMAD.WIDE.U32 R2, R10, c[0x0][0x498], R2 ;  /* 0x000126000a027a25 */ /* 0x000fc600078e0002 */
[----:B------:R-:W-:Y:S01]  /*18190*/  SHF.R.S32.HI R5, RZ, 0x1f, R4 ;  /* 0x0000001fff057819 */ /* 0x000fe20000011404 */
[----:B------:R-:W-:Y:S01]  /*181a0*/  IMAD R6, R10, c[0x0][0x49c], R7 ;  /* 0x000127000a067a24 */ /* 0x000fe200078e0207 */
[----:B------:R-:W-:Y:S02]  /*181b0*/  SHF.R.S32.HI R7, RZ, 0x1f, R0 ;  /* 0x0000001fff077819 */ /* 0x000fe40000011400 */
[----:B------:R-:W-:Y:S01]  /*181c0*/  IADD3 R2, P0, R0, R2, RZ ;  /* 0x0000000200027210 */ /* 0x000fe20007f1e0ff */
[----:B------:R-:W-:-:S03]  /*181d0*/  IMAD R0, R5, c[0x0][0x488], RZ ;  /* 0x0001220005007a24 */ /* 0x000fc600078e02ff */
[----:B------:R-:W-:Y:S01]  /*181e0*/  IADD3.X R3, R7, R3, R6, P0, !PT ;  /* 0x0000000307037210 */ /* 0x000fe200007fe406 */
[----:B------:R-:W-:-:S04]  /*181f0*/  IMAD R0, R4, c[0x0][0x48c], R0 ;  /* 0x0001230004007a24 */ /* 0x000fc800078e0200 */
[----:B------:R-:W-:-:S05]  /*18200*/  IMAD.WIDE.U32 R2, R4, c[0x0][0x488], R2 ;  /* 0x0001220004027a25 */ /* 0x000fca00078e0002 */
[----:B------:R-:W-:Y:S02]  /*18210*/  IADD3 R0, R3, R0, RZ ;  /* 0x0000000003007210 */ /* 0x000fe40007ffe0ff */
[----:B------:R-:W-:-:S04]  /*18220*/  LEA R4, P0, R2, c[0x0][0x450], 0x2 ;  /* 0x0001140002047a11 */ /* 0x000fc800078010ff */
[----:B------:R-:W-:Y:S01]  /*18230*/  LEA.HI.X R5, R2, c[0x0][0x454], R0, 0x2, P0 ;  /* 0x0001150002057a11 */ /* 0x000fe200000f1400 */
[----:B------:R-:W-:-:S05]  /*18240*/  IMAD.MOV.U32 R0, RZ, RZ, -0x800000 ;  /* 0xff800000ff007424 */ /* 0x000fca00078e00ff */
[----:B------:R1:W-:Y:S03]  /*18250*/  STG.E [R4.64], R0 ;  /* 0x0000000004007986 */ /* 0x0003e6000c10190c */
.L_x_207:
[----:B------:R-:W-:Y:S05]  /*18260*/  BSYNC B0 ;  /* 0x0000000000007941 */ /* 0x000fea0003800000 */
.L_x_206:
[----:B------:R-:W2:Y:S01]  /*18270*/  S2R R6, SR_CTAID.Y ;  /* 0x0000000000067919 */ /* 0x000ea20000002600 */
[----:B-1----:R-:W-:Y:S01]  /*18280*/  SHF.R.S32.HI R0, RZ, 0x1f, R8 ;  /* 0x0000001fff007819 */ /* 0x002fe20000011408 */
[----:B------:R-:W-:Y:S02]  /*18290*/  IMAD.MOV.U32 R20, RZ, RZ, c[0x0][0x4e8] ;  /* 0x00013a00ff147624 */ /* 0x000fe400078e00ff */
[----:B------:R-:W1:Y:S01]  /*182a0*/  S2R R12, SR_CTAID.X ;  /* 0x00000000000c7919 */ /* 0x000e620000002500 */
[----:B------:R-:W-:Y:S02]  /*182b0*/  LEA.HI R0, R0, R8, RZ, 0x3 ;  /* 0x0000000800007211 */ /* 0x000fe400078f18ff */
[C---:B------:R-:W-:Y:S01]  /*182c0*/  ISETP.NE.AND P0, PT, R20.reuse, 0x1, PT ;  /* 0x000000011400780c */ /* 0x040fe20003f05270 */
[----:B------:R-:W-:Y:S01]  /*182d0*/  IMAD R20, R20, c[0x0][0x388], RZ ;  /* 0x0000e20014147a24 */ /* 0x000fe200078e02ff */
[----:B------:R-:W-:Y:S02]  /*182e0*/  LOP3.LUT R2, R0, 0xfffffff8, RZ, 0xc0, !PT ;  /* 0xfffffff800027812 */ /* 0x000fe400078ec0ff */
[----:B------:R-:W-:-:S03]  /*182f0*/  SHF.R.S32.HI R9, RZ, 0x3, R0 ;  /* 0x00000003ff097819 */ /* 0x000fc60000011400 */
[----:B------:R-:W-:-:S04]  /*18300*/  IMAD.IADD R8, R8, 0x1, -R2 ;  /* 0x0000000108087824 */ /* 0x000fc800078e0a02 */
[----:B------:R-:W-:Y:S01]  /*18310*/  IMAD R0, R8, 0x10, R9 ;  /* 0x0000001008007824 */ /* 0x000fe200078e0209 */
[----:B--2---:R-:W-:-:S03]  /*18320*/  SHF.R.S32.HI R3, RZ, 0x1f, R6 ;  /* 0x0000001fff037819 */ /* 0x004fc60000011406 */
[----:B-1----:R-:W-:Y:S02]  /*18330*/  IMAD R5, R12, 0x80, R0 ;  /* 0x000000800c057824 */ /* 0x002fe400078e0200 */
[----:B------:R-:W-:Y:S02]  /*18340*/  IMAD R2, R3, c[0x0][0x3e8], RZ ;  /* 0x0000fa0003027a24 */ /* 0x000fe400078e02ff */
[----:B------:R-:W-:-:S04]  /*18350*/  @P0 IMAD.HI.U32 R4, R5, c[0x0][0x4ec], RZ ;  /* 0x00013b0005040a27 */ /* 0x000fc800078e00ff */
[C---:B------:R-:W-:Y:S02]  /*18360*/  IMAD R2, R6.reuse, c[0x0][0x3ec], R2 ;  /* 0x0000fb0006027a24 */ /* 0x040fe400078e0202 */
[----:B------:R-:W-:-:S04]  /*18370*/  IMAD.WIDE.U32 R6, R6, c[0x0][0x3e8], RZ ;  /* 0x0000fa0006067a25 */ /* 0x000fc800078e00ff */
[----:B------:R-:W-:Y:S01]  /*18380*/  IMAD.MOV.U32 R0, RZ, RZ, R5 ;  /* 0x000000ffff007224 */ /* 0x000fe200078e0005 */
[----:B------:R-:W-:Y:S01]  /*18390*/  @P0 SHF.R.U32.HI R0, RZ, c[0x0][0x4f0], R4 ;  /* 0x00013c00ff000a19 */ /* 0x000fe20000011604 */
[----:B------:R-:W-:Y:S02]  /*183a0*/  IMAD.IADD R3, R7, 0x1, R2 ;  /* 0x0000000107037824 */ /* 0x000fe400078e0202 */
[----:B------:R-:W-:Y:S02]  /*183b0*/  IMAD R7, R11, c[0x0][0x3f0], RZ ;  /* 0x0000fc000b077a24 */ /* 0x000fe400078e02ff */
[----:B------:R-:W-:Y:S01]  /*183c0*/  IMAD.MOV.U32 R2, RZ, RZ, R6 ;  /* 0x000000ffff027224 */ /* 0x000fe200078e0006 */
[----:B------:R-:W-:Y:S01]  /*183d0*/  SHF.R.S32.HI R6, RZ, 0x1f, R0 ;  /* 0x0000001fff067819 */ /* 0x000fe20000011400 */
[C---:B------:R-:W-:Y:S02]  /*183e0*/  IMAD R7, R10.reuse, c[0x0][0x3f4], R7 ;  /* 0x0000fd000a077a24 */ /* 0x040fe400078e0207 */
[----:B------:R-:W-:-:S04]  /*183f0*/  IMAD.WIDE.U32 R2, R10, c[0x0][0x3f0], R2 ;  /* 0x0000fc000a027a25 */ /* 0x000fc800078e0002 */
        /* <DEDUP_REMOVED lines=31> */
[----:B------:R-:W-:Y:S01]  /*185f0*/  ISETP.GE.OR P3, PT, R10, R20, P0 ;  /* 0x000000140a00720c */ /* 0x000fe20000766670 */
        /* <DEDUP_REMOVED lines=45> */
.L_x_208:
        /* <DEDUP_REMOVED lines=11> */
.L_x_738:


//--------------------- .text._ZN7cutlass13device_kernelIN5flash19enable_sm80_to_sm89INS1_16FlashAttnFwdSm80INS1_25CollectiveMainloopFwdSm80ILi4ELi1ELb0EN4cute5tupleIJNS5_1CILi128EEENS7_ILi96EEENS7_ILi64EEEEEELi64ENS_10bfloat16_tEfNS_4arch4Sm80ELb0ELb1ELb0ELb1ELb0ELb0ELb1ELb0EEENS1_21CollectiveEpilogueFwdINS6_IJS8_SA_S9_EEENS6_IJNS7_ILi1EEESI_SI_EEESC_SE_Li128ELb1ELb1ELb0ELb0EEENS1_19SingleTileSchedulerILb1ELb0ELb1ELi128EEEEEEEEEvNT_6ParamsE --------------------------
	.section	.text._ZN7cutlass13device_kernelIN5flash19enable_sm80_to_sm89INS1_16FlashAttnFwdSm80INS1_25CollectiveMainloopFwdSm80ILi4ELi1ELb0EN4cute5tupleIJNS5_1CILi128EEENS7_ILi96EEENS7_ILi64EEEEEELi64ENS_10bfloat16_tEfNS_4arch4Sm80ELb0ELb1ELb0ELb1ELb0ELb0ELb1ELb0EEENS1_21CollectiveEpilogueFwdINS6_IJS8_SA_S9_EEENS6_IJNS7_ILi1EEESI_SI_EEESC_SE_Li128ELb1ELb1ELb0ELb0EEENS1_19SingleTileSchedulerILb1ELb0ELb1ELi128EEEEEEEEEvNT_6ParamsE,"ax",@progbits
	.sectioninfo	@"SHI_REGISTERS=255"
	.align	128
.text._ZN7cutlass13device_kernelIN5flash19enable_sm80_to_sm89INS1_16FlashAttnFwdSm80INS1_25CollectiveMainloopFwdSm80ILi4ELi1ELb0EN4cute5tupleIJNS5_1CILi128EEENS7_ILi96EEENS7_ILi64EEEEEELi64ENS_10bfloat16_tEfNS_4arch4Sm80ELb0ELb1ELb0ELb1ELb0ELb0ELb1ELb0EEENS1_21CollectiveEpilogueFwdINS6_IJS8_SA_S9_EEENS6_IJNS7_ILi1EEESI_SI_EEESC_SE_Li128ELb1ELb1ELb0ELb0EEENS1_19SingleTileSchedulerILb1ELb0ELb1ELi128EEEEEEEEEvNT_6ParamsE:
        .type           _ZN7cutlass13device_kernelIN5flash19enable_sm80_to_sm89INS1_16FlashAttnFwdSm80INS1_25CollectiveMainloopFwdSm80ILi4ELi1ELb0EN4cute5tupleIJNS5_1CILi128EEENS7_ILi96EEENS7_ILi64EEEEEELi64ENS_10bfloat16_tEfNS_4arch4Sm80ELb0ELb1ELb0ELb1ELb0ELb0ELb1ELb0EEENS1_21CollectiveEpilogueFwdINS6_IJS8_SA_S9_EEENS6_IJNS7_ILi1EEESI_SI_EEESC_SE_Li128ELb1ELb1ELb0ELb0EEENS1_19SingleTileSchedulerILb1ELb0ELb1ELi128EEEEEEEEEvNT_6ParamsE,@function
        .size           _ZN7cutlass13device_kernelIN5flash19enable_sm80_to_sm89INS1_16FlashAttnFwdSm80INS1_25CollectiveMainloopFwdSm80ILi4ELi1ELb0EN4cute5tupleIJNS5_1CILi128EEENS7_ILi96EEENS7_ILi64EEEEEELi64ENS_10bfloat16_tEfNS_4arch4Sm80ELb0ELb1ELb0ELb1ELb0ELb0ELb1ELb0EEENS1_21CollectiveEpilogueFwdINS6_IJS8_SA_S9_EEENS6_IJNS7_ILi1EEESI_SI_EEESC_SE_Li128ELb1ELb1ELb0ELb0EEENS1_19SingleTileSchedulerILb1ELb0ELb1ELi128EEEEEEEEEvNT_6ParamsE,(.L_x_739 - _ZN7cutlass13device_kernelIN5flash19enable_sm80_to_sm89INS1_16FlashAttnFwdSm80INS1_25CollectiveMainloopFwdSm80ILi4ELi1ELb0EN4cute5tupleIJNS5_1CILi128EEENS7_ILi96EEENS7_ILi64EEEEEELi64ENS_10bfloat16_tEfNS_4arch4Sm80ELb0ELb1ELb0ELb1ELb0ELb0ELb1ELb0EEENS1_21CollectiveEpilogueFwdINS6_IJS8_SA_S9_EEENS6_IJNS7_ILi1EEESI_SI_EEESC_SE_Li128ELb1ELb1ELb0ELb0EEENS1_19SingleTileSchedulerILb1ELb0ELb1ELi128EEEEEEEEEvNT_6ParamsE)
        .other          _ZN7cutlass13device_kernelIN5flash19enable_sm80_to_sm89INS1_16FlashAttnFwdSm80INS1_25CollectiveMainloopFwdSm80ILi4ELi1ELb0EN4cute5tupleIJNS5_1CILi128EEENS7_ILi96EEENS7_ILi64EEEEEELi64ENS_10bfloat16_tEfNS_4arch4Sm80ELb0ELb1ELb0ELb1ELb0ELb0ELb1ELb0EEENS1_21CollectiveEpilogueFwdINS6_IJS8_SA_S9_EEENS6_IJNS7_ILi1EEESI_SI_EEESC_SE_Li128ELb1ELb1ELb0ELb0EEENS1_19SingleTileSchedulerILb1ELb0ELb1ELi128EEEEEEEEEvNT_6ParamsE,@"STO_CUDA_ENTRY STV_DEFAULT"
_ZN7cutlass13device_kernelIN5flash19enable_sm80_to_sm89INS1_16FlashAttnFwdSm80INS1_25CollectiveMainloopFwdSm80ILi4ELi1ELb0EN4cute5tupleIJNS5_1CILi128EEENS7_ILi96EEENS7_ILi64EEEEEELi64ENS_10bfloat16_tEfNS_4arch4Sm80ELb0ELb1ELb0ELb1ELb0ELb0ELb1ELb0EEENS1_21CollectiveEpilogueFwdINS6_IJS8_SA_S9_EEENS6_IJNS7_ILi1EEESI_SI_EEESC_SE_Li128ELb1ELb1ELb0ELb0EEENS1_19SingleTileSchedulerILb1ELb0ELb1ELi128EEEEEEEEEvNT_6ParamsE:
[----:B------:R-:W-:Y:S02]  /*0000*/  MOV R1, c[0x0][0x28] ;  /* 0x00000a0000017a02 */ /* 0x000fe40000000f00 */
[----:B------:R-:W1:Y:S01]  /*0010*/  S2R R209, SR_TID.X ;  /* 0x0000000000d17919 */ /* 0x000e620000002100 */
[----:B------:R-:W-:Y:S01]  /*0020*/  IMAD.MOV.U32 R10, RZ, RZ, 0x4 ;  /* 0x00000004ff0a7424 */ /* 0x000fe200078e00ff */
[----:B------:R-:W2:Y:S01]  /*0030*/  S2UR UR4, SR_CTAID.X ;  /* 0x00000000000479c3 */ /* 0x000ea20000002500 */
[----:B------:R-:W-:Y:S01]  /*0040*/  ULDC.64 UR44, c[0x0][0x118] ;  /* 0x00004600002c7ab9 */ /* 0x000fe20000000a00 */
[----:B------:R-:W3:Y:S01]  /*0050*/  S2R R5, SR_CTAID.Z ;  /* 0x0000000000057919 */ /* 0x000ee20000002700 */
[----:B------:R-:W-:Y:S02]  /*0060*/  IADD3 R1, R1, -0x48, RZ ;  /* 0xffffffb801017810 */ /* 0x000fe40007ffe0ff */
[----:B-1----:R-:W-:Y:S01]  /*0070*/  SHF.R.U32.HI R0, RZ, 0x5, R209 ;  /* 0x00000005ff007819 */ /* 0x002fe200000116d1 */
[----:B---3--:R-:W-:-:S05]  /*0080*/  IMAD.WIDE R2, R5, R10, c[0x0][0x568] ;  /* 0x00015a0005027625 */ /* 0x008fca00078e020a */
[----:B------:R-:W1:Y:S02]  /*0090*/  SHFL.IDX PT, R0, R0, RZ, 0x1f ;  /* 0x00001fff00007589 */ /* 0x000e6400000e0000 */
[----:B-1----:R-:W-:-:S13]  /*00a0*/  ISETP.NE.AND P0, PT, R0, RZ, PT ;  /* 0x000000ff0000720c */ /* 0x002fda0003f05270 */
[----:B--2---:R-:W-:Y:S05]  /*00b0*/  @!P0 BRA `(.L_x_209) ;  /* 0x0000015000008947 */ /* 0x004fea0003800000 */
[----:B------:R-:W-:-:S04]  /*00c0*/  ISETP.NE.U32.AND P0, PT, RZ, c[0x0][0x568], PT ;  /* 0x00015a00ff007a0c */ /* 0x000fc80003f05070 */
[----:B------:R-:W-:-:S13]  /*00d0*/  ISETP.NE.AND.EX P0, PT, RZ, c[0x0][0x56c], PT, P0 ;  /* 0x00015b00ff007a0c */ /* 0x000fda0003f05300 */
[----:B------:R-:W-:Y:S05]  /*00e0*/  @!P0 BRA `(.L_x_210) ;  /* 0x0000002000008947 */ /* 0x000fea0003800000 */
[----:B------:R1:W5:Y:S01]  /*00f0*/  LDG.E R0, [R2.64] ;  /* 0x0000002c02007981 */ /* 0x000362000c1e1900 */
[----:B------:R-:W-:Y:S05]  /*0100*/  BRA `(.L_x_211) ;  /* 0x0000009000007947 */ /* 0x000fea0003800000 */
.L_x_210:
        /* <DEDUP_REMOVED lines=8> */
.L_x_212:
[----:B------:R-:W-:-:S04]  /*0190*/  MOV R0, c[0x0][0x54c] ;  /* 0x0001530000007a02 */ /* 0x000fc80000000f00 */
.L_x_211:
[----:B------:R-:W-:Y:S01]  /*01a0*/  USHF.L.U32 UR4, UR4, 0x7, URZ ;  /* 0x0000000704047899 */ /* 0x000fe2000800063f */
[----:B-----5:R-:W-:-:S05]  /*01b0*/  IMAD R0, R0, c[0x0][0x548], RZ ;  /* 0x0001520000007a24 */ /* 0x020fca00078e02ff */
[----:B------:R-:W-:-:S04]  /*01c0*/  MOV R6, UR4 ;  /* 0x0000000400067c02 */ /* 0x000fc80008000f00 */
[----:B------:R-:W-:-:S04]  /*01d0*/  ISETP.GE.AND P0, PT, R6, R0, PT ;  /* 0x000000000600720c */ /* 0x000fc80003f06270 */
[----:B------:R-:W-:-:S05]  /*01e0*/  SEL R0, R5, 0xffffffff, !P0 ;  /* 0xffffffff05007807 */ /* 0x000fca0004000000 */
[----:B------:R2:W-:Y:S01]  /*01f0*/  STL [R1+0x2c], R0 ;  /* 0x00002c0001007387 */ /* 0x0005e20000100800 */
[----:B------:R-:W-:Y:S05]  /*0200*/  BRA `(.L_x_213) ;  /* 0x0000014000007947 */ /* 0x000fea0003800000 */
.L_x_209:
[----:B------:R-:W-:-:S04]  /*0210*/  ISETP.NE.U32.AND P0, PT, RZ, c[0x0][0x568], PT ;  /* 0x00015a00ff007a0c */ /* 0x000fc80003f05070 */
[----:B------:R-:W-:-:S13]  /*0220*/  ISETP.NE.AND.EX P0, PT, RZ, c[0x0][0x56c], PT, P0 ;  /* 0x00015b00ff007a0c */ /* 0x000fda0003f05300 */
[----:B------:R-:W-:Y:S05]  /*0230*/  @!P0 BRA `(.L_x_214) ;  /* 0x0000002000008947 */ /* 0x000fea0003800000 */
[----:B------:R1:W5:Y:S01]  /*0240*/  LDG.E R0, [R2.64] ;  /* 0x0000002c02007981 */ /* 0x000362000c1e1900 */
[----:B------:R-:W-:Y:S05]  /*0250*/  BRA `(.L_x_215) ;  /* 0x0000009000007947 */ /* 0x000fea0003800000 */
.L_x_214:
        /* <DEDUP_REMOVED lines=8> */
.L_x_216:
[----:B------:R-:W-:-:S04]  /*02e0*/  MOV R0, c[0x0][0x54c] ;  /* 0x0001530000007a02 */ /* 0x000fc80000000f00 */
.L_x_215:
[----:B------:R-:W-:Y:S01]  /*02f0*/  USHF.L.U32 UR4, UR4, 0x7, URZ ;  /* 0x0000000704047899 */ /* 0x000fe2000800063f */
[----:B-----5:R-:W-:-:S05]  /*0300*/  IMAD R0, R0, c[0x0][0x548], RZ ;  /* 0x0001520000007a24 */ /* 0x020fca00078e02ff */
[----:B------:R-:W-:-:S04]  /*0310*/  MOV R6, UR4 ;  /* 0x0000000400067c02 */ /* 0x000fc80008000f00 */
[----:B------:R-:W-:-:S04]  /*0320*/  ISETP.GE.AND P0, PT, R6, R0, PT ;  /* 0x000000000600720c */ /* 0x000fc80003f06270 */
[----:B------:R-:W-:-:S05]  /*0330*/  SEL R0, R5, 0xffffffff, !P0 ;  /* 0xffffffff05007807 */ /* 0x000fca0004000000 */
[----:B------:R2:W-:Y:S04]  /*0340*/  STL [R1+0x2c], R0 ;  /* 0x00002c0001007387 */ /* 0x0005e80000100800 */
.L_x_213:
[----:B------:R-:W3:Y:S02]  /*0350*/  LDL R35, [R1+0x2c] ;  /* 0x00002c0001237983 */ /* 0x000ee40000100800 */
[----:B---3--:R-:W-:-:S13]  /*0360*/  ISETP.GE.AND P0, PT, R35, RZ, PT ;  /* 0x000000ff2300720c */ /* 0x008fda0003f06270 */
[----:B------:R-:W-:Y:S05]  /*0370*/  @!P0 EXIT ;  /* 0x000000000000894d */ /* 0x000fea0003800000 */
[----:B------:R-:W-:Y:S02]  /*0380*/  ISETP.NE.U32.AND P3, PT, RZ, c[0x0][0x370], PT ;  /* 0x0000dc00ff007a0c */ /* 0x000fe40003f65070 */
[----:B------:R-:W-:Y:S02]  /*0390*/  ISETP.NE.U32.AND P2, PT, RZ, c[0x0][0x360], PT ;  /* 0x0000d800ff007a0c */ /* 0x000fe40003f45070 */
[----:B------:R-:W-:Y:S02]  /*03a0*/  ISETP.NE.AND.EX P3, PT, RZ, c[0x0][0x374], PT, P3 ;  /* 0x0000dd00ff007a0c */ /* 0x000fe40003f65330 */
[----:B------:R-:W-:Y:S02]  /*03b0*/  ISETP.NE.AND.EX P2, PT, RZ, c[0x0][0x364], PT, P2 ;  /* 0x0000d900ff007a0c */ /* 0x000fe40003f45320 */
[----:B------:R-:W-:Y:S02]  /*03c0*/  ISETP.NE.U32.AND P1, PT, RZ, c[0x0][0x348], PT ;  /* 0x0000d200ff007a0c */ /* 0x000fe40003f25070 */
[----:B------:R-:W-:-:S02]  /*03d0*/  ISETP.NE.U32.AND P0, PT, RZ, c[0x0][0x350], PT ;  /* 0x0000d400ff007a0c */ /* 0x000fc40003f05070 */
[----:B------:R-:W-:Y:S02]  /*03e0*/  ISETP.NE.AND.EX P1, PT, RZ, c[0x0][0x34c], PT, P1 ;  /* 0x0000d300ff007a0c */ /* 0x000fe40003f25310 */
[----:B------:R-:W-:-:S03]  /*03f0*/  ISETP.NE.AND.EX P0, PT, RZ, c[0x0][0x354], PT, P0 ;  /* 0x0000d500ff007a0c */ /* 0x000fc60003f05300 */
[----:B------:R-:W-:-:S04]  /*0400*/  @P3 IMAD.WIDE R4, R35, R10, c[0x0][0x370] ;  /* 0x0000dc0023043625 */ /* 0x000fc800078e020a */
[CC--:B-1----:R-:W-:Y:S01]  /*0410*/  @P2 IMAD.WIDE R2, R35.reuse, R10.reuse, c[0x0][0x360] ;  /* 0x0000d80023022625 */ /* 0x0c2fe200078e020a */
[----:B------:R1:W3:Y:S03]  /*0420*/  @P3 LDG.E R8, [R4.64] ;  /* 0x0000002c04083981 */ /* 0x0002e6000c1e1900 */
[----:B------:R-:W-:Y:S01]  /*0430*/  IMAD.MOV.U32 R7, RZ, RZ, RZ ;  /* 0x000000ffff077224 */ /* 0x000fe200078e00ff */
[----:B--2---:R2:W4:Y:S01]  /*0440*/  @P2 LDG.E R0, [R2.64] ;  /* 0x0000002c02002981 */ /* 0x004522000c1e1900 */
[----:B------:R-:W-:Y:S02]  /*0450*/  IMAD.MOV.U32 R9, RZ, RZ, RZ ;  /* 0x000000ffff097224 */ /* 0x000fe400078e00ff */
[----:B-1----:R-:W-:-:S04]  /*0460*/  IMAD.WIDE R4, R35, R10, c[0x0][0x348] ;  /* 0x0000d20023047625 */ /* 0x002fc800078e020a */
[----:B--2---:R-:W-:Y:S01]  /*0470*/  IMAD.WIDE R2, R35, R10, c[0x0][0x350] ;  /* 0x0000d40023027625 */ /* 0x004fe200078e020a */
[----:B------:R1:W5:Y:S04]  /*0480*/  @P1 LDG.E R7, [R4.64] ;  /* 0x0000002c04071981 */ /* 0x000368000c1e1900 */
[----:B------:R1:W5:Y:S01]  /*0490*/  @P0 LDG.E R9, [R2.64] ;  /* 0x0000002c02090981 */ /* 0x000362000c1e1900 */
[----:B------:R-:W-:Y:S02]  /*04a0*/  UMOV UR6, URZ ;  /* 0x0000003f00067c82 */ /* 0x000fe40008000000 */
[----:B------:R-:W-:Y:S02]  /*04b0*/  ULDC UR12, c[0x0][0x168] ;  /* 0x00005a00000c7ab9 */ /* 0x000fe40000000800 */
[----:B------:R-:W-:Y:S01]  /*04c0*/  ULDC UR7, c[0x0][0x1d0] ;  /* 0x0000740000077ab9 */ /* 0x000fe20000000800 */
[----:B---3--:R1:W2:Y:S08]  /*04d0*/  @P3 R2UR UR6, R8 ;  /* 0x00000000080633c2 */ /* 0x0082b000000e0000 */
[----:B----4-:R1:W3:Y:S02]  /*04e0*/  @P2 R2UR UR12, R0 ;  /* 0x00000000000c23c2 */ /* 0x0102e400000e0000 */
[----:B-12---:R-:W-:Y:S05]  /*04f0*/  @P2 BRA `(.L_x_217) ;  /* 0x0000006000002947 */ /* 0x006fea0003800000 */
[----:B------:R-:W-:Y:S05]  /*0500*/  @!P1 BRA `(.L_x_217) ;  /* 0x0000005000009947 */ /* 0x000fea0003800000 */
[----:B------:R1:W2:Y:S04]  /*0510*/  LDG.E R0, [R4.64] ;  /* 0x0000002c04007981 */ /* 0x0002a8000c1e1900 */
[----:B-1----:R-:W4:Y:S01]  /*0520*/  LDG.E R4, [R4.64+0x4] ;  /* 0x0000042c04047981 */ /* 0x002f22000c1e1900 */
[----:B--23--:R-:W1:Y:S08]  /*0530*/  R2UR UR12, R0 ;  /* 0x00000000000c73c2 */ /* 0x00ce7000000e0000 */
[----:B----4-:R-:W1:Y:S02]  /*0540*/  R2UR UR4, R4 ;  /* 0x00000000040473c2 */ /* 0x010e6400000e0000 */
[----:B-1----:R-:W-:-:S06]  /*0550*/  UIADD3 UR12, -UR12, UR4, URZ ;  /* 0x000000040c0c7290 */ /* 0x002fcc000fffe13f */
.L_x_217:
[----:B------:R-:W-:-:S04]  /*0560*/  ISETP.NE.U32.AND P2, PT, RZ, c[0x0][0x368], PT ;  /* 0x0000da00ff007a0c */ /* 0x000fc80003f45070 */
[----:B------:R-:W-:-:S13]  /*0570*/  ISETP.NE.AND.EX P2, PT, RZ, c[0x0][0x36c], PT, P2 ;  /* 0x0000db00ff007a0c */ /* 0x000fda0003f45320 */
[----:B------:R-:W-:Y:S05]  /*0580*/  @!P2 BRA `(.L_x_218) ;  /* 0x000000400000a947 */ /* 0x000fea0003800000 */
[----:B------:R-:W-:-:S05]  /*0590*/  IMAD.WIDE R2, R35, R10, c[0x0][0x368] ;  /* 0x0000da0023027625 */ /* 0x000fca00078e020a */
[----:B------:R-:W2:Y:S02]  /*05a0*/  LDG.E R0, [R2.64] ;  /* 0x0000002c02007981 */ /* 0x000ea4000c1e1900 */
[----:B--2---:R1:W2:Y:S02]  /*05b0*/  R2UR UR7, R0 ;  /* 0x00000000000773c2 */ /* 0x0042a400000e0000 */
[----:B-12---:R-:W-:Y:S05]  /*05c0*/  BRA `(.L_x_219) ;  /* 0x0000006000007947 */ /* 0x006fea0003800000 */
.L_x_218:
[----:B------:R-:W-:Y:S05]  /*05d0*/  @!P0 BRA `(.L_x_219) ;  /* 0x0000005000008947 */ /* 0x000fea0003800000 */
[----:B------:R1:W2:Y:S04]  /*05e0*/  LDG.E R0, [R2.64] ;  /* 0x0000002c02007981 */ /* 0x0002a8000c1e1900 */
[----:B-1----:R-:W4:Y:S01]  /*05f0*/  LDG.E R2, [R2.64+0x4] ;  /* 0x0000042c02027981 */ /* 0x002f22000c1e1900 */
[----:B--2---:R-:W1:Y:S08]  /*0600*/  R2UR UR7, R0 ;  /* 0x00000000000773c2 */ /* 0x004e7000000e0000 */
[----:B----4-:R-:W1:Y:S02]  /*0610*/  R2UR UR4, R2 ;  /* 0x00000000020473c2 */ /* 0x010e6400000e0000 */
[----:B-1----:R-:W-:-:S06]  /*0620*/  UIADD3 UR7, -UR7, UR4, URZ ;  /* 0x0000000407077290 */ /* 0x002fcc000fffe13f */
.L_x_219:
[----:B------:R-:W1:Y:S01]  /*0630*/  R2UR UR11, R6 ;  /* 0x00000000060b73c2 */ /* 0x000e6200000e0000 */
[----:B------:R-:W-:Y:S01]  /*0640*/  ULDC UR4, c[0x0][0x2c4] ;  /* 0x0000b10000047ab9 */ /* 0x000fe20000000800 */
[----:B------:R-:W-:Y:S01]  /*0650*/  IADD3 R0, R6, 0x7f, RZ ;  /* 0x0000007f06007810 */ /* 0x000fe20007ffe0ff */
[----:B------:R-:W-:Y:S01]  /*0660*/  UISETP.NE.AND UP1, UPT, UR4, 0x1, UPT ;  /* 0x000000010400788c */ /* 0x000fe2000bf25270 */
[----:B-----5:R-:W-:Y:S01]  /*0670*/  IADD3 R9, R9, UR6, RZ ;  /* 0x0000000609097c10 */ /* 0x020fe2000fffe0ff */
[----:B------:R-:W-:-:S02]  /*0680*/  ULDC.64 UR8, c[0x0][0x328] ;  /* 0x0000ca0000087ab9 */ /* 0x000fc40000000a00 */
[----:B------:R-:W-:Y:S01]  /*0690*/  ULDC.64 UR4, c[0x0][0x2c8] ;  /* 0x0000b20000047ab9 */ /* 0x000fe20000000a00 */
[----:B------:R2:W4:Y:S01]  /*06a0*/  R2UR UR10, R0 ;  /* 0x00000000000a73c2 */ /* 0x00052200000e0000 */
[----:B------:R-:W-:Y:S02]  /*06b0*/  UISETP.GE.AND UP0, UPT, UR9, 0x1, UPT ;  /* 0x000000010900788c */ /* 0x000fe4000bf06270 */
[----:B------:R-:W-:-:S04]  /*06c0*/  UIADD3 UR7, -UR6, UR7, URZ ;  /* 0x0000000706077290 */ /* 0x000fc8000fffe13f */
[----:B------:R-:W-:Y:S01]  /*06d0*/  PLOP3.LUT P2, PT, PT, PT, UP0, 0x40, 0x0 ;  /* 0x000000000000781c */ /* 0x000fe20003f4e808 */
[----:B-1----:R-:W-:-:S04]  /*06e0*/  @UP1 UIADD3 UR14, UR11, 0x7f, URZ ;  /* 0x0000007f0b0e1890 */ /* 0x002fc8000fffe03f */
[----:B------:R-:W-:Y:S02]  /*06f0*/  UIMAD.WIDE.U32 UR14, UR14, UR4, URZ ;  /* 0x000000040e0e72a5 */ /* 0x000fe4000f8e003f */
[----:B---3--:R-:W-:-:S05]  /*0700*/  UIADD3 UR4, UR7, 0x1, -UR12 ;  /* 0x0000000107047890 */ /* 0x008fca000fffe80c */
[----:B------:R-:W-:Y:S02]  /*0710*/  @UP1 UMOV UR13, UR15 ;  /* 0x0000000f000d1c82 */ /* 0x000fe40008000000 */
[----:B----4-:R-:W-:-:S04]  /*0720*/  @UP1 USHF.R.U32.HI UR10, URZ, UR5, UR13 ;  /* 0x000000053f0a1299 */ /* 0x010fc8000801160d */
[----:B------:R-:W-:-:S04]  /*0730*/  UIADD3 UR4, UR4, UR10, URZ ;  /* 0x0000000a04047290 */ /* 0x000fc8000fffe03f */
[----:B------:R-:W-:Y:S01]  /*0740*/  UIADD3 UR8, UR4, UR8, URZ ;  /* 0x0000000804087290 */ /* 0x000fe2000fffe03f */
[----:B--2---:R-:W-:Y:S05]  /*0750*/  @P2 BRA `(.L_x_220) ;  /* 0x0000014000002947 */ /* 0x004fea0003800000 */
[----:B------:R-:W-:Y:S01]  /*0760*/  ISETP.LT.AND P2, PT, RZ, UR4, PT ;  /* 0x00000004ff007c0c */ /* 0x000fe2000bf41270 */
[----:B------:R-:W-:-:S12]  /*0770*/  UIADD3 UR6, UR4, -0x1, URZ ;  /* 0xffffffff04067890 */ /* 0x000fd8000fffe03f */
        /* <DEDUP_REMOVED lines=9> */
.L_x_221:
[----:B------:R-:W-:Y:S02]  /*0810*/  UISETP.NE.AND UP2, UPT, UR9, 0x1, UPT ;  /* 0x000000010900788c */ /* 0x000fe4000bf45270 */
[----:B------:R-:W-:Y:S02]  /*0820*/  ULDC.64 UR4, c[0x0][0x330] ;  /* 0x0000cc0000047ab9 */ /* 0x000fe40000000a00 */
[----:B------:R-:W-:-:S07]  /*0830*/  UIMAD.WIDE.U32 UR14, UR6, UR4, URZ ;  /* 0x00000004060e72a5 */ /* 0x000fce000f8e003f */
[----:B------:R-:W-:Y:S02]  /*0840*/  @UP2 UMOV UR13, UR15 ;  /* 0x0000000f000d2c82 */ /* 0x000fe40008000000 */
[----:B------:R-:W-:Y:S02]  /*0850*/  @UP2 USHF.R.U32.HI UR6, URZ, UR5, UR13 ;  /* 0x000000053f062299 */ /* 0x000fe4000801160d */
.L_x_222:
[----:B------:R-:W-:Y:S02]  /*0860*/  ULDC UR4, c[0x0][0x32c] ;  /* 0x0000cb0000047ab9 */ /* 0x000fe40000000800 */
[----:B------:R-:W-:-:S04]  /*0870*/  UIMAD UR4, UR6, UR9, UR4 ;  /* 0x00000009060472a4 */ /* 0x000fc8000f8e0204 */
[----:B------:R-:W-:-:S04]  /*0880*/  UISETP.LT.AND UP2, UPT, UR8, UR4, UPT ;  /* 0x000000040800728c */ /* 0x000fc8000bf41270 */
[----:B------:R-:W-:-:S03]  /*0890*/  USEL UR8, UR8, UR4, UP2 ;  /* 0x0000000408087287 */ /* 0x000fc60009000000 */
.L_x_220:
[----:B------:R-:W-:Y:S01]  /*08a0*/  ULDC.64 UR4, c[0x0][0x2c8] ;  /* 0x0000b20000047ab9 */ /* 0x000fe20000000a00 */
[----:B------:R-:W-:Y:S01]  /*08b0*/  PLOP3.LUT P2, PT, PT, PT, UP0, 0x40, 0x0 ;  /* 0x000000000000781c */ /* 0x000fe20003f4e808 */
[----:B------:R-:W-:Y:S02]  /*08c0*/  UIADD3 UR16, UR8, 0x5f, URZ ;  /* 0x0000005f08107890 */ /* 0x000fe4000fffe03f */
[----:B------:R-:W-:Y:S02]  /*08d0*/  UIMAD.WIDE.U32 UR18, UR11, UR4, URZ ;  /* 0x000000040b1272a5 */ /* 0x000fe4000f8e003f */
[----:B------:R-:W-:Y:S02]  /*08e0*/  UIMAD.WIDE UR16, UR16, 0x2aaaaaab, URZ ;  /* 0x2aaaaaab101078a5 */ /* 0x000fe4000f8e023f */
[----:B------:R-:W-:Y:S02]  /*08f0*/  UIADD3 UR14, UR7, 0x5f, URZ ;  /* 0x0000005f070e7890 */ /* 0x000fe4000fffe03f */
[----:B------:R-:W-:-:S02]  /*0900*/  UMOV UR8, UR11 ;  /* 0x0000000b00087c82 */ /* 0x000fc40008000000 */
[----:B------:R-:W-:Y:S02]  /*0910*/  @UP1 UMOV UR13, UR19 ;  /* 0x00000013000d1c82 */ /* 0x000fe40008000000 */
[----:B------:R-:W-:Y:S02]  /*0920*/  UIMAD.WIDE UR14, UR14, 0x2aaaaaab, URZ ;  /* 0x2aaaaaab0e0e78a5 */ /* 0x000fe4000f8e023f */
[----:B------:R-:W-:Y:S02]  /*0930*/  @UP1 USHF.R.U32.HI UR8, URZ, UR5, UR13 ;  /* 0x000000053f081299 */ /* 0x000fe4000801160d */
[----:B------:R-:W-:Y:S02]  /*0940*/  USHF.R.U32.HI UR10, URZ, 0x1f, UR15 ;  /* 0x0000001f3f0a7899 */ /* 0x000fe4000801160f */
[----:B------:R-:W-:Y:S02]  /*0950*/  UMOV UR13, UR17 ;  /* 0x00000011000d7c82 */ /* 0x000fe40008000000 */
[----:B------:R-:W-:-:S02]  /*0960*/  USHF.R.U32.HI UR6, URZ, 0x1f, UR13 ;  /* 0x0000001f3f067899 */ /* 0x000fc4000801160d */
[----:B------:R-:W-:Y:S02]  /*0970*/  UIADD3 UR5, UR7, -UR12, URZ ;  /* 0x8000000c07057290 */ /* 0x000fe4000fffe03f */
[----:B------:R-:W-:Y:S02]  /*0980*/  ULEA.HI.SX32 UR10, UR15, UR10, 0x1c ;  /* 0x0000000a0f0a7291 */ /* 0x000fe4000f8fe23f */
[----:B------:R-:W-:Y:S02]  /*0990*/  ULEA.HI.SX32 UR6, UR13, UR6, 0x1c ;  /* 0x000000060d067291 */ /* 0x000fe4000f8fe23f */
[----:B------:R-:W-:Y:S02]  /*09a0*/  UIADD3 UR8, UR5, UR8, URZ ;  /* 0x0000000805087290 */ /* 0x000fe4000fffe03f */
[----:B------:R-:W-:Y:S02]  /*09b0*/  UISETP.LT.AND UP2, UPT, UR10, UR6, UPT ;  /* 0x000000060a00728c */ /* 0x000fe4000bf41270 */
[----:B------:R-:W-:-:S02]  /*09c0*/  ULDC UR4, c[0x0][0x324] ;  /* 0x0000c90000047ab9 */ /* 0x000fc40000000800 */
[----:B------:R-:W-:Y:S02]  /*09d0*/  UIADD3 UR4, UR8, -UR4, URZ ;  /* 0x8000000408047290 */ /* 0x000fe4000fffe03f */
[----:B------:R-:W-:Y:S01]  /*09e0*/  USEL UR6, UR10, UR6, UP2 ;  /* 0x000000060a067287 */ /* 0x000fe20009000000 */
[----:B------:R-:W-:Y:S05]  /*09f0*/  @P2 BRA `(.L_x_223) ;  /* 0x0000015000002947 */ /* 0x000fea0003800000 */
[----:B------:R-:W-:Y:S02]  /*0a00*/  UMOV UR10, UR8 ;  /* 0x00000008000a7c82 */ /* 0x000fe40008000000 */
[----:B------:R-:W-:-:S06]  /*0a10*/  UISETP.GT.AND UP2, UPT, UR10, -0x1, UPT ;  /* 0xffffffff0a00788c */ /* 0x000fcc000bf44270 */
[----:B------:R-:W-:-:S13]  /*0a20*/  PLOP3.LUT P2, PT, PT, PT, UP2, 0x80, 0x0 ;  /* 0x000000000000781c */ /* 0x000fda0003f4f028 */
[----:B------:R-:W-:Y:S05]  /*0a30*/  @P2 BRA `(.L_x_224) ;  /* 0x0000008000002947 */ /* 0x000fea0003800000 */
[----:B------:R-:W-:Y:S02]  /*0a40*/  UISETP.NE.AND UP2, UPT, UR9, 0x1, UPT ;  /* 0x000000010900788c */ /* 0x000fe4000bf45270 */
[----:B------:R-:W-:Y:S02]  /*0a50*/  ULOP3.LUT UR10, URZ, UR10, URZ, 0x33, !UPT ;  /* 0x0000000a3f0a7292 */ /* 0x000fe4000f8e333f */
[----:B------:R-:W-:Y:S02]  /*0a60*/  ULDC.64 UR8, c[0x0][0x330] ;  /* 0x0000cc0000087ab9 */ /* 0x000fe40000000a00 */
[----:B------:R-:W-:-:S07]  /*0a70*/  UIMAD.WIDE.U32 UR14, UR10, UR8, URZ ;  /* 0x000000080a0e72a5 */ /* 0x000fce000f8e003f */
[----:B------:R-:W-:Y:S02]  /*0a80*/  @UP2 UMOV UR13, UR15 ;  /* 0x0000000f000d2c82 */ /* 0x000fe40008000000 */
[----:B------:R-:W-:-:S04]  /*0a90*/  @UP2 USHF.R.U32.HI UR10, URZ, UR9, UR13 ;  /* 0x000000093f0a2299 */ /* 0x000fc8000801160d */
[----:B------:R-:W-:Y:S01]  /*0aa0*/  ULOP3.LUT UR10, URZ, UR10, URZ, 0x33, !UPT ;  /* 0x0000000a3f0a7292 */ /* 0x000fe2000f8e333f */
[----:B------:R-:W-:Y:S05]  /*0ab0*/  BRA `(.L_x_225) ;  /* 0x0000005000007947 */ /* 0x000fea0003800000 */
.L_x_224:
[----:B------:R-:W-:-:S03]  /*0ac0*/  UISETP.NE.AND UP2, UPT, UR9, 0x1, UPT ;  /* 0x000000010900788c */ /* 0x000fc6000bf45270 */
[----:B------:R-:W-:Y:S02]  /*0ad0*/  ULDC.64 UR8, c[0x0][0x330] ;  /* 0x0000cc0000087ab9 */ /* 0x000fe40000000a00 */
[----:B------:R-:W-:-:S07]  /*0ae0*/  UIMAD.WIDE.U32 UR14, UR10, UR8, URZ ;  /* 0x000000080a0e72a5 */ /* 0x000fce000f8e003f */
[----:B------:R-:W-:Y:S02]  /*0af0*/  @UP2 UMOV UR13, UR15 ;  /* 0x0000000f000d2c82 */ /* 0x000fe40008000000 */
[----:B------:R-:W-:Y:S02]  /*0b00*/  @UP2 USHF.R.U32.HI UR10, URZ, UR9, UR13 ;  /* 0x000000093f0a2299 */ /* 0x000fe4000801160d */
.L_x_225:
[----:B------:R-:W-:Y:S02]  /*0b10*/  ULDC UR8, c[0x0][0x32c] ;  /* 0x0000cb0000087ab9 */ /* 0x000fe40000000800 */
[----:B------:R-:W-:-:S04]  /*0b20*/  UIMAD UR8, UR10, UR8, URZ ;  /* 0x000000080a0872a4 */ /* 0x000fc8000f8e023f */
[----:B------:R-:W-:-:S04]  /*0b30*/  UISETP.LT.AND UP2, UPT, UR4, UR8, UPT ;  /* 0x000000080400728c */ /* 0x000fc8000bf41270 */
[----:B------:R-:W-:-:S04]  /*0b40*/  USEL UR4, UR4, UR8, !UP2 ;  /* 0x0000000804047287 */ /* 0x000fc8000d000000 */
.L_x_223:
[----:B------:R-:W-:Y:S01]  /*0b50*/  UIMAD.WIDE UR8, UR4, 0x2aaaaaab, URZ ;  /* 0x2aaaaaab040878a5 */ /* 0x000fe2000f8e023f */
[----:B------:R-:W-:Y:S01]  /*0b60*/  PLOP3.LUT P4, PT, PT, PT, PT, 0x80, 0x0 ;  /* 0x000000000000781c */ /* 0x000fe20003f8f070 */
[----:B------:R-:W-:Y:S01]  /*0b70*/  CS2R R126, SRZ ;  /* 0x00000000007e7805 */ /* 0x000fe2000001ff00 */
[----:B------:R-:W-:Y:S01]  /*0b80*/  CS2R R124, SRZ ;  /* 0x00000000007c7805 */ /* 0x000fe2000001ff00 */
[----:B------:R-:W-:Y:S01]  /*0b90*/  USHF.R.U32.HI UR4, URZ, 0x1f, UR9 ;  /* 0x0000001f3f047899 */ /* 0x000fe20008011609 */
[----:B------:R-:W-:Y:S01]  /*0ba0*/  CS2R R170, SRZ ;  /* 0x0000000000aa7805 */ /* 0x000fe2000001ff00 */
[----:B------:R-:W-:Y:S01]  /*0bb0*/  CS2R R12, SRZ ;  /* 0x00000000000c7805 */ /* 0x000fe2000001ff00 */
[----:B------:R-:W-:Y:S01]  /*0bc0*/  IMAD.MOV.U32 R168, RZ, RZ, RZ ;  /* 0x000000ffffa87224 */ /* 0x000fe200078e00ff */
[----:B------:R-:W-:Y:S01]  /*0bd0*/  ULEA.HI.SX32 UR4, UR9, UR4, 0x1c ;  /* 0x0000000409047291 */ /* 0x000fe2000f8fe23f */
[----:B------:R-:W-:Y:S01]  /*0be0*/  CS2R R14, SRZ ;  /* 0x00000000000e7805 */ /* 0x000fe2000001ff00 */
[----:B------:R-:W-:Y:S01]  /*0bf0*/  IMAD.MOV.U32 R122, RZ, RZ, RZ ;  /* 0x000000ffff7a7224 */ /* 0x000fe200078e00ff */
[----:B------:R-:W-:Y:S01]  /*0c00*/  MOV R120, RZ ;  /* 0x000000ff00787202 */ /* 0x000fe20000000f00 */
[----:B------:R-:W-:Y:S01]  /*0c10*/  UISETP.LT.AND UP2, UPT, URZ, UR4, UPT ;  /* 0x000000043f00728c */ /* 0x000fe2000bf41270 */
[----:B------:R-:W-:Y:S01]  /*0c20*/  CS2R R16, SRZ ;  /* 0x0000000000107805 */ /* 0x000fe2000001ff00 */
[----:B------:R-:W-:Y:S01]  /*0c30*/  IMAD.MOV.U32 R118, RZ, RZ, RZ ;  /* 0x000000ffff767224 */ /* 0x000fe200078e00ff */
[----:B------:R-:W-:Y:S01]  /*0c40*/  MOV R19, RZ ;  /* 0x000000ff00137202 */ /* 0x000fe20000000f00 */
[----:B------:R-:W-:Y:S01]  /*0c50*/  USEL UR4, URZ, UR4, !UP2 ;  /* 0x000000043f047287 */ /* 0x000fe2000d000000 */
[----:B------:R-:W-:Y:S01]  /*0c60*/  IMAD.MOV.U32 R116, RZ, RZ, RZ ;  /* 0x000000ffff747224 */ /* 0x000fe200078e00ff */
[----:B------:R-:W-:Y:S01]  /*0c70*/  CS2R R26, SRZ ;  /* 0x00000000001a7805 */ /* 0x000fe2000001ff00 */
[----:B------:R-:W-:Y:S01]  /*0c80*/  MOV R110, RZ ;  /* 0x000000ff006e7202 */ /* 0x000fe20000000f00 */
[----:B------:R-:W-:Y:S01]  /*0c90*/  UISETP.GT.AND UP2, UPT, UR6, UR4, UPT ;  /* 0x000000040600728c */ /* 0x000fe2000bf44270 */
[----:B------:R-:W-:Y:S01]  /*0ca0*/  CS2R R20, SRZ ;  /* 0x0000000000147805 */ /* 0x000fe2000001ff00 */
[----:B------:R-:W-:Y:S01]  /*0cb0*/  IMAD.MOV.U32 R108, RZ, RZ, RZ ;  /* 0x000000ffff6c7224 */ /* 0x000fe200078e00ff */
[----:B------:R-:W-:Y:S01]  /*0cc0*/  MOV R114, RZ ;  /* 0x000000ff00727202 */ /* 0x000fe20000000f00 */
[----:B------:R-:W-:Y:S01]  /*0cd0*/  IMAD.MOV.U32 R112, RZ, RZ, RZ ;  /* 0x000000ffff707224 */ /* 0x000fe200078e00ff */
[----:B------:R-:W-:Y:S01]  /*0ce0*/  CS2R R22, SRZ ;  /* 0x0000000000167805 */ /* 0x000fe2000001ff00 */
[----:B------:R-:W-:Y:S01]  /*0cf0*/  PLOP3.LUT P2, PT, PT, PT, UP2, 0x80, 0x0 ;  /* 0x000000000000781c */ /* 0x000fe20003f4f028 */
[----:B------:R-:W-:Y:S01]  /*0d00*/  IMAD.MOV.U32 R104, RZ, RZ, RZ ;  /* 0x000000ffff687224 */ /* 0x000fe200078e00ff */
[----:B------:R-:W-:Y:S01]  /*0d10*/  MOV R106, RZ ;  /* 0x000000ff006a7202 */ /* 0x000fe20000000f00 */
[----:B------:R-:W-:Y:S01]  /*0d20*/  CS2R R24, SRZ ;  /* 0x0000000000187805 */ /* 0x000fe2000001ff00 */
[----:B------:R-:W-:Y:S01]  /*0d30*/  MOV R166, RZ ;  /* 0x000000ff00a67202 */ /* 0x000fe20000000f00 */
[----:B------:R-:W-:Y:S01]  /*0d40*/  IMAD.MOV.U32 R164, RZ, RZ, RZ ;  /* 0x000000ffffa47224 */ /* 0x000fe200078e00ff */
[----:B------:R-:W-:Y:S01]  /*0d50*/  CS2R R162, SRZ ;  /* 0x0000000000a27805 */ /* 0x000fe2000001ff00 */
[----:B------:R-:W-:Y:S01]  /*0d60*/  CS2R R30, SRZ ;  /* 0x00000000001e7805 */ /* 0x000fe2000001ff00 */
[----:B------:R-:W-:Y:S01]  /*0d70*/  MOV R160, RZ ;  /* 0x000000ff00a07202 */ /* 0x000fe20000000f00 */
[----:B------:R-:W-:Y:S01]  /*0d80*/  IMAD.MOV.U32 R102, RZ, RZ, RZ ;  /* 0x000000ffff667224 */ /* 0x000fe200078e00ff */
[----:B------:R-:W-:Y:S01]  /*0d90*/  MOV R100, RZ ;  /* 0x000000ff00647202 */ /* 0x000fe20000000f00 */
[----:B------:R-:W-:Y:S01]  /*0da0*/  CS2R R158, SRZ ;  /* 0x00000000009e7805 */ /* 0x000fe2000001ff00 */
[----:B------:R-:W-:Y:S01]  /*0db0*/  CS2R R32, SRZ ;  /* 0x0000000000207805 */ /* 0x000fe2000001ff00 */
[----:B------:R-:W-:Y:S01]  /*0dc0*/  IMAD.MOV.U32 R156, RZ, RZ, RZ ;  /* 0x000000ffff9c7224 */ /* 0x000fe200078e00ff */
[----:B------:R-:W-:Y:S01]  /*0dd0*/  CS2R R28, SRZ ;  /* 0x00000000001c7805 */ /* 0x000fe2000001ff00 */
[----:B------:R-:W-:Y:S01]  /*0de0*/  MOV R154, RZ ;  /* 0x000000ff009a7202 */ /* 0x000fe20000000f00 */
[----:B------:R-:W-:Y:S01]  /*0df0*/  IMAD.MOV.U32 R152, RZ, RZ, RZ ;  /* 0x000000ffff987224 */ /* 0x000fe200078e00ff */
        /* <DEDUP_REMOVED lines=12> */
[----:B------:R-:W-:Y:S05]  /*0ec0*/  @!P2 BRA `(.L_x_226) ;  /* 0x000171000000a947 */ /* 0x000fea0003800000 */
[----:B------:R-:W-:-:S04]  /*0ed0*/  ISETP.NE.U32.AND P4, PT, RZ, c[0x0][0x340], PT ;  /* 0x0000d000ff007a0c */ /* 0x000fc80003f85070 */
[----:B------:R-:W-:-:S13]  /*0ee0*/  ISETP.NE.AND.EX P4, PT, RZ, c[0x0][0x344], PT, P4 ;  /* 0x0000d100ff007a0c */ /* 0x000fda0003f85340 */
[----:B------:R-:W-:-:S05]  /*0ef0*/  @P4 IMAD.WIDE R2, R35, R10, c[0x0][0x340] ;  /* 0x0000d00023024625 */ /* 0x000fca00078e020a */
[----:B------:R1:W2:Y:S01]  /*0f00*/  @P4 LDG.E R17, [R2.64] ;  /* 0x0000002c02114981 */ /* 0x0002a2000c1e1900 */
[----:B------:R-:W-:Y:S01]  /*0f10*/  SHF.R.S32.HI R208, RZ, 0x1f, R209 ;  /* 0x0000001fffd07819 */ /* 0x000fe200000114d1 */
[----:B------:R-:W-:Y:S01]  /*0f20*/  ULDC UR8, c[0x0][0x2c4] ;  /* 0x0000b10000087ab9 */ /* 0x000fe20000000800 */
[----:B------:R-:W-:Y:S01]  /*0f30*/  SHF.R.S32.HI R0, RZ, 0x1f, R7 ;  /* 0x0000001fff007819 */ /* 0x000fe20000011407 */
[----:B------:R-:W3:Y:S01]  /*0f40*/  S2R R18, SR_CTAID.Y ;  /* 0x0000000000127919 */ /* 0x000ee20000002600 */
[-C--:B------:R-:W-:Y:S01]  /*0f50*/  LEA.HI R4, R208, R209.reuse, RZ, 0x3 ;  /* 0x000000d1d0047211 */ /* 0x080fe200078f18ff */
[----:B------:R-:W-:Y:S01]  /*0f60*/  UIMAD UR8, UR12, UR8, URZ ;  /* 0x000000080c0872a4 */ /* 0x000fe2000f8e023f */
[----:B------:R-:W-:Y:S01]  /*0f70*/  PLOP3.LUT P3, PT, PT, PT, UP1, 0x80, 0x0 ;  /* 0x000000000000781c */ /* 0x000fe20003f6f018 */
[----:B------:R-:W-:Y:S01]  /*0f80*/  IMAD R0, R0, c[0x0][0x178], RZ ;  /* 0x00005e0000007a24 */ /* 0x000fe200078e02ff */
[----:B------:R-:W-:Y:S01]  /*0f90*/  SHF.R.S32.HI R16, RZ, 0x3, R4 ;  /* 0x00000003ff107819 */ /* 0x000fe20000011404 */
[----:B------:R-:W-:Y:S01]  /*0fa0*/  BSSY B0, `(.L_x_227) ;  /* 0x000006c000007945 */ /* 0x000fe20003800000 */
[----:B------:R-:W-:Y:S01]  /*0fb0*/  LOP3.LUT R4, R4, 0xfffffff8, RZ, 0xc0, !PT ;  /* 0xfffffff804047812 */ /* 0x000fe200078ec0ff */
[----:B------:R-:W-:Y:S01]  /*0fc0*/  IMAD R0, R7, c[0x0][0x17c], R0 ;  /* 0x00005f0007007a24 */ /* 0x000fe200078e0200 */
[----:B------:R-:W-:Y:S01]  /*0fd0*/  SHF.R.S32.HI R15, RZ, 0x1f, R35 ;  /* 0x0000001fff0f7819 */ /* 0x000fe20000011423 */
[----:B------:R-:W-:Y:S01]  /*0fe0*/  IMAD.SHL.U32 R5, R16, 0x40, RZ ;  /* 0x0000004010057824 */ /* 0x000fe200078e00ff */
[----:B------:R-:W-:Y:S01]  /*0ff0*/  LEA.HI R25, R208, R209, RZ, 0x4 ;  /* 0x000000d1d0197211 */ /* 0x000fe200078f20ff */
[----:B------:R-:W-:Y:S01]  /*1000*/  IMAD.IADD R23, R209, 0x1, -R4 ;  /* 0x00000001d1177824 */ /* 0x000fe200078e0a04 */
[----:B------:R-:W-:-:S02]  /*1010*/  SHF.R.S32.HI R4, RZ, 0x1f, R9 ;  /* 0x0000001fff047819 */ /* 0x000fc40000011409 */
[----:B------:R-:W-:Y:S01]  /*1020*/  SEL R10, R15, RZ, !P1 ;  /* 0x000000ff0f0a7207 */ /* 0x000fe20004800000 */
[----:B------:R-:W-:-:S04]  /*1030*/  IMAD.SHL.U32 R20, R23, 0x8, RZ ;  /* 0x0000000817147824 */ /* 0x000fc800078e00ff */
[----:B------:R-:W-:Y:S01]  /*1040*/  IMAD R10, R10, c[0x0][0x1c0], RZ ;  /* 0x000070000a0a7a24 */ /* 0x000fe200078e02ff */
[----:B------:R-:W-:Y:S01]  /*1050*/  SHF.R.S32.HI R21, RZ, 0x1f, R20 ;  /* 0x0000001fff157819 */ /* 0x000fe20000011414 */
[----:B-1----:R-:W-:Y:S01]  /*1060*/  IMAD.WIDE.U32 R2, R7, c[0x0][0x178], RZ ;  /* 0x00005e0007027a25 */ /* 0x002fe200078e00ff */
[----:B---3--:R-:W-:-:S04]  /*1070*/  SHF.R.S32.HI R14, RZ, 0x1f, R18 ;  /* 0x0000001fff0e7819 */ /* 0x008fc80000011412 */
[----:B------:R-:W-:Y:S02]  /*1080*/  IADD3 R3, R3, R0, RZ ;  /* 0x0000000003037210 */ /* 0x000fe40007ffe0ff */
[----:B------:R-:W-:Y:S01]  /*1090*/  LOP3.LUT R0, R5, 0x1c0, RZ, 0xc0, !PT ;  /* 0x000001c005007812 */ /* 0x000fe200078ec0ff */
[----:B------:R-:W-:Y:S02]  /*10a0*/  IMAD R8, R14, c[0x0][0x1b8], RZ ;  /* 0x00006e000e087a24 */ /* 0x000fe400078e02ff */
[----:B------:R-:W-:Y:S01]  /*10b0*/  IMAD.WIDE.U32 R2, R18, c[0x0][0x1b8], R2 ;  /* 0x00006e0012027a25 */ /* 0x000fe200078e0002 */
[----:B------:R-:W-:Y:S02]  /*10c0*/  LOP3.LUT R6, R0, 0x38, R20, 0xf8, !PT ;  /* 0x0000003800067812 */ /* 0x000fe400078ef814 */
[----:B------:R-:W-:Y:S01]  /*10d0*/  SHF.R.U32.HI R5, RZ, 0x3, R0 ;  /* 0x00000003ff057819 */ /* 0x000fe20000011600 */
[----:B------:R-:W-:Y:S01]  /*10e0*/  IMAD R8, R18, c[0x0][0x1bc], R8 ;  /* 0x00006f0012087a24 */ /* 0x000fe200078e0208 */
[----:B------:R-:W-:-:S02]  /*10f0*/  IADD3 R0, P2, R9, R16, RZ ;  /* 0x0000001009007210 */ /* 0x000fc40007f5e0ff */
[----:B------:R-:W-:Y:S01]  /*1100*/  LOP3.LUT R19, R6, R5, RZ, 0x3c, !PT ;  /* 0x0000000506137212 */ /* 0x000fe200078e3cff */
[----:B------:R-:W-:Y:S01]  /*1110*/  IMAD R5, R23, 0x10, R16 ;  /* 0x0000001017057824 */ /* 0x000fe200078e0210 */
[----:B------:R-:W-:Y:S02]  /*1120*/  LEA.HI.X.SX32 R4, R16, R4, 0x1, P2 ;  /* 0x0000000410047211 */ /* 0x000fe400010f0eff */
[----:B------:R-:W-:Y:S02]  /*1130*/  PLOP3.LUT P2, PT, PT, PT, UP1, 0x80, 0x0 ;  /* 0x000000000000781c */ /* 0x000fe40003f4f018 */
[----:B------:R-:W-:Y:S01]  /*1140*/  IADD3 R9, R5, UR11, RZ ;  /* 0x0000000b05097c10 */ /* 0x000fe2000fffe0ff */
[C---:B------:R-:W-:Y:S01]  /*1150*/  IMAD R6, R4.reuse, c[0x0][0x1e0], RZ ;  /* 0x0000780004067a24 */ /* 0x040fe200078e02ff */
[----:B------:R-:W-:Y:S01]  /*1160*/  IADD3 R3, R3, R8, RZ ;  /* 0x0000000803037210 */ /* 0x000fe20007ffe0ff */
[----:B------:R-:W-:Y:S01]  /*1170*/  IMAD R4, R4, c[0x0][0x208], RZ ;  /* 0x0000820004047a24 */ /* 0x000fe200078e02ff */
[----:B------:R-:W-:Y:S01]  /*1180*/  SEL R8, R35, RZ, !P1 ;  /* 0x000000ff23087207 */ /* 0x000fe20004800000 */
[----:B------:R-:W-:-:S04]  /*1190*/  @P3 IMAD.HI.U32 R11, R9, c[0x0][0x2c8], RZ ;  /* 0x0000b200090b3a27 */ /* 0x000fc800078e00ff */
[C---:B------:R-:W-:Y:S02]  /*11a0*/  IMAD R12, R0.reuse, c[0x0][0x1e4], R6 ;  /* 0x00007900000c7a24 */ /* 0x040fe400078e0206 */
[C---:B------:R-:W-:Y:S02]  /*11b0*/  IMAD R13, R0.reuse, c[0x0][0x20c], R4 ;  /* 0x00008300000d7a24 */ /* 0x040fe400078e0204 */
[----:B------:R-:W-:-:S04]  /*11c0*/  IMAD.WIDE.U32 R6, R0, c[0x0][0x1e0], R20 ;  /* 0x0000780000067a25 */ /* 0x000fc800078e0014 */
[----:B------:R-:W-:-:S04]  /*11d0*/  IMAD.WIDE.U32 R4, R0, c[0x0][0x208], R20 ;  /* 0x0000820000047a25 */ /* 0x000fc800078e0014 */
[----:B------:R-:W-:Y:S01]  /*11e0*/  IMAD.MOV.U32 R0, RZ, RZ, R9 ;  /* 0x000000ffff007224 */ /* 0x000fe200078e0009 */
[----:B------:R-:W-:Y:S01]  /*11f0*/  @P2 SHF.R.U32.HI R0, RZ, c[0x0][0x2cc], R11 ;  /* 0x0000b300ff002a19 */ /* 0x000fe2000001160b */
[C---:B------:R-:W-:Y:S01]  /*1200*/  IMAD R11, R8.reuse, c[0x0][0x1c4], R10 ;  /* 0x00007100080b7a24 */ /* 0x040fe200078e020a */
[----:B------:R-:W-:Y:S01]  /*1210*/  IADD3 R5, R5, R13, RZ ;  /* 0x0000000d05057210 */ /* 0x000fe20007ffe0ff */
[----:B------:R-:W-:Y:S01]  /*1220*/  IMAD.WIDE.U32 R2, R8, c[0x0][0x1c0], R2 ;  /* 0x0000700008027a25 */ /* 0x000fe200078e0002 */
[----:B------:R-:W-:-:S03]  /*1230*/  SHF.R.S32.HI R8, RZ, 0x1f, R0 ;  /* 0x0000001fff087819 */ /* 0x000fc60000011400 */
[----:B------:R-:W-:Y:S02]  /*1240*/  IMAD.MOV R10, RZ, RZ, -R0 ;  /* 0x000000ffff0a7224 */ /* 0x000fe400078e0a00 */
[----:B------:R-:W-:Y:S02]  /*1250*/  IMAD.IADD R3, R3, 0x1, R11 ;  /* 0x0000000103037824 */ /* 0x000fe400078e020b */
[----:B------:R-:W-:Y:S01]  /*1260*/  IMAD R10, R10, c[0x0][0x2c4], R9 ;  /* 0x0000b1000a0a7a24 */ /* 0x000fe200078e0209 */
[----:B------:R-:W-:Y:S01]  /*1270*/  LOP3.LUT R9, R25, 0xfffffff0, RZ, 0xc0, !PT ;  /* 0xfffffff019097812 */ /* 0x000fe200078ec0ff */
[----:B------:R-:W-:Y:S02]  /*1280*/  IMAD R8, R8, c[0x0][0x1b0], RZ ;  /* 0x00006c0008087a24 */ /* 0x000fe400078e02ff */
[----:B------:R-:W-:Y:S01]  /*1290*/  IMAD.WIDE.U32 R2, R0, c[0x0][0x1b0], R2 ;  /* 0x00006c0000027a25 */ /* 0x000fe200078e0002 */
[----:B------:R-:W-:-:S03]  /*12a0*/  SHF.R.S32.HI R11, RZ, 0x1f, R10 ;  /* 0x0000001fff0b7819 */ /* 0x000fc6000001140a */
[----:B------:R-:W-:Y:S01]  /*12b0*/  IMAD R8, R0, c[0x0][0x1b4], R8 ;  /* 0x00006d0000087a24 */ /* 0x000fe200078e0208 */
[----:B------:R-:W-:Y:S01]  /*12c0*/  IADD3 R0, -R9, R209, RZ ;  /* 0x000000d109007210 */ /* 0x000fe20007ffe1ff */
[----:B------:R-:W-:Y:S02]  /*12d0*/  IMAD.IADD R7, R7, 0x1, R12 ;  /* 0x0000000107077824 */ /* 0x000fe400078e020c */
[C---:B------:R-:W-:Y:S02]  /*12e0*/  IMAD R12, R14.reuse, c[0x0][0x1e8], RZ ;  /* 0x00007a000e0c7a24 */ /* 0x040fe400078e02ff */
[----:B------:R-:W-:Y:S01]  /*12f0*/  IMAD R13, R14, c[0x0][0x210], RZ ;  /* 0x000084000e0d7a24 */ /* 0x000fe200078e02ff */
[----:B------:R-:W-:Y:S01]  /*1300*/  SHF.R.S32.HI R14, RZ, 0x1f, R0 ;  /* 0x0000001fff0e7819 */ /* 0x000fe20000011400 */
[----:B------:R-:W-:Y:S02]  /*1310*/  IMAD.IADD R3, R3, 0x1, R8 ;  /* 0x0000000103037824 */ /* 0x000fe400078e0208 */
[----:B------:R-:W-:Y:S01]  /*1320*/  IMAD.WIDE.U32 R8, R18, c[0x0][0x1e8], R6 ;  /* 0x00007a0012087a25 */ /* 0x000fe200078e0006 */
[----:B------:R-:W-:-:S03]  /*1330*/  LEA.HI R24, R14, R0, RZ, 0x3 ;  /* 0x000000000e187211 */ /* 0x000fc600078f18ff */
[----:B------:R-:W-:-:S04]  /*1340*/  IMAD.WIDE.U32 R6, R18, c[0x0][0x210], R4 ;  /* 0x0000840012067a25 */ /* 0x000fc800078e0004 */
[----:B------:R-:W-:Y:S01]  /*1350*/  IMAD.WIDE.U32 R4, R10, c[0x0][0x1a8], R2 ;  /* 0x00006a000a047a25 */ /* 0x000fe200078e0002 */
[----:B------:R-:W-:-:S03]  /*1360*/  LOP3.LUT R2, R24, 0xfffffff8, RZ, 0xc0, !PT ;  /* 0xfffffff818027812 */ /* 0x000fc600078ec0ff */
[C---:B------:R-:W-:Y:S02]  /*1370*/  IMAD R12, R18.reuse, c[0x0][0x1ec], R12 ;  /* 0x00007b00120c7a24 */ /* 0x040fe400078e020c */
[----:B------:R-:W-:Y:S01]  /*1380*/  IMAD R13, R18, c[0x0][0x214], R13 ;  /* 0x00008500120d7a24 */ /* 0x000fe200078e020d */
[----:B------:R-:W-:Y:S01]  /*1390*/  IADD3 R18, R0, -R2, RZ ;  /* 0x8000000200127210 */ /* 0x000fe20007ffe0ff */
[----:B------:R-:W-:Y:S01]  /*13a0*/  IMAD.IADD R9, R9, 0x1, R12 ;  /* 0x0000000109097824 */ /* 0x000fe200078e020c */
[----:B------:R-:W-:Y:S01]  /*13b0*/  LEA R12, P1, R4, c[0x0][0x160], 0x1 ;  /* 0x00005800040c7a11 */ /* 0x000fe200078208ff */
[----:B------:R-:W-:Y:S01]  /*13c0*/  IMAD R11, R11, c[0x0][0x1a8], RZ ;  /* 0x00006a000b0b7a24 */ /* 0x000fe200078e02ff */
[----:B------:R-:W-:-:S03]  /*13d0*/  IADD3 R7, R7, R13, RZ ;  /* 0x0000000d07077210 */ /* 0x000fc60007ffe0ff */
[----:B------:R-:W-:Y:S01]  /*13e0*/  IMAD R11, R10, c[0x0][0x1ac], R11 ;  /* 0x00006b000a0b7a24 */ /* 0x000fe200078e020b */
[----:B------:R-:W-:Y:S01]  /*13f0*/  IADD3 R10, R16, UR11, RZ ;  /* 0x0000000b100a7c10 */ /* 0x000fe2000fffe0ff */
[----:B------:R1:W3:Y:S02]  /*1400*/  SHFL.IDX PT, R14, R12, RZ, 0x181f ;  /* 0x00181fff0c0e7589 */ /* 0x0002e400000e0000 */
[----:B------:R-:W-:Y:S01]  /*1410*/  IMAD.IADD R11, R5, 0x1, R11 ;  /* 0x00000001050b7824 */ /* 0x000fe200078e020b */
[----:B------:R-:W-:Y:S02]  /*1420*/  ISETP.GE.AND P3, PT, R10, UR8, PT ;  /* 0x000000080a007c0c */ /* 0x000fe4000bf66270 */
[----:B------:R-:W-:Y:S02]  /*1430*/  LEA.HI R5, R208, R209, RZ, 0x6 ;  /* 0x000000d1d0057211 */ /* 0x000fe400078f30ff */
[----:B------:R-:W-:Y:S02]  /*1440*/  LEA.HI.X R11, R4, c[0x0][0x164], R11, 0x1, P1 ;  /* 0x00005900040b7a11 */ /* 0x000fe400008f0c0b */
[----:B------:R-:W-:-:S02]  /*1450*/  MOV R4, 0x10 ;  /* 0x0000001000047802 */ /* 0x000fc40000000f00 */
[----:B------:R-:W-:-:S04]  /*1460*/  SHF.L.U32 R5, R5, 0x3, RZ ;  /* 0x0000000305057819 */ /* 0x000fc800000006ff */
[----:B------:R-:W-:Y:S02]  /*1470*/  LOP3.LUT R5, R19, 0xfffffe00, R5, 0xf8, !PT ;  /* 0xfffffe0013057812 */ /* 0x000fe400078ef805 */
[--C-:B--2---:R-:W-:Y:S01]  /*1480*/  @P4 SHF.R.S32.HI R3, RZ, 0x1f, R17.reuse ;  /* 0x0000001fff034819 */ /* 0x104fe20000011411 */
[----:B------:R-:W-:Y:S01]  /*1490*/  @P4 IMAD.MOV.U32 R2, RZ, RZ, R17 ;  /* 0x000000ffff024224 */ /* 0x000fe200078e0011 */
[----:B------:R-:W-:Y:S01]  /*14a0*/  @!P4 MOV R2, R35 ;  /* 0x000000230002c202 */ /* 0x000fe20000000f00 */
[----:B------:R-:W-:Y:S02]  /*14b0*/  @!P4 IMAD.MOV.U32 R3, RZ, RZ, R15 ;  /* 0x000000ffff03c224 */ /* 0x000fe400078e000f */
[----:B------:R-:W-:Y:S01]  /*14c0*/  IMAD.MOV.U32 R17, RZ, RZ, 0x20 ;  /* 0x00000020ff117424 */ /* 0x000fe200078e00ff */
[----:B------:R-:W-:Y:S01]  /*14d0*/  SEL R0, R2, RZ, !P0 ;  /* 0x000000ff02007207 */ /* 0x000fe20004000000 */
[----:B------:R1:W2:Y:S01]  /*14e0*/  SHFL.IDX PT, R15, R11, RZ, 0x181f ;  /* 0x00181fff0b0f7589 */ /* 0x0002a200000e0000 */
[----:B------:R-:W-:-:S02]  /*14f0*/  SEL R2, R3, RZ, !P0 ;  /* 0x000000ff03027207 */ /* 0x000fc40004000000 */
[----:B------:R-:W-:Y:S01]  /*1500*/  ISETP.GE.AND P0, PT, R20, c[0x0][0x198], PT ;  /* 0x0000660014007a0c */ /* 0x000fe20003f06270 */
[----:B------:R-:W-:-:S03]  /*1510*/  IMAD.WIDE.U32 R62, R0, c[0x0][0x218], R6 ;  /* 0x00008600003e7a25 */ /* 0x000fc600078e0006 */
[----:B------:R-:W-:Y:S01]  /*1520*/  R2P PR, R18, 0x6 ;  /* 0x0000000612007804 */ /* 0x000fe20000000000 */
[C---:B------:R-:W-:Y:S02]  /*1530*/  IMAD R3, R2.reuse, c[0x0][0x1f0], RZ ;  /* 0x00007c0002037a24 */ /* 0x040fe400078e02ff */
[----:B------:R-:W-:Y:S02]  /*1540*/  IMAD R2, R2, c[0x0][0x218], RZ ;  /* 0x0000860002027a24 */ /* 0x000fe400078e02ff */
[C---:B------:R-:W-:Y:S02]  /*1550*/  IMAD R13, R0.reuse, c[0x0][0x1f4], R3 ;  /* 0x00007d00000d7a24 */ /* 0x040fe400078e0203 */
[----:B------:R-:W-:Y:S01]  /*1560*/  IMAD R3, R0, c[0x0][0x21c], R2 ;  /* 0x0000870000037a24 */ /* 0x000fe200078e0202 */
[----:B------:R-:W-:Y:S01]  /*1570*/  SEL R2, R4, 0xfffffff0, !P1 ;  /* 0xfffffff004027807 */ /* 0x000fe20004800000 */
[----:B------:R-:W-:Y:S01]  /*1580*/  IMAD.WIDE.U32 R28, R0, c[0x0][0x1f0], R8 ;  /* 0x00007c00001c7a25 */ /* 0x000fe200078e0008 */
[----:B------:R-:W-:-:S02]  /*1590*/  SEL R4, R17, 0xffffffe0, !P2 ;  /* 0xffffffe011047807 */ /* 0x000fc40005000000 */
[----:B------:R-:W-:Y:S01]  /*15a0*/  IADD3 R27, R63, R3, RZ ;  /* 0x000000033f1b7210 */ /* 0x000fe20007ffe0ff */
[----:B------:R-:W-:Y:S01]  /*15b0*/  IMAD.IADD R31, R29, 0x1, R13 ;  /* 0x000000011d1f7824 */ /* 0x000fe200078e020d */
[----:B------:R1:W-:Y:S04]  /*15c0*/  STL.64 [R1+0x30], R28 ;  /* 0x0000301c01007387 */ /* 0x0003e80000100a00 */
[----:B------:R1:W-:Y:S04]  /*15d0*/  STL.64 [R1+0x40], R62 ;  /* 0x0000403e01007387 */ /* 0x0003e80000100a00 */
[----:B------:R1:W-:Y:S04]  /*15e0*/  STL [R1+0x3c], R27 ;  /* 0x00003c1b01007387 */ /* 0x0003e80000100800 */
[----:B------:R1:W-:Y:S01]  /*15f0*/  STL [R1+0x24], R31 ;  /* 0x0000241f01007387 */ /* 0x0003e20000100800 */
[----:B------:R-:W-:Y:S05]  /*1600*/  @P3 BRA `(.L_x_228) ;  /* 0x0000005000003947 */ /* 0x000fea0003800000 */
[----:B--23--:R-:W-:Y:S01]  /*1610*/  LEA R6, P1, R20, R14, 0x1 ;  /* 0x0000000e14067211 */ /* 0x00cfe200078208ff */
[----:B------:R-:W-:-:S03]  /*1620*/  IMAD.SHL.U32 R0, R5, 0x2, RZ ;  /* 0x0000000205007824 */ /* 0x000fc600078e00ff */
[----:B------:R-:W-:-:S05]  /*1630*/  LEA.HI.X R7, R20, R15, R21, 0x1, P1 ;  /* 0x0000000f14077211 */ /* 0x000fca00008f0c15 */
[----:B------:R-:W-:Y:S01]  /*1640*/  @!PT LDS RZ, [RZ] ;  /* 0x00000000fffff984 */ /* 0x000fe20000000800 */
[----:B------:R2:W-:Y:S04]  /*1650*/  LDGSTS.E.BYPASS.LTC128B.128 [R0+0x6100], [R6.64], !P0 ;  /* 0x0610000006007fae */ /* 0x0005e8000c101d6c */
.L_x_228:
[----:B--23--:R-:W-:Y:S05]  /*1660*/  BSYNC B0 ;  /* 0x0000000000007941 */ /* 0x00cfea0003800000 */
.L_x_227:
[----:B------:R-:W-:Y:S01]  /*1670*/  IADD3 R0, R10, 0x10, RZ ;  /* 0x000000100a007810 */ /* 0x000fe20007ffe0ff */
[----:B------:R2:W3:Y:S01]  /*1680*/  SHFL.IDX PT, R3, R11, 0x1, 0x181f ;  /* 0x00381f000b037f89 */ /* 0x0004e200000e0000 */
[----:B------:R-:W-:Y:S02]  /*1690*/  BSSY B0, `(.L_x_229) ;  /* 0x0000009000007945 */ /* 0x000fe40003800000 */
[----:B------:R-:W-:Y:S01]  /*16a0*/  ISETP.GE.AND P1, PT, R0, UR8, PT ;  /* 0x0000000800007c0c */ /* 0x000fe2000bf26270 */
[----:B------:R2:W4:-:S12]  /*16b0*/  SHFL.IDX PT, R6, R12, 0x1, 0x181f ;  /* 0x00381f000c067f89 */ /* 0x00051800000e0000 */
[----:B------:R-:W-:Y:S05]  /*16c0*/  @P1 BRA `(.L_x_230) ;  /* 0x0000005000001947 */ /* 0x000fea0003800000 */
[----:B----4-:R-:W-:Y:S01]  /*16d0*/  LEA R6, P1, R20, R6, 0x1 ;  /* 0x0000000614067211 */ /* 0x010fe200078208ff */
[----:B------:R-:W-:-:S03]  /*16e0*/  IMAD.SHL.U32 R0, R5, 0x2, RZ ;  /* 0x0000000205007824 */ /* 0x000fc600078e00ff */
[----:B---3--:R-:W-:-:S05]  /*16f0*/  LEA.HI.X R7, R20, R3, R21, 0x1, P1 ;  /* 0x0000000314077211 */ /* 0x008fca00008f0c15 */
[----:B------:R-:W-:Y:S01]  /*1700*/  @!PT LDS RZ, [RZ] ;  /* 0x00000000fffff984 */ /* 0x000fe20000000800 */
[----:B------:R3:W-:Y:S04]  /*1710*/  LDGSTS.E.BYPASS.LTC128B.128 [R0+0x6900], [R6.64], !P0 ;  /* 0x0690000006007fae */ /* 0x0007e8000c101d6c */
.L_x_230:
[----:B------:R-:W-:Y:S05]  /*1720*/  BSYNC B0 ;  /* 0x0000000000007941 */ /* 0x000fea0003800000 */
.L_x_229:
[----:B---3--:R-:W-:Y:S01]  /*1730*/  IADD3 R0, R10, 0x20, RZ ;  /* 0x000000200a007810 */ /* 0x008fe20007ffe0ff */
[----:B------:R3:W1:Y:S01]  /*1740*/  SHFL.IDX PT, R3, R11, 0x2, 0x181f ;  /* 0x00581f000b037f89 */ /* 0x00066200000e0000 */
[----:B------:R-:W-:Y:S02]  /*1750*/  BSSY B0, `(.L_x_231) ;  /* 0x0000009000007945 */ /* 0x000fe40003800000 */
[----:B------:R-:W-:Y:S01]  /*1760*/  ISETP.GE.AND P1, PT, R0, UR8, PT ;  /* 0x0000000800007c0c */ /* 0x000fe2000bf26270 */
[----:B----4-:R3:W4:-:S12]  /*1770*/  SHFL.IDX PT, R6, R12, 0x2, 0x181f ;  /* 0x00581f000c067f89 */ /* 0x01071800000e0000 */
[----:B------:R-:W-:Y:S05]  /*1780*/  @P1 BRA `(.L_x_232) ;  /* 0x0000005000001947 */ /* 0x000fea0003800000 */
[----:B----4-:R-:W-:Y:S01]  /*1790*/  LEA R6, P1, R20, R6, 0x1 ;  /* 0x0000000614067211 */ /* 0x010fe200078208ff */
[----:B------:R-:W-:-:S03]  /*17a0*/  IMAD.SHL.U32 R0, R5, 0x2, RZ ;  /* 0x0000000205007824 */ /* 0x000fc600078e00ff */
[----:B-1----:R-:W-:-:S05]  /*17b0*/  LEA.HI.X R7, R20, R3, R21, 0x1, P1 ;  /* 0x0000000314077211 */ /* 0x002fca00008f0c15 */
[----:B------:R-:W-:Y:S01]  /*17c0*/  @!PT LDS RZ, [RZ] ;  /* 0x00000000fffff984 */ /* 0x000fe20000000800 */
[----:B------:R1:W-:Y:S04]  /*17d0*/  LDGSTS.E.BYPASS.LTC128B.128 [R0+0x7100], [R6.64], !P0 ;  /* 0x0710000006007fae */ /* 0x0003e8000c101d6c */
.L_x_232:
[----:B------:R-:W-:Y:S05]  /*17e0*/  BSYNC B0 ;  /* 0x0000000000007941 */ /* 0x000fea0003800000 */
.L_x_231:
[----:B-1----:R-:W-:Y:S01]  /*17f0*/  IADD3 R0, R10, 0x30, RZ ;  /* 0x000000300a007810 */ /* 0x002fe20007ffe0ff */
[----:B------:R1:W2:Y:S01]  /*1800*/  SHFL.IDX PT, R3, R11, 0x3, 0x181f ;  /* 0x00781f000b037f89 */ /* 0x0002a200000e0000 */
[----:B------:R-:W-:Y:S02]  /*1810*/  BSSY B0, `(.L_x_233) ;  /* 0x0000009000007945 */ /* 0x000fe40003800000 */
[----:B------:R-:W-:Y:S01]  /*1820*/  ISETP.GE.AND P1, PT, R0, UR8, PT ;  /* 0x0000000800007c0c */ /* 0x000fe2000bf26270 */
[----:B----4-:R1:W4:-:S12]  /*1830*/  SHFL.IDX PT, R6, R12, 0x3, 0x181f ;  /* 0x00781f000c067f89 */ /* 0x01031800000e0000 */
[----:B------:R-:W-:Y:S05]  /*1840*/  @P1 BRA `(.L_x_234) ;  /* 0x0000005000001947 */ /* 0x000fea0003800000 */
[----:B----4-:R-:W-:Y:S01]  /*1850*/  LEA R6, P1, R20, R6, 0x1 ;  /* 0x0000000614067211 */ /* 0x010fe200078208ff */
[----:B------:R-:W-:-:S03]  /*1860*/  IMAD.SHL.U32 R0, R5, 0x2, RZ ;  /* 0x0000000205007824 */ /* 0x000fc600078e00ff */
[----:B--2---:R-:W-:-:S05]  /*1870*/  LEA.HI.X R7, R20, R3, R21, 0x1, P1 ;  /* 0x0000000314077211 */ /* 0x004fca00008f0c15 */
[----:B------:R-:W-:Y:S01]  /*1880*/  @!PT LDS RZ, [RZ] ;  /* 0x00000000fffff984 */ /* 0x000fe20000000800 */
[----:B------:R2:W-:Y:S04]  /*1890*/  LDGSTS.E.BYPASS.LTC128B.128 [R0+0x7900], [R6.64], !P0 ;  /* 0x0790000006007fae */ /* 0x0005e8000c101d6c */
.L_x_234:
[----:B------:R-:W-:Y:S05]  /*18a0*/  BSYNC B0 ;  /* 0x0000000000007941 */ /* 0x000fea0003800000 */
.L_x_233:
[----:B--2---:R-:W-:Y:S01]  /*18b0*/  IADD3 R0, R10, 0x40, RZ ;  /* 0x000000400a007810 */ /* 0x004fe20007ffe0ff */
        /* <DEDUP_REMOVED lines=10> */
.L_x_236:
[----:B------:R-:W-:Y:S05]  /*1960*/  BSYNC B0 ;  /* 0x0000000000007941 */ /* 0x000fea0003800000 */
.L_x_235:
        /* <DEDUP_REMOVED lines=11> */
.L_x_238:
[----:B------:R-:W-:Y:S05]  /*1a20*/  BSYNC B0 ;  /* 0x0000000000007941 */ /* 0x000fea0003800000 */
.L_x_237:
        /* <DEDUP_REMOVED lines=11> */
.L_x_240:
[----:B------:R-:W-:Y:S05]  /*1ae0*/  BSYNC B0 ;  /* 0x0000000000007941 */ /* 0x000fea0003800000 */
.L_x_239:
[----:B------:R5:W2:Y:S01]  /*1af0*/  SHFL.IDX PT, R8, R12, 0x7, 0x181f ;  /* 0x00f81f000c087f89 */ /* 0x000aa200000e0000 */
[----:B-1----:R-:W-:Y:S01]  /*1b00*/  IADD3 R0, R10, 0x70, RZ ;  /* 0x000000700a007810 */ /* 0x002fe20007ffe0ff */
[----:B------:R-:W-:Y:S01]  /*1b10*/  UMOV UR10, 0x60 ;  /* 0x00000060000a7882 */ /* 0x000fe20000000000 */
[----:B------:R-:W-:Y:S01]  /*1b20*/  IMAD.SHL.U32 R231, R5, 0x2, RZ ;  /* 0x0000000205e77824 */ /* 0x000fe200078e00ff */
[----:B------:R-:W1:Y:S01]  /*1b30*/  SHFL.IDX PT, R3, R11, 0x7, 0x181f ;  /* 0x00f81f000b037f89 */ /* 0x000e6200000e0000 */
[----:B------:R-:W-:Y:S01]  /*1b40*/  ISETP.GE.AND P3, PT, R0, UR8, PT ;  /* 0x0000000800007c0c */ /* 0x000fe2000bf66270 */
[----:B------:R-:W-:Y:S01]  /*1b50*/  UIMAD UR32, UR6, -0x60, UR10 ;  /* 0xffffffa0062078a4 */ /* 0x000fe2000f8e020a */
[----:B------:R-:W-:Y:S01]  /*1b60*/  IMAD.MOV.U32 R214, RZ, RZ, R30 ;  /* 0x000000ffffd67224 */ /* 0x000fe200078e001e */
[----:B------:R-:W-:Y:S01]  /*1b70*/  ULDC.64 UR8, c[0x0][0x1e0] ;  /* 0x0000780000087ab9 */ /* 0x000fe20000000a00 */
[----:B------:R-:W-:Y:S01]  /*1b80*/  IMAD.MOV.U32 R215, RZ, RZ, R31 ;  /* 0x000000ffffd77224 */ /* 0x000fe200078e001f */
[----:B------:R-:W-:Y:S01]  /*1b90*/  UIMAD.WIDE.U32 UR18, UR10, UR8, URZ ;  /* 0x000000080a1272a5 */ /* 0x000fe2000f8e003f */
[----:B------:R-:W-:Y:S01]  /*1ba0*/  IMAD.MOV.U32 R210, RZ, RZ, c[0x0][0x1e0] ;  /* 0x00007800ffd27624 */ /* 0x000fe200078e00ff */
[----:B------:R-:W-:Y:S01]  /*1bb0*/  UIMAD UR9, UR10, UR9, URZ ;  /* 0x000000090a0972a4 */ /* 0x000fe2000f8e023f */
[----:B------:R-:W-:Y:S01]  /*1bc0*/  IMAD.U32 R0, RZ, RZ, UR32 ;  /* 0x00000020ff007e24 */ /* 0x000fe2000f8e00ff */
[----:B------:R-:W-:Y:S01]  /*1bd0*/  UIADD3 UR10, UR6, -0x1, URZ ;  /* 0xffffffff060a7890 */ /* 0x000fe2000fffe03f */
[----:B------:R-:W-:Y:S01]  /*1be0*/  IMAD.MOV.U32 R214, RZ, RZ, R28 ;  /* 0x000000ffffd67224 */ /* 0x000fe200078e001c */
[----:B------:R-:W-:Y:S01]  /*1bf0*/  UIADD3 UR16, UR19, UR9, URZ ;  /* 0x0000000913107290 */ /* 0x000fe2000fffe03f */
[----:B------:R-:W-:Y:S01]  /*1c00*/  IMAD.MOV.U32 R211, RZ, RZ, c[0x0][0x1e4] ;  /* 0x00007900ffd37624 */ /* 0x000fe200078e00ff */
[----:B------:R-:W-:Y:S01]  /*1c10*/  IADD3 R22, R0, UR7, -R16 ;  /* 0x0000000700167c10 */ /* 0x000fe2000fffe810 */
[----:B------:R-:W-:Y:S01]  /*1c20*/  USHF.R.S32.HI UR8, URZ, 0x1f, UR10 ;  /* 0x0000001f3f087899 */ /* 0x000fe2000801140a */
[----:B----4-:R-:W-:Y:S01]  /*1c30*/  IMAD.U32 R6, RZ, RZ, UR10 ;  /* 0x0000000aff067e24 */ /* 0x010fe2000f8e00ff */
[----:B------:R-:W-:Y:S01]  /*1c40*/  UIMAD UR9, UR16, UR10, URZ ;  /* 0x0000000a100972a4 */ /* 0x000fe2000f8e023f */
[----:B------:R-:W-:Y:S01]  /*1c50*/  ISETP.GE.AND P6, PT, R22, 0x21, PT ;  /* 0x000000211600780c */ /* 0x000fe20003fc6270 */
[----:B--23-5:R-:W-:Y:S01]  /*1c60*/  IMAD.WIDE.U32 R12, R210, 0x20, RZ ;  /* 0x00000020d20c7825 */ /* 0x02cfe200078e00ff */
[----:B------:R-:W-:Y:S01]  /*1c70*/  @!P3 LEA R8, P1, R20, R8, 0x1 ;  /* 0x000000081408b211 */ /* 0x000fe200078208ff */
[----:B------:R-:W-:Y:S01]  /*1c80*/  UIMAD UR9, UR8, UR18, UR9 ;  /* 0x00000012080972a4 */ /* 0x000fe2000f8e0209 */
[----:B------:R-:W-:Y:S01]  /*1c90*/  ISETP.GE.AND P2, PT, R22, 0x1, PT ;  /* 0x000000011600780c */ /* 0x000fe20003f46270 */
[----:B------:R-:W-:Y:S01]  /*1ca0*/  IMAD.WIDE.U32 R6, R6, UR18, R214 ;  /* 0x0000001206067c25 */ /* 0x000fe2000f8e00d6 */
[----:B-1----:R-:W-:Y:S01]  /*1cb0*/  @!P3 LEA.HI.X R9, R20, R3, R21, 0x1, P1 ;  /* 0x000000031409b211 */ /* 0x002fe200008f0c15 */
[----:B------:R-:W-:Y:S01]  /*1cc0*/  ULDC.64 UR14, c[0x0][0x208] ;  /* 0x00008200000e7ab9 */ /* 0x000fe20000000a00 */
[----:B------:R-:W-:Y:S01]  /*1cd0*/  ISETP.GE.AND P1, PT, R22, 0x11, PT ;  /* 0x000000111600780c */ /* 0x000fe20003f26270 */
[----:B------:R-:W-:Y:S01]  /*1ce0*/  IMAD.MOV.U32 R60, RZ, RZ, R26 ;  /* 0x000000ffff3c7224 */ /* 0x000fe200078e001a */
[----:B------:R-:W-:Y:S01]  /*1cf0*/  IADD3 R7, R7, UR9, RZ ;  /* 0x0000000907077c10 */ /* 0x000fe2000fffe0ff */
[----:B------:R-:W-:Y:S01]  /*1d00*/  @!PT LDS RZ, [RZ] ;  /* 0x00000000fffff984 */ /* 0x000fe20000000800 */
[----:B------:R1:W-:Y:S01]  /*1d10*/  @!P3 LDGSTS.E.BYPASS.LTC128B.128 [R231+0x9900], [R8.64], !P0 ;  /* 0x0990000008e7bfae */ /* 0x0003e2000c101d6c */
[----:B------:R-:W-:Y:S01]  /*1d20*/  ISETP.GE.AND P3, PT, R20, c[0x0][0x1d4], PT ;  /* 0x0000750014007a0c */ /* 0x000fe20003f66270 */
[----:B------:R-:W-:Y:S01]  /*1d30*/  IMAD.MOV.U32 R61, RZ, RZ, R27 ;  /* 0x000000ffff3d7224 */ /* 0x000fe200078e001b */
[----:B------:R-:W-:Y:S01]  /*1d40*/  @P6 IADD3 R3, P4, R6, R12, RZ ;  /* 0x0000000c06036210 */ /* 0x000fe20007f9e0ff */
[----:B------:R-:W0:Y:S01]  /*1d50*/  LDGDEPBAR ;  /* 0x00000000000079af */ /* 0x000e220000000000 */
[----:B------:R-:W-:Y:S01]  /*1d60*/  SHF.R.S32.HI R17, RZ, 0x4, R25 ;  /* 0x00000004ff117819 */ /* 0x000fe20000011419 */
[----:B------:R-:W-:Y:S01]  /*1d70*/  UIMAD UR13, UR8, UR14, URZ ;  /* 0x0000000e080d72a4 */ /* 0x000fe2000f8e023f */
[----:B------:R-:W-:Y:S01]  /*1d80*/  LEA.HI R207, R208, R209, RZ, 0x5 ;  /* 0x000000d1d0cf7211 */ /* 0x000fe200078f28ff */
[----:B------:R-:W-:Y:S01]  /*1d90*/  UIMAD.WIDE.U32 UR8, UR10, UR14, URZ ;  /* 0x0000000e0a0872a5 */ /* 0x000fe2000f8e003f */
[----:B------:R-:W-:Y:S01]  /*1da0*/  IMAD.MOV.U32 R60, RZ, RZ, R62 ;  /* 0x000000ffff3c7224 */ /* 0x000fe200078e003e */
[----:B------:R-:W-:Y:S01]  /*1db0*/  BAR.SYNC.DEFER_BLOCKING 0x0 ;  /* 0x0000000000007b1d */ /* 0x000fe20000010000 */
[C---:B------:R-:W-:Y:S01]  /*1dc0*/  @P1 LEA R0, P0, R210.reuse, R6, 0x4 ;  /* 0x00000006d2001211 */ /* 0x040fe200078020ff */
[----:B------:R-:W-:Y:S01]  /*1dd0*/  UIMAD UR13, UR10, UR15, UR13 ;  /* 0x0000000f0a0d72a4 */ /* 0x000fe2000f8e020d */
[----:B------:R-:W-:Y:S01]  /*1de0*/  SHF.R.S32.HI R206, RZ, 0x5, R207 ;  /* 0x00000005ffce7819 */ /* 0x000fe200000114cf */
[----:B------:R-:W-:Y:S01]  /*1df0*/  UISETP.GT.AND UP2, UPT, UR10, UR4, UPT ;  /* 0x000000040a00728c */ /* 0x000fe2000bf44270 */
[----:B------:R-:W-:Y:S01]  /*1e00*/  @P1 LEA.HI.X R5, R210, R7, R211, 0x4, P0 ;  /* 0x00000007d2051211 */ /* 0x000fe200000f24d3 */
[----:B------:R-:W-:Y:S01]  /*1e10*/  UIADD3 UR13, UR9, UR13, URZ ;  /* 0x0000000d090d7290 */ /* 0x000fe2000fffe03f */
[C---:B------:R-:W-:Y:S01]  /*1e20*/  @P1 LEA R10, P0, R0.reuse, c[0x0][0x1c8], 0x1 ;  /* 0x00007200000a1a11 */ /* 0x040fe200078008ff */
[----:B------:R-:W-:Y:S02]  /*1e30*/  STL.64 [R1+0x20], R214 ;  /* 0x000020d601007387 */ /* 0x000fe40000100a00 */
[----:B------:R-:W-:Y:S01]  /*1e40*/  UIMAD UR13, UR13, 0x60, URZ ;  /* 0x000000600d0d78a4 */ /* 0x000fe2000f8e023f */
[----:B------:R-:W-:Y:S01]  /*1e50*/  @P1 LEA.HI.X R11, R0, c[0x0][0x1cc], R5, 0x1, P0 ;  /* 0x00007300000b1a11 */ /* 0x000fe200000f0c05 */
[----:B------:R-:W-:Y:S01]  /*1e60*/  STL.64 [R1+0x38], R60 ;  /* 0x0000383c01007387 */ /* 0x000fe20000100a00 */
[----:B------:R-:W-:-:S02]  /*1e70*/  @P6 LEA R14, P0, R3, c[0x0][0x1c8], 0x1 ;  /* 0x00007200030e6a11 */ /* 0x000fc400078008ff */
[----:B------:R-:W-:Y:S01]  /*1e80*/  LEA.HI R5, R25, R17, RZ, 0x1 ;  /* 0x0000001119057211 */ /* 0x000fe200078f08ff */
[----:B-1----:R-:W-:Y:S01]  /*1e90*/  IMAD.SHL.U32 R9, R211, 0x20, RZ ;  /* 0x00000020d3097824 */ /* 0x002fe200078e00ff */
[C---:B------:R-:W-:Y:S02]  /*1ea0*/  @P2 LEA R8, P5, R6.reuse, c[0x0][0x1c8], 0x1 ;  /* 0x0000720006082a11 */ /* 0x040fe400078a08ff */
[----:B------:R-:W-:Y:S02]  /*1eb0*/  LOP3.LUT R5, R5, 0xfffffffe, RZ, 0xc0, !PT ;  /* 0xfffffffe05057812 */ /* 0x000fe400078ec0ff */
[----:B------:R-:W-:Y:S02]  /*1ec0*/  @P6 IADD3.X R12, R7, R13, R9, P4, !PT ;  /* 0x0000000d070c6210 */ /* 0x000fe400027fe409 */
[----:B------:R-:W-:Y:S02]  /*1ed0*/  @P2 LEA.HI.X R9, R6, c[0x0][0x1cc], R7, 0x1, P5 ;  /* 0x0000730006092a11 */ /* 0x000fe400028f0c07 */
[----:B------:R-:W-:-:S02]  /*1ee0*/  ISETP.GE.AND P5, PT, R22, 0x31, PT ;  /* 0x000000311600780c */ /* 0x000fc40003fa6270 */
[C---:B------:R-:W-:Y:S01]  /*1ef0*/  ISETP.GE.AND P4, PT, R22.reuse, 0x41, PT ;  /* 0x000000411600780c */ /* 0x040fe20003f86270 */
[----:B------:R-:W-:Y:S01]  /*1f00*/  @!PT LDS RZ, [RZ] ;  /* 0x00000000fffff984 */ /* 0x000fe20000000800 */
[----:B------:R-:W-:Y:S01]  /*1f10*/  @!PT LDS RZ, [RZ] ;  /* 0x00000000fffff984 */ /* 0x000fe20000000800 */
[----:B------:R-:W-:Y:S01]  /*1f20*/  @!PT LDS RZ, [RZ] ;  /* 0x00000000fffff984 */ /* 0x000fe20000000800 */
[----:B------:R1:W-:Y:S01]  /*1f30*/  @P2 LDGSTS.E.BYPASS.LTC128B.128 [R231+0x3100], [R8.64], !P3 ;  /* 0x0310000008e72fae */ /* 0x0003e2000d901d6c */
[----:B------:R-:W-:Y:S02]  /*1f40*/  ISETP.GE.AND P2, PT, R22, 0x51, PT ;  /* 0x000000511600780c */ /* 0x000fe40003f46270 */
[----:B------:R-:W-:Y:S01]  /*1f50*/  @P6 LEA.HI.X R15, R3, c[0x0][0x1cc], R12, 0x1, P0 ;  /* 0x00007300030f6a11 */ /* 0x000fe200000f0c0c */
[----:B------:R2:W-:Y:S04]  /*1f60*/  @P1 LDGSTS.E.BYPASS.LTC128B.128 [R231+0x3900], [R10.64], !P3 ;  /* 0x039000000ae71fae */ /* 0x0005e8000d901d6c */
[----:B------:R3:W-:Y:S02]  /*1f70*/  @P6 LDGSTS.E.BYPASS.LTC128B.128 [R231+0x4100], [R14.64], !P3 ;  /* 0x041000000ee76fae */ /* 0x0007e4000d901d6c */
[----:B------:R-:W-:-:S02]  /*1f80*/  @P5 IMAD R0, R211, 0x30, RZ ;  /* 0x00000030d3005824 */ /* 0x000fc400078e02ff */
[C---:B------:R-:W-:Y:S01]  /*1f90*/  @P4 LEA R3, P0, R210.reuse, R6, 0x6 ;  /* 0x00000006d2034211 */ /* 0x040fe200078030ff */
[----:B-1----:R-:W-:-:S04]  /*1fa0*/  @P5 IMAD.WIDE.U32 R8, R210, 0x30, R6 ;  /* 0x00000030d2085825 */ /* 0x002fc800078e0006 */
[----:B--2---:R-:W-:Y:S01]  /*1fb0*/  @P2 IMAD.MOV.U32 R10, RZ, RZ, R6 ;  /* 0x000000ffff0a2224 */ /* 0x004fe200078e0006 */
[----:B------:R-:W-:Y:S01]  /*1fc0*/  @P5 LEA R12, P1, R8, c[0x0][0x1c8], 0x1 ;  /* 0x00007200080c5a11 */ /* 0x000fe200078208ff */
[----:B------:R-:W-:Y:S01]  /*1fd0*/  @P2 IMAD.MOV.U32 R11, RZ, RZ, R7 ;  /* 0x000000ffff0b2224 */ /* 0x000fe200078e0007 */
[C---:B------:R-:W-:Y:S01]  /*1fe0*/  @P4 LEA.HI.X R7, R210.reuse, R7, R211, 0x6, P0 ;  /* 0x00000007d2074211 */ /* 0x040fe200000f34d3 */
[----:B------:R-:W-:Y:S02]  /*1ff0*/  @P5 IMAD.IADD R0, R9, 0x1, R0 ;  /* 0x0000000109005824 */ /* 0x000fe400078e0200 */
[----:B------:R-:W-:Y:S02]  /*2000*/  @P2 IMAD R9, R211, 0x50, RZ ;  /* 0x00000050d3092824 */ /* 0x000fe400078e02ff */
[----:B------:R-:W-:Y:S01]  /*2010*/  @P2 IMAD.WIDE.U32 R10, R210, 0x50, R10 ;  /* 0x00000050d20a2825 */ /* 0x000fe200078e000a */
[----:B------:R-:W-:Y:S02]  /*2020*/  @P5 LEA.HI.X R13, R8, c[0x0][0x1cc], R0, 0x1, P1 ;  /* 0x00007300080d5a11 */ /* 0x000fe400008f0c00 */
[----:B------:R-:W-:Y:S01]  /*2030*/  @P4 LEA R8, P1, R3, c[0x0][0x1c8], 0x1 ;  /* 0x0000720003084a11 */ /* 0x000fe200078208ff */
[----:B------:R-:W-:Y:S01]  /*2040*/  @P2 IMAD.IADD R0, R11, 0x1, R9 ;  /* 0x000000010b002824 */ /* 0x000fe200078e0209 */
[C---:B------:R-:W-:Y:S01]  /*2050*/  @P2 LEA R6, P0, R10.reuse, c[0x0][0x1c8], 0x1 ;  /* 0x000072000a062a11 */ /* 0x040fe200078008ff */
[----:B------:R3:W-:Y:S01]  /*2060*/  @P5 LDGSTS.E.BYPASS.LTC128B.128 [R231+0x4900], [R12.64], !P3 ;  /* 0x049000000ce75fae */ /* 0x0007e2000d901d6c */
[----:B------:R-:W-:Y:S01]  /*2070*/  @P4 LEA.HI.X R9, R3, c[0x0][0x1cc], R7, 0x1, P1 ;  /* 0x0000730003094a11 */ /* 0x000fe200008f0c07 */
[----:B------:R-:W-:Y:S01]  /*2080*/  IMAD.IADD R11, R17, 0x1, -R5 ;  /* 0x00000001110b7824 */ /* 0x000fe200078e0a05 */
[----:B------:R-:W-:Y:S01]  /*2090*/  @P2 LEA.HI.X R7, R10, c[0x0][0x1cc], R0, 0x1, P0 ;  /* 0x000073000a072a11 */ /* 0x000fe200000f0c00 */
[----:B------:R-:W-:Y:S01]  /*20a0*/  IMAD.SHL.U32 R3, R18, 0x40, RZ ;  /* 0x0000004012037824 */ /* 0x000fe200078e00ff */
[C---:B------:R-:W-:Y:S01]  /*20b0*/  LOP3.LUT P0, RZ, R23.reuse, 0x2, RZ, 0xc0, !PT ;  /* 0x0000000217ff7812 */ /* 0x040fe2000780c0ff */
[----:B------:R1:W-:Y:S01]  /*20c0*/  @P4 LDGSTS.E.BYPASS.LTC128B.128 [R231+0x5100], [R8.64], !P3 ;  /* 0x0510000008e74fae */ /* 0x0003e2000d901d6c */
[C---:B------:R-:W-:Y:S01]  /*20d0*/  IMAD.SHL.U32 R0, R23.reuse, 0x40, RZ ;  /* 0x0000004017007824 */ /* 0x040fe200078e00ff */
[----:B------:R-:W-:Y:S01]  /*20e0*/  LOP3.LUT P1, RZ, R23, 0x4, RZ, 0xc0, !PT ;  /* 0x0000000417ff7812 */ /* 0x000fe2000782c0ff */
[----:B------:R-:W-:Y:S01]  /*20f0*/  IMAD.SHL.U32 R5, R24, 0x40, RZ ;  /* 0x0000004018057824 */ /* 0x000fe200078e00ff */
[----:B------:R2:W-:Y:S01]  /*2100*/  @P2 LDGSTS.E.BYPASS.LTC128B.128 [R231+0x5900], [R6.64], !P3 ;  /* 0x0590000006e72fae */ /* 0x0005e2000d901d6c */
[----:B------:R-:W-:-:S02]  /*2110*/  LOP3.LUT R3, R3, 0x1c0, RZ, 0xc0, !PT ;  /* 0x000001c003037812 */ /* 0x000fc400078ec0ff */
[----:B------:R-:W-:Y:S01]  /*2120*/  LOP3.LUT R0, R0, 0x1c0, RZ, 0xc0, !PT ;  /* 0x000001c000007812 */ /* 0x000fe200078ec0ff */
[----:B------:R-:W0:Y:S01]  /*2130*/  LDGDEPBAR ;  /* 0x00000000000079af */ /* 0x000e220000000000 */
[----:B------:R-:W-:Y:S02]  /*2140*/  LOP3.LUT R205, R5, 0xfffffe00, RZ, 0xc0, !PT ;  /* 0xfffffe0005cd7812 */ /* 0x000fe400078ec0ff */
[----:B------:R-:W-:-:S04]  /*2150*/  ISETP.GE.AND P2, PT, R20, c[0x0][0x1d4], PT ;  /* 0x0000750014007a0c */ /* 0x000fc80003f46270 */
[----:B------:R-:W-:Y:S01]  /*2160*/  ISETP.LT.OR P5, PT, R22, 0x1, P2 ;  /* 0x000000011600780c */ /* 0x000fe200017a1670 */
[----:B--2---:R-:W-:Y:S01]  /*2170*/  IMAD.SHL.U32 R7, R16, 0x8, RZ ;  /* 0x0000000810077824 */ /* 0x004fe200078e00ff */
[----:B------:R-:W-:-:S04]  /*2180*/  DEPBAR.LE SB0, 0x1 ;  /* 0x000080400000791a */ /* 0x000fc80000000000 */
[----:B------:R-:W-:-:S04]  /*2190*/  DEPBAR.LE SB0, 0x0 ;  /* 0x000080000000791a */ /* 0x000fc80000000000 */
[----:B------:R-:W-:Y:S01]  /*21a0*/  IMAD.SHL.U32 R6, R11, 0x8, RZ ;  /* 0x000000080b067824 */ /* 0x000fe200078e00ff */
[----:B------:R-:W-:Y:S02]  /*21b0*/  LOP3.LUT R7, R0, 0x8, R7, 0xf8, !PT ;  /* 0x0000000800077812 */ /* 0x000fe400078ef807 */
[----:B------:R-:W-:Y:S02]  /*21c0*/  SHF.R.U32.HI R0, RZ, 0x3, R0 ;  /* 0x00000003ff007819 */ /* 0x000fe40000011600 */
[----:B------:R-:W-:Y:S01]  /*21d0*/  LOP3.LUT R5, R3, 0x8, R6, 0xf8, !PT ;  /* 0x0000000803057812 */ /* 0x000fe200078ef806 */
[----:B------:R-:W-:Y:S01]  /*21e0*/  IMAD.U32 R6, RZ, RZ, UR8 ;  /* 0x00000008ff067e24 */ /* 0x000fe2000f8e00ff */
[----:B------:R-:W-:Y:S01]  /*21f0*/  SHF.R.U32.HI R3, RZ, 0x3, R3 ;  /* 0x00000003ff037819 */ /* 0x000fe20000011603 */
[----:B------:R-:W-:Y:S01]  /*2200*/  UMOV UR8, 0x5 ;  /* 0x0000000500087882 */ /* 0x000fe20000000000 */
[----:B------:R-:W-:Y:S01]  /*2210*/  LOP3.LUT R0, R7, R0, RZ, 0x3c, !PT ;  /* 0x0000000007007212 */ /* 0x000fe200078e3cff */
[----:B------:R-:W-:Y:S01]  /*2220*/  IMAD.U32 R7, RZ, RZ, UR9 ;  /* 0x00000009ff077e24 */ /* 0x000fe2000f8e00ff */
[----:B------:R-:W-:Y:S01]  /*2230*/  LOP3.LUT R204, R5, R3, RZ, 0x3c, !PT ;  /* 0x0000000305cc7212 */ /* 0x000fe200078e3cff */
[----:B------:R-:W-:Y:S01]  /*2240*/  IMAD R3, R206, 0x400, R205 ;  /* 0x00000400ce037824 */ /* 0x000fe200078e02cd */
[----:B------:R-:W-:Y:S01]  /*2250*/  USHF.L.U32 UR9, UR14, 0x5, URZ ;  /* 0x000000050e097899 */ /* 0x000fe2000800063f */
[----:B------:R-:W-:Y:S01]  /*2260*/  IMAD R0, R11, 0x200, R0 ;  /* 0x000002000b007824 */ /* 0x000fe200078e0200 */
[----:B------:R-:W-:Y:S01]  /*2270*/  USHF.L.U64.HI UR8, UR14, UR8, UR15 ;  /* 0x000000080e087299 */ /* 0x000fe2000801020f */
[----:B------:R-:W-:-:S02]  /*2280*/  IMAD.IADD R3, R204, 0x1, R3 ;  /* 0x00000001cc037824 */ /* 0x000fc400078e0203 */
[----:B------:R-:W-:Y:S01]  /*2290*/  IMAD.SHL.U32 R212, R0, 0x2, RZ ;  /* 0x0000000200d47824 */ /* 0x000fe200078e00ff */
[----:B------:R-:W-:Y:S01]  /*22a0*/  BAR.SYNC.DEFER_BLOCKING 0x0 ;  /* 0x0000000000007b1d */ /* 0x000fe20000010000 */
[----:B------:R-:W-:-:S03]  /*22b0*/  IMAD.SHL.U32 R219, R3, 0x2, RZ ;  /* 0x0000000203db7824 */ /* 0x000fc600078e00ff */
[----:B------:R-:W-:Y:S01]  /*22c0*/  IADD3 R0, R212, 0x3100, RZ ;  /* 0x00003100d4007810 */ /* 0x000fe20007ffe0ff */
[--C-:B------:R-:W-:Y:S01]  /*22d0*/  IMAD R222, R2, 0x2, R219.reuse ;  /* 0x0000000202de7824 */ /* 0x100fe200078e02db */
[----:B------:R-:W-:Y:S01]  /*22e0*/  IADD3 R223, R212, 0x3120, RZ ;  /* 0x00003120d4df7810 */ /* 0x000fe20007ffe0ff */
[----:B------:R-:W-:Y:S01]  /*22f0*/  IMAD R220, R4, 0x2, R219 ;  /* 0x0000000204dc7824 */ /* 0x000fe200078e02db */
[----:B------:R-:W-:-:S03]  /*2300*/  @P0 IADD3 R223, R0, -0x20, RZ ;  /* 0xffffffe000df0810 */ /* 0x000fc60007ffe0ff */
[----:B------:R-:W-:Y:S01]  /*2310*/  IMAD R221, R2, 0x2, R220 ;  /* 0x0000000202dd7824 */ /* 0x000fe200078e02dc */
[C---:B------:R-:W-:Y:S02]  /*2320*/  IADD3 R228, R223.reuse, 0x800, RZ ;  /* 0x00000800dfe47810 */ /* 0x040fe40007ffe0ff */
[C---:B------:R-:W-:Y:S02]  /*2330*/  IADD3 R227, R223.reuse, 0x1000, RZ ;  /* 0x00001000dfe37810 */ /* 0x040fe40007ffe0ff */
[C---:B------:R-:W-:Y:S02]  /*2340*/  IADD3 R226, R223.reuse, 0x1800, RZ ;  /* 0x00001800dfe27810 */ /* 0x040fe40007ffe0ff */
[C---:B------:R-:W-:Y:S02]  /*2350*/  IADD3 R225, R223.reuse, 0x2000, RZ ;  /* 0x00002000dfe17810 */ /* 0x040fe40007ffe0ff */
[----:B------:R-:W-:Y:S01]  /*2360*/  IADD3 R224, R223, 0x2800, RZ ;  /* 0x00002800dfe07810 */ /* 0x000fe20007ffe0ff */
[----:B------:R-:W-:Y:S04]  /*2370*/  LDSM.16.M88.4 R24, [R212+0x3100] ;  /* 0x00310000d418783b */ /* 0x000fe80000000200 */
[----:B---3--:R-:W2:Y:S04]  /*2380*/  LDSM.16.M88.4 R12, [R219+0x6100] ;  /* 0x00610000db0c783b */ /* 0x008ea80000000200 */
[----:B-1----:R-:W1:Y:S04]  /*2390*/  LDSM.16.M88.4 R8, [R219+0x8100] ;  /* 0x00810000db08783b */ /* 0x002e680000000200 */
[----:B------:R-:W3:Y:S04]  /*23a0*/  LDSM.16.M88.4 R16, [R212+0x3900] ;  /* 0x00390000d410783b */ /* 0x000ee80000000200 */
[----:B------:R-:W4:Y:S04]  /*23b0*/  LDSM.16.M88.4 R32, [R212+0x4100] ;  /* 0x00410000d420783b */ /* 0x000f280000000200 */
[----:B------:R-:W5:Y:S04]  /*23c0*/  LDSM.16.M88.4 R28, [R212+0x4900] ;  /* 0x00490000d41c783b */ /* 0x000f680000000200 */
[----:B------:R-:W3:Y:S04]  /*23d0*/  LDSM.16.M88.4 R36, [R212+0x5100] ;  /* 0x00510000d424783b */ /* 0x000ee80000000200 */
[----:B------:R-:W-:Y:S04]  /*23e0*/  LDSM.16.M88.4 R40, [R223+0x800] ;  /* 0x00080000df28783b */ /* 0x000fe80000000200 */
[----:B------:R-:W-:Y:S01]  /*23f0*/  LDSM.16.M88.4 R44, [R223] ;  /* 0x00000000df2c783b */ /* 0x000fe20000000200 */
[-C--:B--2---:R-:W-:Y:S08]  /*2400*/  HMMA.16816.F32.BF16 R160, R12, R24.reuse, RZ ;  /* 0x000000180ca0723c */ /* 0x084ff000000418ff */
[C---:B-1----:R-:W-:Y:S08]  /*2410*/  HMMA.16816.F32.BF16 R48, R8.reuse, R24, RZ ;  /* 0x000000180830723c */ /* 0x042ff000000418ff */
[-C--:B------:R-:W-:Y:S08]  /*2420*/  HMMA.16816.F32.BF16 R88, R8, R26.reuse, RZ ;  /* 0x0000001a0858723c */ /* 0x080ff000000418ff */
[----:B------:R-:W-:Y:S01]  /*2430*/  HMMA.16816.F32.BF16 R156, R12, R26, RZ ;  /* 0x0000001a0c9c723c */ /* 0x000fe200000418ff */
[----:B------:R-:W1:Y:S07]  /*2440*/  LDSM.16.M88.4 R24, [R212+0x5900] ;  /* 0x00590000d418783b */ /* 0x000e6e0000000200 */
[C---:B---3--:R-:W-:Y:S08]  /*2450*/  HMMA.16816.F32.BF16 R52, R8.reuse, R16, RZ ;  /* 0x000000100834723c */ /* 0x048ff000000418ff */
[C---:B------:R-:W-:Y:S08]  /*2460*/  HMMA.16816.F32.BF16 R96, R8.reuse, R18, RZ ;  /* 0x000000120860723c */ /* 0x040ff000000418ff */
[C---:B----4-:R-:W-:Y:S08]  /*2470*/  HMMA.16816.F32.BF16 R68, R8.reuse, R32, RZ ;  /* 0x000000200844723c */ /* 0x050ff000000418ff */
[C---:B------:R-:W-:Y:S08]  /*2480*/  HMMA.16816.F32.BF16 R92, R8.reuse, R34, RZ ;  /* 0x00000022085c723c */ /* 0x040ff000000418ff */
[C---:B-----5:R-:W-:Y:S08]  /*2490*/  HMMA.16816.F32.BF16 R64, R8.reuse, R28, RZ ;  /* 0x0000001c0840723c */ /* 0x060ff000000418ff */
[C---:B------:R-:W-:Y:S08]  /*24a0*/  HMMA.16816.F32.BF16 R124, R8.reuse, R30, RZ ;  /* 0x0000001e087c723c */ /* 0x040ff000000418ff */
[C---:B------:R-:W-:Y:S08]  /*24b0*/  HMMA.16816.F32.BF16 R56, R8.reuse, R36, RZ ;  /* 0x000000240838723c */ /* 0x040ff000000418ff */
[C---:B------:R-:W-:Y:S08]  /*24c0*/  HMMA.16816.F32.BF16 R116, R8.reuse, R38, RZ ;  /* 0x000000260874723c */ /* 0x040ff000000418ff */
[C---:B-1----:R-:W-:Y:S08]  /*24d0*/  HMMA.16816.F32.BF16 R72, R8.reuse, R24, RZ ;  /* 0x000000180848723c */ /* 0x042ff000000418ff */
[----:B------:R-:W-:Y:S07]  /*24e0*/  HMMA.16816.F32.BF16 R108, R8, R26, RZ ;  /* 0x0000001a086c723c */ /* 0x000fee00000418ff */
[----:B------:R-:W-:Y:S01]  /*24f0*/  IMAD.WIDE.U32 R8, R6, 0x60, R60 ;  /* 0x0000006006087825 */ /* 0x000fe200078e003c */
[----:B------:R-:W-:Y:S04]  /*2500*/  HMMA.16816.F32.BF16 R148, R12, R16, RZ ;  /* 0x000000100c94723c */ /* 0x000fe800000418ff */
[----:B------:R-:W-:-:S04]  /*2510*/  IADD3 R0, R9, UR13, RZ ;  /* 0x0000000d09007c10 */ /* 0x000fc8000fffe0ff */
[C---:B------:R-:W-:Y:S01]  /*2520*/  HMMA.16816.F32.BF16 R144, R12.reuse, R18, RZ ;  /* 0x000000120c90723c */ /* 0x040fe200000418ff */
[----:B------:R-:W1:Y:S07]  /*2530*/  LDSM.16.M88.4 R16, [R222+0x8100] ;  /* 0x00810000de10783b */ /* 0x000e6e0000000200 */
[C---:B------:R-:W-:Y:S08]  /*2540*/  HMMA.16816.F32.BF16 R132, R12.reuse, R32, RZ ;  /* 0x000000200c84723c */ /* 0x040ff000000418ff */
[C---:B------:R-:W-:Y:S01]  /*2550*/  HMMA.16816.F32.BF16 R140, R12.reuse, R34, RZ ;  /* 0x000000220c8c723c */ /* 0x040fe200000418ff */
[----:B------:R-:W2:Y:S07]  /*2560*/  LDSM.16.M88.4 R32, [R223+0x1800] ;  /* 0x00180000df20783b */ /* 0x000eae0000000200 */
[C---:B------:R-:W-:Y:S08]  /*2570*/  HMMA.16816.F32.BF16 R128, R12.reuse, R28, RZ ;  /* 0x0000001c0c80723c */ /* 0x040ff000000418ff */
[C---:B------:R-:W-:Y:S01]  /*2580*/  HMMA.16816.F32.BF16 R152, R12.reuse, R30, RZ ;  /* 0x0000001e0c98723c */ /* 0x040fe200000418ff */
[----:B------:R-:W-:Y:S07]  /*2590*/  LDSM.16.M88.4 R28, [R223+0x2000] ;  /* 0x00200000df1c783b */ /* 0x000fee0000000200 */
[C---:B------:R-:W-:Y:S08]  /*25a0*/  HMMA.16816.F32.BF16 R120, R12.reuse, R36, RZ ;  /* 0x000000240c78723c */ /* 0x040ff000000418ff */
[C---:B------:R-:W-:Y:S01]  /*25b0*/  HMMA.16816.F32.BF16 R136, R12.reuse, R38, RZ ;  /* 0x000000260c88723c */ /* 0x040fe200000418ff */
[----:B------:R-:W3:Y:S07]  /*25c0*/  LDSM.16.M88.4 R36, [R223+0x1000] ;  /* 0x00100000df24783b */ /* 0x000eee0000000200 */
[C---:B------:R-:W-:Y:S08]  /*25d0*/  HMMA.16816.F32.BF16 R112, R12.reuse, R24, RZ ;  /* 0x000000180c70723c */ /* 0x040ff000000418ff */
[----:B------:R-:W-:Y:S01]  /*25e0*/  HMMA.16816.F32.BF16 R104, R12, R26, RZ ;  /* 0x0000001a0c68723c */ /* 0x000fe200000418ff */
[----:B------:R-:W4:Y:S06]  /*25f0*/  LDSM.16.M88.4 R24, [R223+0x2800] ;  /* 0x00280000df18783b */ /* 0x000f2c0000000200 */
[C---:B------:R-:W-:Y:S01]  /*2600*/  LEA R12, P0, R8.reuse, c[0x0][0x1f8], 0x1 ;  /* 0x00007e00080c7a11 */ /* 0x040fe200078008ff */
[C---:B-1----:R-:W-:Y:S03]  /*2610*/  HMMA.16816.F32.BF16 R80, R16.reuse, R40, R52 ;  /* 0x000000281050723c */ /* 0x042fe60000041834 */
[----:B------:R-:W-:Y:S01]  /*2620*/  LEA.HI.X R13, R8, c[0x0][0x1fc], R0, 0x1, P0 ;  /* 0x00007f00080d7a11 */ /* 0x000fe200000f0c00 */
[----:B------:R-:W-:Y:S01]  /*2630*/  IMAD.MOV.U32 R0, RZ, RZ, 0x40 ;  /* 0x00000040ff007424 */ /* 0x000fe200078e00ff */
[----:B------:R-:W-:Y:S01]  /*2640*/  IADD3 R6, P6, R12, UR9, RZ ;  /* 0x000000090c067c10 */ /* 0x000fe2000ffde0ff */
[----:B------:R-:W1:Y:S01]  /*2650*/  LDSM.16.M88.4 R8, [R222+0x6100] ;  /* 0x00610000de08783b */ /* 0x000e620000000200 */
[----:B------:R-:W-:Y:S01]  /*2660*/  ISETP.LT.OR P0, PT, R22, 0x11, P2 ;  /* 0x000000111600780c */ /* 0x000fe20001701670 */
[----:B------:R-:W-:Y:S01]  /*2670*/  HMMA.16816.F32.BF16 R100, R16, R44, R48 ;  /* 0x0000002c1064723c */ /* 0x000fe20000041830 */
[----:B------:R-:W-:Y:S01]  /*2680*/  IADD3 R20, P4, R6, UR9, RZ ;  /* 0x0000000906147c10 */ /* 0x000fe2000ff9e0ff */
[----:B------:R-:W-:Y:S01]  /*2690*/  @!PT LDS RZ, [RZ] ;  /* 0x00000000fffff984 */ /* 0x000fe20000000800 */
[----:B------:R-:W-:Y:S01]  /*26a0*/  @!PT LDS RZ, [RZ] ;  /* 0x00000000fffff984 */ /* 0x000fe20000000800 */
[----:B------:R-:W-:Y:S01]  /*26b0*/  @!PT LDS RZ, [RZ] ;  /* 0x00000000fffff984 */ /* 0x000fe20000000800 */
[----:B------:R5:W-:Y:S01]  /*26c0*/  LDGSTS.E.BYPASS.LTC128B.128 [R231+0x100], [R12.64], !P5 ;  /* 0x001000000ce77fae */ /* 0x000be2000e901d6c */
[----:B------:R-:W-:-:S02]  /*26d0*/  IADD3.X R7, R13, UR8, RZ, P6, !PT ;  /* 0x000000080d077c10 */ /* 0x000fc4000b7fe4ff */
[----:B------:R-:W-:Y:S02]  /*26e0*/  ISETP.LT.OR P6, PT, R22, 0x21, P2 ;  /* 0x000000211600780c */ /* 0x000fe400017c1670 */
[----:B------:R-:W-:Y:S01]  /*26f0*/  IADD3.X R21, R7, UR8, RZ, P4, !PT ;  /* 0x0000000807157c10 */ /* 0x000fe2000a7fe4ff */
[C---:B--2---:R-:W-:Y:S01]  /*2700*/  HMMA.16816.F32.BF16 R64, R16.reuse, R32, R64 ;  /* 0x000000201040723c */ /* 0x044fe20000041840 */
[----:B------:R-:W-:Y:S02]  /*2710*/  IADD3 R14, P4, R20, UR9, RZ ;  /* 0x00000009140e7c10 */ /* 0x000fe4000ff9e0ff */
[C---:B------:R-:W-:Y:S01]  /*2720*/  ISETP.LT.OR P5, PT, R22.reuse, 0x31, P2 ;  /* 0x000000311600780c */ /* 0x040fe200017a1670 */
[----:B------:R2:W-:Y:S01]  /*2730*/  LDGSTS.E.BYPASS.LTC128B.128 [R231+0x900], [R6.64], !P0 ;  /* 0x0090000006e77fae */ /* 0x0005e2000c101d6c */
[----:B------:R-:W-:Y:S02]  /*2740*/  IADD3.X R15, R21, UR8, RZ, P4, !PT ;  /* 0x00000008150f7c10 */ /* 0x000fe4000a7fe4ff */
[C---:B------:R-:W-:Y:S01]  /*2750*/  ISETP.LT.OR P4, PT, R22.reuse, 0x41, P2 ;  /* 0x000000411600780c */ /* 0x040fe20001781670 */
[----:B---3--:R-:W-:Y:S01]  /*2760*/  HMMA.16816.F32.BF16 R68, R16, R36, R68 ;  /* 0x000000241044723c */ /* 0x008fe20000041844 */
[----:B------:R-:W-:Y:S01]  /*2770*/  ISETP.LT.OR P2, PT, R22, 0x51, P2 ;  /* 0x000000511600780c */ /* 0x000fe20001741670 */
[----:B------:R3:W-:Y:S01]  /*2780*/  LDGSTS.E.BYPASS.LTC128B.128 [R231+0x1100], [R20.64], !P6 ;  /* 0x0110000014e77fae */ /* 0x0007e2000f101d6c */
[----:B------:R-:W-:-:S05]  /*2790*/  SEL R0, R0, 0xffffffc0, !P1 ;  /* 0xffffffc000007807 */ /* 0x000fca0004800000 */
[----:B------:R-:W-:Y:S01]  /*27a0*/  IMAD.IADD R218, R212, 0x1, R0 ;  /* 0x00000001d4da7824 */ /* 0x000fe200078e0200 */
[----:B------:R1:W-:Y:S01]  /*27b0*/  LDGSTS.E.BYPASS.LTC128B.128 [R231+0x1900], [R14.64], !P5 ;  /* 0x019000000ee77fae */ /* 0x0003e2000e901d6c */
[----:B----4-:R-:W-:Y:S01]  /*27c0*/  HMMA.16816.F32.BF16 R72, R16, R24, R72 ;  /* 0x000000181048723c */ /* 0x010fe20000041848 */
[----:B------:R-:W-:-:S07]  /*27d0*/  IMAD.IADD R217, R0, 0x1, R223 ;  /* 0x0000000100d97824 */ /* 0x000fce00078e02df */
[----:B------:R-:W-:Y:S01]  /*27e0*/  HMMA.16816.F32.BF16 R88, R16, R46, R88 ;  /* 0x0000002e1058723c */ /* 0x000fe20000041858 */
[----:B--2---:R-:W-:-:S07]  /*27f0*/  IADD3 R6, P0, R14, UR9, RZ ;  /* 0x000000090e067c10 */ /* 0x004fce000ff1e0ff */
[----:B------:R-:W-:Y:S01]  /*2800*/  HMMA.16816.F32.BF16 R96, R16, R42, R96 ;  /* 0x0000002a1060723c */ /* 0x000fe20000041860 */
[----:B------:R-:W-:Y:S02]  /*2810*/  IADD3.X R7, R15, UR8, RZ, P0, !PT ;  /* 0x000000080f077c10 */ /* 0x000fe400087fe4ff */
[----:B-----5:R-:W-:-:S03]  /*2820*/  IADD3 R12, P0, R6, UR9, RZ ;  /* 0x00000009060c7c10 */ /* 0x020fc6000ff1e0ff */
[----:B------:R2:W-:Y:S01]  /*2830*/  LDGSTS.E.BYPASS.LTC128B.128 [R231+0x2100], [R6.64], !P4 ;  /* 0x0210000006e77fae */ /* 0x0005e2000e101d6c */
[----:B------:R-:W-:Y:S01]  /*2840*/  IADD3.X R13, R7, UR8, RZ, P0, !PT ;  /* 0x00000008070d7c10 */ /* 0x000fe200087fe4ff */
[----:B------:R-:W-:Y:S01]  /*2850*/  HMMA.16816.F32.BF16 R92, R16, R38, R92 ;  /* 0x00000026105c723c */ /* 0x000fe2000004185c */
[----:B------:R-:W-:-:S03]  /*2860*/  PLOP3.LUT P0, PT, PT, PT, UP2, 0x80, 0x0 ;  /* 0x000000000000781c */ /* 0x000fc60003f0f028 */
[----:B------:R1:W-:Y:S04]  /*2870*/  LDGSTS.E.BYPASS.LTC128B.128 [R231+0x2900], [R12.64], !P2 ;  /* 0x029000000ce77fae */ /* 0x0003e8000d101d6c */
[----:B---3--:R-:W-:Y:S01]  /*2880*/  LDSM.16.M88.4 R20, [R220+0x8100] ;  /* 0x00810000dc14783b */ /* 0x008fe20000000200 */
[C---:B------:R-:W-:Y:S03]  /*2890*/  HMMA.16816.F32.BF16 R176, R16.reuse, R34, R124 ;  /* 0x0000002210b0723c */ /* 0x040fe6000004187c */
[----:B------:R-:W3:Y:S04]  /*28a0*/  LDSM.16.M88.4 R76, [R218+0x5100] ;  /* 0x00510000da4c783b */ /* 0x000ee80000000200 */
[----:B------:R-:W-:Y:S01]  /*28b0*/  LDSM.16.M88.4 R60, [R218+0x3100] ;  /* 0x00310000da3c783b */ /* 0x000fe20000000200 */
[C---:B------:R-:W-:Y:S03]  /*28c0*/  HMMA.16816.F32.BF16 R188, R16.reuse, R30, R116 ;  /* 0x0000001e10bc723c */ /* 0x040fe60000041874 */
[----:B------:R-:W-:Y:S04]  /*28d0*/  LDSM.16.M88.4 R52, [R218+0x4100] ;  /* 0x00410000da34783b */ /* 0x000fe80000000200 */
[----:B------:R-:W-:Y:S01]  /*28e0*/  LDSM.16.M88.4 R84, [R218+0x5900] ;  /* 0x00590000da54783b */ /* 0x000fe20000000200 */
[C---:B------:R-:W-:Y:S03]  /*28f0*/  HMMA.16816.F32.BF16 R172, R16.reuse, R26, R108 ;  /* 0x0000001a10ac723c */ /* 0x040fe6000004186c */
[----:B------:R-:W-:Y:S04]  /*2900*/  LDSM.16.M88.4 R48, [R218+0x4900] ;  /* 0x00490000da30783b */ /* 0x000fe80000000200 */
[----:B------:R-:W0:Y:S01]  /*2910*/  LDGDEPBAR ;  /* 0x00000000000079af */ /* 0x000e220000000000 */
[----:B-1----:R-:W-:Y:S03]  /*2920*/  HMMA.16816.F32.BF16 R12, R16, R28, R56 ;  /* 0x0000001c100c723c */ /* 0x002fe60000041838 */
[----:B------:R-:W1:Y:S04]  /*2930*/  LDSM.16.M88.4 R56, [R218+0x3900] ;  /* 0x00390000da38783b */ /* 0x000e680000000200 */
[----:B------:R-:W4:Y:S01]  /*2940*/  LDSM.16.M88.4 R16, [R220+0x6100] ;  /* 0x00610000dc10783b */ /* 0x000f220000000200 */
        /* <DEDUP_REMOVED lines=13> */
[C---:B------:R-:W-:Y:S08]  /*2a20*/  HMMA.16816.F32.BF16 R200, R8.reuse, R24, R112 ;  /* 0x0000001808c8723c */ /* 0x040ff00000041870 */
[C---:B------:R-:W-:Y:S01]  /*2a30*/  HMMA.16816.F32.BF16 R164, R8.reuse, R30, R136 ;  /* 0x0000001e08a4723c */ /* 0x040fe20000041888 */
[----:B------:R-:W-:Y:S07]  /*2a40*/  LDSM.16.M88.4 R28, [R217+0x2000] ;  /* 0x00200000d91c783b */ /* 0x000fee0000000200 */
[----:B------:R-:W-:Y:S01]  /*2a50*/  HMMA.16816.F32.BF16 R160, R8, R26, R104 ;  /* 0x0000001a08a0723c */ /* 0x000fe20000041868 */
[----:B------:R-:W5:Y:S04]  /*2a60*/  LDSM.16.M88.4 R8, [R221+0x8100] ;  /* 0x00810000dd08783b */ /* 0x000f680000000200 */
[----:B------:R-:W-:Y:S03]  /*2a70*/  LDSM.16.M88.4 R24, [R217+0x2800] ;  /* 0x00280000d918783b */ /* 0x000fe60000000200 */
[----:B---3--:R-:W-:Y:S01]  /*2a80*/  HMMA.16816.F32.BF16 R128, R20, R76, R12 ;  /* 0x0000004c1480723c */ /* 0x008fe2000004180c */
[----:B------:R-:W3:Y:S01]  /*2a90*/  LDSM.16.M88.4 R12, [R221+0x6100] ;  /* 0x00610000dd0c783b */ /* 0x000ee20000000200 */
[----:B------:R-:W-:-:S06]  /*2aa0*/  DEPBAR.LE SB0, 0x0 ;  /* 0x000080000000791a */ /* 0x000fcc0000000000 */
[C---:B-1----:R-:W-:Y:S08]  /*2ab0*/  HMMA.16816.F32.BF16 R148, R20.reuse, R56, R80 ;  /* 0x000000381494723c */ /* 0x042ff00000041850 */
[C---:B------:R-:W-:Y:S08]  /*2ac0*/  HMMA.16816.F32.BF16 R124, R20.reuse, R84, R72 ;  /* 0x00000054147c723c */ /* 0x040ff00000041848 */
[C---:B------:R-:W-:Y:S08]  /*2ad0*/  HMMA.16816.F32.BF16 R116, R20.reuse, R62, R88 ;  /* 0x0000003e1474723c */ /* 0x040ff00000041858 */
[C---:B------:R-:W-:Y:S08]  /*2ae0*/  HMMA.16816.F32.BF16 R108, R20.reuse, R54, R92 ;  /* 0x00000036146c723c */ /* 0x040ff0000004185c */
[C---:B------:R-:W-:Y:S08]  /*2af0*/  HMMA.16816.F32.BF16 R156, R20.reuse, R60, R100 ;  /* 0x0000003c149c723c */ /* 0x040ff00000041864 */
[C---:B------:R-:W-:Y:S08]  /*2b00*/  HMMA.16816.F32.BF16 R144, R20.reuse, R52, R68 ;  /* 0x000000341490723c */ /* 0x040ff00000041844 */
[C---:B------:R-:W-:Y:S08]  /*2b10*/  HMMA.16816.F32.BF16 R136, R20.reuse, R48, R64 ;  /* 0x000000301488723c */ /* 0x040ff00000041840 */
[----:B------:R-:W-:Y:S08]  /*2b20*/  HMMA.16816.F32.BF16 R112, R20, R58, R96 ;  /* 0x0000003a1470723c */ /* 0x000ff00000041860 */
[C---:B----4-:R-:W-:Y:S08]  /*2b30*/  HMMA.16816.F32.BF16 R92, R16.reuse, R60, R168 ;  /* 0x0000003c105c723c */ /* 0x050ff000000418a8 */
[C---:B------:R-:W-:Y:S08]  /*2b40*/  HMMA.16816.F32.BF16 R88, R16.reuse, R62, R120 ;  /* 0x0000003e1058723c */ /* 0x040ff00000041878 */
[C---:B------:R-:W-:Y:S08]  /*2b50*/  HMMA.16816.F32.BF16 R80, R16.reuse, R56, R180 ;  /* 0x000000381050723c */ /* 0x040ff000000418b4 */
[----:B------:R-:W-:Y:S08]  /*2b60*/  HMMA.16816.F32.BF16 R72, R16, R58, R132 ;  /* 0x0000003a1048723c */ /* 0x000ff00000041884 */
        /* <DEDUP_REMOVED lines=11> */
[C---:B-----5:R-:W-:Y:S08]  /*2c20*/  HMMA.16816.F32.BF16 R140, R8.reuse, R34, R104 ;  /* 0x00000022088c723c */ /* 0x060ff00000041868 */
[C---:B------:R-:W-:Y:S08]  /*2c30*/  HMMA.16816.F32.BF16 R136, R8.reuse, R32, R136 ;  /* 0x000000200888723c */ /* 0x040ff00000041888 */
[C---:B------:R-:W-:Y:S08]  /*2c40*/  HMMA.16816.F32.BF16 R104, R8.reuse, R28, R128 ;  /* 0x0000001c0868723c */ /* 0x040ff00000041880 */
[----:B------:R-:W-:Y:S08]  /*2c50*/  HMMA.16816.F32.BF16 R176, R8, R30, R100 ;  /* 0x0000001e08b0723c */ /* 0x000ff00000041864 */
[C---:B---3--:R-:W-:Y:S08]  /*2c60*/  HMMA.16816.F32.BF16 R60, R12.reuse, R32, R60 ;  /* 0x000000200c3c723c */ /* 0x048ff0000004183c */
        /* <DEDUP_REMOVED lines=21> */
[----:B--2---:R-:W-:Y:S01]  /*2dc0*/  UIADD3 UR13, UR6, -0x2, URZ ;  /* 0xfffffffe060d7890 */ /* 0x004fe2000fffe03f */
[C---:B------:R-:W-:Y:S01]  /*2dd0*/  IMAD.SHL.U32 R5, R210.reuse, 0x20, RZ ;  /* 0x00000020d2057824 */ /* 0x040fe200078e00ff */
[----:B------:R-:W-:-:S02]  /*2de0*/  SHF.L.U64.HI R3, R210, 0x5, R211 ;  /* 0x00000005d2037819 */ /* 0x000fc400000102d3 */
[----:B------:R-:W-:Y:S02]  /*2df0*/  USHF.R.S32.HI UR10, URZ, 0x1f, UR13 ;  /* 0x0000001f3f0a7899 */ /* 0x000fe4000801140d */
[----:B------:R-:W-:Y:S01]  /*2e00*/  IMAD.U32 R0, RZ, RZ, UR13 ;  /* 0x0000000dff007e24 */ /* 0x000fe2000f8e00ff */
[----:B------:R-:W-:-:S03]  /*2e10*/  UIMAD UR13, UR16, UR13, URZ ;  /* 0x0000000d100d72a4 */ /* 0x000fc6000f8e023f */
[----:B------:R-:W-:Y:S01]  /*2e20*/  IMAD.WIDE.U32 R6, R0, UR18, R214 ;  /* 0x0000001200067c25 */ /* 0x000fe2000f8e00d6 */
[----:B------:R-:W-:-:S04]  /*2e30*/  UIMAD UR10, UR10, UR18, UR13 ;  /* 0x000000120a0a72a4 */ /* 0x000fc8000f8e020d */
[C---:B------:R-:W-:Y:S02]  /*2e40*/  LEA R14, P1, R6.reuse, c[0x0][0x1c8], 0x1 ;  /* 0x00007200060e7a11 */ /* 0x040fe400078208ff */
[----:B------:R-:W-:Y:S02]  /*2e50*/  IADD3 R0, R7, UR10, RZ ;  /* 0x0000000a07007c10 */ /* 0x000fe4000fffe0ff */
[----:B------:R-:W-:Y:S02]  /*2e60*/  IADD3 R12, P0, R5, R14, RZ ;  /* 0x0000000e050c7210 */ /* 0x000fe40007f1e0ff */
        /* <DEDUP_REMOVED lines=19> */
.L_x_241:
[----:B--2---:R-:W-:Y:S01]  /*2fa0*/  LOP3.LUT R0, R207, 0xffffffe0, RZ, 0xc0, !PT ;  /* 0xffffffe0cf007812 */ /* 0x004fe200078ec0ff */
[----:B------:R-:W-:Y:S01]  /*2fb0*/  UIADD3 UR10, UR7, 0x1, UR32 ;  /* 0x00000001070a7890 */ /* 0x000fe2000fffe020 */
[----:B------:R-:W-:Y:S01]  /*2fc0*/  LEA.HI R3, R208, R209, RZ, 0x2 ;  /* 0x000000d1d0037211 */ /* 0x000fe200078f10ff */
[----:B------:R-:W0:Y:S01]  /*2fd0*/  LDGDEPBAR ;  /* 0x00000000000079af */ /* 0x000e220000000000 */
[----:B------:R-:W-:Y:S01]  /*2fe0*/  SHF.R.S32.HI R6, RZ, 0x1f, R206 ;  /* 0x0000001fff067819 */ /* 0x000fe200000114ce */
[----:B------:R-:W-:Y:S01]  /*2ff0*/  IMAD.IADD R0, R209, 0x1, -R0 ;  /* 0x00000001d1007824 */ /* 0x000fe200078e0a00 */
[----:B------:R-:W-:Y:S02]  /*3000*/  LOP3.LUT R3, R3, 0xfffffffc, RZ, 0xc0, !PT ;  /* 0xfffffffc03037812 */ /* 0x000fe400078ec0ff */
        /* <DEDUP_REMOVED lines=24> */
[----:B------:R-:W-:-:S02]  /*3190*/  IMAD.IADD R3, R0, 0x1, -R3 ;  /* 0x0000000100037824 */ /* 0x000fc400078e0a03 */
[----:B------:R-:W-:Y:S01]  /*31a0*/  IMAD.U32 R0, RZ, RZ, UR10 ;  /* 0x0000000aff007e24 */ /* 0x000fe2000f8e00ff */
[----:B------:R-:W-:Y:S01]  /*31b0*/  ULDC UR10, c[0x0][0x324] ;  /* 0x0000c900000a7ab9 */ /* 0x000fe20000000800 */
[----:B------:R-:W-:Y:S01]  /*31c0*/  IMAD.SHL.U32 R8, R3, 0x2, RZ ;  /* 0x0000000203087824 */ /* 0x000fe200078e00ff */
[----:B------:R-:W-:Y:S01]  /*31d0*/  ULOP3.LUT UR10, URZ, UR10, URZ, 0x33, !UPT ;  /* 0x0000000a3f0a7292 */ /* 0x000fe2000f8e333f */
[----:B------:R-:W-:-:S03]  /*31e0*/  IMAD.U32 R3, RZ, RZ, UR32 ;  /* 0x00000020ff037e24 */ /* 0x000fc6000f8e00ff */
[----:B------:R3:W-:Y:S01]  /*31f0*/  STL [R1+0x18], R8 ;  /* 0x0000180801007387 */ /* 0x0007e20000100800 */
[----:B------:R-:W-:Y:S02]  /*3200*/  IADD3 R0, R0, -UR12, -R8 ;  /* 0x8000000c00007c10 */ /* 0x000fe4000fffe808 */
[----:B------:R-:W-:Y:S02]  /*3210*/  IADD3 R11, -R8, UR7, R3 ;  /* 0x00000007080b7c10 */ /* 0x000fe4000fffe103 */
[C---:B-1----:R-:W-:Y:S02]  /*3220*/  IADD3 R10, R0.reuse, c[0x0][0x328], RZ ;  /* 0x0000ca00000a7a10 */ /* 0x042fe40007ffe0ff */
[----:B------:R-:W-:Y:S01]  /*3230*/  IADD3 R12, R0, UR10, RZ ;  /* 0x0000000a000c7c10 */ /* 0x000fe2000fffe0ff */
[----:B------:R-:W-:Y:S01]  /*3240*/  IMAD.IADD R0, R205, 0x1, R204 ;  /* 0x00000001cd007824 */ /* 0x000fe200078e02cc */
[----:B------:R-:W-:Y:S01]  /*3250*/  IADD3 R13, -R8, UR32, RZ ;  /* 0x00000020080d7c10 */ /* 0x000fe2000fffe1ff */
[----:B--2---:R-:W-:-:S02]  /*3260*/  IMAD.IADD R5, R10, 0x1, R6 ;  /* 0x000000010a057824 */ /* 0x004fc400078e0206 */
[----:B------:R-:W-:-:S03]  /*3270*/  IMAD.IADD R3, R12, 0x1, R6 ;  /* 0x000000010c037824 */ /* 0x000fc600078e0206 */
[----:B------:R-:W-:Y:S01]  /*3280*/  IMNMX R5, R5, R11, PT ;  /* 0x0000000b05057217 */ /* 0x000fe20003800200 */
[----:B------:R-:W-:Y:S05]  /*3290*/  @P0 BRA `(.L_x_242) ;  /* 0x0000015000000947 */ /* 0x000fea0003800000 */
[----:B------:R-:W-:Y:S01]  /*32a0*/  IMAD.U32 R7, RZ, RZ, UR12 ;  /* 0x0000000cff077e24 */ /* 0x000fe2000f8e00ff */
[----:B------:R-:W-:Y:S04]  /*32b0*/  BSSY B0, `(.L_x_243) ;  /* 0x000000f000007945 */ /* 0x000fe80003800000 */
[----:B------:R-:W-:-:S04]  /*32c0*/  IADD3 R6, -R7, UR7, R6 ;  /* 0x0000000707067c10 */ /* 0x000fc8000fffe106 */
        /* <DEDUP_REMOVED lines=9> */
.L_x_244:
[----:B------:R-:W-:-:S04]  /*3360*/  MOV R7, c[0x0][0x32c] ;  /* 0x0000cb0000077a02 */ /* 0x000fc80000000f00 */
[----:B------:R-:W-:-:S13]  /*3370*/  ISETP.NE.AND P0, PT, R7, 0x1, PT ;  /* 0x000000010700780c */ /* 0x000fda0003f05270 */
[----:B------:R-:W-:-:S05]  /*3380*/  @P0 IMAD.HI.U32 R7, R6, c[0x0][0x330], RZ ;  /* 0x0000cc0006070a27 */ /* 0x000fca00078e00ff */
[----:B------:R-:W-:Y:S02]  /*3390*/  @P0 SHF.R.U32.HI R6, RZ, c[0x0][0x334], R7 ;  /* 0x0000cd00ff060a19 */ /* 0x000fe40000011607 */
.L_x_245:
[----:B------:R-:W-:Y:S05]  /*33a0*/  BSYNC B0 ;  /* 0x0000000000007941 */ /* 0x000fea0003800000 */
.L_x_243:
[----:B------:R-:W-:-:S05]  /*33b0*/  IMAD R6, R6, c[0x0][0x32c], R13 ;  /* 0x0000cb0006067a24 */ /* 0x000fca00078e020d */
[----:B------:R-:W-:Y:S02]  /*33c0*/  IADD3 R7, R6, c[0x0][0x32c], RZ ;  /* 0x0000cb0006077a10 */ /* 0x000fe40007ffe0ff */
[----:B------:R-:W-:Y:S02]  /*33d0*/  IMNMX R3, R3, R6, !PT ;  /* 0x0000000603037217 */ /* 0x000fe40007800200 */
[----:B------:R-:W-:Y:S02]  /*33e0*/  IMNMX R5, R5, R7, PT ;  /* 0x0000000705057217 */ /* 0x000fe40003800200 */
.L_x_242:
[----:B---3--:R-:W1:Y:S01]  /*33f0*/  SHFL.IDX PT, R8, R9, 0x1, 0x1c1f ;  /* 0x003c1f0009087f89 */ /* 0x008e6200000e0000 */
[----:B------:R-:W-:Y:S01]  /*3400*/  PLOP3.LUT P0, PT, PT, PT, UP0, 0x40, 0x0 ;  /* 0x000000000000781c */ /* 0x000fe20003f0e808 */
[--C-:B-1----:R-:W-:Y:S02]  /*3410*/  IMAD.IADD R7, R10, 0x1, R8.reuse ;  /* 0x000000010a077824 */ /* 0x102fe400078e0208 */
[----:B------:R-:W-:-:S03]  /*3420*/  IMAD.IADD R6, R12, 0x1, R8 ;  /* 0x000000010c067824 */ /* 0x000fc600078e0208 */
[----:B------:R-:W-:-:S07]  /*3430*/  IMNMX R7, R7, R11, PT ;  /* 0x0000000b07077217 */ /* 0x000fce0003800200 */
        /* <DEDUP_REMOVED lines=13> */
.L_x_248:
[----:B------:R-:W-:-:S04]  /*3510*/  MOV R14, c[0x0][0x32c] ;  /* 0x0000cb00000e7a02 */ /* 0x000fc80000000f00 */
[----:B------:R-:W-:-:S13]  /*3520*/  ISETP.NE.AND P0, PT, R14, 0x1, PT ;  /* 0x000000010e00780c */ /* 0x000fda0003f05270 */
[----:B------:R-:W-:-:S05]  /*3530*/  @P0 IMAD.HI.U32 R14, R8, c[0x0][0x330], RZ ;  /* 0x0000cc00080e0a27 */ /* 0x000fca00078e00ff */
[----:B------:R-:W-:Y:S02]  /*3540*/  @P0 SHF.R.U32.HI R8, RZ, c[0x0][0x334], R14 ;  /* 0x0000cd00ff080a19 */ /* 0x000fe4000001160e */
.L_x_249:
[----:B------:R-:W-:Y:S05]  /*3550*/  BSYNC B0 ;  /* 0x0000000000007941 */ /* 0x000fea0003800000 */
.L_x_247:
[----:B------:R-:W-:-:S05]  /*3560*/  IMAD R8, R8, c[0x0][0x32c], R13 ;  /* 0x0000cb0008087a24 */ /* 0x000fca00078e020d */
[----:B------:R-:W-:Y:S02]  /*3570*/  IADD3 R14, R8, c[0x0][0x32c], RZ ;  /* 0x0000cb00080e7a10 */ /* 0x000fe40007ffe0ff */
[----:B------:R-:W-:Y:S02]  /*3580*/  IMNMX R6, R6, R8, !PT ;  /* 0x0000000806067217 */ /* 0x000fe40007800200 */
[----:B------:R-:W-:Y:S02]  /*3590*/  IMNMX R7, R7, R14, PT ;  /* 0x0000000e07077217 */ /* 0x000fe40003800200 */
.L_x_246:
[----:B------:R-:W-:Y:S01]  /*35a0*/  UISETP.GE.AND UP2, UPT, UR32, 0x11, UPT ;  /* 0x000000112000788c */ /* 0x000fe2000bf46270 */
[----:B------:R-:W1:Y:S01]  /*35b0*/  SHFL.IDX PT, R8, R9, 0x2, 0x1c1f ;  /* 0x005c1f0009087f89 */ /* 0x000e6200000e0000 */
[----:B------:R-:W-:Y:S02]  /*35c0*/  UISETP.GE.AND UP6, UPT, UR32, 0x1, UPT ;  /* 0x000000012000788c */ /* 0x000fe4000bfc6270 */
[----:B------:R-:W-:Y:S02]  /*35d0*/  UP2UR UR27, UPR, URZ, 0x4 ;  /* 0x000000043f1b7883 */ /* 0x000fe40008000000 */
[----:B------:R-:W-:Y:S01]  /*35e0*/  PLOP3.LUT P2, PT, PT, PT, UP2, 0x40, 0x0 ;  /* 0x000000000000781c */ /* 0x000fe20003f4e828 */
[----:B------:R-:W-:Y:S01]  /*35f0*/  UISETP.GE.AND UP2, UPT, UR32, 0x12, UPT ;  /* 0x000000122000788c */ /* 0x000fe2000bf46270 */
[----:B------:R-:W-:Y:S01]  /*3600*/  PLOP3.LUT P0, PT, PT, PT, UP6, 0x40, 0x0 ;  /* 0x000000000000781c */ /* 0x000fe20003f0e868 */
[----:B------:R-:W-:Y:S01]  /*3610*/  UISETP.GE.AND UP5, UPT, UR32, 0x2, UPT ;  /* 0x000000022000788c */ /* 0x000fe2000bfa6270 */
[C---:B------:R-:W-:Y:S01]  /*3620*/  ISETP.GT.AND P2, PT, R3.reuse, 0x10, P2 ;  /* 0x000000100300780c */ /* 0x040fe20001744270 */
[----:B------:R-:W-:Y:S01]  /*3630*/  UP2UR UR26, UPR, URZ, 0x4 ;  /* 0x000000043f1a7883 */ /* 0x000fe20008000000 */
[----:B------:R-:W-:Y:S01]  /*3640*/  ISETP.GT.AND P0, PT, R3, RZ, P0 ;  /* 0x000000ff0300720c */ /* 0x000fe20000704270 */
[----:B------:R-:W-:Y:S01]  /*3650*/  UISETP.GE.AND UP4, UPT, UR32, 0x9, UPT ;  /* 0x000000092000788c */ /* 0x000fe2000bf86270 */
[----:B------:R-:W-:Y:S01]  /*3660*/  PLOP3.LUT P1, PT, PT, PT, UP2, 0x40, 0x0 ;  /* 0x000000000000781c */ /* 0x000fe20003f2e828 */
[----:B------:R-:W-:Y:S01]  /*3670*/  UISETP.GE.AND UP2, UPT, UR32, 0x19, UPT ;  /* 0x000000192000788c */ /* 0x000fe2000bf46270 */
[----:B------:R-:W-:Y:S01]  /*3680*/  PLOP3.LUT P6, PT, PT, PT, UP5, 0x40, 0x0 ;  /* 0x000000000000781c */ /* 0x000fe20003fce858 */
[----:B------:R-:W-:Y:S01]  /*3690*/  UISETP.GE.AND UP3, UPT, UR32, 0xa, UPT ;  /* 0x0000000a2000788c */ /* 0x000fe2000bf66270 */
[----:B------:R-:W-:Y:S01]  /*36a0*/  ISETP.LT.OR P0, PT, R5, 0x1, P0 ;  /* 0x000000010500780c */ /* 0x000fe20000701670 */
[----:B------:R-:W-:Y:S01]  /*36b0*/  UP2UR UR25, UPR, URZ, 0x4 ;  /* 0x000000043f197883 */ /* 0x000fe20008000000 */
[----:B------:R-:W-:Y:S01]  /*36c0*/  ISETP.GT.AND P6, PT, R3, 0x1, P6 ;  /* 0x000000010300780c */ /* 0x000fe200037c4270 */
[----:B------:R-:W-:Y:S01]  /*36d0*/  UP2UR UR31, UPR, URZ, 0x40 ;  /* 0x000000403f1f7883 */ /* 0x000fe20008000000 */
[----:B------:R-:W-:Y:S01]  /*36e0*/  FSEL R17, R92, -INF , !P0 ;  /* 0xff8000005c117808 */ /* 0x000fe20004000000 */
[----:B------:R-:W-:Y:S01]  /*36f0*/  UP2UR UR30, UPR, URZ, 0x20 ;  /* 0x000000203f1e7883 */ /* 0x000fe20008000000 */
[----:B------:R-:W-:Y:S01]  /*3700*/  PLOP3.LUT P0, PT, PT, PT, UP2, 0x40, 0x0 ;  /* 0x000000000000781c */ /* 0x000fe20003f0e828 */
[----:B------:R-:W-:Y:S01]  /*3710*/  UISETP.GE.AND UP2, UPT, UR32, 0x1a, UPT ;  /* 0x0000001a2000788c */ /* 0x000fe2000bf46270 */
[----:B------:R-:W-:Y:S01]  /*3720*/  PLOP3.LUT P5, PT, PT, PT, UP4, 0x40, 0x0 ;  /* 0x000000000000781c */ /* 0x000fe20003fae848 */
[----:B------:R-:W-:Y:S01]  /*3730*/  UP2UR UR29, UPR, URZ, 0x10 ;  /* 0x000000103f1d7883 */ /* 0x000fe20008000000 */
[----:B------:R-:W-:Y:S01]  /*3740*/  ISETP.LT.OR P6, PT, R5, 0x2, P6 ;  /* 0x000000020500780c */ /* 0x000fe200037c1670 */
[----:B------:R-:W-:Y:S01]  /*3750*/  UP2UR UR24, UPR, URZ, 0x4 ;  /* 0x000000043f187883 */ /* 0x000fe20008000000 */
[----:B------:R-:W-:Y:S01]  /*3760*/  ISETP.GT.AND P5, PT, R3, 0x8, P5 ;  /* 0x000000080300780c */ /* 0x000fe20002fa4270 */
[----:B------:R-:W-:Y:S01]  /*3770*/  UP2UR UR28, UPR, URZ, 0x8 ;  /* 0x000000083f1c7883 */ /* 0x000fe20008000000 */
[----:B------:R-:W-:Y:S01]  /*3780*/  FSEL R18, R93, -INF , !P6 ;  /* 0xff8000005d127808 */ /* 0x000fe20007000000 */
        /* <DEDUP_REMOVED lines=8> */
[----:B------:R-:W-:Y:S01]  /*3810*/  UISETP.GE.AND UP4, UPT, UR32, 0x52, UPT ;  /* 0x000000522000788c */ /* 0x000fe2000bf86270 */
[----:B------:R-:W-:Y:S01]  /*3820*/  FSEL R20, R88, -INF , !P5 ;  /* 0xff80000058147808 */ /* 0x000fe20006800000 */
[----:B------:R-:W-:Y:S01]  /*3830*/  UISETP.GE.AND UP3, UPT, UR32, 0x59, UPT ;  /* 0x000000592000788c */ /* 0x000fe2000bf66270 */
[----:B------:R-:W-:Y:S01]  /*3840*/  PLOP3.LUT P5, PT, PT, PT, UP2, 0x40, 0x0 ;  /* 0x000000000000781c */ /* 0x000fe20003fae828 */
[----:B------:R-:W-:Y:S01]  /*3850*/  UISETP.GE.AND UP2, UPT, UR32, 0x22, UPT ;  /* 0x000000222000788c */ /* 0x000fe2000bf46270 */
[----:B------:R-:W-:-:S02]  /*3860*/  ISETP.LT.OR P4, PT, R5, 0xa, P4 ;  /* 0x0000000a0500780c */ /* 0x000fc40002781670 */
[----:B------:R-:W-:Y:S01]  /*3870*/  ISETP.LT.OR P2, PT, R5, 0x11, P2 ;  /* 0x000000110500780c */ /* 0x000fe20001741670 */
[----:B------:R-:W-:Y:S01]  /*3880*/  UP2UR UR22, UPR, URZ, 0x4 ;  /* 0x000000043f167883 */ /* 0x000fe20008000000 */
[----:B------:R-:W-:Y:S02]  /*3890*/  FSEL R21, R89, -INF , !P4 ;  /* 0xff80000059157808 */ /* 0x000fe40006000000 */
[----:B------:R-:W-:Y:S01]  /*38a0*/  PLOP3.LUT P4, PT, PT, PT, UP2, 0x40, 0x0 ;  /* 0x000000000000781c */ /* 0x000fe20003f8e828 */
[----:B------:R-:W-:Y:S01]  /*38b0*/  UISETP.GE.AND UP2, UPT, UR32, 0x29, UPT ;  /* 0x000000292000788c */ /* 0x000fe2000bf46270 */
[----:B------:R-:W-:Y:S02]  /*38c0*/  ISETP.GT.AND P1, PT, R3, 0x11, P1 ;  /* 0x000000110300780c */ /* 0x000fe40000f24270 */
[----:B------:R-:W-:Y:S01]  /*38d0*/  FSEL R22, R80, -INF , !P2 ;  /* 0xff80000050167808 */ /* 0x000fe20005000000 */
[----:B------:R-:W-:Y:S01]  /*38e0*/  UP2UR UR21, UPR, URZ, 0x4 ;  /* 0x000000043f157883 */ /* 0x000fe20008000000 */
[----:B------:R-:W-:-:S02]  /*38f0*/  ISETP.LT.OR P1, PT, R5, 0x12, P1 ;  /* 0x000000120500780c */ /* 0x000fc40000f21670 */
[----:B------:R-:W-:Y:S01]  /*3900*/  PLOP3.LUT P2, PT, PT, PT, UP2, 0x40, 0x0 ;  /* 0x000000000000781c */ /* 0x000fe20003f4e828 */
[----:B------:R-:W-:Y:S01]  /*3910*/  UISETP.GE.AND UP2, UPT, UR32, 0x2a, UPT ;  /* 0x0000002a2000788c */ /* 0x000fe2000bf46270 */
[----:B------:R-:W-:Y:S02]  /*3920*/  ISETP.GT.AND P0, PT, R3, 0x18, P0 ;  /* 0x000000180300780c */ /* 0x000fe40000704270 */
[----:B------:R-:W-:Y:S01]  /*3930*/  FSEL R23, R81, -INF , !P1 ;  /* 0xff80000051177808 */ /* 0x000fe20004800000 */
[----:B------:R-:W-:Y:S01]  /*3940*/  UP2UR UR20, UPR, URZ, 0x4 ;  /* 0x000000043f147883 */ /* 0x000fe20008000000 */
[----:B------:R-:W-:Y:S02]  /*3950*/  ISETP.LT.OR P0, PT, R5, 0x19, P0 ;  /* 0x000000190500780c */ /* 0x000fe40000701670 */
[----:B------:R-:W-:Y:S01]  /*3960*/  PLOP3.LUT P1, PT, PT, PT, UP2, 0x40, 0x0 ;  /* 0x000000000000781c */ /* 0x000fe20003f2e828 */
[----:B------:R-:W-:Y:S01]  /*3970*/  UISETP.GE.AND UP2, UPT, UR32, 0x31, UPT ;  /* 0x000000312000788c */ /* 0x000fe2000bf46270 */
[----:B------:R-:W-:-:S02]  /*3980*/  ISETP.GT.AND P6, PT, R3, 0x19, P6 ;  /* 0x000000190300780c */ /* 0x000fc400037c4270 */
[----:B------:R-:W-:Y:S01]  /*3990*/  FSEL R24, R72, -INF , !P0 ;  /* 0xff80000048187808 */ /* 0x000fe20004000000 */
[----:B------:R-:W-:Y:S01]  /*39a0*/  UP2UR UR19, UPR, URZ, 0x4 ;  /* 0x000000043f137883 */ /* 0x000fe20008000000 */
[----:B------:R-:W-:Y:S02]  /*39b0*/  ISETP.LT.OR P6, PT, R5, 0x1a, P6 ;  /* 0x0000001a0500780c */ /* 0x000fe400037c1670 */
        /* <DEDUP_REMOVED lines=32> */
[----:B------:R-:W-:-:S02]  /*3bc0*/  FSEL R43, R60, -INF , !P0 ;  /* 0xff8000003c2b7808 */ /* 0x000fc40004000000 */
[C---:B------:R-:W-:Y:S01]  /*3bd0*/  ISETP.GT.AND P6, PT, R3.reuse, 0x31, P6 ;  /* 0x000000310300780c */ /* 0x040fe200037c4270 */
[----:B------:R-:W-:Y:S01]  /*3be0*/  UP2UR UR13, UPR, URZ, 0x4 ;  /* 0x000000043f0d7883 */ /* 0x000fe20008000000 */
[C---:B------:R-:W-:Y:S02]  /*3bf0*/  ISETP.GT.AND P5, PT, R3.reuse, 0x38, P5 ;  /* 0x000000380300780c */ /* 0x040fe40002fa4270 */
[----:B------:R-:W-:Y:S01]  /*3c00*/  PLOP3.LUT P0, PT, PT, PT, UP2, 0x40, 0x0 ;  /* 0x000000000000781c */ /* 0x000fe20003f0e828 */
[----:B------:R-:W-:Y:S01]  /*3c10*/  UISETP.GE.AND UP2, UPT, UR32, 0x5a, UPT ;  /* 0x0000005a2000788c */ /* 0x000fe2000bf46270 */
[C---:B------:R-:W-:Y:S02]  /*3c20*/  ISETP.GT.AND P4, PT, R3.reuse, 0x39, P4 ;  /* 0x000000390300780c */ /* 0x040fe40002784270 */
[C---:B------:R-:W-:Y:S02]  /*3c30*/  ISETP.GT.AND P0, PT, R3.reuse, 0x48, P0 ;  /* 0x000000480300780c */ /* 0x040fe40000704270 */
[----:B------:R-:W-:-:S02]  /*3c40*/  ISETP.GT.AND P2, PT, R3, 0x40, P2 ;  /* 0x000000400300780c */ /* 0x000fc40001744270 */
[----:B------:R-:W-:Y:S02]  /*3c50*/  ISETP.GT.AND P1, PT, R3, 0x41, P1 ;  /* 0x000000410300780c */ /* 0x000fe40000f24270 */
[C---:B------:R-:W-:Y:S02]  /*3c60*/  ISETP.LT.OR P0, PT, R5.reuse, 0x49, P0 ;  /* 0x000000490500780c */ /* 0x040fe40000701670 */
[C---:B------:R-:W-:Y:S02]  /*3c70*/  ISETP.LT.OR P6, PT, R5.reuse, 0x32, P6 ;  /* 0x000000320500780c */ /* 0x040fe400037c1670 */
[C---:B------:R-:W-:Y:S02]  /*3c80*/  ISETP.LT.OR P5, PT, R5.reuse, 0x39, P5 ;  /* 0x000000390500780c */ /* 0x040fe40002fa1670 */
[C---:B------:R-:W-:Y:S02]  /*3c90*/  ISETP.LT.OR P4, PT, R5.reuse, 0x3a, P4 ;  /* 0x0000003a0500780c */ /* 0x040fe40002781670 */
[----:B------:R-:W-:-:S02]  /*3ca0*/  ISETP.LT.OR P2, PT, R5, 0x41, P2 ;  /* 0x000000410500780c */ /* 0x000fc40001741670 */
[----:B------:R-:W-:Y:S02]  /*3cb0*/  ISETP.LT.OR P1, PT, R5, 0x42, P1 ;  /* 0x000000420500780c */ /* 0x000fe40000f21670 */
[----:B------:R-:W-:Y:S02]  /*3cc0*/  FSEL R190, R48, -INF , !P0 ;  /* 0xff80000030be7808 */ /* 0x000fe40004000000 */
[----:B------:R-:W-:Y:S02]  /*3cd0*/  FSEL R110, R61, -INF , !P6 ;  /* 0xff8000003d6e7808 */ /* 0x000fe40007000000 */
[----:B------:R-:W-:Y:S02]  /*3ce0*/  FSEL R113, R56, -INF , !P5 ;  /* 0xff80000038717808 */ /* 0x000fe40006800000 */
[----:B------:R-:W-:Y:S02]  /*3cf0*/  FSEL R119, R57, -INF , !P4 ;  /* 0xff80000039777808 */ /* 0x000fe40006000000 */
[----:B------:R-:W-:-:S02]  /*3d00*/  FSEL R162, R52, -INF , !P2 ;  /* 0xff80000034a27808 */ /* 0x000fc40005000000 */
[----:B------:R-:W-:Y:S02]  /*3d10*/  FSEL R192, R53, -INF , !P1 ;  /* 0xff80000035c07808 */ /* 0x000fe40004800000 */
[----:B------:R-:W-:Y:S02]  /*3d20*/  PLOP3.LUT P0, PT, PT, PT, UP0, 0x40, 0x0 ;  /* 0x000000000000781c */ /* 0x000fe40003f0e808 */
[----:B------:R-:W-:Y:S02]  /*3d30*/  PLOP3.LUT P6, PT, PT, PT, UP6, 0x40, 0x0 ;  /* 0x000000000000781c */ /* 0x000fe40003fce868 */
[----:B------:R-:W-:Y:S02]  /*3d40*/  PLOP3.LUT P5, PT, PT, PT, UP5, 0x40, 0x0 ;  /* 0x000000000000781c */ /* 0x000fe40003fae858 */
[----:B------:R-:W-:Y:S02]  /*3d50*/  PLOP3.LUT P4, PT, PT, PT, UP4, 0x40, 0x0 ;  /* 0x000000000000781c */ /* 0x000fe40003f8e848 */
[----:B------:R-:W-:-:S02]  /*3d60*/  PLOP3.LUT P2, PT, PT, PT, UP3, 0x40, 0x0 ;  /* 0x000000000000781c */ /* 0x000fc40003f4e838 */
[----:B------:R-:W-:Y:S02]  /*3d70*/  PLOP3.LUT P1, PT, PT, PT, UP2, 0x40, 0x0 ;  /* 0x000000000000781c */ /* 0x000fe40003f2e828 */
[C---:B------:R-:W-:Y:S02]  /*3d80*/  ISETP.GT.AND P6, PT, R3.reuse, 0x49, P6 ;  /* 0x000000490300780c */ /* 0x040fe400037c4270 */
[C---:B------:R-:W-:Y:S02]  /*3d90*/  ISETP.GT.AND P5, PT, R3.reuse, 0x50, P5 ;  /* 0x000000500300780c */ /* 0x040fe40002fa4270 */
[C---:B------:R-:W-:Y:S02]  /*3da0*/  ISETP.GT.AND P4, PT, R3.reuse, 0x51, P4 ;  /* 0x000000510300780c */ /* 0x040fe40002784270 */
[C---:B------:R-:W-:Y:S02]  /*3db0*/  ISETP.GT.AND P2, PT, R3.reuse, 0x58, P2 ;  /* 0x000000580300780c */ /* 0x040fe40001744270 */
[----:B------:R-:W-:Y:S01]  /*3dc0*/  ISETP.GT.AND P1, PT, R3, 0x59, P1 ;  /* 0x000000590300780c */ /* 0x000fe20000f24270 */
[----:B-1----:R-:W-:Y:S01]  /*3dd0*/  IMAD.IADD R3, R12, 0x1, R8 ;  /* 0x000000010c037824 */ /* 0x002fe200078e0208 */
[----:B------:R-:W-:-:S02]  /*3de0*/  ISETP.LT.OR P6, PT, R5, 0x4a, P6 ;  /* 0x0000004a0500780c */ /* 0x000fc400037c1670 */
[C---:B------:R-:W-:Y:S02]  /*3df0*/  ISETP.LT.OR P5, PT, R5.reuse, 0x51, P5 ;  /* 0x000000510500780c */ /* 0x040fe40002fa1670 */
[C---:B------:R-:W-:Y:S02]  /*3e00*/  ISETP.LT.OR P4, PT, R5.reuse, 0x52, P4 ;  /* 0x000000520500780c */ /* 0x040fe40002781670 */
[C---:B------:R-:W-:Y:S02]  /*3e10*/  ISETP.LT.OR P2, PT, R5.reuse, 0x59, P2 ;  /* 0x000000590500780c */ /* 0x040fe40001741670 */
[----:B------:R-:W-:Y:S01]  /*3e20*/  ISETP.LT.OR P1, PT, R5, 0x5a, P1 ;  /* 0x0000005a0500780c */ /* 0x000fe20000f21670 */
[----:B------:R-:W-:Y:S01]  /*3e30*/  IMAD.IADD R5, R10, 0x1, R8 ;  /* 0x000000010a057824 */ /* 0x000fe200078e0208 */
[----:B------:R-:W-:Y:S02]  /*3e40*/  FSEL R194, R49, -INF , !P6 ;  /* 0xff80000031c27808 */ /* 0x000fe40007000000 */
[----:B------:R-:W-:-:S02]  /*3e50*/  FSEL R195, R32, -INF , !P5 ;  /* 0xff80000020c37808 */ /* 0x000fc40006800000 */
[----:B------:R-:W-:Y:S02]  /*3e60*/  IMNMX R5, R5, R11, PT ;  /* 0x0000000b05057217 */ /* 0x000fe40003800200 */
[----:B------:R-:W-:Y:S02]  /*3e70*/  FSEL R196, R33, -INF , !P4 ;  /* 0xff80000021c47808 */ /* 0x000fe40006000000 */
[----:B------:R-:W-:Y:S02]  /*3e80*/  FSEL R204, R28, -INF , !P2 ;  /* 0xff8000001ccc7808 */ /* 0x000fe40005000000 */
[----:B------:R-:W-:Y:S01]  /*3e90*/  FSEL R207, R29, -INF , !P1 ;  /* 0xff8000001dcf7808 */ /* 0x000fe20004800000 */
        /* <DEDUP_REMOVED lines=13> */
.L_x_252:
[----:B------:R-:W-:-:S04]  /*3f70*/  MOV R14, c[0x0][0x32c] ;  /* 0x0000cb00000e7a02 */ /* 0x000fc80000000f00 */
[----:B------:R-:W-:-:S13]  /*3f80*/  ISETP.NE.AND P0, PT, R14, 0x1, PT ;  /* 0x000000010e00780c */ /* 0x000fda0003f05270 */
[----:B------:R-:W-:-:S05]  /*3f90*/  @P0 IMAD.HI.U32 R14, R8, c[0x0][0x330], RZ ;  /* 0x0000cc00080e0a27 */ /* 0x000fca00078e00ff */
[----:B------:R-:W-:Y:S02]  /*3fa0*/  @P0 SHF.R.U32.HI R8, RZ, c[0x0][0x334], R14 ;  /* 0x0000cd00ff080a19 */ /* 0x000fe4000001160e */
.L_x_253:
[----:B------:R-:W-:Y:S05]  /*3fb0*/  BSYNC B0 ;  /* 0x0000000000007941 */ /* 0x000fea0003800000 */
.L_x_251:
[----:B------:R-:W-:-:S05]  /*3fc0*/  IMAD R8, R8, c[0x0][0x32c], R13 ;  /* 0x0000cb0008087a24 */ /* 0x000fca00078e020d */
[----:B------:R-:W-:Y:S02]  /*3fd0*/  IADD3 R14, R8, c[0x0][0x32c], RZ ;  /* 0x0000cb00080e7a10 */ /* 0x000fe40007ffe0ff */
[----:B------:R-:W-:Y:S02]  /*3fe0*/  IMNMX R3, R3, R8, !PT ;  /* 0x0000000803037217 */ /* 0x000fe40007800200 */
[----:B------:R-:W-:Y:S02]  /*3ff0*/  IMNMX R5, R5, R14, PT ;  /* 0x0000000e05057217 */ /* 0x000fe40003800200 */
.L_x_250:
[----:B------:R-:W-:Y:S02]  /*4000*/  UP2UR UR38, UPR, URZ, 0x40 ;  /* 0x000000403f267883 */ /* 0x000fe40008000000 */
[----:B------:R-:W-:Y:S02]  /*4010*/  UISETP.NE.AND UP6, UPT, UR26, URZ, UPT ;  /* 0x0000003f1a00728c */ /* 0x000fe4000bfc5270 */
[----:B------:R-:W-:Y:S02]  /*4020*/  UP2UR UR34, UPR, URZ, 0x4 ;  /* 0x000000043f227883 */ /* 0x000fe40008000000 */
[----:B------:R-:W-:-:S02]  /*4030*/  UP2UR UR39, UPR, URZ, 0x40 ;  /* 0x000000403f277883 */ /* 0x000fc40008000000 */
[----:B------:R-:W-:Y:S02]  /*4040*/  UISETP.NE.AND UP2, UPT, UR30, URZ, UPT ;  /* 0x0000003f1e00728c */ /* 0x000fe4000bf45270 */
[----:B------:R-:W-:Y:S02]  /*4050*/  UISETP.NE.AND UP6, UPT, UR31, URZ, UPT ;  /* 0x0000003f1f00728c */ /* 0x000fe4000bfc5270 */
[----:B------:R-:W-:Y:S02]  /*4060*/  UP2UR UR36, UPR, URZ, 0x10 ;  /* 0x000000103f247883 */ /* 0x000fe40008000000 */
[----:B------:R-:W-:Y:S01]  /*4070*/  PLOP3.LUT P0, PT, PT, PT, UP2, 0x40, 0x0 ;  /* 0x000000000000781c */ /* 0x000fe20003f0e828 */
[----:B------:R-:W-:Y:S01]  /*4080*/  UISETP.NE.AND UP4, UPT, UR28, URZ, UPT ;  /* 0x0000003f1c00728c */ /* 0x000fe2000bf85270 */
[----:B------:R-:W-:Y:S01]  /*4090*/  PLOP3.LUT P1, PT, PT, PT, UP6, 0x40, 0x0 ;  /* 0x000000000000781c */ /* 0x000fe20003f2e868 */
[----:B------:R-:W-:Y:S01]  /*40a0*/  UP2UR UR35, UPR, URZ, 0x8 ;  /* 0x000000083f237883 */ /* 0x000fe20008000000 */
[C---:B------:R-:W-:Y:S01]  /*40b0*/  ISETP.GT.AND P0, PT, R6.reuse, 0x1, P0 ;  /* 0x000000010600780c */ /* 0x040fe20000704270 */
[----:B------:R-:W-:Y:S01]  /*40c0*/  UISETP.NE.AND UP3, UPT, UR29, URZ, UPT ;  /* 0x0000003f1d00728c */ /* 0x000fe2000bf65270 */
[C---:B------:R-:W-:Y:S01]  /*40d0*/  ISETP.GT.AND P1, PT, R6.reuse, RZ, P1 ;  /* 0x000000ff0600720c */ /* 0x040fe20000f24270 */
[----:B------:R-:W-:Y:S01]  /*40e0*/  UP2UR UR37, UPR, URZ, 0x20 ;  /* 0x000000203f257883 */ /* 0x000fe20008000000 */
[C---:B------:R-:W-:Y:S01]  /*40f0*/  ISETP.LT.OR P0, PT, R7.reuse, 0x2, P0 ;  /* 0x000000020700780c */ /* 0x040fe20000701670 */
[----:B------:R-:W-:Y:S01]  /*4100*/  UISETP.NE.AND UP6, UPT, UR39, URZ, UPT ;  /* 0x0000003f2700728c */ /* 0x000fe2000bfc5270 */
[----:B------:R-:W-:Y:S01]  /*4110*/  PLOP3.LUT P2, PT, PT, PT, UP4, 0x40, 0x0 ;  /* 0x000000000000781c */ /* 0x000fe20003f4e848 */
[----:B------:R-:W-:Y:S01]  /*4120*/  UISETP.NE.AND UP5, UPT, UR27, URZ, UPT ;  /* 0x0000003f1b00728c */ /* 0x000fe2000bfa5270 */
[----:B------:R-:W-:Y:S01]  /*4130*/  ISETP.LT.OR P1, PT, R7, 0x1, P1 ;  /* 0x000000010700780c */ /* 0x000fe20000f21670 */
[----:B------:R-:W-:Y:S01]  /*4140*/  UISETP.NE.AND UP4, UPT, UR22, URZ, UPT ;  /* 0x0000003f1600728c */ /* 0x000fe2000bf85270 */
[----:B------:R-:W-:Y:S01]  /*4150*/  PLOP3.LUT P4, PT, PT, PT, UP3, 0x40, 0x0 ;  /* 0x000000000000781c */ /* 0x000fe20003f8e838 */
[----:B------:R-:W-:Y:S01]  /*4160*/  UISETP.NE.AND UP3, UPT, UR24, URZ, UPT ;  /* 0x0000003f1800728c */ /* 0x000fe2000bf65270 */
[----:B------:R-:W-:Y:S01]  /*4170*/  FSEL R15, R95, -INF , !P0 ;  /* 0xff8000005f0f7808 */ /* 0x000fe20004000000 */
[----:B------:R-:W-:Y:S01]  /*4180*/  UISETP.NE.AND UP2, UPT, UR23, URZ, UPT ;  /* 0x0000003f1700728c */ /* 0x000fe2000bf45270 */
[----:B------:R-:W-:Y:S01]  /*4190*/  ISETP.GT.AND P2, PT, R6, 0x9, P2 ;  /* 0x000000090600780c */ /* 0x000fe20001744270 */
[----:B------:R-:W-:Y:S01]  /*41a0*/  UP2UR UR33, UPR, URZ, 0x1 ;  /* 0x000000013f217883 */ /* 0x000fe20008000000 */
[----:B------:R-:W-:Y:S01]  /*41b0*/  FSEL R14, R94, -INF , !P1 ;  /* 0xff8000005e0e7808 */ /* 0x000fe20004800000 */
[----:B------:R-:W-:Y:S01]  /*41c0*/  UISETP.NE.AND UP0, UPT, UR14, URZ, UPT ;  /* 0x0000003f0e00728c */ /* 0x000fe2000bf05270 */
[----:B------:R-:W-:Y:S01]  /*41d0*/  PLOP3.LUT P0, PT, PT, PT, UP6, 0x40, 0x0 ;  /* 0x000000000000781c */ /* 0x000fe20003f0e868 */
[----:B------:R-:W-:Y:S01]  /*41e0*/  UISETP.NE.AND UP6, UPT, UR19, URZ, UPT ;  /* 0x0000003f1300728c */ /* 0x000fe2000bfc5270 */
[----:B------:R-:W-:Y:S01]  /*41f0*/  PLOP3.LUT P1, PT, PT, PT, UP5, 0x40, 0x0 ;  /* 0x000000000000781c */ /* 0x000fe20003f2e858 */
[----:B------:R-:W-:Y:S01]  /*4200*/  UISETP.NE.AND UP5, UPT, UR25, URZ, UPT ;  /* 0x0000003f1900728c */ /* 0x000fe2000bfa5270 */
[C---:B------:R-:W-:Y:S01]  /*4210*/  ISETP.GT.AND P4, PT, R6.reuse, 0x8, P4 ;  /* 0x000000080600780c */ /* 0x040fe20002784270 */
[----:B------:R-:W-:Y:S01]  /*4220*/  UP2UR UR32, UPR, URZ, 0x2 ;  /* 0x000000023f207883 */ /* 0x000fe20008000000 */
[----:B------:R-:W-:Y:S01]  /*4230*/  ISETP.LT.OR P2, PT, R7, 0xa, P2 ;  /* 0x0000000a0700780c */ /* 0x000fe20001741670 */
[----:B------:R-:W-:Y:S01]  /*4240*/  UISETP.NE.AND UP1, UPT, UR13, URZ, UPT ;  /* 0x0000003f0d00728c */ /* 0x000fe2000bf25270 */
[----:B------:R-:W-:-:S02]  /*4250*/  ISETP.GT.AND P0, PT, R6, 0x11, P0 ;  /* 0x000000110600780c */ /* 0x000fc40000704270 */
[----:B------:R-:W-:Y:S02]  /*4260*/  ISETP.GT.AND P1, PT, R6, 0x10, P1 ;  /* 0x000000100600780c */ /* 0x000fe40000f24270 */
[----:B------:R-:W-:Y:S02]  /*4270*/  ISETP.LT.OR P4, PT, R7, 0x9, P4 ;  /* 0x000000090700780c */ /* 0x000fe40002781670 */
[----:B------:R-:W-:Y:S02]  /*4280*/  FSEL R19, R91, -INF , !P2 ;  /* 0xff8000005b137808 */ /* 0x000fe40005000000 */
[C---:B------:R-:W-:Y:S02]  /*4290*/  ISETP.LT.OR P0, PT, R7.reuse, 0x12, P0 ;  /* 0x000000120700780c */ /* 0x040fe40000701670 */
[----:B------:R-:W-:Y:S01]  /*42a0*/  PLOP3.LUT P2, PT, PT, PT, UP3, 0x40, 0x0 ;  /* 0x000000000000781c */ /* 0x000fe20003f4e838 */
[----:B------:R-:W-:Y:S01]  /*42b0*/  UISETP.NE.AND UP3, UPT, UR21, URZ, UPT ;  /* 0x0000003f1500728c */ /* 0x000fe2000bf65270 */
[----:B------:R-:W-:-:S02]  /*42c0*/  ISETP.LT.OR P1, PT, R7, 0x11, P1 ;  /* 0x000000110700780c */ /* 0x000fc40000f21670 */
[----:B------:R-:W-:Y:S02]  /*42d0*/  FSEL R16, R90, -INF , !P4 ;  /* 0xff8000005a107808 */ /* 0x000fe40006000000 */
[----:B------:R-:W-:Y:S01]  /*42e0*/  PLOP3.LUT P4, PT, PT, PT, UP5, 0x40, 0x0 ;  /* 0x000000000000781c */ /* 0x000fe20003f8e858 */
[----:B------:R-:W-:Y:S01]  /*42f0*/  UISETP.NE.AND UP5, UPT, UR18, URZ, UPT ;  /* 0x0000003f1200728c */ /* 0x000fe2000bfa5270 */
[----:B------:R-:W-:Y:S02]  /*4300*/  FSEL R27, R83, -INF , !P0 ;  /* 0xff800000531b7808 */ /* 0x000fe40004000000 */
[----:B------:R-:W-:Y:S02]  /*4310*/  ISETP.GT.AND P2, PT, R6, 0x19, P2 ;  /* 0x000000190600780c */ /* 0x000fe40001744270 */
[----:B------:R-:W-:Y:S02]  /*4320*/  FSEL R25, R82, -INF , !P1 ;  /* 0xff80000052197808 */ /* 0x000fe40004800000 */
[----:B------:R-:W-:Y:S01]  /*4330*/  PLOP3.LUT P0, PT, PT, PT, UP4, 0x40, 0x0 ;  /* 0x000000000000781c */ /* 0x000fe20003f0e848 */
[----:B------:R-:W-:Y:S01]  /*4340*/  UISETP.NE.AND UP4, UPT, UR17, URZ, UPT ;  /* 0x0000003f1100728c */ /* 0x000fe2000bf85270 */
[----:B------:R-:W-:Y:S01]  /*4350*/  PLOP3.LUT P1, PT, PT, PT, UP2, 0x40, 0x0 ;  /* 0x000000000000781c */ /* 0x000fe20003f2e828 */
[----:B------:R-:W-:Y:S01]  /*4360*/  UISETP.NE.AND UP2, UPT, UR20, URZ, UPT ;  /* 0x0000003f1400728c */ /* 0x000fe2000bf45270 */
[----:B------:R-:W-:-:S02]  /*4370*/  ISETP.GT.AND P4, PT, R6, 0x18, P4 ;  /* 0x000000180600780c */ /* 0x000fc40002784270 */
[C---:B------:R-:W-:Y:S02]  /*4380*/  ISETP.LT.OR P2, PT, R7.reuse, 0x1a, P2 ;  /* 0x0000001a0700780c */ /* 0x040fe40001741670 */
[C---:B------:R-:W-:Y:S02]  /*4390*/  ISETP.GT.AND P0, PT, R6.reuse, 0x21, P0 ;  /* 0x000000210600780c */ /* 0x040fe40000704270 */
[----:B------:R-:W-:Y:S02]  /*43a0*/  ISETP.GT.AND P1, PT, R6, 0x20, P1 ;  /* 0x000000200600780c */ /* 0x000fe40000f24270 */
[----:B------:R-:W-:Y:S02]  /*43b0*/  ISETP.LT.OR P4, PT, R7, 0x19, P4 ;  /* 0x000000190700780c */ /* 0x000fe40002781670 */
[----:B------:R-:W-:Y:S02]  /*43c0*/  FSEL R32, R75, -INF , !P2 ;  /* 0xff8000004b207808 */ /* 0x000fe40005000000 */
[----:B------:R-:W-:-:S02]  /*43d0*/  ISETP.LT.OR P0, PT, R7, 0x22, P0 ;  /* 0x000000220700780c */ /* 0x000fc40000701670 */
[----:B------:R-:W-:Y:S01]  /*43e0*/  PLOP3.LUT P2, PT, PT, PT, UP2, 0x40, 0x0 ;  /* 0x000000000000781c */ /* 0x000fe20003f4e828 */
[----:B------:R-:W-:Y:S01]  /*43f0*/  UISETP.NE.AND UP2, UPT, UR15, URZ, UPT ;  /* 0x0000003f0f00728c */ /* 0x000fe2000bf45270 */
[----:B------:R-:W-:Y:S02]  /*4400*/  ISETP.LT.OR P1, PT, R7, 0x21, P1 ;  /* 0x000000210700780c */ /* 0x000fe40000f21670 */
[----:B------:R-:W-:Y:S02]  /*4410*/  FSEL R28, R74, -INF , !P4 ;  /* 0xff8000004a1c7808 */ /* 0x000fe40006000000 */
[----:B------:R-:W-:Y:S01]  /*4420*/  PLOP3.LUT P4, PT, PT, PT, UP3, 0x40, 0x0 ;  /* 0x000000000000781c */ /* 0x000fe20003f8e838 */
[----:B------:R-:W-:Y:S01]  /*4430*/  UISETP.NE.AND UP3, UPT, UR16, URZ, UPT ;  /* 0x0000003f1000728c */ /* 0x000fe2000bf65270 */
[----:B------:R-:W-:Y:S02]  /*4440*/  FSEL R57, R71, -INF , !P0 ;  /* 0xff80000047397808 */ /* 0x000fe40004000000 */
[----:B------:R-:W-:-:S02]  /*4450*/  ISETP.GT.AND P2, PT, R6, 0x29, P2 ;  /* 0x000000290600780c */ /* 0x000fc40001744270 */
[----:B------:R-:W-:Y:S01]  /*4460*/  PLOP3.LUT P0, PT, PT, PT, UP5, 0x40, 0x0 ;  /* 0x000000000000781c */ /* 0x000fe20003f0e858 */
[----:B------:R-:W-:Y:S01]  /*4470*/  UISETP.NE.AND UP5, UPT, UR37, URZ, UPT ;  /* 0x0000003f2500728c */ /* 0x000fe2000bfa5270 */
[----:B------:R-:W-:Y:S02]  /*4480*/  FSEL R56, R70, -INF , !P1 ;  /* 0xff80000046387808 */ /* 0x000fe40004800000 */
[----:B------:R-:W-:Y:S01]  /*4490*/  PLOP3.LUT P1, PT, PT, PT, UP6, 0x40, 0x0 ;  /* 0x000000000000781c */ /* 0x000fe20003f2e868 */
[----:B------:R-:W-:Y:S01]  /*44a0*/  UISETP.NE.AND UP6, UPT, UR38, URZ, UPT ;  /* 0x0000003f2600728c */ /* 0x000fe2000bfc5270 */
[C---:B------:R-:W-:Y:S01]  /*44b0*/  ISETP.GT.AND P4, PT, R6.reuse, 0x28, P4 ;  /* 0x000000280600780c */ /* 0x040fe20002784270 */
[----:B------:R-:W-:Y:S01]  /*44c0*/  UP2UR UR37, UPR, URZ, 0x20 ;  /* 0x000000203f257883 */ /* 0x000fe20008000000 */
[----:B------:R-:W-:Y:S02]  /*44d0*/  ISETP.LT.OR P2, PT, R7, 0x2a, P2 ;  /* 0x0000002a0700780c */ /* 0x000fe40001741670 */
[----:B------:R-:W-:-:S02]  /*44e0*/  ISETP.GT.AND P0, PT, R6, 0x31, P0 ;  /* 0x000000310600780c */ /* 0x000fc40000704270 */
[----:B------:R-:W-:Y:S02]  /*44f0*/  ISETP.GT.AND P1, PT, R6, 0x30, P1 ;  /* 0x000000300600780c */ /* 0x000fe40000f24270 */
[----:B------:R-:W-:Y:S02]  /*4500*/  ISETP.LT.OR P4, PT, R7, 0x29, P4 ;  /* 0x000000290700780c */ /* 0x000fe40002781670 */
[----:B------:R-:W-:Y:S02]  /*4510*/  FSEL R72, R67, -INF , !P2 ;  /* 0xff80000043487808 */ /* 0x000fe40005000000 */
[C---:B------:R-:W-:Y:S02]  /*4520*/  ISETP.LT.OR P0, PT, R7.reuse, 0x32, P0 ;  /* 0x000000320700780c */ /* 0x040fe40000701670 */
[----:B------:R-:W-:Y:S01]  /*4530*/  PLOP3.LUT P2, PT, PT, PT, UP3, 0x40, 0x0 ;  /* 0x000000000000781c */ /* 0x000fe20003f4e838 */
[----:B------:R-:W-:Y:S01]  /*4540*/  UISETP.NE.AND UP3, UPT, UR35, URZ, UPT ;  /* 0x0000003f2300728c */ /* 0x000fe2000bf65270 */
[----:B------:R-:W-:Y:S01]  /*4550*/  ISETP.LT.OR P1, PT, R7, 0x31, P1 ;  /* 0x000000310700780c */ /* 0x000fe20000f21670 */
[----:B------:R-:W-:Y:S01]  /*4560*/  UP2UR UR35, UPR, URZ, 0x2 ;  /* 0x000000023f237883 */ /* 0x000fe20008000000 */
[----:B------:R-:W-:Y:S01]  /*4570*/  FSEL R64, R66, -INF , !P4 ;  /* 0xff80000042407808 */ /* 0x000fe20006000000 */
[----:B------:R-:W-:Y:S01]  /*4580*/  UP2UR UR39, UPR, URZ, 0x8 ;  /* 0x000000083f277883 */ /* 0x000fe20008000000 */
[----:B------:R-:W-:Y:S01]  /*4590*/  PLOP3.LUT P4, PT, PT, PT, UP4, 0x40, 0x0 ;  /* 0x000000000000781c */ /* 0x000fe20003f8e848 */
[----:B------:R-:W-:Y:S01]  /*45a0*/  UISETP.NE.AND UP4, UPT, UR36, URZ, UPT ;  /* 0x0000003f2400728c */ /* 0x000fe2000bf85270 */
[----:B------:R-:W-:Y:S01]  /*45b0*/  FSEL R75, R63, -INF , !P0 ;  /* 0xff8000003f4b7808 */ /* 0x000fe20004000000 */
[----:B------:R-:W-:Y:S01]  /*45c0*/  UP2UR UR36, UPR, URZ, 0x40 ;  /* 0x000000403f247883 */ /* 0x000fe20008000000 */
[----:B------:R-:W-:Y:S01]  /*45d0*/  ISETP.GT.AND P2, PT, R6, 0x39, P2 ;  /* 0x000000390600780c */ /* 0x000fe20001744270 */
[----:B------:R-:W-:Y:S01]  /*45e0*/  UP2UR UR38, UPR, URZ, 0x10 ;  /* 0x000000103f267883 */ /* 0x000fe20008000000 */
[----:B------:R-:W-:-:S02]  /*45f0*/  PLOP3.LUT P0, PT, PT, PT, UP0, 0x40, 0x0 ;  /* 0x000000000000781c */ /* 0x000fc40003f0e808 */
[----:B------:R-:W-:Y:S02]  /*4600*/  FSEL R73, R62, -INF , !P1 ;  /* 0xff8000003e497808 */ /* 0x000fe40004800000 */
[----:B------:R-:W-:Y:S01]  /*4610*/  PLOP3.LUT P1, PT, PT, PT, UP2, 0x40, 0x0 ;  /* 0x000000000000781c */ /* 0x000fe20003f2e828 */
[----:B------:R-:W-:Y:S01]  /*4620*/  UISETP.NE.AND UP2, UPT, UR34, URZ, UPT ;  /* 0x0000003f2200728c */ /* 0x000fe2000bf45270 */
[C---:B------:R-:W-:Y:S01]  /*4630*/  ISETP.GT.AND P4, PT, R6.reuse, 0x38, P4 ;  /* 0x000000380600780c */ /* 0x040fe20002784270 */
[----:B------:R-:W-:Y:S01]  /*4640*/  UP2UR UR34, UPR, URZ, 0x1 ;  /* 0x000000013f227883 */ /* 0x000fe20008000000 */
[C---:B------:R-:W-:Y:S01]  /*4650*/  ISETP.LT.OR P2, PT, R7.reuse, 0x3a, P2 ;  /* 0x0000003a0700780c */ /* 0x040fe20001741670 */
[----:B------:R-:W-:Y:S01]  /*4660*/  UISETP.NE.AND UP0, UPT, UR23, URZ, UPT ;  /* 0x0000003f1700728c */ /* 0x000fe2000bf05270 */
[C---:B------:R-:W-:Y:S01]  /*4670*/  ISETP.GT.AND P0, PT, R6.reuse, 0x41, P0 ;  /* 0x000000410600780c */ /* 0x040fe20000704270 */
[----:B------:R-:W-:Y:S01]  /*4680*/  UP2UR UR40, UPR, URZ, 0x4 ;  /* 0x000000043f287883 */ /* 0x000fe20008000000 */
[----:B------:R-:W-:Y:S01]  /*4690*/  ISETP.LT.OR P4, PT, R7, 0x39, P4 ;  /* 0x000000390700780c */ /* 0x000fe20002781670 */
[----:B------:R-:W-:Y:S01]  /*46a0*/  UP2UR UR41, UPR, URZ, 0x1 ;  /* 0x000000013f297883 */ /* 0x000fe20008000000 */
[----:B------:R-:W-:Y:S01]  /*46b0*/  FSEL R111, R59, -INF , !P2 ;  /* 0xff8000003b6f7808 */ /* 0x000fe20005000000 */
[----:B------:R-:W-:Y:S01]  /*46c0*/  UISETP.NE.AND UP0, UPT, UR30, URZ, UPT ;  /* 0x0000003f1e00728c */ /* 0x000fe2000bf05270 */
[----:B------:R-:W-:-:S02]  /*46d0*/  ISETP.GT.AND P1, PT, R6, 0x40, P1 ;  /* 0x000000400600780c */ /* 0x000fc40000f24270 */
[C---:B------:R-:W-:Y:S01]  /*46e0*/  ISETP.LT.OR P0, PT, R7.reuse, 0x42, P0 ;  /* 0x000000420700780c */ /* 0x040fe20000701670 */
[----:B------:R-:W-:Y:S01]  /*46f0*/  UP2UR UR42, UPR, URZ, 0x1 ;  /* 0x000000013f2a7883 */ /* 0x000fe20008000000 */
[----:B------:R-:W-:Y:S01]  /*4700*/  PLOP3.LUT P2, PT, PT, PT, UP4, 0x40, 0x0 ;  /* 0x000000000000781c */ /* 0x000fe20003f4e848 */
[----:B------:R-:W-:Y:S01]  /*4710*/  UISETP.NE.AND UP0, UPT, UR31, URZ, UPT ;  /* 0x0000003f1f00728c */ /* 0x000fe2000bf05270 */
[----:B------:R-:W-:Y:S01]  /*4720*/  FSEL R108, R58, -INF , !P4 ;  /* 0xff8000003a6c7808 */ /* 0x000fe20006000000 */
[----:B------:R-:W-:Y:S01]  /*4730*/  UISETP.NE.AND UP4, UPT, UR27, URZ, UPT ;  /* 0x0000003f1b00728c */ /* 0x000fe2000bf85270 */
[----:B------:R-:W-:Y:S01]  /*4740*/  PLOP3.LUT P4, PT, PT, PT, UP5, 0x40, 0x0 ;  /* 0x000000000000781c */ /* 0x000fe20003f8e858 */
[----:B------:R-:W-:Y:S01]  /*4750*/  UISETP.NE.AND UP5, UPT, UR26, URZ, UPT ;  /* 0x0000003f1a00728c */ /* 0x000fe2000bfa5270 */
[----:B------:R-:W-:Y:S02]  /*4760*/  ISETP.LT.OR P1, PT, R7, 0x41, P1 ;  /* 0x000000410700780c */ /* 0x000fe40000f21670 */
[----:B------:R-:W-:-:S02]  /*4770*/  FSEL R191, R55, -INF , !P0 ;  /* 0xff80000037bf7808 */ /* 0x000fc40004000000 */
[----:B------:R-:W-:Y:S01]  /*4780*/  PLOP3.LUT P5, PT, PT, PT, UP6, 0x40, 0x0 ;  /* 0x000000000000781c */ /* 0x000fe20003fae868 */
[----:B------:R-:W-:Y:S01]  /*4790*/  UISETP.NE.AND UP6, UPT, UR25, URZ, UPT ;  /* 0x0000003f1900728c */ /* 0x000fe2000bfc5270 */
[C---:B------:R-:W-:Y:S02]  /*47a0*/  ISETP.GT.AND P2, PT, R6.reuse, 0x51, P2 ;  /* 0x000000510600780c */ /* 0x040fe40001744270 */
[----:B------:R-:W-:Y:S01]  /*47b0*/  PLOP3.LUT P0, PT, PT, PT, UP2, 0x40, 0x0 ;  /* 0x000000000000781c */ /* 0x000fe20003f0e828 */
[----:B------:R-:W-:Y:S01]  /*47c0*/  UISETP.NE.AND UP2, UPT, UR29, URZ, UPT ;  /* 0x0000003f1d00728c */ /* 0x000fe2000bf45270 */
[----:B------:R-:W-:Y:S01]  /*47d0*/  PLOP3.LUT P6, PT, PT, PT, UP1, 0x40, 0x0 ;  /* 0x000000000000781c */ /* 0x000fe20003fce818 */
[----:B------:R-:W-:Y:S01]  /*47e0*/  UISETP.NE.AND UP1, UPT, UR24, URZ, UPT ;  /* 0x0000003f1800728c */ /* 0x000fe2000bf25270 */
[----:B------:R-:W-:Y:S02]  /*47f0*/  ISETP.GT.AND P4, PT, R6, 0x50, P4 ;  /* 0x000000500600780c */ /* 0x000fe40002784270 */
[----:B------:R-:W-:-:S02]  /*4800*/  FSEL R163, R54, -INF , !P1 ;  /* 0xff80000036a37808 */ /* 0x000fc40004800000 */
[C---:B------:R-:W-:Y:S02]  /*4810*/  ISETP.GT.AND P5, PT, R6.reuse, 0x49, P5 ;  /* 0x000000490600780c */ /* 0x040fe40002fa4270 */
[C---:B------:R-:W-:Y:S02]  /*4820*/  ISETP.LT.OR P2, PT, R7.reuse, 0x52, P2 ;  /* 0x000000520700780c */ /* 0x040fe40001741670 */
[----:B------:R-:W-:Y:S01]  /*4830*/  PLOP3.LUT P1, PT, PT, PT, UP3, 0x40, 0x0 ;  /* 0x000000000000781c */ /* 0x000fe20003f2e838 */
[----:B------:R-:W-:Y:S01]  /*4840*/  UISETP.NE.AND UP3, UPT, UR28, URZ, UPT ;  /* 0x0000003f1c00728c */ /* 0x000fe2000bf65270 */
[C---:B------:R-:W-:Y:S02]  /*4850*/  ISETP.GT.AND P0, PT, R6.reuse, 0x59, P0 ;  /* 0x000000590600780c */ /* 0x040fe40000704270 */
[----:B------:R-:W-:Y:S02]  /*4860*/  ISETP.GT.AND P6, PT, R6, 0x48, P6 ;  /* 0x000000480600780c */ /* 0x000fe400037c4270 */
[----:B------:R-:W-:-:S02]  /*4870*/  ISETP.LT.OR P4, PT, R7, 0x51, P4 ;  /* 0x000000510700780c */ /* 0x000fc40002781670 */
[----:B------:R-:W-:Y:S02]  /*4880*/  ISETP.LT.OR P5, PT, R7, 0x4a, P5 ;  /* 0x0000004a0700780c */ /* 0x000fe40002fa1670 */
[----:B------:R-:W-:Y:S02]  /*4890*/  FSEL R199, R35, -INF , !P2 ;  /* 0xff80000023c77808 */ /* 0x000fe40005000000 */
[C---:B------:R-:W-:Y:S02]  /*48a0*/  ISETP.LT.OR P0, PT, R7.reuse, 0x5a, P0 ;  /* 0x0000005a0700780c */ /* 0x040fe40000701670 */
[----:B------:R-:W-:Y:S01]  /*48b0*/  PLOP3.LUT P2, PT, PT, PT, UP0, 0x40, 0x0 ;  /* 0x000000000000781c */ /* 0x000fe20003f4e808 */
[----:B------:R-:W-:Y:S01]  /*48c0*/  UISETP.NE.AND UP0, UPT, UR42, URZ, UPT ;  /* 0x0000003f2a00728c */ /* 0x000fe2000bf05270 */
[----:B------:R-:W-:Y:S02]  /*48d0*/  ISETP.LT.OR P6, PT, R7, 0x49, P6 ;  /* 0x000000490700780c */ /* 0x000fe400037c1670 */
[----:B------:R-:W-:-:S02]  /*48e0*/  FSEL R197, R34, -INF , !P4 ;  /* 0xff80000022c57808 */ /* 0x000fc40006000000 */
[----:B------:R-:W-:Y:S02]  /*48f0*/  FSEL R193, R51, -INF , !P5 ;  /* 0xff80000033c17808 */ /* 0x000fe40006800000 */
[----:B------:R-:W-:Y:S01]  /*4900*/  PLOP3.LUT P4, PT, PT, PT, UP3, 0x40, 0x0 ;  /* 0x000000000000781c */ /* 0x000fe20003f8e838 */
[----:B------:R-:W-:Y:S01]  /*4910*/  UISETP.NE.AND UP3, UPT, UR20, URZ, UPT ;  /* 0x0000003f1400728c */ /* 0x000fe2000bf65270 */
[----:B------:R-:W-:Y:S02]  /*4920*/  FSEL R206, R31, -INF , !P0 ;  /* 0xff8000001fce7808 */ /* 0x000fe40004000000 */
[----:B------:R-:W-:Y:S01]  /*4930*/  PLOP3.LUT P5, PT, PT, PT, UP2, 0x40, 0x0 ;  /* 0x000000000000781c */ /* 0x000fe20003fae828 */
[----:B------:R-:W-:Y:S01]  /*4940*/  UISETP.NE.AND UP2, UPT, UR21, URZ, UPT ;  /* 0x0000003f1500728c */ /* 0x000fe2000bf45270 */
[----:B------:R-:W-:Y:S02]  /*4950*/  ISETP.GT.AND P0, PT, R3, RZ, P2 ;  /* 0x000000ff0300720c */ /* 0x000fe40001704270 */
[----:B------:R-:W-:-:S02]  /*4960*/  FSEL R189, R50, -INF , !P6 ;  /* 0xff80000032bd7808 */ /* 0x000fc40007000000 */
[----:B------:R-:W-:Y:S01]  /*4970*/  PLOP3.LUT P6, PT, PT, PT, UP0, 0x40, 0x0 ;  /* 0x000000000000781c */ /* 0x000fe20003fce808 */
[----:B------:R-:W-:Y:S01]  /*4980*/  UISETP.NE.AND UP0, UPT, UR41, URZ, UPT ;  /* 0x0000003f2900728c */ /* 0x000fe2000bf05270 */
[----:B------:R-:W-:Y:S01]  /*4990*/  ISETP.GT.AND P4, PT, R3, 0x9, P4 ;  /* 0x000000090300780c */ /* 0x000fe20002784270 */
[----:B------:R-:W-:Y:S01]  /*49a0*/  UP2UR UR41, UPR, URZ, 0x4 ;  /* 0x000000043f297883 */ /* 0x000fe20008000000 */
[----:B------:R-:W-:Y:S01]  /*49b0*/  ISETP.GT.AND P1, PT, R6, 0x58, P1 ;  /* 0x000000580600780c */ /* 0x000fe20000f24270 */
[----:B------:R-:W-:Y:S01]  /*49c0*/  UISETP.NE.AND UP2, UPT, UR22, URZ, UPT ;  /* 0x0000003f1600728c */ /* 0x000fe2000bf45270 */
[C---:B------:R-:W-:Y:S01]  /*49d0*/  ISETP.LT.OR P0, PT, R5.reuse, 0x1, P0 ;  /* 0x000000010500780c */ /* 0x040fe20000701670 */
[----:B------:R-:W1:Y:S01]  /*49e0*/  SHFL.IDX PT, R6, R9, 0x3, 0x1c1f ;  /* 0x007c1f0009067f89 */ /* 0x000e6200000e0000 */
[----:B------:R-:W-:Y:S01]  /*49f0*/  PLOP3.LUT P2, PT, PT, PT, UP4, 0x40, 0x0 ;  /* 0x000000000000781c */ /* 0x000fe20003f4e848 */
[----:B------:R-:W-:Y:S01]  /*4a00*/  UISETP.NE.AND UP4, UPT, UR19, URZ, UPT ;  /* 0x0000003f1300728c */ /* 0x000fe2000bf85270 */
[----:B------:R-:W-:-:S02]  /*4a10*/  ISETP.LT.OR P4, PT, R5, 0xa, P4 ;  /* 0x0000000a0500780c */ /* 0x000fc40002781670 */
[----:B------:R-:W-:Y:S02]  /*4a20*/  ISETP.LT.OR P1, PT, R7, 0x59, P1 ;  /* 0x000000590700780c */ /* 0x000fe40000f21670 */
[----:B------:R-:W-:Y:S02]  /*4a30*/  FSEL R74, R156, -INF , !P0 ;  /* 0xff8000009c4a7808 */ /* 0x000fe40004000000 */
[----:B------:R-:W-:Y:S01]  /*4a40*/  PLOP3.LUT P0, PT, PT, PT, UP6, 0x40, 0x0 ;  /* 0x000000000000781c */ /* 0x000fe20003f0e868 */
[----:B------:R-:W-:Y:S01]  /*4a50*/  UISETP.NE.AND UP6, UPT, UR17, URZ, UPT ;  /* 0x0000003f1100728c */ /* 0x000fe2000bfc5270 */
[----:B------:R-:W-:Y:S02]  /*4a60*/  ISETP.GT.AND P2, PT, R3, 0x10, P2 ;  /* 0x000000100300780c */ /* 0x000fe40001744270 */
[----:B------:R-:W-:Y:S02]  /*4a70*/  FSEL R116, R133, -INF , !P4 ;  /* 0xff80000085747808 */ /* 0x000fe40006000000 */
[----:B------:R-:W-:-:S02]  /*4a80*/  FSEL R203, R30, -INF , !P1 ;  /* 0xff8000001ecb7808 */ /* 0x000fc40004800000 */
[----:B------:R-:W-:Y:S01]  /*4a90*/  PLOP3.LUT P4, PT, PT, PT, UP2, 0x40, 0x0 ;  /* 0x000000000000781c */ /* 0x000fe20003f8e828 */
[----:B------:R-:W-:Y:S01]  /*4aa0*/  UISETP.NE.AND UP2, UPT, UR41, URZ, UPT ;  /* 0x0000003f2900728c */ /* 0x000fe2000bf45270 */
[----:B------:R-:W-:Y:S02]  /*4ab0*/  ISETP.GT.AND P6, PT, R3, 0x1, P6 ;  /* 0x000000010300780c */ /* 0x000fe400037c4270 */
[----:B------:R-:W-:Y:S01]  /*4ac0*/  PLOP3.LUT P1, PT, PT, PT, UP5, 0x40, 0x0 ;  /* 0x000000000000781c */ /* 0x000fe20003f2e858 */
[----:B------:R-:W-:Y:S01]  /*4ad0*/  UISETP.NE.AND UP5, UPT, UR18, URZ, UPT ;  /* 0x0000003f1200728c */ /* 0x000fe2000bfa5270 */
[----:B------:R-:W-:Y:S02]  /*4ae0*/  ISETP.LT.OR P2, PT, R5, 0x11, P2 ;  /* 0x000000110500780c */ /* 0x000fe40001741670 */
[C---:B------:R-:W-:Y:S02]  /*4af0*/  ISETP.GT.AND P0, PT, R3.reuse, 0x18, P0 ;  /* 0x000000180300780c */ /* 0x040fe40000704270 */
[----:B------:R-:W-:-:S02]  /*4b00*/  ISETP.GT.AND P5, PT, R3, 0x8, P5 ;  /* 0x000000080300780c */ /* 0x000fc40002fa4270 */
[----:B------:R-:W-:Y:S02]  /*4b10*/  ISETP.LT.OR P6, PT, R5, 0x2, P6 ;  /* 0x000000020500780c */ /* 0x000fe400037c1670 */
[----:B------:R-:W-:Y:S02]  /*4b20*/  ISETP.GT.AND P1, PT, R3, 0x11, P1 ;  /* 0x000000110300780c */ /* 0x000fe40000f24270 */
[----:B------:R-:W-:Y:S02]  /*4b30*/  FSEL R121, R148, -INF , !P2 ;  /* 0xff80000094797808 */ /* 0x000fe40005000000 */
[C---:B------:R-:W-:Y:S02]  /*4b40*/  ISETP.LT.OR P0, PT, R5.reuse, 0x19, P0 ;  /* 0x000000190500780c */ /* 0x040fe40000701670 */
[----:B------:R-:W-:Y:S01]  /*4b50*/  PLOP3.LUT P2, PT, PT, PT, UP2, 0x40, 0x0 ;  /* 0x000000000000781c */ /* 0x000fe20003f4e828 */
[----:B------:R-:W-:Y:S01]  /*4b60*/  UISETP.NE.AND UP2, UPT, UR40, URZ, UPT ;  /* 0x0000003f2800728c */ /* 0x000fe2000bf45270 */
[----:B------:R-:W-:-:S02]  /*4b70*/  ISETP.LT.OR P5, PT, R5, 0x9, P5 ;  /* 0x000000090500780c */ /* 0x000fc40002fa1670 */
[----:B------:R-:W-:Y:S02]  /*4b80*/  ISETP.GT.AND P4, PT, R3, 0x21, P4 ;  /* 0x000000210300780c */ /* 0x000fe40002784270 */
[----:B------:R-:W-:Y:S02]  /*4b90*/  FSEL R109, R157, -INF , !P6 ;  /* 0xff8000009d6d7808 */ /* 0x000fe40007000000 */
[----:B------:R-:W-:Y:S02]  /*4ba0*/  ISETP.LT.OR P1, PT, R5, 0x12, P1 ;  /* 0x000000120500780c */ /* 0x000fe40000f21670 */
[----:B------:R-:W-:Y:S01]  /*4bb0*/  PLOP3.LUT P6, PT, PT, PT, UP1, 0x40, 0x0 ;  /* 0x000000000000781c */ /* 0x000fe20003fce818 */
[----:B------:R-:W-:Y:S01]  /*4bc0*/  UISETP.NE.AND UP1, UPT, UR16, URZ, UPT ;  /* 0x0000003f1000728c */ /* 0x000fe2000bf25270 */
[----:B------:R-:W-:Y:S02]  /*4bd0*/  FSEL R124, R84, -INF , !P0 ;  /* 0xff800000547c7808 */ /* 0x000fe40004000000 */
[----:B------:R-:W-:Y:S01]  /*4be0*/  PLOP3.LUT P0, PT, PT, PT, UP4, 0x40, 0x0 ;  /* 0x000000000000781c */ /* 0x000fe20003f0e848 */
[----:B------:R-:W-:Y:S01]  /*4bf0*/  UISETP.NE.AND UP4, UPT, UR38, URZ, UPT ;  /* 0x0000003f2600728c */ /* 0x000fe2000bf85270 */
[----:B------:R-:W-:-:S02]  /*4c00*/  ISETP.GT.AND P2, PT, R3, 0x28, P2 ;  /* 0x000000280300780c */ /* 0x000fc40001744270 */
[----:B------:R-:W-:Y:S02]  /*4c10*/  FSEL R112, R132, -INF , !P5 ;  /* 0xff80000084707808 */ /* 0x000fe40006800000 */
[----:B------:R-:W-:Y:S02]  /*4c20*/  ISETP.LT.OR P4, PT, R5, 0x22, P4 ;  /* 0x000000220500780c */ /* 0x000fe40002781670 */
[----:B------:R-:W-:Y:S01]  /*4c30*/  PLOP3.LUT P5, PT, PT, PT, UP0, 0x40, 0x0 ;  /* 0x000000000000781c */ /* 0x000fe20003fae808 */
[----:B------:R-:W-:Y:S01]  /*4c40*/  UISETP.NE.AND UP0, UPT, UR15, URZ, UPT ;  /* 0x0000003f0f00728c */ /* 0x000fe2000bf05270 */
[----:B------:R-:W-:Y:S02]  /*4c50*/  FSEL R122, R149, -INF , !P1 ;  /* 0xff800000957a7808 */ /* 0x000fe40004800000 */
[----:B------:R-:W-:Y:S01]  /*4c60*/  PLOP3.LUT P1, PT, PT, PT, UP3, 0x40, 0x0 ;  /* 0x000000000000781c */ /* 0x000fe20003f2e838 */
[----:B------:R-:W-:Y:S01]  /*4c70*/  UISETP.NE.AND UP3, UPT, UR39, URZ, UPT ;  /* 0x0000003f2700728c */ /* 0x000fe2000bf65270 */
[----:B------:R-:W-:-:S02]  /*4c80*/  ISETP.LT.OR P2, PT, R5, 0x29, P2 ;  /* 0x000000290500780c */ /* 0x000fc40001741670 */
[----:B------:R-:W-:Y:S02]  /*4c90*/  ISETP.GT.AND P0, PT, R3, 0x30, P0 ;  /* 0x000000300300780c */ /* 0x000fe40000704270 */
[----:B------:R-:W-:Y:S02]  /*4ca0*/  FSEL R160, R145, -INF , !P4 ;  /* 0xff80000091a07808 */ /* 0x000fe40006000000 */
[C---:B------:R-:W-:Y:S02]  /*4cb0*/  ISETP.GT.AND P5, PT, R3.reuse, 0x20, P5 ;  /* 0x000000200300780c */ /* 0x040fe40002fa4270 */
[----:B------:R-:W-:Y:S01]  /*4cc0*/  PLOP3.LUT P4, PT, PT, PT, UP1, 0x40, 0x0 ;  /* 0x000000000000781c */ /* 0x000fe20003f8e818 */
[----:B------:R-:W-:Y:S01]  /*4cd0*/  UISETP.NE.AND UP1, UPT, UR35, URZ, UPT ;  /* 0x0000003f2300728c */ /* 0x000fe2000bf25270 */
[C---:B------:R-:W-:Y:S02]  /*4ce0*/  ISETP.GT.AND P6, PT, R3.reuse, 0x19, P6 ;  /* 0x000000190300780c */ /* 0x040fe400037c4270 */
[----:B------:R-:W-:-:S02]  /*4cf0*/  ISETP.GT.AND P1, PT, R3, 0x29, P1 ;  /* 0x000000290300780c */ /* 0x000fc40000f24270 */
[----:B------:R-:W-:Y:S02]  /*4d00*/  FSEL R145, R76, -INF , !P2 ;  /* 0xff8000004c917808 */ /* 0x000fe40005000000 */
[C---:B------:R-:W-:Y:S02]  /*4d10*/  ISETP.LT.OR P0, PT, R5.reuse, 0x31, P0 ;  /* 0x000000310500780c */ /* 0x040fe40000701670 */
[----:B------:R-:W-:Y:S01]  /*4d20*/  PLOP3.LUT P2, PT, PT, PT, UP0, 0x40, 0x0 ;  /* 0x000000000000781c */ /* 0x000fe20003f4e808 */
[----:B------:R-:W-:Y:S01]  /*4d30*/  UISETP.NE.AND UP0, UPT, UR34, URZ, UPT ;  /* 0x0000003f2200728c */ /* 0x000fe2000bf05270 */
[C---:B------:R-:W-:Y:S02]  /*4d40*/  ISETP.LT.OR P5, PT, R5.reuse, 0x21, P5 ;  /* 0x000000210500780c */ /* 0x040fe40002fa1670 */
[C---:B------:R-:W-:Y:S02]  /*4d50*/  ISETP.LT.OR P6, PT, R5.reuse, 0x1a, P6 ;  /* 0x0000001a0500780c */ /* 0x040fe400037c1670 */
[----:B------:R-:W-:-:S02]  /*4d60*/  ISETP.LT.OR P1, PT, R5, 0x2a, P1 ;  /* 0x0000002a0500780c */ /* 0x000fc40000f21670 */
[----:B------:R-:W-:Y:S02]  /*4d70*/  FSEL R198, R136, -INF , !P0 ;  /* 0xff80000088c67808 */ /* 0x000fe40004000000 */
[----:B------:R-:W-:Y:S01]  /*4d80*/  PLOP3.LUT P0, PT, PT, PT, UP1, 0x40, 0x0 ;  /* 0x000000000000781c */ /* 0x000fe20003f0e818 */
[----:B------:R-:W-:Y:S01]  /*4d90*/  UISETP.NE.AND UP1, UPT, UR32, URZ, UPT ;  /* 0x0000003f2000728c */ /* 0x000fe2000bf25270 */
[----:B------:R-:W-:Y:S02]  /*4da0*/  FSEL R161, R144, -INF , !P5 ;  /* 0xff80000090a17808 */ /* 0x000fe40006800000 */
[----:B------:R-:W-:Y:S02]  /*4db0*/  FSEL R126, R85, -INF , !P6 ;  /* 0xff800000557e7808 */ /* 0x000fe40007000000 */
[----:B------:R-:W-:Y:S02]  /*4dc0*/  FSEL R144, R77, -INF , !P1 ;  /* 0xff8000004d907808 */ /* 0x000fe40004800000 */
[----:B------:R-:W-:Y:S01]  /*4dd0*/  PLOP3.LUT P6, PT, PT, PT, UP5, 0x40, 0x0 ;  /* 0x000000000000781c */ /* 0x000fe20003fce858 */
[----:B------:R-:W-:Y:S01]  /*4de0*/  UISETP.NE.AND UP5, UPT, UR37, URZ, UPT ;  /* 0x0000003f2500728c */ /* 0x000fe2000bfa5270 */
[----:B------:R-:W-:Y:S01]  /*4df0*/  PLOP3.LUT P5, PT, PT, PT, UP6, 0x40, 0x0 ;  /* 0x000000000000781c */ /* 0x000fe20003fae868 */
[----:B------:R-:W-:Y:S01]  /*4e00*/  UISETP.NE.AND UP6, UPT, UR36, URZ, UPT ;  /* 0x0000003f2400728c */ /* 0x000fe2000bfc5270 */
[----:B------:R-:W-:Y:S01]  /*4e10*/  PLOP3.LUT P1, PT, PT, PT, UP0, 0x40, 0x0 ;  /* 0x000000000000781c */ /* 0x000fe20003f2e808 */
[----:B------:R-:W-:Y:S01]  /*4e20*/  UISETP.NE.AND UP0, UPT, UR33, URZ, UPT ;  /* 0x0000003f2100728c */ /* 0x000fe2000bf05270 */
[----:B------:R-:W-:-:S02]  /*4e30*/  ISETP.GT.AND P0, PT, R3, 0x48, P0 ;  /* 0x000000480300780c */ /* 0x000fc40000704270 */
[C---:B------:R-:W-:Y:S02]  /*4e40*/  ISETP.GT.AND P6, PT, R3.reuse, 0x31, P6 ;  /* 0x000000310300780c */ /* 0x040fe400037c4270 */
[C---:B------:R-:W-:Y:S02]  /*4e50*/  ISETP.GT.AND P5, PT, R3.reuse, 0x38, P5 ;  /* 0x000000380300780c */ /* 0x040fe40002fa4270 */
[C---:B------:R-:W-:Y:S02]  /*4e60*/  ISETP.GT.AND P4, PT, R3.reuse, 0x39, P4 ;  /* 0x000000390300780c */ /* 0x040fe40002784270 */
[C---:B------:R-:W-:Y:S02]  /*4e70*/  ISETP.GT.AND P2, PT, R3.reuse, 0x40, P2 ;  /* 0x000000400300780c */ /* 0x040fe40001744270 */
[----:B------:R-:W-:Y:S02]  /*4e80*/  ISETP.GT.AND P1, PT, R3, 0x41, P1 ;  /* 0x000000410300780c */ /* 0x000fe40000f24270 */
[----:B------:R-:W-:-:S02]  /*4e90*/  ISETP.LT.OR P0, PT, R5, 0x49, P0 ;  /* 0x000000490500780c */ /* 0x000fc40000701670 */
[C---:B------:R-:W-:Y:S02]  /*4ea0*/  ISETP.LT.OR P6, PT, R5.reuse, 0x32, P6 ;  /* 0x000000320500780c */ /* 0x040fe400037c1670 */
[C---:B------:R-:W-:Y:S02]  /*4eb0*/  ISETP.LT.OR P5, PT, R5.reuse, 0x39, P5 ;  /* 0x000000390500780c */ /* 0x040fe40002fa1670 */
[C---:B------:R-:W-:Y:S02]  /*4ec0*/  ISETP.LT.OR P4, PT, R5.reuse, 0x3a, P4 ;  /* 0x0000003a0500780c */ /* 0x040fe40002781670 */
[C---:B------:R-:W-:Y:S02]  /*4ed0*/  ISETP.LT.OR P2, PT, R5.reuse, 0x41, P2 ;  /* 0x000000410500780c */ /* 0x040fe40001741670 */
[----:B------:R-:W-:Y:S02]  /*4ee0*/  ISETP.LT.OR P1, PT, R5, 0x42, P1 ;  /* 0x000000420500780c */ /* 0x000fe40000f21670 */
[----:B------:R-:W-:-:S02]  /*4ef0*/  FSEL R210, R176, -INF , !P0 ;  /* 0xff800000b0d27808 */ /* 0x000fc40004000000 */
[----:B------:R-:W-:Y:S02]  /*4f00*/  PLOP3.LUT P0, PT, PT, PT, UP0, 0x40, 0x0 ;  /* 0x000000000000781c */ /* 0x000fe40003f0e808 */
[----:B------:R-:W-:Y:S02]  /*4f10*/  FSEL R202, R137, -INF , !P6 ;  /* 0xff80000089ca7808 */ /* 0x000fe40007000000 */
[----:B------:R-:W-:Y:S02]  /*4f20*/  FSEL R205, R140, -INF , !P5 ;  /* 0xff8000008ccd7808 */ /* 0x000fe40006800000 */
[----:B------:R-:W-:Y:S02]  /*4f30*/  FSEL R208, R141, -INF , !P4 ;  /* 0xff8000008dd07808 */ /* 0x000fe40006000000 */
[----:B------:R-:W-:Y:S02]  /*4f40*/  FSEL R230, R104, -INF , !P2 ;  /* 0xff80000068e67808 */ /* 0x000fe40005000000 */
[----:B------:R-:W-:-:S02]  /*4f50*/  FSEL R232, R105, -INF , !P1 ;  /* 0xff80000069e87808 */ /* 0x000fc40004800000 */
[----:B------:R-:W-:Y:S02]  /*4f60*/  PLOP3.LUT P6, PT, PT, PT, UP6, 0x40, 0x0 ;  /* 0x000000000000781c */ /* 0x000fe40003fce868 */
[----:B------:R-:W-:Y:S02]  /*4f70*/  PLOP3.LUT P5, PT, PT, PT, UP5, 0x40, 0x0 ;  /* 0x000000000000781c */ /* 0x000fe40003fae858 */
[----:B------:R-:W-:Y:S02]  /*4f80*/  PLOP3.LUT P4, PT, PT, PT, UP4, 0x40, 0x0 ;  /* 0x000000000000781c */ /* 0x000fe40003f8e848 */
[----:B------:R-:W-:Y:S02]  /*4f90*/  PLOP3.LUT P2, PT, PT, PT, UP3, 0x40, 0x0 ;  /* 0x000000000000781c */ /* 0x000fe40003f4e838 */
[----:B------:R-:W-:Y:S02]  /*4fa0*/  PLOP3.LUT P1, PT, PT, PT, UP2, 0x40, 0x0 ;  /* 0x000000000000781c */ /* 0x000fe40003f2e828 */
[----:B------:R-:W-:-:S02]  /*4fb0*/  ISETP.GT.AND P6, PT, R3, 0x49, P6 ;  /* 0x000000490300780c */ /* 0x000fc400037c4270 */
[C---:B------:R-:W-:Y:S02]  /*4fc0*/  ISETP.GT.AND P5, PT, R3.reuse, 0x50, P5 ;  /* 0x000000500300780c */ /* 0x040fe40002fa4270 */
[C---:B------:R-:W-:Y:S02]  /*4fd0*/  ISETP.GT.AND P4, PT, R3.reuse, 0x51, P4 ;  /* 0x000000510300780c */ /* 0x040fe40002784270 */
[C---:B------:R-:W-:Y:S02]  /*4fe0*/  ISETP.GT.AND P2, PT, R3.reuse, 0x58, P2 ;  /* 0x000000580300780c */ /* 0x040fe40001744270 */
[----:B------:R-:W-:Y:S01]  /*4ff0*/  ISETP.GT.AND P1, PT, R3, 0x59, P1 ;  /* 0x000000590300780c */ /* 0x000fe20000f24270 */
[----:B-1----:R-:W-:Y:S01]  /*5000*/  IMAD.IADD R3, R10, 0x1, R6 ;  /* 0x000000010a037824 */ /* 0x002fe200078e0206 */
[C---:B------:R-:W-:Y:S02]  /*5010*/  ISETP.LT.OR P6, PT, R5.reuse, 0x4a, P6 ;  /* 0x0000004a0500780c */ /* 0x040fe400037c1670 */
[----:B------:R-:W-:-:S02]  /*5020*/  ISETP.LT.OR P5, PT, R5, 0x51, P5 ;  /* 0x000000510500780c */ /* 0x000fc40002fa1670 */
[C---:B------:R-:W-:Y:S02]  /*5030*/  ISETP.LT.OR P4, PT, R5.reuse, 0x52, P4 ;  /* 0x000000520500780c */ /* 0x040fe40002781670 */
[C---:B------:R-:W-:Y:S02]  /*5040*/  ISETP.LT.OR P2, PT, R5.reuse, 0x59, P2 ;  /* 0x000000590500780c */ /* 0x040fe40001741670 */
[----:B------:R-:W-:Y:S02]  /*5050*/  ISETP.LT.OR P1, PT, R5, 0x5a, P1 ;  /* 0x0000005a0500780c */ /* 0x000fe40000f21670 */
[----:B------:R-:W-:Y:S01]  /*5060*/  IMNMX R5, R3, R11, PT ;  /* 0x0000000b03057217 */ /* 0x000fe20003800200 */
[----:B------:R-:W-:Y:S01]  /*5070*/  IMAD.IADD R3, R12, 0x1, R6 ;  /* 0x000000010c037824 */ /* 0x000fe200078e0206 */
[----:B------:R-:W-:Y:S02]  /*5080*/  FSEL R209, R177, -INF , !P6 ;  /* 0xff800000b1d17808 */ /* 0x000fe40007000000 */
[----:B------:R-:W-:-:S02]  /*5090*/  FSEL R211, R164, -INF , !P5 ;  /* 0xff800000a4d37808 */ /* 0x000fc40006800000 */
        /* <DEDUP_REMOVED lines=16> */
.L_x_256:
[----:B------:R-:W-:-:S04]  /*51a0*/  MOV R7, c[0x0][0x32c] ;  /* 0x0000cb0000077a02 */ /* 0x000fc80000000f00 */
[----:B------:R-:W-:-:S13]  /*51b0*/  ISETP.NE.AND P0, PT, R7, 0x1, PT ;  /* 0x000000010700780c */ /* 0x000fda0003f05270 */
[----:B------:R-:W-:-:S05]  /*51c0*/  @P0 IMAD.HI.U32 R7, R6, c[0x0][0x330], RZ ;  /* 0x0000cc0006070a27 */ /* 0x000fca00078e00ff */
[----:B------:R-:W-:Y:S02]  /*51d0*/  @P0 SHF.R.U32.HI R6, RZ, c[0x0][0x334], R7 ;  /* 0x0000cd00ff060a19 */ /* 0x000fe40000011607 */
.L_x_257:
[----:B------:R-:W-:Y:S05]  /*51e0*/  BSYNC B0 ;  /* 0x0000000000007941 */ /* 0x000fea0003800000 */
.L_x_255:
[----:B------:R-:W-:-:S05]  /*51f0*/  IMAD R6, R6, c[0x0][0x32c], R13 ;  /* 0x0000cb0006067a24 */ /* 0x000fca00078e020d */
[----:B------:R-:W-:Y:S02]  /*5200*/  IADD3 R7, R6, c[0x0][0x32c], RZ ;  /* 0x0000cb0006077a10 */ /* 0x000fe40007ffe0ff */
[----:B------:R-:W-:Y:S02]  /*5210*/  IMNMX R3, R3, R6, !PT ;  /* 0x0000000603037217 */ /* 0x000fe40007800200 */
[----:B------:R-:W-:Y:S02]  /*5220*/  IMNMX R5, R5, R7, PT ;  /* 0x0000000705057217 */ /* 0x000fe40003800200 */
.L_x_254:
[----:B------:R-:W-:Y:S01]  /*5230*/  FMNMX.FTZ R7, R17, R18, !PT ;  /* 0x0000001211077209 */ /* 0x000fe20007810000 */
[----:B------:R-:W-:Y:S01]  /*5240*/  UP2UR UR32, UPR, URZ, 0x40 ;  /* 0x000000403f207883 */ /* 0x000fe20008000000 */
[----:B------:R-:W-:Y:S01]  /*5250*/  FMNMX.FTZ R6, R14, R15, !PT ;  /* 0x0000000f0e067209 */ /* 0x000fe20007810000 */
[----:B------:R-:W-:Y:S01]  /*5260*/  UISETP.NE.AND UP6, UPT, UR30, URZ, UPT ;  /* 0x0000003f1e00728c */ /* 0x000fe2000bfc5270 */
[----:B------:R-:W-:Y:S01]  /*5270*/  FMNMX.FTZ R7, R20, R7, !PT ;  /* 0x0000000714077209 */ /* 0x000fe20007810000 */
[----:B------:R-:W-:Y:S01]  /*5280*/  IMAD.SHL.U32 R213, R0, 0x2, RZ ;  /* 0x0000000200d57824 */ /* 0x000fe200078e00ff */
[----:B------:R-:W-:Y:S01]  /*5290*/  FMNMX.FTZ R6, R16, R6, !PT ;  /* 0x0000000610067209 */ /* 0x000fe20007810000 */
[----:B------:R-:W-:Y:S01]  /*52a0*/  UP2UR UR30, UPR, URZ, 0x40 ;  /* 0x000000403f1e7883 */ /* 0x000fe20008000000 */
[----:B------:R-:W-:Y:S01]  /*52b0*/  FMNMX.FTZ R130, R21, R7, !PT ;  /* 0x0000000715827209 */ /* 0x000fe20007810000 */
[----:B------:R-:W-:Y:S01]  /*52c0*/  UISETP.NE.AND UP6, UPT, UR31, URZ, UPT ;  /* 0x0000003f1f00728c */ /* 0x000fe2000bfc5270 */
        /* <DEDUP_REMOVED lines=25> */
[--C-:B------:R-:W-:Y:S01]  /*5460*/  IMAD R214, R4, 0x2, R213.reuse ;  /* 0x0000000204d67824 */ /* 0x100fe200078e02d5 */
[----:B------:R-:W-:Y:S01]  /*5470*/  FMNMX.FTZ R130, R41, R130, !PT ;  /* 0x0000008229827209 */ /* 0x000fe20007810000 */
[----:B------:R-:W-:Y:S01]  /*5480*/  IMAD R216, R2, 0x2, R213 ;  /* 0x0000000202d87824 */ /* 0x000fe200078e02d5 */
[----:B------:R-:W-:Y:S01]  /*5490*/  FMNMX.FTZ R6, R64, R6, !PT ;  /* 0x0000000640067209 */ /* 0x000fe20007810000 */
[----:B------:R-:W-:Y:S01]  /*54a0*/  IMAD R215, R2, 0x2, R214 ;  /* 0x0000000202d77824 */ /* 0x000fe200078e02d6 */
[----:B------:R-:W-:Y:S01]  /*54b0*/  FMNMX.FTZ R130, R42, R130, !PT ;  /* 0x000000822a827209 */ /* 0x000fe20007810000 */
[----:B------:R-:W-:Y:S01]  /*54c0*/  LDSM.16.MT88.4 R88, [R214+0x100] ;  /* 0x00010000d658783b */ /* 0x000fe20000004200 */
[----:B------:R-:W-:-:S02]  /*54d0*/  FMNMX.FTZ R6, R72, R6, !PT ;  /* 0x0000000648067209 */ /* 0x000fc40007810000 */
[----:B------:R-:W-:Y:S01]  /*54e0*/  FMNMX.FTZ R130, R43, R130, !PT ;  /* 0x000000822b827209 */ /* 0x000fe20007810000 */
[----:B------:R-:W-:Y:S01]  /*54f0*/  LDSM.16.MT88.4 R80, [R216+0x100] ;  /* 0x00010000d850783b */ /* 0x000fe20000004200 */
[----:B------:R-:W-:Y:S02]  /*5500*/  FMNMX.FTZ R6, R73, R6, !PT ;  /* 0x0000000649067209 */ /* 0x000fe40007810000 */
[----:B------:R-:W-:Y:S01]  /*5510*/  FMNMX.FTZ R130, R110, R130, !PT ;  /* 0x000000826e827209 */ /* 0x000fe20007810000 */
[----:B------:R-:W-:Y:S01]  /*5520*/  LDSM.16.MT88.4 R96, [R215+0x100] ;  /* 0x00010000d760783b */ /* 0x000fe20000004200 */
[----:B------:R-:W-:Y:S02]  /*5530*/  FMNMX.FTZ R6, R75, R6, !PT ;  /* 0x000000064b067209 */ /* 0x000fe40007810000 */
        /* <DEDUP_REMOVED lines=24> */
[----:B------:R-:W-:Y:S01]  /*56c0*/  PLOP3.LUT P6, PT, PT, PT, UP6, 0x40, 0x0 ;  /* 0x000000000000781c */ /* 0x000fe20003fce868 */
[----:B------:R-:W1:Y:S01]  /*56d0*/  SHFL.BFLY PT, R6, R130, 0x2, 0x1f ;  /* 0x0c401f0082067f89 */ /* 0x000e6200000e0000 */
[----:B------:R-:W-:Y:S01]  /*56e0*/  PLOP3.LUT P4, PT, PT, PT, UP5, 0x40, 0x0 ;  /* 0x000000000000781c */ /* 0x000fe20003f8e858 */
[----:B------:R-:W-:Y:S01]  /*56f0*/  UISETP.NE.AND UP6, UPT, UR30, URZ, UPT ;  /* 0x0000003f1e00728c */ /* 0x000fe2000bfc5270 */
[C---:B------:R-:W-:Y:S01]  /*5700*/  ISETP.GT.AND P6, PT, R3.reuse, RZ, P6 ;  /* 0x000000ff0300720c */ /* 0x040fe200037c4270 */
[----:B------:R-:W2:Y:S01]  /*5710*/  SHFL.BFLY PT, R7, R129, 0x2, 0x1f ;  /* 0x0c401f0081077f89 */ /* 0x000ea200000e0000 */
[----:B------:R-:W-:Y:S01]  /*5720*/  ISETP.GT.AND P4, PT, R3, 0x8, P4 ;  /* 0x000000080300780c */ /* 0x000fe20002784270 */
[----:B------:R-:W-:Y:S01]  /*5730*/  UISETP.NE.AND UP5, UPT, UR31, URZ, UPT ;  /* 0x0000003f1f00728c */ /* 0x000fe2000bfa5270 */
[----:B------:R-:W-:Y:S02]  /*5740*/  ISETP.LT.OR P6, PT, R5, 0x1, P6 ;  /* 0x000000010500780c */ /* 0x000fe400037c1670 */
[----:B------:R-:W-:Y:S01]  /*5750*/  PLOP3.LUT P2, PT, PT, PT, UP0, 0x40, 0x0 ;  /* 0x000000000000781c */ /* 0x000fe20003f4e808 */
[----:B------:R-:W-:Y:S01]  /*5760*/  UISETP.NE.AND UP0, UPT, UR23, URZ, UPT ;  /* 0x0000003f1700728c */ /* 0x000fe2000bf05270 */
[----:B------:R-:W-:-:S02]  /*5770*/  FSEL R114, R158, -INF , !P6 ;  /* 0xff8000009e727808 */ /* 0x000fc40007000000 */
[----:B------:R-:W-:Y:S01]  /*5780*/  PLOP3.LUT P6, PT, PT, PT, UP2, 0x40, 0x0 ;  /* 0x000000000000781c */ /* 0x000fe20003fce828 */
[----:B------:R-:W-:Y:S01]  /*5790*/  UISETP.NE.AND UP2, UPT, UR21, URZ, UPT ;  /* 0x0000003f1500728c */ /* 0x000fe2000bf45270 */
[----:B------:R-:W-:Y:S02]  /*57a0*/  ISETP.LT.OR P4, PT, R5, 0x9, P4 ;  /* 0x000000090500780c */ /* 0x000fe40002781670 */
[----:B------:R-:W-:Y:S02]  /*57b0*/  ISETP.GT.AND P6, PT, R3, 0x18, P6 ;  /* 0x000000180300780c */ /* 0x000fe400037c4270 */
[----:B------:R-:W-:Y:S02]  /*57c0*/  FSEL R117, R134, -INF , !P4 ;  /* 0xff80000086757808 */ /* 0x000fe40006000000 */
[----:B------:R-:W-:Y:S01]  /*57d0*/  PLOP3.LUT P4, PT, PT, PT, UP0, 0x40, 0x0 ;  /* 0x000000000000781c */ /* 0x000fe20003f8e808 */
[----:B------:R-:W-:Y:S01]  /*57e0*/  UISETP.NE.AND UP0, UPT, UR19, URZ, UPT ;  /* 0x0000003f1300728c */ /* 0x000fe2000bf05270 */
[----:B------:R-:W-:-:S02]  /*57f0*/  ISETP.LT.OR P6, PT, R5, 0x19, P6 ;  /* 0x000000190500780c */ /* 0x000fc400037c1670 */
[----:B-1----:R-:W-:Y:S02]  /*5800*/  FMNMX.FTZ R130, R130, R6, !PT ;  /* 0x0000000682827209 */ /* 0x002fe40007810000 */
[----:B------:R-:W-:Y:S02]  /*5810*/  FSEL R125, R86, -INF , !P6 ;  /* 0xff800000567d7808 */ /* 0x000fe40007000000 */
[----:B--2---:R-:W-:Y:S01]  /*5820*/  FMNMX.FTZ R129, R129, R7, !PT ;  /* 0x0000000781817209 */ /* 0x004fe20007810000 */
[----:B------:R-:W1:Y:S01]  /*5830*/  SHFL.BFLY PT, R6, R130, 0x1, 0x1f ;  /* 0x0c201f0082067f89 */ /* 0x000e6200000e0000 */
[----:B------:R-:W-:Y:S01]  /*5840*/  PLOP3.LUT P6, PT, PT, PT, UP0, 0x40, 0x0 ;  /* 0x000000000000781c */ /* 0x000fe20003fce808 */
[----:B------:R-:W-:Y:S01]  /*5850*/  UISETP.NE.AND UP0, UPT, UR14, URZ, UPT ;  /* 0x0000003f0e00728c */ /* 0x000fe2000bf05270 */
[C---:B------:R-:W-:Y:S01]  /*5860*/  ISETP.GT.AND P2, PT, R3.reuse, 0x9, P2 ;  /* 0x000000090300780c */ /* 0x040fe20001744270 */
[----:B------:R-:W2:Y:S01]  /*5870*/  SHFL.BFLY PT, R7, R129, 0x1, 0x1f ;  /* 0x0c201f0081077f89 */ /* 0x000ea200000e0000 */
[----:B------:R-:W-:-:S02]  /*5880*/  ISETP.GT.AND P6, PT, R3, 0x30, P6 ;  /* 0x000000300300780c */ /* 0x000fc400037c4270 */
[----:B------:R-:W-:Y:S01]  /*5890*/  PLOP3.LUT P0, PT, PT, PT, UP3, 0x40, 0x0 ;  /* 0x000000000000781c */ /* 0x000fe20003f0e838 */
[----:B------:R-:W-:Y:S01]  /*58a0*/  UISETP.NE.AND UP3, UPT, UR22, URZ, UPT ;  /* 0x0000003f1600728c */ /* 0x000fe2000bf65270 */
[C---:B------:R-:W-:Y:S02]  /*58b0*/  ISETP.LT.OR P6, PT, R5.reuse, 0x31, P6 ;  /* 0x000000310500780c */ /* 0x040fe400037c1670 */
[----:B------:R-:W-:Y:S02]  /*58c0*/  ISETP.LT.OR P2, PT, R5, 0xa, P2 ;  /* 0x0000000a0500780c */ /* 0x000fe40001741670 */
[----:B------:R-:W-:Y:S02]  /*58d0*/  FSEL R185, R138, -INF , !P6 ;  /* 0xff8000008ab97808 */ /* 0x000fe40007000000 */
[----:B------:R-:W-:Y:S02]  /*58e0*/  ISETP.GT.AND P4, PT, R3, 0x20, P4 ;  /* 0x000000200300780c */ /* 0x000fe40002784270 */
[----:B------:R-:W-:-:S02]  /*58f0*/  FSEL R118, R135, -INF , !P2 ;  /* 0xff80000087767808 */ /* 0x000fc40005000000 */
[----:B------:R-:W-:Y:S01]  /*5900*/  PLOP3.LUT P2, PT, PT, PT, UP3, 0x40, 0x0 ;  /* 0x000000000000781c */ /* 0x000fe20003f4e838 */
[----:B------:R-:W-:Y:S01]  /*5910*/  UISETP.NE.AND UP3, UPT, UR17, URZ, UPT ;  /* 0x0000003f1100728c */ /* 0x000fe2000bf65270 */
[----:B------:R-:W-:Y:S01]  /*5920*/  ISETP.LT.OR P4, PT, R5, 0x21, P4 ;  /* 0x000000210500780c */ /* 0x000fe20002781670 */
[----:B------:R-:W-:Y:S01]  /*5930*/  LDSM.16.MT88.4 R132, [R216+0x1900] ;  /* 0x00190000d884783b */ /* 0x000fe20000004200 */
[----:B------:R-:W-:Y:S01]  /*5940*/  PLOP3.LUT P5, PT, PT, PT, UP6, 0x40, 0x0 ;  /* 0x000000000000781c */ /* 0x000fe20003fae868 */
[----:B------:R-:W-:Y:S01]  /*5950*/  UISETP.NE.AND UP6, UPT, UR32, URZ, UPT ;  /* 0x0000003f2000728c */ /* 0x000fe2000bfc5270 */
[----:B-1----:R-:W-:Y:S02]  /*5960*/  FMNMX.FTZ R130, R130, R6, !PT ;  /* 0x0000000682827209 */ /* 0x002fe40007810000 */
[----:B------:R-:W-:Y:S02]  /*5970*/  FSEL R146, R146, -INF , !P4 ;  /* 0xff80000092927808 */ /* 0x000fe40006000000 */
[----:B--2---:R-:W-:Y:S01]  /*5980*/  FMNMX.FTZ R129, R129, R7, !PT ;  /* 0x0000000781817209 */ /* 0x004fe20007810000 */
[C---:B------:R-:W-:Y:S01]  /*5990*/  FMUL.FTZ R7, R130.reuse, c[0x0][0x2d0] ;  /* 0x0000b40082077a20 */ /* 0x040fe20000410000 */
[----:B------:R-:W-:-:S02]  /*59a0*/  FSETP.NEU.FTZ.AND P6, PT, R130, -INF , PT ;  /* 0xff8000008200780b */ /* 0x000fc40003fdd000 */
[----:B------:R-:W-:Y:S01]  /*59b0*/  PLOP3.LUT P4, PT, PT, PT, UP3, 0x40, 0x0 ;  /* 0x000000000000781c */ /* 0x000fe20003f8e838 */
[----:B------:R-:W-:Y:S01]  /*59c0*/  FMUL.FTZ R6, R129, c[0x0][0x2d0] ;  /* 0x0000b40081067a20 */ /* 0x000fe20000410000 */
[----:B------:R-:W-:Y:S01]  /*59d0*/  FSEL R7, R7, RZ, P6 ;  /* 0x000000ff07077208 */ /* 0x000fe20003000000 */
[----:B------:R-:W-:Y:S01]  /*59e0*/  UISETP.NE.AND UP3, UPT, UR24, URZ, UPT ;  /* 0x0000003f1800728c */ /* 0x000fe2000bf65270 */
[----:B------:R-:W-:Y:S02]  /*59f0*/  FSETP.NEU.FTZ.AND P6, PT, R129, -INF , PT ;  /* 0xff8000008100780b */ /* 0x000fe40003fdd000 */
[----:B------:R-:W-:Y:S01]  /*5a00*/  PLOP3.LUT P1, PT, PT, PT, UP1, 0x40, 0x0 ;  /* 0x000000000000781c */ /* 0x000fe20003f2e818 */
[----:B------:R-:W-:Y:S01]  /*5a10*/  UISETP.NE.AND UP1, UPT, UR20, URZ, UPT ;  /* 0x0000003f1400728c */ /* 0x000fe2000bf25270 */
[----:B------:R-:W-:Y:S01]  /*5a20*/  FSEL R6, R6, RZ, P6 ;  /* 0x000000ff06067208 */ /* 0x000fe20003000000 */
[----:B------:R-:W-:Y:S01]  /*5a30*/  FFMA.FTZ R8, R17, c[0x0][0x2d0], -R7 ;  /* 0x0000b40011087a23 */ /* 0x000fe20000010807 */
[----:B------:R-:W-:-:S02]  /*5a40*/  ISETP.GT.AND P4, PT, R3, 0x38, P4 ;  /* 0x000000380300780c */ /* 0x000fc40002784270 */
[C---:B------:R-:W-:Y:S01]  /*5a50*/  ISETP.GT.AND P5, PT, R3.reuse, 0x1, P5 ;  /* 0x000000010300780c */ /* 0x040fe20002fa4270 */
[----:B------:R-:W-:Y:S01]  /*5a60*/  FFMA.FTZ R0, R16, c[0x0][0x2d0], -R6 ;  /* 0x0000b40010007a23 */ /* 0x000fe20000010806 */
[C---:B------:R-:W-:Y:S01]  /*5a70*/  ISETP.GT.AND P1, PT, R3.reuse, 0x10, P1 ;  /* 0x000000100300780c */ /* 0x040fe20000f24270 */
[----:B------:R1:W-:Y:S01]  /*5a80*/  MUFU.EX2 R152, R8 ;  /* 0x0000000800987308 */ /* 0x0003e20000000800 */
[----:B------:R-:W-:Y:S02]  /*5a90*/  ISETP.GT.AND P0, PT, R3, 0x11, P0 ;  /* 0x000000110300780c */ /* 0x000fe40000704270 */
[C---:B------:R-:W-:Y:S02]  /*5aa0*/  ISETP.LT.OR P4, PT, R5.reuse, 0x39, P4 ;  /* 0x000000390500780c */ /* 0x040fe40002781670 */
[C---:B------:R-:W-:Y:S02]  /*5ab0*/  ISETP.LT.OR P5, PT, R5.reuse, 0x2, P5 ;  /* 0x000000020500780c */ /* 0x040fe40002fa1670 */
[C---:B------:R-:W-:Y:S01]  /*5ac0*/  ISETP.LT.OR P1, PT, R5.reuse, 0x11, P1 ;  /* 0x000000110500780c */ /* 0x040fe20000f21670 */
[----:B------:R2:W-:Y:S01]  /*5ad0*/  MUFU.EX2 R172, R0 ;  /* 0x0000000000ac7308 */ /* 0x0005e20000000800 */
[----:B------:R-:W-:-:S02]  /*5ae0*/  ISETP.LT.OR P0, PT, R5, 0x12, P0 ;  /* 0x000000120500780c */ /* 0x000fc40000701670 */
[----:B------:R-:W-:Y:S02]  /*5af0*/  FSEL R186, R142, -INF , !P4 ;  /* 0xff8000008eba7808 */ /* 0x000fe40006000000 */
[----:B------:R-:W-:Y:S02]  /*5b00*/  FSEL R115, R159, -INF , !P5 ;  /* 0xff8000009f737808 */ /* 0x000fe40006800000 */
[----:B------:R-:W-:Y:S01]  /*5b10*/  FSEL R120, R150, -INF , !P1 ;  /* 0xff80000096787808 */ /* 0x000fe20004800000 */
[----:B-1----:R-:W-:Y:S01]  /*5b20*/  FFMA.FTZ R8, R18, c[0x0][0x2d0], -R7 ;  /* 0x0000b40012087a23 */ /* 0x002fe20000010807 */
[----:B------:R-:W-:Y:S01]  /*5b30*/  FSEL R123, R151, -INF , !P0 ;  /* 0xff800000977b7808 */ /* 0x000fe20004000000 */
[----:B------:R-:W-:Y:S01]  /*5b40*/  LDSM.16.MT88.4 R156, [R213+0x1900] ;  /* 0x00190000d59c783b */ /* 0x000fe20000004200 */
[----:B------:R-:W-:Y:S01]  /*5b50*/  PLOP3.LUT P5, PT, PT, PT, UP4, 0x40, 0x0 ;  /* 0x000000000000781c */ /* 0x000fe20003fae848 */
[----:B------:R-:W-:Y:S01]  /*5b60*/  UISETP.NE.AND UP4, UPT, UR18, URZ, UPT ;  /* 0x0000003f1200728c */ /* 0x000fe2000bf85270 */
[----:B------:R-:W-:Y:S01]  /*5b70*/  PLOP3.LUT P1, PT, PT, PT, UP2, 0x40, 0x0 ;  /* 0x000000000000781c */ /* 0x000fe20003f2e828 */
[----:B------:R-:W-:Y:S01]  /*5b80*/  UISETP.NE.AND UP2, UPT, UR16, URZ, UPT ;  /* 0x0000003f1000728c */ /* 0x000fe2000bf45270 */
[----:B------:R-:W-:Y:S01]  /*5b90*/  PLOP3.LUT P0, PT, PT, PT, UP1, 0x40, 0x0 ;  /* 0x000000000000781c */ /* 0x000fe20003f0e818 */
[----:B--2---:R-:W-:Y:S01]  /*5ba0*/  FFMA.FTZ R0, R19, c[0x0][0x2d0], -R6 ;  /* 0x0000b40013007a23 */ /* 0x004fe20000010806 */
[----:B------:R-:W-:Y:S01]  /*5bb0*/  FMNMX.FTZ R2, R74, R109, !PT ;  /* 0x0000006d4a027209 */ /* 0x000fe20007810000 */
[----:B------:R-:W-:Y:S01]  /*5bc0*/  UISETP.NE.AND UP1, UPT, UR15, URZ, UPT ;  /* 0x0000003f0f00728c */ /* 0x000fe2000bf25270 */
[C---:B------:R-:W-:Y:S01]  /*5bd0*/  ISETP.GT.AND P5, PT, R3.reuse, 0x19, P5 ;  /* 0x000000190300780c */ /* 0x040fe20002fa4270 */
[----:B------:R1:W-:Y:S01]  /*5be0*/  MUFU.EX2 R149, R0 ;  /* 0x0000000000957308 */ /* 0x0003e20000000800 */
[C---:B------:R-:W-:Y:S01]  /*5bf0*/  ISETP.GT.AND P2, PT, R3.reuse, 0x21, P2 ;  /* 0x000000210300780c */ /* 0x040fe20001744270 */
[----:B------:R-:W-:Y:S01]  /*5c00*/  ULDC.64 UR14, c[0x0][0x2c8] ;  /* 0x0000b200000e7ab9 */ /* 0x000fe20000000a00 */
[C---:B------:R-:W-:Y:S01]  /*5c10*/  ISETP.GT.AND P1, PT, R3.reuse, 0x28, P1 ;  /* 0x000000280300780c */ /* 0x040fe20000f24270 */
[----:B------:R-:W-:Y:S01]  /*5c20*/  UIMAD.WIDE.U32 UR16, UR11, UR14, URZ ;  /* 0x0000000e0b1072a5 */ /* 0x000fe2000f8e003f */
[----:B------:R-:W-:-:S02]  /*5c30*/  ISETP.GT.AND P0, PT, R3, 0x29, P0 ;  /* 0x000000290300780c */ /* 0x000fc40000704270 */
[----:B------:R-:W-:Y:S01]  /*5c40*/  FMNMX.FTZ R2, R112, R2, !PT ;  /* 0x0000000270027209 */ /* 0x000fe20007810000 */
[----:B------:R2:W3:Y:S01]  /*5c50*/  MUFU.EX2 R169, R8 ;  /* 0x0000000800a97308 */ /* 0x0004e20000000800 */
[C---:B------:R-:W-:Y:S02]  /*5c60*/  ISETP.LT.OR P5, PT, R5.reuse, 0x1a, P5 ;  /* 0x0000001a0500780c */ /* 0x040fe40002fa1670 */
[C---:B------:R-:W-:Y:S02]  /*5c70*/  ISETP.LT.OR P2, PT, R5.reuse, 0x22, P2 ;  /* 0x000000220500780c */ /* 0x040fe40001741670 */
[C---:B------:R-:W-:Y:S02]  /*5c80*/  ISETP.LT.OR P1, PT, R5.reuse, 0x29, P1 ;  /* 0x000000290500780c */ /* 0x040fe40000f21670 */
[----:B------:R-:W-:Y:S01]  /*5c90*/  ISETP.LT.OR P0, PT, R5, 0x2a, P0 ;  /* 0x0000002a0500780c */ /* 0x000fe20000701670 */
[----:B-1----:R-:W-:Y:S01]  /*5ca0*/  FFMA.FTZ R0, R22, c[0x0][0x2d0], -R7 ;  /* 0x0000b40016007a23 */ /* 0x002fe20000010807 */
[----:B------:R-:W-:-:S02]  /*5cb0*/  FSEL R127, R87, -INF , !P5 ;  /* 0xff800000577f7808 */ /* 0x000fc40006800000 */
[----:B------:R-:W-:Y:S01]  /*5cc0*/  FSEL R147, R147, -INF , !P2 ;  /* 0xff80000093937808 */ /* 0x000fe20005000000 */
[----:B------:R1:W-:Y:S01]  /*5cd0*/  MUFU.EX2 R142, R0 ;  /* 0x00000000008e7308 */ /* 0x0003e20000000800 */
[----:B------:R-:W-:Y:S01]  /*5ce0*/  FSEL R131, R78, -INF , !P1 ;  /* 0xff8000004e837808 */ /* 0x000fe20004800000 */
[----:B------:R-:W-:Y:S01]  /*5cf0*/  LDSM.16.MT88.4 R84, [R214+0x900] ;  /* 0x00090000d654783b */ /* 0x000fe20000004200 */
[----:B------:R-:W-:Y:S01]  /*5d00*/  FSEL R140, R79, -INF , !P0 ;  /* 0xff8000004f8c7808 */ /* 0x000fe20004000000 */
[--C-:B--2---:R-:W-:Y:S01]  /*5d10*/  FFMA.FTZ R8, R20, c[0x0][0x2d0], -R7.reuse ;  /* 0x0000b40014087a23 */ /* 0x104fe20000010807 */
[----:B------:R-:W-:Y:S01]  /*5d20*/  PLOP3.LUT P5, PT, PT, PT, UP4, 0x40, 0x0 ;  /* 0x000000000000781c */ /* 0x000fe20003fae848 */
[----:B------:R-:W-:Y:S01]  /*5d30*/  UISETP.NE.AND UP4, UPT, UR29, URZ, UPT ;  /* 0x0000003f1d00728c */ /* 0x000fe2000bf85270 */
[----:B------:R-:W-:Y:S01]  /*5d40*/  PLOP3.LUT P2, PT, PT, PT, UP2, 0x40, 0x0 ;  /* 0x000000000000781c */ /* 0x000fe20003f4e828 */
[----:B------:R-:W-:Y:S01]  /*5d50*/  UISETP.NE.AND UP2, UPT, UR26, URZ, UPT ;  /* 0x0000003f1a00728c */ /* 0x000fe2000bf45270 */
[----:B------:R-:W-:Y:S01]  /*5d60*/  PLOP3.LUT P1, PT, PT, PT, UP1, 0x40, 0x0 ;  /* 0x000000000000781c */ /* 0x000fe20003f2e818 */
[----:B------:R-:W2:Y:S01]  /*5d70*/  LDSM.16.MT88.4 R76, [R213+0x100] ;  /* 0x00010000d54c783b */ /* 0x000ea20000004200 */
[----:B------:R-:W-:Y:S01]  /*5d80*/  PLOP3.LUT P0, PT, PT, PT, UP0, 0x40, 0x0 ;  /* 0x000000000000781c */ /* 0x000fe20003f0e808 */
[----:B------:R-:W-:Y:S01]  /*5d90*/  UISETP.NE.AND UP0, UPT, UR13, URZ, UPT ;  /* 0x0000003f0d00728c */ /* 0x000fe2000bf05270 */
[C---:B------:R-:W-:Y:S01]  /*5da0*/  ISETP.GT.AND P5, PT, R3.reuse, 0x31, P5 ;  /* 0x000000310300780c */ /* 0x040fe20002fa4270 */
[----:B------:R4:W-:Y:S01]  /*5db0*/  MUFU.EX2 R177, R8 ;  /* 0x0000000800b17308 */ /* 0x0009e20000000800 */
[----:B------:R-:W-:Y:S01]  /*5dc0*/  ISETP.GT.AND P2, PT, R3, 0x39, P2 ;  /* 0x000000390300780c */ /* 0x000fe20001744270 */
[----:B-1----:R-:W-:Y:S01]  /*5dd0*/  FFMA.FTZ R0, R23, c[0x0][0x2d0], -R7 ;  /* 0x0000b40017007a23 */ /* 0x002fe20000010807 */
[C---:B------:R-:W-:Y:S01]  /*5de0*/  ISETP.GT.AND P1, PT, R3.reuse, 0x40, P1 ;  /* 0x000000400300780c */ /* 0x040fe20000f24270 */
[----:B------:R-:W-:Y:S01]  /*5df0*/  UISETP.NE.AND UP1, UPT, UR25, URZ, UPT ;  /* 0x0000003f1900728c */ /* 0x000fe2000bf25270 */
[----:B------:R-:W-:-:S02]  /*5e00*/  ISETP.GT.AND P0, PT, R3, 0x41, P0 ;  /* 0x000000410300780c */ /* 0x000fc40000704270 */
[C---:B------:R-:W-:Y:S01]  /*5e10*/  ISETP.LT.OR P5, PT, R5.reuse, 0x32, P5 ;  /* 0x000000320500780c */ /* 0x040fe20002fa1670 */
[----:B------:R1:W-:Y:S01]  /*5e20*/  MUFU.EX2 R237, R0 ;  /* 0x0000000000ed7308 */ /* 0x0003e20000000800 */
[C---:B------:R-:W-:Y:S02]  /*5e30*/  ISETP.LT.OR P2, PT, R5.reuse, 0x3a, P2 ;  /* 0x0000003a0500780c */ /* 0x040fe40001741670 */
[C---:B------:R-:W-:Y:S02]  /*5e40*/  ISETP.LT.OR P1, PT, R5.reuse, 0x41, P1 ;  /* 0x000000410500780c */ /* 0x040fe40000f21670 */
[----:B------:R-:W-:Y:S02]  /*5e50*/  ISETP.LT.OR P0, PT, R5, 0x42, P0 ;  /* 0x000000420500780c */ /* 0x000fe40000701670 */
[----:B------:R-:W-:Y:S01]  /*5e60*/  FSEL R187, R139, -INF , !P5 ;  /* 0xff8000008bbb7808 */ /* 0x000fe20006800000 */
[--C-:B----4-:R-:W-:Y:S01]  /*5e70*/  FFMA.FTZ R8, R21, c[0x0][0x2d0], -R7.reuse ;  /* 0x0000b40015087a23 */ /* 0x110fe20000010807 */
[----:B------:R-:W-:Y:S01]  /*5e80*/  FSEL R188, R143, -INF , !P2 ;  /* 0xff8000008fbc7808 */ /* 0x000fe20005000000 */
[----:B------:R-:W-:Y:S01]  /*5e90*/  @UP1 UMOV UR13, UR17 ;  /* 0x00000011000d1c82 */ /* 0x000fe20008000000 */
[----:B------:R-:W-:Y:S01]  /*5ea0*/  FSEL R201, R106, -INF , !P1 ;  /* 0xff8000006ac97808 */ /* 0x000fe20004800000 */
[----:B------:R4:W5:Y:S01]  /*5eb0*/  MUFU.EX2 R136, R8 ;  /* 0x0000000800887308 */ /* 0x0009620000000800 */
[----:B------:R-:W-:Y:S01]  /*5ec0*/  FSEL R200, R107, -INF , !P0 ;  /* 0xff8000006bc87808 */ /* 0x000fe20004000000 */
[----:B------:R-:W-:Y:S01]  /*5ed0*/  @UP1 USHF.R.U32.HI UR11, URZ, UR15, UR13 ;  /* 0x0000000f3f0b1299 */ /* 0x000fe2000801160d */
[----:B------:R-:W-:Y:S01]  /*5ee0*/  PLOP3.LUT P6, PT, PT, PT, UP0, 0x40, 0x0 ;  /* 0x000000000000781c */ /* 0x000fe20003fce808 */
[----:B-1----:R-:W-:Y:S01]  /*5ef0*/  FFMA.FTZ R0, R24, c[0x0][0x2d0], -R7 ;  /* 0x0000b40018007a23 */ /* 0x002fe20000010807 */
[----:B------:R-:W-:Y:S01]  /*5f00*/  PLOP3.LUT P5, PT, PT, PT, UP6, 0x40, 0x0 ;  /* 0x000000000000781c */ /* 0x000fe20003fae868 */
[----:B------:R-:W1:Y:S01]  /*5f10*/  LDSM.16.MT88.4 R104, [R213+0x900] ;  /* 0x00090000d568783b */ /* 0x000e620000004200 */
[----:B------:R-:W-:Y:S01]  /*5f20*/  PLOP3.LUT P4, PT, PT, PT, UP5, 0x40, 0x0 ;  /* 0x000000000000781c */ /* 0x000fe20003f8e858 */
[----:B------:R2:W-:Y:S01]  /*5f30*/  MUFU.EX2 R165, R0 ;  /* 0x0000000000a57308 */ /* 0x0005e20000000800 */
[----:B------:R-:W-:Y:S01]  /*5f40*/  PLOP3.LUT P2, PT, PT, PT, UP4, 0x40, 0x0 ;  /* 0x000000000000781c */ /* 0x000fe20003f4e848 */
[----:B------:R-:W-:Y:S01]  /*5f50*/  UISETP.NE.AND UP0, UPT, UR27, URZ, UPT ;  /* 0x0000003f1b00728c */ /* 0x000fe2000bf05270 */
[----:B------:R-:W-:Y:S01]  /*5f60*/  PLOP3.LUT P1, PT, PT, PT, UP3, 0x40, 0x0 ;  /* 0x000000000000781c */ /* 0x000fe20003f2e838 */
[----:B------:R-:W-:Y:S01]  /*5f70*/  UIADD3 UR13, UR6, -0x2, URZ ;  /* 0xfffffffe060d7890 */ /* 0x000fe2000fffe03f */
[----:B------:R-:W-:Y:S01]  /*5f80*/  PLOP3.LUT P0, PT, PT, PT, UP2, 0x40, 0x0 ;  /* 0x000000000000781c */ /* 0x000fe20003f0e828 */
[----:B------:R-:W-:Y:S01]  /*5f90*/  UIADD3 UR14, UR5, UR11, URZ ;  /* 0x0000000b050e7290 */ /* 0x000fe2000fffe03f */
[C---:B------:R-:W-:Y:S01]  /*5fa0*/  ISETP.GT.AND P6, PT, R3.reuse, 0x48, P6 ;  /* 0x000000480300780c */ /* 0x040fe200037c4270 */
[----:B----4-:R-:W-:Y:S01]  /*5fb0*/  FFMA.FTZ R8, R14, c[0x0][0x2d0], -R6 ;  /* 0x0000b4000e087a23 */ /* 0x010fe20000010806 */
[C---:B------:R-:W-:Y:S01]  /*5fc0*/  ISETP.GT.AND P5, PT, R3.reuse, 0x49, P5 ;  /* 0x000000490300780c */ /* 0x040fe20002fa4270 */
[----:B------:R-:W-:Y:S01]  /*5fd0*/  ULDC UR6, c[0x0][0x328] ;  /* 0x0000ca0000067ab9 */ /* 0x000fe20000000800 */
[C---:B------:R-:W-:Y:S01]  /*5fe0*/  ISETP.GT.AND P4, PT, R3.reuse, 0x50, P4 ;  /* 0x000000500300780c */ /* 0x040fe20002784270 */
[----:B------:R4:W-:Y:S01]  /*5ff0*/  MUFU.EX2 R238, R8 ;  /* 0x0000000800ee7308 */ /* 0x0009e20000000800 */
[C---:B------:R-:W-:Y:S01]  /*6000*/  ISETP.GT.AND P2, PT, R3.reuse, 0x51, P2 ;  /* 0x000000510300780c */ /* 0x040fe20001744270 */
[----:B------:R-:W-:Y:S01]  /*6010*/  UIADD3 UR6, UR14, UR6, URZ ;  /* 0x000000060e067290 */ /* 0x000fe2000fffe03f */
[----:B------:R-:W-:-:S02]  /*6020*/  ISETP.GT.AND P1, PT, R3, 0x58, P1 ;  /* 0x000000580300780c */ /* 0x000fc40000f24270 */
[----:B--2---:R-:W-:Y:S01]  /*6030*/  FMNMX.FTZ R0, R116, R2, !PT ;  /* 0x0000000274007209 */ /* 0x004fe20007810000 */
[----:B------:R-:W-:Y:S01]  /*6040*/  FFMA.FTZ R2, R26, c[0x0][0x2d0], -R7 ;  /* 0x0000b4001a027a23 */ /* 0x000fe20000010807 */
[----:B------:R-:W-:Y:S02]  /*6050*/  ISETP.GT.AND P0, PT, R3, 0x59, P0 ;  /* 0x000000590300780c */ /* 0x000fe40000704270 */
[----:B------:R-:W-:Y:S01]  /*6060*/  FMNMX.FTZ R0, R121, R0, !PT ;  /* 0x0000000079007209 */ /* 0x000fe20007810000 */
[----:B------:R2:W-:Y:S01]  /*6070*/  MUFU.EX2 R176, R2 ;  /* 0x0000000200b07308 */ /* 0x0005e20000000800 */
[----:B------:R-:W-:Y:S02]  /*6080*/  FMNMX.FTZ R3, R114, R115, !PT ;  /* 0x0000007372037209 */ /* 0x000fe40007810000 */
[----:B------:R-:W-:Y:S02]  /*6090*/  FMNMX.FTZ R0, R122, R0, !PT ;  /* 0x000000007a007209 */ /* 0x000fe40007810000 */
[----:B------:R-:W-:Y:S01]  /*60a0*/  FMNMX.FTZ R3, R117, R3, !PT ;  /* 0x0000000375037209 */ /* 0x000fe20007810000 */
[----:B----4-:R-:W-:Y:S01]  /*60b0*/  FFMA.FTZ R8, R15, c[0x0][0x2d0], -R6 ;  /* 0x0000b4000f087a23 */ /* 0x010fe20000010806 */
[----:B------:R-:W-:-:S02]  /*60c0*/  FMNMX.FTZ R0, R124, R0, !PT ;  /* 0x000000007c007209 */ /* 0x000fc40007810000 */
[----:B------:R-:W-:Y:S01]  /*60d0*/  FMNMX.FTZ R3, R118, R3, !PT ;  /* 0x0000000376037209 */ /* 0x000fe20007810000 */
[----:B------:R-:W4:Y:S01]  /*60e0*/  MUFU.EX2 R153, R8 ;  /* 0x0000000800997308 */ /* 0x000f220000000800 */
[----:B------:R-:W-:Y:S02]  /*60f0*/  FMNMX.FTZ R0, R126, R0, !PT ;  /* 0x000000007e007209 */ /* 0x000fe40007810000 */
[----:B------:R-:W-:Y:S02]  /*6100*/  FMNMX.FTZ R3, R120, R3, !PT ;  /* 0x0000000378037209 */ /* 0x000fe40007810000 */
[----:B------:R-:W-:Y:S01]  /*6110*/  FMNMX.FTZ R0, R161, R0, !PT ;  /* 0x00000000a1007209 */ /* 0x000fe20007810000 */
[----:B--2---:R-:W-:Y:S01]  /*6120*/  FFMA.FTZ R2, R25, c[0x0][0x2d0], -R6 ;  /* 0x0000b40019027a23 */ /* 0x004fe20000010806 */
[----:B------:R-:W-:Y:S02]  /*6130*/  FMNMX.FTZ R3, R123, R3, !PT ;  /* 0x000000037b037209 */ /* 0x000fe40007810000 */
[----:B------:R-:W-:Y:S01]  /*6140*/  FMNMX.FTZ R0, R160, R0, !PT ;  /* 0x00000000a0007209 */ /* 0x000fe20007810000 */
[----:B------:R2:W-:Y:S01]  /*6150*/  MUFU.EX2 R170, R2 ;  /* 0x0000000200aa7308 */ /* 0x0005e20000000800 */
[----:B------:R-:W-:-:S02]  /*6160*/  ISETP.LT.OR P6, PT, R5, 0x49, P6 ;  /* 0x000000490500780c */ /* 0x000fc400037c1670 */
[----:B------:R-:W-:Y:S02]  /*6170*/  FMNMX.FTZ R0, R145, R0, !PT ;  /* 0x0000000091007209 */ /* 0x000fe40007810000 */
[C---:B------:R-:W-:Y:S02]  /*6180*/  ISETP.LT.OR P5, PT, R5.reuse, 0x4a, P5 ;  /* 0x0000004a0500780c */ /* 0x040fe40002fa1670 */
[----:B------:R-:W-:Y:S02]  /*6190*/  FMNMX.FTZ R0, R144, R0, !PT ;  /* 0x0000000090007209 */ /* 0x000fe40007810000 */
[----:B------:R-:W-:Y:S02]  /*61a0*/  FSEL R180, R178, -INF , !P6 ;  /* 0xff800000b2b47808 */ /* 0x000fe40007000000 */
[----:B------:R-:W-:Y:S02]  /*61b0*/  FMNMX.FTZ R0, R198, R0, !PT ;  /* 0x00000000c6007209 */ /* 0x000fe40007810000 */
[----:B------:R-:W-:-:S02]  /*61c0*/  ISETP.LT.OR P4, PT, R5, 0x51, P4 ;  /* 0x000000510500780c */ /* 0x000fc40002781670 */
[----:B------:R-:W-:Y:S01]  /*61d0*/  FMNMX.FTZ R0, R202, R0, !PT ;  /* 0x00000000ca007209 */ /* 0x000fe20007810000 */
[----:B--2---:R-:W-:Y:S01]  /*61e0*/  FFMA.FTZ R2, R27, c[0x0][0x2d0], -R6 ;  /* 0x0000b4001b027a23 */ /* 0x004fe20000010806 */
[----:B------:R-:W-:Y:S02]  /*61f0*/  FSEL R179, R179, -INF , !P5 ;  /* 0xff800000b3b37808 */ /* 0x000fe40006800000 */
[----:B------:R-:W-:Y:S01]  /*6200*/  FMNMX.FTZ R0, R205, R0, !PT ;  /* 0x00000000cd007209 */ /* 0x000fe20007810000 */
[----:B------:R2:W1:Y:S01]  /*6210*/  MUFU.EX2 R141, R2 ;  /* 0x00000002008d7308 */ /* 0x0004620000000800 */
[----:B------:R-:W-:Y:S02]  /*6220*/  ISETP.LT.OR P2, PT, R5, 0x52, P2 ;  /* 0x000000520500780c */ /* 0x000fe40001741670 */
[----:B------:R-:W-:Y:S02]  /*6230*/  FMNMX.FTZ R0, R208, R0, !PT ;  /* 0x00000000d0007209 */ /* 0x000fe40007810000 */
[----:B------:R-:W-:-:S02]  /*6240*/  FSEL R181, R166, -INF , !P4 ;  /* 0xff800000a6b57808 */ /* 0x000fc40006000000 */
[----:B------:R-:W-:Y:S02]  /*6250*/  FMNMX.FTZ R0, R230, R0, !PT ;  /* 0x00000000e6007209 */ /* 0x000fe40007810000 */
[----:B------:R-:W-:Y:S02]  /*6260*/  ISETP.LT.OR P1, PT, R5, 0x59, P1 ;  /* 0x000000590500780c */ /* 0x000fe40000f21670 */
[----:B------:R-:W-:Y:S02]  /*6270*/  FSEL R184, R167, -INF , !P2 ;  /* 0xff800000a7b87808 */ /* 0x000fe40005000000 */
[----:B---3--:R-:W-:Y:S02]  /*6280*/  F2FP.BF16.PACK_AB R12, R169, R152 ;  /* 0x00000098a90c723e */ /* 0x008fe400000010ff */
[----:B-----5:R-:W-:Y:S01]  /*6290*/  F2FP.BF16.PACK_AB R14, R136, R177 ;  /* 0x000000b1880e723e */ /* 0x020fe200000010ff */
[----:B--2---:R-:W-:Y:S01]  /*62a0*/  FFMA.FTZ R2, R28, c[0x0][0x2d0], -R6 ;  /* 0x0000b4001c027a23 */ /* 0x004fe20000010806 */
[----:B----4-:R-:W-:-:S02]  /*62b0*/  F2FP.BF16.PACK_AB R13, R153, R238 ;  /* 0x000000ee990d723e */ /* 0x010fc400000010ff */
[----:B------:R-:W-:Y:S01]  /*62c0*/  F2FP.BF16.PACK_AB R15, R149, R172 ;  /* 0x000000ac950f723e */ /* 0x000fe200000010ff */
[----:B------:R2:W-:Y:S01]  /*62d0*/  MUFU.EX2 R164, R2 ;  /* 0x0000000200a47308 */ /* 0x0005e20000000800 */
[----:B------:R-:W-:Y:S02]  /*62e0*/  ISETP.LT.OR P0, PT, R5, 0x5a, P0 ;  /* 0x0000005a0500780c */ /* 0x000fe40000701670 */
[----:B------:R-:W-:Y:S02]  /*62f0*/  FSEL R183, R154, -INF , !P1 ;  /* 0xff8000009ab77808 */ /* 0x000fe40004800000 */
[----:B------:R-:W-:Y:S01]  /*6300*/  FSEL R182, R155, -INF , !P0 ;  /* 0xff8000009bb67808 */ /* 0x000fe20004000000 */
[----:B------:R-:W-:Y:S01]  /*6310*/  HMMA.16816.F32.BF16 R16, R12, R76, RZ ;  /* 0x0000004c0c10723c */ /* 0x000fe200000418ff */
[----:B------:R-:W-:Y:S02]  /*6320*/  F2FP.BF16.PACK_AB R8, R237, R142 ;  /* 0x0000008eed08723e */ /* 0x000fe400000010ff */
[----:B-1----:R-:W-:-:S02]  /*6330*/  F2FP.BF16.PACK_AB R9, R141, R170 ;  /* 0x000000aa8d09723e */ /* 0x002fc400000010ff */
[----:B------:R-:W-:-:S03]  /*6340*/  F2FP.BF16.PACK_AB R10, R176, R165 ;  /* 0x000000a5b00a723e */ /* 0x000fc600000010ff */
[----:B------:R-:W-:Y:S01]  /*6350*/  HMMA.16816.F32.BF16 R20, R12, R80, RZ ;  /* 0x000000500c14723c */ /* 0x000fe200000418ff */
[----:B--2---:R-:W-:-:S04]  /*6360*/  FFMA.FTZ R2, R32, c[0x0][0x2d0], -R6 ;  /* 0x0000b40020027a23 */ /* 0x004fc80000010806 */
[----:B------:R1:W2:Y:S03]  /*6370*/  MUFU.EX2 R171, R2 ;  /* 0x0000000200ab7308 */ /* 0x0002a60000000800 */
[C---:B------:R-:W-:Y:S08]  /*6380*/  HMMA.16816.F32.BF16 R32, R12.reuse, R78, RZ ;  /* 0x0000004e0c20723c */ /* 0x040ff000000418ff */
[----:B------:R-:W-:Y:S01]  /*6390*/  HMMA.16816.F32.BF16 R24, R12, R88, RZ ;  /* 0x000000580c18723c */ /* 0x000fe200000418ff */
[----:B-1----:R-:W-:Y:S01]  /*63a0*/  FMNMX.FTZ R2, R125, R3, !PT ;  /* 0x000000037d027209 */ /* 0x002fe20007810000 */
[----:B------:R-:W-:-:S06]  /*63b0*/  FFMA.FTZ R3, R36, c[0x0][0x2d0], -R7 ;  /* 0x0000b40024037a23 */ /* 0x000fcc0000010807 */
[C---:B------:R-:W-:Y:S01]  /*63c0*/  HMMA.16816.F32.BF16 R28, R12.reuse, R96, RZ ;  /* 0x000000600c1c723c */ /* 0x040fe200000418ff */
[----:B--2---:R-:W-:Y:S02]  /*63d0*/  F2FP.BF16.PACK_AB R11, R171, R164 ;  /* 0x000000a4ab0b723e */ /* 0x004fe400000010ff */
[----:B------:R-:W-:Y:S01]  /*63e0*/  FMNMX.FTZ R2, R127, R2, !PT ;  /* 0x000000027f027209 */ /* 0x000fe20007810000 */
[----:B------:R1:W-:Y:S04]  /*63f0*/  MUFU.EX2 R137, R3 ;  /* 0x0000000300897308 */ /* 0x0003e80000000800 */
[C---:B------:R-:W-:Y:S08]  /*6400*/  HMMA.16816.F32.BF16 R36, R12.reuse, R82, RZ ;  /* 0x000000520c24723c */ /* 0x040ff000000418ff */
[----:B------:R-:W-:Y:S01]  /*6410*/  HMMA.16816.F32.BF16 R48, R12, R90, RZ ;  /* 0x0000005a0c30723c */ /* 0x000fe200000418ff */
[----:B-1----:R-:W-:Y:S01]  /*6420*/  FMNMX.FTZ R3, R146, R2, !PT ;  /* 0x0000000292037209 */ /* 0x002fe20007810000 */
[----:B------:R-:W-:-:S03]  /*6430*/  FFMA.FTZ R2, R40, c[0x0][0x2d0], -R7 ;  /* 0x0000b40028027a23 */ /* 0x000fc60000010807 */
[----:B------:R-:W-:Y:S01]  /*6440*/  FMNMX.FTZ R3, R147, R3, !PT ;  /* 0x0000000393037209 */ /* 0x000fe20007810000 */
[----:B------:R1:W2:Y:S02]  /*6450*/  MUFU.EX2 R239, R2 ;  /* 0x0000000200ef7308 */ /* 0x0002a40000000800 */
[----:B------:R-:W-:Y:S08]  /*6460*/  HMMA.16816.F32.BF16 R44, R12, R98, RZ ;  /* 0x000000620c2c723c */ /* 0x000ff000000418ff */
        /* <DEDUP_REMOVED lines=18> */
[----:B------:R-:W-:-:S04]  /*6590*/  FMNMX.FTZ R0, R233, R0, !PT ;  /* 0x00000000e9007209 */ /* 0x000fc80007810000 */
[----:B------:R-:W-:Y:S01]  /*65a0*/  FMNMX.FTZ R0, R234, R0, !PT ;  /* 0x00000000ea007209 */ /* 0x000fe20007810000 */
[----:B-1----:R-:W-:-:S04]  /*65b0*/  FFMA.FTZ R3, R43, c[0x0][0x2d0], -R7 ;  /* 0x0000b4002b037a23 */ /* 0x002fc80000010807 */
[----:B------:R-:W1:Y:S01]  /*65c0*/  SHFL.BFLY PT, R4, R0, 0x2, 0x1f ;  /* 0x0c401f0000047f89 */ /* 0x000e6200000e0000 */
[C---:B------:R-:W-:Y:S01]  /*65d0*/  HMMA.16816.F32.BF16 R40, R8.reuse, R92, R20 ;  /* 0x0000005c0828723c */ /* 0x040fe20000041814 */
[----:B------:R4:W-:Y:S07]  /*65e0*/  MUFU.EX2 R235, R3 ;  /* 0x0000000300eb7308 */ /* 0x0009ee0000000800 */
[C---:B------:R-:W-:Y:S08]  /*65f0*/  HMMA.16816.F32.BF16 R20, R8.reuse, R84, R24 ;  /* 0x000000540814723c */ /* 0x040ff00000041818 */
[----:B------:R-:W-:Y:S01]  /*6600*/  HMMA.16816.F32.BF16 R24, R8, R86, R48 ;  /* 0x000000560818723c */ /* 0x000fe20000041830 */
[----:B----4-:R-:W-:Y:S01]  /*6610*/  FMNMX.FTZ R3, R186, R2, !PT ;  /* 0x00000002ba037209 */ /* 0x010fe20007810000 */
[----:B------:R-:W-:-:S04]  /*6620*/  FFMA.FTZ R2, R56, c[0x0][0x2d0], -R6 ;  /* 0x0000b40038027a23 */ /* 0x000fc80000010806 */
[----:B------:R4:W-:Y:S01]  /*6630*/  MUFU.EX2 R148, R2 ;  /* 0x0000000200947308 */ /* 0x0009e20000000800 */
[----:B-1----:R-:W-:Y:S02]  /*6640*/  FMNMX.FTZ R0, R0, R4, !PT ;  /* 0x0000000400007209 */ /* 0x002fe40007810000 */
[----:B--2---:R-:W-:Y:S02]  /*6650*/  F2FP.BF16.PACK_AB R8, R239, R137 ;  /* 0x00000089ef08723e */ /* 0x004fe400000010ff */
[----:B---3--:R-:W-:Y:S01]  /*6660*/  F2FP.BF16.PACK_AB R10, R173, R236 ;  /* 0x000000ecad0a723e */ /* 0x008fe200000010ff */
[----:B------:R-:W1:Y:S01]  /*6670*/  SHFL.BFLY PT, R5, R0, 0x1, 0x1f ;  /* 0x0c201f0000057f89 */ /* 0x000e6200000e0000 */
[----:B----4-:R-:W-:Y:S01]  /*6680*/  FMNMX.FTZ R2, R188, R3, !PT ;  /* 0x00000003bc027209 */ /* 0x010fe20007810000 */
[----:B------:R-:W-:Y:S02]  /*6690*/  FFMA.FTZ R3, R57, c[0x0][0x2d0], -R6 ;  /* 0x0000b40039037a23 */ /* 0x000fe40000010806 */
[----:B------:R-:W-:Y:S01]  /*66a0*/  LDSM.16.MT88.4 R56, [R215+0x1100] ;  /* 0x00110000d738783b */ /* 0x000fe20000004200 */
[----:B------:R-:W-:Y:S01]  /*66b0*/  FMNMX.FTZ R2, R201, R2, !PT ;  /* 0x00000002c9027209 */ /* 0x000fe20007810000 */
[----:B------:R2:W3:Y:S03]  /*66c0*/  MUFU.EX2 R143, R3 ;  /* 0x00000003008f7308 */ /* 0x0004e60000000800 */
[----:B------:R-:W-:-:S04]  /*66d0*/  FMNMX.FTZ R2, R200, R2, !PT ;  /* 0x00000002c8027209 */ /* 0x000fc80007810000 */
[----:B------:R-:W-:Y:S02]  /*66e0*/  FMNMX.FTZ R2, R180, R2, !PT ;  /* 0x00000002b4027209 */ /* 0x000fe40007810000 */
[----:B-1----:R-:W-:Y:S01]  /*66f0*/  FMNMX.FTZ R128, R0, R5, !PT ;  /* 0x0000000500807209 */ /* 0x002fe20007810000 */
[----:B------:R-:W-:Y:S01]  /*6700*/  FFMA.FTZ R0, R108, c[0x0][0x2d0], -R6 ;  /* 0x0000b4006c007a23 */ /* 0x000fe20000010806 */
[----:B------:R-:W-:Y:S01]  /*6710*/  FMNMX.FTZ R2, R179, R2, !PT ;  /* 0x00000002b3027209 */ /* 0x000fe20007810000 */
[----:B------:R-:W-:Y:S01]  /*6720*/  IMAD.MOV.U32 R5, RZ, RZ, R238 ;  /* 0x000000ffff057224 */ /* 0x000fe200078e00ee */
[----:B------:R-:W-:Y:S01]  /*6730*/  FSETP.NEU.FTZ.AND P0, PT, R128, -INF , PT ;  /* 0xff8000008000780b */ /* 0x000fe20003f1d000 */
[----:B------:R1:W-:Y:S01]  /*6740*/  MUFU.EX2 R246, R0 ;  /* 0x0000000000f67308 */ /* 0x0003e20000000800 */
[----:B------:R-:W-:Y:S01]  /*6750*/  FMNMX.FTZ R2, R181, R2, !PT ;  /* 0x00000002b5027209 */ /* 0x000fe20007810000 */
[----:B--2---:R-:W-:Y:S01]  /*6760*/  FFMA.FTZ R3, R64, c[0x0][0x2d0], -R6 ;  /* 0x0000b40040037a23 */ /* 0x004fe20000010806 */
[----:B---3--:R-:W-:Y:S01]  /*6770*/  F2FP.BF16.PACK_AB R9, R143, R148 ;  /* 0x000000948f09723e */ /* 0x008fe200000010ff */
[----:B------:R-:W2:Y:S01]  /*6780*/  LDSM.16.MT88.4 R64, [R214+0x1100] ;  /* 0x00110000d640783b */ /* 0x000ea20000004200 */
[----:B------:R-:W-:-:S03]  /*6790*/  MOV R108, R176 ;  /* 0x000000b0006c7202 */ /* 0x000fc60000000f00 */
[----:B------:R3:W-:Y:S01]  /*67a0*/  MUFU.EX2 R168, R3 ;  /* 0x0000000300a87308 */ /* 0x0007e20000000800 */
[----:B-1----:R-:W-:Y:S02]  /*67b0*/  FFMA.FTZ R0, R111, c[0x0][0x2d0], -R6 ;  /* 0x0000b4006f007a23 */ /* 0x002fe40000010806 */
[----:B------:R-:W-:-:S05]  /*67c0*/  IMAD.MOV.U32 R111, RZ, RZ, R177 ;  /* 0x000000ffff6f7224 */ /* 0x000fca00078e00b1 */
[----:B------:R-:W-:Y:S01]  /*67d0*/  MUFU.EX2 R245, R0 ;  /* 0x0000000000f57308 */ /* 0x000fe20000000800 */
[----:B---3--:R-:W-:-:S07]  /*67e0*/  FFMA.FTZ R3, R72, c[0x0][0x2d0], -R6 ;  /* 0x0000b40048037a23 */ /* 0x008fce0000010806 */
[----:B------:R1:W3:Y:S02]  /*67f0*/  MUFU.EX2 R252, R3 ;  /* 0x0000000300fc7308 */ /* 0x0002e40000000800 */
[----:B-1----:R-:W-:Y:S01]  /*6800*/  FMNMX.FTZ R3, R184, R2, !PT ;  /* 0x00000002b8037209 */ /* 0x002fe20007810000 */
[----:B------:R-:W-:Y:S01]  /*6810*/  FFMA.FTZ R2, R110, c[0x0][0x2d0], -R7 ;  /* 0x0000b4006e027a23 */ /* 0x000fe20000010807 */
[----:B---3--:R-:W-:Y:S01]  /*6820*/  F2FP.BF16.PACK_AB R11, R252, R168 ;  /* 0x000000a8fc0b723e */ /* 0x008fe200000010ff */
[----:B------:R-:W-:Y:S01]  /*6830*/  IMAD.MOV.U32 R110, RZ, RZ, R171 ;  /* 0x000000ffff6e7224 */ /* 0x000fe200078e00ab */
[----:B------:R-:W-:Y:S02]  /*6840*/  FMNMX.FTZ R3, R183, R3, !PT ;  /* 0x00000003b7037209 */ /* 0x000fe40007810000 */
[----:B------:R1:W3:Y:S02]  /*6850*/  MUFU.EX2 R251, R2 ;  /* 0x0000000200fb7308 */ /* 0x0002e40000000800 */
[----:B------:R-:W-:Y:S01]  /*6860*/  FMNMX.FTZ R3, R182, R3, !PT ;  /* 0x00000003b6037209 */ /* 0x000fe20007810000 */
[C---:B------:R-:W-:Y:S04]  /*6870*/  HMMA.16816.F32.BF16 R48, R8.reuse, R60, R52 ;  /* 0x0000003c0830723c */ /* 0x040fe80000041834 */
[----:B------:R-:W4:Y:S04]  /*6880*/  SHFL.BFLY PT, R4, R3, 0x2, 0x1f ;  /* 0x0c401f0003047f89 */ /* 0x000f2800000e0000 */
[----:B------:R-:W-:Y:S01]  /*6890*/  HMMA.16816.F32.BF16 R16, R8, R62, R16 ;  /* 0x0000003e0810723c */ /* 0x000fe20000041810 */
[----:B-1----:R-:W-:-:S04]  /*68a0*/  FFMA.FTZ R2, R113, c[0x0][0x2d0], -R7 ;  /* 0x0000b40071027a23 */ /* 0x002fc80000010807 */
[----:B------:R1:W-:Y:S03]  /*68b0*/  MUFU.EX2 R249, R2 ;  /* 0x0000000200f97308 */ /* 0x0003e60000000800 */
[C---:B------:R-:W-:Y:S08]  /*68c0*/  HMMA.16816.F32.BF16 R44, R8.reuse, R68, R40 ;  /* 0x00000044082c723c */ /* 0x040ff00000041828 */
[----:B--2---:R-:W-:Y:S01]  /*68d0*/  HMMA.16816.F32.BF16 R40, R8, R64, R20 ;  /* 0x000000400828723c */ /* 0x004fe20000041814 */
[----:B----4-:R-:W-:Y:S01]  /*68e0*/  FMNMX.FTZ R3, R3, R4, !PT ;  /* 0x0000000403037209 */ /* 0x010fe20007810000 */
[----:B-1----:R-:W-:-:S04]  /*68f0*/  FFMA.FTZ R2, R119, c[0x0][0x2d0], -R7 ;  /* 0x0000b40077027a23 */ /* 0x002fc80000010807 */
[----:B------:R-:W1:Y:S02]  /*6900*/  SHFL.BFLY PT, R4, R3, 0x1, 0x1f ;  /* 0x0c201f0003047f89 */ /* 0x000e6400000e0000 */
[C---:B------:R-:W-:Y:S01]  /*6910*/  HMMA.16816.F32.BF16 R28, R8.reuse, R56, R12 ;  /* 0x00000038081c723c */ /* 0x040fe2000004180c */
[----:B------:R2:W4:Y:S07]  /*6920*/  MUFU.EX2 R250, R2 ;  /* 0x0000000200fa7308 */ /* 0x00052e0000000800 */
[C---:B------:R-:W-:Y:S07]  /*6930*/  HMMA.16816.F32.BF16 R20, R8.reuse, R70, R36 ;  /* 0x000000460814723c */ /* 0x040fee0000041824 */
[----:B------:R-:W-:Y:S01]  /*6940*/  MOV R39, R173 ;  /* 0x000000ad00277202 */ /* 0x000fe20000000f00 */
[----:B------:R-:W-:Y:S01]  /*6950*/  HMMA.16816.F32.BF16 R24, R8, R66, R24 ;  /* 0x000000420818723c */ /* 0x000fe20000041818 */
[----:B------:R-:W-:-:S02]  /*6960*/  IMAD.MOV.U32 R38, RZ, RZ, R172 ;  /* 0x000000ffff267224 */ /* 0x000fc400078e00ac */
[----:B--2---:R-:W-:Y:S01]  /*6970*/  FFMA.FTZ R2, R73, c[0x0][0x2d0], -R6 ;  /* 0x0000b40049027a23 */ /* 0x004fe20000010806 */
[----:B------:R-:W2:Y:S01]  /*6980*/  LDSM.16.MT88.4 R172, [R215+0x1900] ;  /* 0x00190000d7ac783b */ /* 0x000ea20000004200 */
[----:B------:R-:W-:Y:S02]  /*6990*/  IMAD.MOV.U32 R37, RZ, RZ, R137 ;  /* 0x000000ffff257224 */ /* 0x000fe400078e0089 */
[----:B------:R5:W-:Y:S01]  /*69a0*/  MUFU.EX2 R248, R2 ;  /* 0x0000000200f87308 */ /* 0x000be20000000800 */
[----:B-1----:R-:W-:Y:S01]  /*69b0*/  FMNMX.FTZ R3, R3, R4, !PT ;  /* 0x0000000403037209 */ /* 0x002fe20007810000 */
[----:B------:R-:W-:Y:S01]  /*69c0*/  HMMA.16816.F32.BF16 R12, R8, R58, R32 ;  /* 0x0000003a080c723c */ /* 0x000fe20000041820 */
[----:B------:R-:W-:-:S06]  /*69d0*/  IMAD.MOV.U32 R36, RZ, RZ, R136 ;  /* 0x000000ffff247224 */ /* 0x000fcc00078e0088 */
[----:B---3--:R-:W-:Y:S02]  /*69e0*/  F2FP.BF16.PACK_AB R8, R251, R235 ;  /* 0x000000ebfb08723e */ /* 0x008fe400000010ff */
[----:B----4-:R-:W-:Y:S02]  /*69f0*/  F2FP.BF16.PACK_AB R10, R250, R249 ;  /* 0x000000f9fa0a723e */ /* 0x010fe400000010ff */
[----:B------:R-:W-:Y:S01]  /*6a00*/  F2FP.BF16.PACK_AB R11, R245, R246 ;  /* 0x000000f6f50b723e */ /* 0x000fe200000010ff */
[----:B-----5:R-:W-:-:S04]  /*6a10*/  FFMA.FTZ R2, R75, c[0x0][0x2d0], -R6 ;  /* 0x0000b4004b027a23 */ /* 0x020fc80000010806 */
[----:B------:R1:W3:Y:S02]  /*6a20*/  MUFU.EX2 R247, R2 ;  /* 0x0000000200f77308 */ /* 0x0002e40000000800 */
[----:B-1----:R-:W-:Y:S01]  /*6a30*/  FMUL.FTZ R2, R128, c[0x0][0x2d0] ;  /* 0x0000b40080027a20 */ /* 0x002fe20000410000 */
[----:B---3--:R-:W-:-:S04]  /*6a40*/  F2FP.BF16.PACK_AB R9, R247, R248 ;  /* 0x000000f8f709723e */ /* 0x008fc800000010ff */
[----:B------:R-:W-:Y:S02]  /*6a50*/  FSEL R2, R2, RZ, P0 ;  /* 0x000000ff02027208 */ /* 0x000fe40000000000 */
[----:B------:R-:W-:Y:S01]  /*6a60*/  FSETP.NEU.FTZ.AND P0, PT, R3, -INF , PT ;  /* 0xff8000000300780b */ /* 0x000fe20003f1d000 */
[C---:B------:R-:W-:Y:S02]  /*6a70*/  HMMA.16816.F32.BF16 R136, R8.reuse, R156, R48 ;  /* 0x0000009c0888723c */ /* 0x040fe40000041830 */
[--C-:B------:R-:W-:Y:S02]  /*6a80*/  FFMA.FTZ R0, R74, c[0x0][0x2d0], -R2.reuse ;  /* 0x0000b4004a007a23 */ /* 0x100fe40000010802 */
[----:B------:R-:W1:Y:S01]  /*6a90*/  LDSM.16.MT88.4 R72, [R214+0x1900] ;  /* 0x00190000d648783b */ /* 0x000e620000004200 */
[----:B------:R-:W-:Y:S01]  /*6aa0*/  FFMA.FTZ R4, R122, c[0x0][0x2d0], -R2 ;  /* 0x0000b4007a047a23 */ /* 0x000fe20000010802 */
[----:B------:R3:W-:Y:S01]  /*6ab0*/  MUFU.EX2 R244, R0 ;  /* 0x0000000000f47308 */ /* 0x0007e20000000800 */
[----:B------:R-:W-:Y:S01]  /*6ac0*/  IMAD.MOV.U32 R49, RZ, RZ, R149 ;  /* 0x000000ffff317224 */ /* 0x000fe200078e0095 */
[----:B------:R-:W-:Y:S01]  /*6ad0*/  MOV R48, R148 ;  /* 0x0000009400307202 */ /* 0x000fe20000000f00 */
[----:B------:R-:W-:Y:S01]  /*6ae0*/  IMAD.MOV.U32 R50, RZ, RZ, R168 ;  /* 0x000000ffff327224 */ /* 0x000fe200078e00a8 */
[----:B------:R-:W-:Y:S01]  /*6af0*/  HMMA.16816.F32.BF16 R148, R8, R158, R16 ;  /* 0x0000009e0894723c */ /* 0x000fe20000041810 */
[----:B------:R-:W-:-:S06]  /*6b00*/  MOV R51, R165 ;  /* 0x000000a500337202 */ /* 0x000fcc0000000f00 */
[----:B------:R-:W-:Y:S01]  /*6b10*/  IMAD.MOV.U32 R19, RZ, RZ, R239 ;  /* 0x000000ffff137224 */ /* 0x000fe200078e00ef */
[C---:B--2---:R-:W-:Y:S01]  /*6b20*/  HMMA.16816.F32.BF16 R52, R8.reuse, R174, R12 ;  /* 0x000000ae0834723c */ /* 0x044fe2000004180c */
[----:B------:R-:W-:Y:S01]  /*6b30*/  MUFU.EX2 R239, R4 ;  /* 0x0000000400ef7308 */ /* 0x000fe20000000800 */
[----:B------:R-:W-:Y:S02]  /*6b40*/  IMAD.MOV.U32 R16, RZ, RZ, R153 ;  /* 0x000000ffff107224 */ /* 0x000fe400078e0099 */
[----:B---3--:R-:W-:Y:S02]  /*6b50*/  FFMA.FTZ R0, R109, c[0x0][0x2d0], -R2 ;  /* 0x0000b4006d007a23 */ /* 0x008fe40000010802 */
[----:B------:R-:W-:Y:S02]  /*6b60*/  IMAD.MOV.U32 R109, RZ, RZ, R237 ;  /* 0x000000ffff6d7224 */ /* 0x000fe400078e00ed */
[----:B------:R-:W-:Y:S01]  /*6b70*/  IMAD.MOV.U32 R17, RZ, RZ, R152 ;  /* 0x000000ffff117224 */ /* 0x000fe200078e0098 */
[----:B------:R2:W3:Y:S01]  /*6b80*/  MUFU.EX2 R242, R0 ;  /* 0x0000000000f27308 */ /* 0x0004e20000000800 */
[----:B------:R-:W-:Y:S01]  /*6b90*/  HMMA.16816.F32.BF16 R152, R8, R132, R44 ;  /* 0x000000840898723c */ /* 0x000fe2000004182c */
[----:B------:R-:W-:-:S06]  /*6ba0*/  IMAD.MOV.U32 R18, RZ, RZ, R170 ;  /* 0x000000ffff127224 */ /* 0x000fcc00078e00aa */
[----:B------:R-:W-:Y:S02]  /*6bb0*/  IMAD.MOV.U32 R47, RZ, RZ, R164 ;  /* 0x000000ffff2f7224 */ /* 0x000fe400078e00a4 */
[--C-:B--2---:R-:W-:Y:S01]  /*6bc0*/  FFMA.FTZ R0, R112, c[0x0][0x2d0], -R2.reuse ;  /* 0x0000b40070007a23 */ /* 0x104fe20000010802 */
[----:B-1----:R-:W-:Y:S03]  /*6bd0*/  HMMA.16816.F32.BF16 R164, R8, R72, R40 ;  /* 0x0000004808a4723c */ /* 0x002fe60000041828 */
[----:B------:R1:W-:Y:S02]  /*6be0*/  MUFU.EX2 R243, R0 ;  /* 0x0000000000f37308 */ /* 0x0003e40000000800 */
[----:B-1----:R-:W-:-:S06]  /*6bf0*/  FFMA.FTZ R0, R116, c[0x0][0x2d0], -R2 ;  /* 0x0000b40074007a23 */ /* 0x002fcc0000010802 */
[----:B------:R1:W2:Y:S02]  /*6c00*/  MUFU.EX2 R240, R0 ;  /* 0x0000000000f07308 */ /* 0x0002a40000000800 */
[----:B-1----:R-:W-:Y:S02]  /*6c10*/  FFMA.FTZ R0, R121, c[0x0][0x2d0], -R2 ;  /* 0x0000b40079007a23 */ /* 0x002fe40000010802 */
[----:B------:R-:W-:-:S04]  /*6c20*/  IMAD.MOV.U32 R121, RZ, RZ, R169 ;  /* 0x000000ffff797224 */ /* 0x000fc800078e00a9 */
[----:B------:R1:W-:Y:S01]  /*6c30*/  MUFU.EX2 R241, R0 ;  /* 0x0000000000f17308 */ /* 0x0003e20000000800 */
[----:B------:R-:W-:Y:S01]  /*6c40*/  HMMA.16816.F32.BF16 R168, R8, R134, R20 ;  /* 0x0000008608a8723c */ /* 0x000fe20000041814 */
[----:B-1----:R-:W-:-:S05]  /*6c50*/  FMUL.FTZ R0, R3, c[0x0][0x2d0] ;  /* 0x0000b40003007a20 */ /* 0x002fca0000410000 */
[----:B------:R-:W-:Y:S02]  /*6c60*/  FSEL R0, R0, RZ, P0 ;  /* 0x000000ff00007208 */ /* 0x000fe40000000000 */
[----:B------:R-:W-:-:S03]  /*6c70*/  PLOP3.LUT P0, PT, PT, PT, UP0, 0x40, 0x0 ;  /* 0x000000000000781c */ /* 0x000fc60003f0e808 */
[----:B------:R-:W-:-:S04]  /*6c80*/  FFMA.FTZ R4, R114, c[0x0][0x2d0], -R0 ;  /* 0x0000b40072047a23 */ /* 0x000fc80000010800 */
[----:B------:R1:W-:Y:S02]  /*6c90*/  MUFU.EX2 R178, R4 ;  /* 0x0000000400b27308 */ /* 0x0003e40000000800 */
[--C-:B-1----:R-:W-:Y:S02]  /*6ca0*/  FFMA.FTZ R4, R115, c[0x0][0x2d0], -R0.reuse ;  /* 0x0000b40073047a23 */ /* 0x102fe40000010800 */
[----:B------:R-:W-:Y:S04]  /*6cb0*/  HMMA.16816.F32.BF16 R112, R8, R74, R24 ;  /* 0x0000004a0870723c */ /* 0x000fe80000041818 */
[----:B------:R1:W4:Y:S02]  /*6cc0*/  MUFU.EX2 R177, R4 ;  /* 0x0000000400b17308 */ /* 0x0003240000000800 */
[----:B-1----:R-:W-:-:S06]  /*6cd0*/  FFMA.FTZ R4, R117, c[0x0][0x2d0], -R0 ;  /* 0x0000b40075047a23 */ /* 0x002fcc0000010800 */
[----:B------:R1:W-:Y:S02]  /*6ce0*/  MUFU.EX2 R122, R4 ;  /* 0x00000004007a7308 */ /* 0x0003e40000000800 */
[----:B-1----:R-:W-:Y:S02]  /*6cf0*/  FFMA.FTZ R4, R118, c[0x0][0x2d0], -R0 ;  /* 0x0000b40076047a23 */ /* 0x002fe40000010800 */
[----:B------:R-:W-:Y:S04]  /*6d00*/  HMMA.16816.F32.BF16 R116, R8, R172, R28 ;  /* 0x000000ac0874723c */ /* 0x000fe8000004181c */
[----:B------:R1:W5:Y:S03]  /*6d10*/  MUFU.EX2 R176, R4 ;  /* 0x0000000400b07308 */ /* 0x0003660000000800 */
[----:B---3--:R-:W-:-:S02]  /*6d20*/  F2FP.BF16.PACK_AB R8, R242, R244 ;  /* 0x000000f4f208723e */ /* 0x008fc400000010ff */
[----:B--2---:R-:W-:Y:S02]  /*6d30*/  F2FP.BF16.PACK_AB R10, R240, R243 ;  /* 0x000000f3f00a723e */ /* 0x004fe400000010ff */
[----:B----4-:R-:W-:Y:S01]  /*6d40*/  F2FP.BF16.PACK_AB R9, R177, R178 ;  /* 0x000000b2b109723e */ /* 0x010fe200000010ff */
[--C-:B-1----:R-:W-:Y:S01]  /*6d50*/  FFMA.FTZ R4, R124, c[0x0][0x2d0], -R2.reuse ;  /* 0x0000b4007c047a23 */ /* 0x102fe20000010802 */
[----:B-----5:R-:W-:Y:S01]  /*6d60*/  F2FP.BF16.PACK_AB R11, R176, R122 ;  /* 0x0000007ab00b723e */ /* 0x020fe200000010ff */
[----:B------:R-:W-:Y:S02]  /*6d70*/  IMAD.MOV.U32 R124, RZ, RZ, R121 ;  /* 0x000000ffff7c7224 */ /* 0x000fe400078e0079 */
[----:B------:R1:W-:Y:S04]  /*6d80*/  MUFU.EX2 R238, R4 ;  /* 0x0000000400ee7308 */ /* 0x0003e80000000800 */
[C---:B------:R-:W-:Y:S08]  /*6d90*/  HMMA.16816.F32.BF16 R24, R8.reuse, R80, RZ ;  /* 0x000000500818723c */ /* 0x040ff000000418ff */
[----:B------:R-:W-:Y:S01]  /*6da0*/  HMMA.16816.F32.BF16 R32, R8, R76, RZ ;  /* 0x0000004c0820723c */ /* 0x000fe200000418ff */
[----:B-1----:R-:W-:-:S02]  /*6db0*/  FFMA.FTZ R4, R126, c[0x0][0x2d0], -R2 ;  /* 0x0000b4007e047a23 */ /* 0x002fc40000010802 */
[----:B------:R-:W-:-:S04]  /*6dc0*/  IMAD.MOV.U32 R126, RZ, RZ, R17 ;  /* 0x000000ffff7e7224 */ /* 0x000fc800078e0011 */
[----:B------:R-:W-:Y:S01]  /*6dd0*/  MOV R76, R16 ;  /* 0x00000010004c7202 */ /* 0x000fe20000000f00 */
[----:B------:R1:W2:Y:S01]  /*6de0*/  MUFU.EX2 R237, R4 ;  /* 0x0000000400ed7308 */ /* 0x0002a20000000800 */
[----:B------:R-:W-:Y:S01]  /*6df0*/  HMMA.16816.F32.BF16 R20, R8, R82, RZ ;  /* 0x000000520814723c */ /* 0x000fe200000418ff */
[----:B------:R-:W-:-:S06]  /*6e00*/  IMAD.MOV.U32 R77, RZ, RZ, R47 ;  /* 0x000000ffff4d7224 */ /* 0x000fcc00078e002f */
[----:B------:R-:W-:Y:S01]  /*6e10*/  IMAD.MOV.U32 R83, RZ, RZ, R36 ;  /* 0x000000ffff537224 */ /* 0x000fe200078e0024 */
[----:B------:R-:W-:Y:S01]  /*6e20*/  HMMA.16816.F32.BF16 R28, R8, R78, RZ ;  /* 0x0000004e081c723c */ /* 0x000fe200000418ff */
[----:B------:R-:W-:Y:S02]  /*6e30*/  IMAD.MOV.U32 R82, RZ, RZ, R49 ;  /* 0x000000ffff527224 */ /* 0x000fe400078e0031 */
[----:B-1----:R-:W-:-:S05]  /*6e40*/  FFMA.FTZ R4, R120, c[0x0][0x2d0], -R0 ;  /* 0x0000b40078047a23 */ /* 0x002fca0000010800 */
[C---:B------:R-:W-:Y:S01]  /*6e50*/  HMMA.16816.F32.BF16 R12, R8.reuse, R96, RZ ;  /* 0x00000060080c723c */ /* 0x040fe200000418ff */
[----:B------:R-:W-:Y:S01]  /*6e60*/  IMAD.MOV.U32 R79, RZ, RZ, R18 ;  /* 0x000000ffff4f7224 */ /* 0x000fe200078e0012 */
[----:B------:R-:W-:Y:S01]  /*6e70*/  MOV R78, R48 ;  /* 0x00000030004e7202 */ /* 0x000fe20000000f00 */
[----:B------:R1:W-:Y:S05]  /*6e80*/  MUFU.EX2 R120, R4 ;  /* 0x0000000400787308 */ /* 0x0003ea0000000800 */
[----:B------:R-:W-:Y:S07]  /*6e90*/  HMMA.16816.F32.BF16 R40, R8, R98, RZ ;  /* 0x000000620828723c */ /* 0x000fee00000418ff */
[----:B------:R-:W-:-:S02]  /*6ea0*/  IMAD.MOV.U32 R98, RZ, RZ, R50 ;  /* 0x000000ffff627224 */ /* 0x000fc400078e0032 */
[----:B-1----:R-:W-:Y:S02]  /*6eb0*/  FFMA.FTZ R4, R123, c[0x0][0x2d0], -R0 ;  /* 0x0000b4007b047a23 */ /* 0x002fe40000010800 */
[----:B------:R-:W-:Y:S02]  /*6ec0*/  IMAD.MOV.U32 R123, RZ, RZ, R19 ;  /* 0x000000ffff7b7224 */ /* 0x000fe400078e0013 */
[----:B------:R1:W3:Y:S01]  /*6ed0*/  MUFU.EX2 R121, R4 ;  /* 0x0000000400797308 */ /* 0x0002e20000000800 */
[----:B------:R-:W-:Y:S07]  /*6ee0*/  HMMA.16816.F32.BF16 R16, R8, R88, RZ ;  /* 0x000000580810723c */ /* 0x000fee00000418ff */
[----:B------:R-:W-:Y:S01]  /*6ef0*/  MOV R88, R38 ;  /* 0x0000002600587202 */ /* 0x000fe20000000f00 */
[----:B------:R-:W-:-:S02]  /*6f00*/  IMAD.MOV.U32 R89, RZ, RZ, R39 ;  /* 0x000000ffff597224 */ /* 0x000fc400078e0027 */
[--C-:B-1----:R-:W-:Y:S02]  /*6f10*/  FFMA.FTZ R4, R125, c[0x0][0x2d0], -R0.reuse ;  /* 0x0000b4007d047a23 */ /* 0x102fe40000010800 */
[----:B------:R-:W-:Y:S02]  /*6f20*/  IMAD.MOV.U32 R125, RZ, RZ, R51 ;  /* 0x000000ffff7d7224 */ /* 0x000fe400078e0033 */
[----:B------:R1:W-:Y:S02]  /*6f30*/  MUFU.EX2 R80, R4 ;  /* 0x0000000400507308 */ /* 0x0003e40000000800 */
[----:B-1----:R-:W-:Y:S02]  /*6f40*/  FFMA.FTZ R4, R127, c[0x0][0x2d0], -R0 ;  /* 0x0000b4007f047a23 */ /* 0x002fe40000010800 */
[----:B------:R-:W-:-:S04]  /*6f50*/  IMAD.MOV.U32 R127, RZ, RZ, R37 ;  /* 0x000000ffff7f7224 */ /* 0x000fc800078e0025 */
[----:B------:R-:W1:Y:S01]  /*6f60*/  MUFU.EX2 R81, R4 ;  /* 0x0000000400517308 */ /* 0x000e620000000800 */
[----:B------:R-:W-:Y:S07]  /*6f70*/  HMMA.16816.F32.BF16 R36, R8, R90, RZ ;  /* 0x0000005a0824723c */ /* 0x000fee00000418ff */
[----:B------:R-:W-:Y:S01]  /*6f80*/  F2FP.BF16.PACK_AB R8, R239, R241 ;  /* 0x000000f1ef08723e */ /* 0x000fe200000010ff */
[----:B------:R-:W-:Y:S01]  /*6f90*/  IMAD.MOV.U32 R91, RZ, RZ, R83 ;  /* 0x000000ffff5b7224 */ /* 0x000fe200078e0053 */
[----:B--2---:R-:W-:Y:S01]  /*6fa0*/  F2FP.BF16.PACK_AB R10, R237, R238 ;  /* 0x000000eeed0a723e */ /* 0x004fe200000010ff */
[----:B------:R-:W-:Y:S01]  /*6fb0*/  IMAD.MOV.U32 R83, RZ, RZ, R77 ;  /* 0x000000ffff537224 */ /* 0x000fe200078e004d */
[----:B---3--:R-:W-:Y:S01]  /*6fc0*/  F2FP.BF16.PACK_AB R9, R121, R120 ;  /* 0x000000787909723e */ /* 0x008fe200000010ff */
[----:B------:R-:W-:Y:S01]  /*6fd0*/  IMAD.MOV.U32 R90, RZ, RZ, R78 ;  /* 0x000000ffff5a7224 */ /* 0x000fe200078e004e */
[----:B-1----:R-:W-:Y:S01]  /*6fe0*/  F2FP.BF16.PACK_AB R11, R81, R80 ;  /* 0x00000050510b723e */ /* 0x002fe200000010ff */
[----:B------:R-:W-:-:S06]  /*6ff0*/  FFMA.FTZ R4, R162, c[0x0][0x2d0], -R7 ;  /* 0x0000b400a2047a23 */ /* 0x000fcc0000010807 */
[C---:B------:R-:W-:Y:S07]  /*7000*/  HMMA.16816.F32.BF16 R48, R8.reuse, R104, R32 ;  /* 0x000000680830723c */ /* 0x040fee0000041820 */
[----:B------:R-:W-:Y:S01]  /*7010*/  IMAD.MOV.U32 R104, RZ, RZ, R236 ;  /* 0x000000ffff687224 */ /* 0x000fe200078e00ec */
[----:B------:R-:W-:Y:S01]  /*7020*/  HMMA.16816.F32.BF16 R20, R8, R94, R20 ;  /* 0x0000005e0814723c */ /* 0x000fe20000041814 */
[----:B------:R1:W-:Y:S01]  /*7030*/  MUFU.EX2 R236, R4 ;  /* 0x0000000400ec7308 */ /* 0x0003e20000000800 */
[----:B------:R-:W-:-:S06]  /*7040*/  MOV R105, R79 ;  /* 0x0000004f00697202 */ /* 0x000fcc0000000f00 */
[C---:B------:R-:W-:Y:S07]  /*7050*/  HMMA.16816.F32.BF16 R32, R8.reuse, R84, R16 ;  /* 0x000000540820723c */ /* 0x040fee0000041810 */
[----:B------:R-:W-:Y:S01]  /*7060*/  MOV R84, R88 ;  /* 0x0000005800547202 */ /* 0x000fe20000000f00 */
[----:B------:R-:W-:Y:S01]  /*7070*/  IMAD.MOV.U32 R88, RZ, RZ, R127 ;  /* 0x000000ffff587224 */ /* 0x000fe200078e007f */
[----:B------:R-:W-:Y:S01]  /*7080*/  HMMA.16816.F32.BF16 R44, R8, R92, R24 ;  /* 0x0000005c082c723c */ /* 0x000fe20000041818 */
[----:B-1----:R-:W-:-:S02]  /*7090*/  FFMA.FTZ R4, R161, c[0x0][0x2d0], -R2 ;  /* 0x0000b400a1047a23 */ /* 0x002fc40000010802 */
[----:B------:R-:W-:Y:S02]  /*70a0*/  IMAD.MOV.U32 R127, RZ, RZ, R76 ;  /* 0x000000ffff7f7224 */ /* 0x000fe400078e004c */
[----:B------:R1:W-:Y:S01]  /*70b0*/  MUFU.EX2 R95, R4 ;  /* 0x00000004005f7308 */ /* 0x0003e20000000800 */
[----:B------:R-:W-:Y:S01]  /*70c0*/  IMAD.MOV.U32 R85, RZ, RZ, R104 ;  /* 0x000000ffff557224 */ /* 0x000fe200078e0068 */
[----:B------:R-:W-:Y:S01]  /*70d0*/  MOV R93, R235 ;  /* 0x000000eb005d7202 */ /* 0x000fe20000000f00 */
[----:B------:R-:W-:Y:S01]  /*70e0*/  HMMA.16816.F32.BF16 R28, R8, R106, R28 ;  /* 0x0000006a081c723c */ /* 0x000fe2000004181c */
[----:B------:R-:W-:Y:S02]  /*70f0*/  IMAD.MOV.U32 R92, RZ, RZ, R105 ;  /* 0x000000ffff5c7224 */ /* 0x000fe400078e0069 */
[----:B------:R-:W-:Y:S01]  /*7100*/  IMAD.MOV.U32 R104, RZ, RZ, R91 ;  /* 0x000000ffff687224 */ /* 0x000fe200078e005b */
[----:B------:R-:W-:Y:S01]  /*7110*/  MOV R91, R82 ;  /* 0x00000052005b7202 */ /* 0x000fe20000000f00 */
[----:B------:R-:W-:-:S02]  /*7120*/  IMAD.MOV.U32 R105, RZ, RZ, R88 ;  /* 0x000000ffff697224 */ /* 0x000fc400078e0058 */
[----:B------:R-:W-:Y:S01]  /*7130*/  IMAD.MOV.U32 R88, RZ, RZ, R109 ;  /* 0x000000ffff587224 */ /* 0x000fe200078e006d */
[C---:B------:R-:W-:Y:S01]  /*7140*/  HMMA.16816.F32.BF16 R24, R8.reuse, R100, R12 ;  /* 0x000000640818723c */ /* 0x040fe2000004180c */
[----:B------:R-:W-:Y:S01]  /*7150*/  IMAD.MOV.U32 R82, RZ, RZ, R111 ;  /* 0x000000ffff527224 */ /* 0x000fe200078e006f */
[----:B------:R-:W-:Y:S01]  /*7160*/  MOV R109, R110 ;  /* 0x0000006e006d7202 */ /* 0x000fe20000000f00 */
[----:B------:R-:W-:Y:S02]  /*7170*/  IMAD.MOV.U32 R111, RZ, RZ, R143 ;  /* 0x000000ffff6f7224 */ /* 0x000fe400078e008f */
[----:B-1----:R-:W-:Y:S02]  /*7180*/  FFMA.FTZ R4, R160, c[0x0][0x2d0], -R2 ;  /* 0x0000b400a0047a23 */ /* 0x002fe40000010802 */
[----:B------:R-:W-:Y:S01]  /*7190*/  IMAD.MOV.U32 R110, RZ, RZ, R141 ;  /* 0x000000ffff6e7224 */ /* 0x000fe200078e008d */
[----:B------:R-:W-:Y:S01]  /*71a0*/  HMMA.16816.F32.BF16 R16, R8, R86, R36 ;  /* 0x000000560810723c */ /* 0x000fe20000041824 */
[----:B------:R1:W2:Y:S01]  /*71b0*/  MUFU.EX2 R96, R4 ;  /* 0x0000000400607308 */ /* 0x0002a20000000800 */
[----:B------:R-:W3:Y:S01]  /*71c0*/  LDSM.16.MT88.4 R36, [R213+0x2100] ;  /* 0x00210000d524783b */ /* 0x000ee20000004200 */
[----:B------:R-:W-:Y:S01]  /*71d0*/  IMAD.MOV.U32 R101, RZ, RZ, R109 ;  /* 0x000000ffff657224 */ /* 0x000fe200078e006d */
[----:B------:R-:W-:-:S04]  /*71e0*/  MOV R100, R111 ;  /* 0x0000006f00647202 */ /* 0x000fc80000000f00 */
[----:B------:R-:W-:Y:S07]  /*71f0*/  HMMA.16816.F32.BF16 R12, R8, R102, R40 ;  /* 0x00000066080c723c */ /* 0x000fee0000041828 */
[----:B------:R-:W-:Y:S01]  /*7200*/  IMAD.MOV.U32 R42, RZ, RZ, R104 ;  /* 0x000000ffff2a7224 */ /* 0x000fe200078e0068 */
[----:B------:R-:W-:Y:S01]  /*7210*/  MOV R40, R91 ;  /* 0x0000005b00287202 */ /* 0x000fe20000000f00 */
[----:B-1----:R-:W-:Y:S01]  /*7220*/  FFMA.FTZ R4, R145, c[0x0][0x2d0], -R2 ;  /* 0x0000b40091047a23 */ /* 0x002fe20000010802 */
[----:B--2---:R-:W-:Y:S01]  /*7230*/  F2FP.BF16.PACK_AB R8, R96, R95 ;  /* 0x0000005f6008723e */ /* 0x004fe200000010ff */
[----:B------:R-:W-:-:S02]  /*7240*/  IMAD.MOV.U32 R43, RZ, RZ, R105 ;  /* 0x000000ffff2b7224 */ /* 0x000fc400078e0069 */
[----:B------:R1:W-:Y:S01]  /*7250*/  MUFU.EX2 R97, R4 ;  /* 0x0000000400617308 */ /* 0x0003e20000000800 */
[----:B------:R-:W-:Y:S02]  /*7260*/  IMAD.MOV.U32 R102, RZ, RZ, R110 ;  /* 0x000000ffff667224 */ /* 0x000fe400078e006e */
[----:B-1----:R-:W-:-:S05]  /*7270*/  FFMA.FTZ R4, R144, c[0x0][0x2d0], -R2 ;  /* 0x0000b40090047a23 */ /* 0x002fca0000010802 */
        /* <DEDUP_REMOVED lines=14> */
[C---:B------:R-:W-:Y:S01]  /*7360*/  HMMA.16816.F32.BF16 R144, R8.reuse, R62, R28 ;  /* 0x0000003e0890723c */ /* 0x040fe2000004181c */
[----:B------:R-:W-:Y:S07]  /*7370*/  LDSM.16.MT88.4 R28, [R214+0x2100] ;  /* 0x00210000d61c783b */ /* 0x000fee0000004200 */
[----:B------:R-:W-:Y:S01]  /*7380*/  HMMA.16816.F32.BF16 R104, R8, R64, R32 ;  /* 0x000000400868723c */ /* 0x000fe20000041820 */
[----:B------:R-:W4:Y:S01]  /*7390*/  LDSM.16.MT88.4 R32, [R216+0x2100] ;  /* 0x00210000d820783b */ /* 0x000f220000004200 */
[----:B-1----:R-:W-:-:S04]  /*73a0*/  FFMA.FTZ R4, R190, c[0x0][0x2d0], -R7 ;  /* 0x0000b400be047a23 */ /* 0x002fc80000010807 */
[----:B------:R1:W-:Y:S02]  /*73b0*/  MUFU.EX2 R190, R4 ;  /* 0x0000000400be7308 */ /* 0x0003e40000000800 */
[----:B------:R-:W-:Y:S07]  /*73c0*/  HMMA.16816.F32.BF16 R44, R8, R68, R44 ;  /* 0x00000044082c723c */ /* 0x000fee000004182c */
[----:B------:R-:W-:Y:S02]  /*73d0*/  IMAD.MOV.U32 R68, RZ, RZ, R85 ;  /* 0x000000ffff447224 */ /* 0x000fe400078e0055 */
[----:B-1----:R-:W-:-:S02]  /*73e0*/  FFMA.FTZ R4, R194, c[0x0][0x2d0], -R7 ;  /* 0x0000b400c2047a23 */ /* 0x002fc40000010807 */
[----:B------:R-:W-:Y:S01]  /*73f0*/  IMAD.MOV.U32 R194, RZ, RZ, R93 ;  /* 0x000000ffffc27224 */ /* 0x000fe200078e005d */
[----:B------:R-:W-:Y:S01]  /*7400*/  MOV R93, R90 ;  /* 0x0000005a005d7202 */ /* 0x000fe20000000f00 */
[----:B------:R1:W5:Y:S01]  /*7410*/  MUFU.EX2 R192, R4 ;  /* 0x0000000400c07308 */ /* 0x0003620000000800 */
[----:B------:R-:W-:Y:S02]  /*7420*/  IMAD.MOV.U32 R90, RZ, RZ, R89 ;  /* 0x000000ffff5a7224 */ /* 0x000fe400078e0059 */
[----:B------:R-:W-:Y:S02]  /*7430*/  IMAD.MOV.U32 R89, RZ, RZ, R108 ;  /* 0x000000ffff597224 */ /* 0x000fe400078e006c */
[----:B------:R-:W-:Y:S02]  /*7440*/  IMAD.MOV.U32 R108, RZ, RZ, R142 ;  /* 0x000000ffff6c7224 */ /* 0x000fe400078e008e */
[----:B------:R-:W-:Y:S01]  /*7450*/  HMMA.16816.F32.BF16 R140, R8, R60, R48 ;  /* 0x0000003c088c723c */ /* 0x000fe20000041830 */
[----:B------:R-:W-:-:S02]  /*7460*/  IMAD.MOV.U32 R41, RZ, RZ, R90 ;  /* 0x000000ffff297224 */ /* 0x000fc400078e005a */
[----:B------:R-:W-:Y:S02]  /*7470*/  IMAD.MOV.U32 R103, RZ, RZ, R108 ;  /* 0x000000ffff677224 */ /* 0x000fe400078e006c */
[----:B------:R-:W-:Y:S02]  /*7480*/  IMAD.MOV.U32 R85, RZ, RZ, R89 ;  /* 0x000000ffff557224 */ /* 0x000fe400078e0059 */
[----:B------:R-:W-:Y:S01]  /*7490*/  MOV R48, R84 ;  /* 0x0000005400307202 */ /* 0x000fe20000000f00 */
[C---:B------:R-:W-:Y:S01]  /*74a0*/  HMMA.16816.F32.BF16 R60, R8.reuse, R56, R24 ;  /* 0x00000038083c723c */ /* 0x040fe20000041818 */
[----:B-1----:R-:W-:Y:S01]  /*74b0*/  FFMA.FTZ R4, R195, c[0x0][0x2d0], -R7 ;  /* 0x0000b400c3047a23 */ /* 0x002fe20000010807 */
[----:B------:R-:W-:Y:S01]  /*74c0*/  MOV R84, R93 ;  /* 0x0000005d00547202 */ /* 0x000fe20000000f00 */
[----:B------:R-:W-:Y:S01]  /*74d0*/  IMAD.MOV.U32 R195, RZ, RZ, R88 ;  /* 0x000000ffffc37224 */ /* 0x000fe200078e0058 */
[----:B------:R-:W-:Y:S01]  /*74e0*/  MOV R69, R103 ;  /* 0x0000006700457202 */ /* 0x000fe20000000f00 */
[----:B------:R1:W-:Y:S01]  /*74f0*/  MUFU.EX2 R131, R4 ;  /* 0x0000000400837308 */ /* 0x0003e20000000800 */
[----:B------:R-:W-:Y:S01]  /*7500*/  IMAD.MOV.U32 R49, RZ, RZ, R100 ;  /* 0x000000ffff317224 */ /* 0x000fe200078e0064 */
[----:B------:R-:W-:Y:S01]  /*7510*/  LDSM.16.MT88.4 R24, [R216+0x2900] ;  /* 0x00290000d818783b */ /* 0x000fe20000004200 */
[----:B------:R-:W-:Y:S01]  /*7520*/  HMMA.16816.F32.BF16 R108, R8, R66, R16 ;  /* 0x00000042086c723c */ /* 0x000fe20000041810 */
[----:B------:R-:W-:-:S02]  /*7530*/  IMAD.MOV.U32 R51, RZ, RZ, R101 ;  /* 0x000000ffff337224 */ /* 0x000fc400078e0065 */
[----:B------:R-:W-:Y:S01]  /*7540*/  LDSM.16.MT88.4 R16, [R213+0x2900] ;  /* 0x00290000d510783b */ /* 0x000fe20000004200 */
[----:B------:R-:W-:-:S04]  /*7550*/  IMAD.MOV.U32 R50, RZ, RZ, R85 ;  /* 0x000000ffff327224 */ /* 0x000fc800078e0055 */
[C---:B------:R-:W-:Y:S01]  /*7560*/  HMMA.16816.F32.BF16 R56, R8.reuse, R58, R12 ;  /* 0x0000003a0838723c */ /* 0x040fe2000004180c */
[----:B-1----:R-:W-:Y:S02]  /*7570*/  FFMA.FTZ R4, R196, c[0x0][0x2d0], -R7 ;  /* 0x0000b400c4047a23 */ /* 0x002fe40000010807 */
[----:B------:R-:W-:Y:S02]  /*7580*/  IMAD.MOV.U32 R196, RZ, RZ, R98 ;  /* 0x000000ffffc47224 */ /* 0x000fe400078e0062 */
[----:B------:R1:W-:Y:S02]  /*7590*/  MUFU.EX2 R98, R4 ;  /* 0x0000000400627308 */ /* 0x0003e40000000800 */
[----:B-1----:R-:W-:Y:S02]  /*75a0*/  FFMA.FTZ R4, R163, c[0x0][0x2d0], -R6 ;  /* 0x0000b400a3047a23 */ /* 0x002fe40000010806 */
[----:B------:R-:W-:Y:S01]  /*75b0*/  HMMA.16816.F32.BF16 R160, R8, R70, R20 ;  /* 0x0000004608a0723c */ /* 0x000fe20000041814 */
[----:B------:R-:W1:Y:S03]  /*75c0*/  LDSM.16.MT88.4 R20, [R215+0x2100] ;  /* 0x00210000d714783b */ /* 0x000e660000004200 */
[----:B------:R3:W-:Y:S03]  /*75d0*/  MUFU.EX2 R94, R4 ;  /* 0x00000004005e7308 */ /* 0x0007e60000000800 */
[----:B------:R-:W-:Y:S01]  /*75e0*/  IMAD.MOV.U32 R71, RZ, RZ, R92 ;  /* 0x000000ffff477224 */ /* 0x000fe200078e005c */
[----:B--2---:R-:W-:-:S02]  /*75f0*/  F2FP.BF16.PACK_AB R8, R235, R236 ;  /* 0x000000eceb08723e */ /* 0x004fc400000010ff */
[----:B-----5:R-:W-:Y:S01]  /*7600*/  F2FP.BF16.PACK_AB R10, R192, R190 ;  /* 0x000000bec00a723e */ /* 0x020fe200000010ff */
[----:B---3--:R-:W-:Y:S02]  /*7610*/  FFMA.FTZ R4, R191, c[0x0][0x2d0], -R6 ;  /* 0x0000b400bf047a23 */ /* 0x008fe40000010806 */
[----:B------:R-:W-:Y:S02]  /*7620*/  IMAD.MOV.U32 R191, RZ, RZ, R68 ;  /* 0x000000ffffbf7224 */ /* 0x000fe400078e0044 */
[----:B------:R2:W3:Y:S01]  /*7630*/  MUFU.EX2 R93, R4 ;  /* 0x00000004005d7308 */ /* 0x0004e20000000800 */
[----:B------:R-:W-:Y:S02]  /*7640*/  IMAD.MOV.U32 R68, RZ, RZ, R48 ;  /* 0x000000ffff447224 */ /* 0x000fe400078e0030 */
[----:B------:R-:W-:Y:S01]  /*7650*/  IMAD.MOV.U32 R48, RZ, RZ, R127 ;  /* 0x000000ffff307224 */ /* 0x000fe200078e007f */
[----:B------:R-:W-:Y:S01]  /*7660*/  MOV R127, R83 ;  /* 0x00000053007f7202 */ /* 0x000fe20000000f00 */
[----:B--2---:R-:W-:Y:S01]  /*7670*/  FFMA.FTZ R4, R189, c[0x0][0x2d0], -R6 ;  /* 0x0000b400bd047a23 */ /* 0x004fe20000010806 */
[----:B---3--:R-:W-:Y:S01]  /*7680*/  F2FP.BF16.PACK_AB R9, R93, R94 ;  /* 0x0000005e5d09723e */ /* 0x008fe200000010ff */
[----:B------:R-:W-:-:S02]  /*7690*/  IMAD.MOV.U32 R189, RZ, RZ, R49 ;  /* 0x000000ffffbd7224 */ /* 0x000fc400078e0031 */
[----:B------:R2:W-:Y:S02]  /*76a0*/  MUFU.EX2 R92, R4 ;  /* 0x00000004005c7308 */ /* 0x0005e40000000800 */
[----:B--2---:R-:W-:-:S06]  /*76b0*/  FFMA.FTZ R4, R193, c[0x0][0x2d0], -R6 ;  /* 0x0000b400c1047a23 */ /* 0x004fcc0000010806 */
[----:B------:R2:W3:Y:S02]  /*76c0*/  MUFU.EX2 R90, R4 ;  /* 0x00000004005a7308 */ /* 0x0004e40000000800 */
[----:B--2---:R-:W-:Y:S01]  /*76d0*/  FFMA.FTZ R4, R204, c[0x0][0x2d0], -R7 ;  /* 0x0000b400cc047a23 */ /* 0x004fe20000010807 */
[----:B---3--:R-:W-:Y:S01]  /*76e0*/  F2FP.BF16.PACK_AB R11, R90, R92 ;  /* 0x0000005c5a0b723e */ /* 0x008fe200000010ff */
[----:B------:R-:W-:-:S04]  /*76f0*/  IMAD.MOV.U32 R204, RZ, RZ, R43 ;  /* 0x000000ffffcc7224 */ /* 0x000fc800078e002b */
[----:B------:R2:W-:Y:S01]  /*7700*/  MUFU.EX2 R91, R4 ;  /* 0x00000004005b7308 */ /* 0x0005e20000000800 */
[----:B------:R-:W-:Y:S02]  /*7710*/  FFMA.FTZ R7, R207, c[0x0][0x2d0], -R7 ;  /* 0x0000b400cf077a23 */ /* 0x000fe40000010807 */
[----:B------:R-:W-:Y:S01]  /*7720*/  IMAD.MOV.U32 R207, RZ, RZ, R51 ;  /* 0x000000ffffcf7224 */ /* 0x000fe200078e0033 */
[C---:B------:R-:W-:Y:S04]  /*7730*/  HMMA.16816.F32.BF16 R136, R8.reuse, R36, R136 ;  /* 0x000000240888723c */ /* 0x040fe80000041888 */
[----:B------:R-:W-:Y:S04]  /*7740*/  MUFU.EX2 R89, R7 ;  /* 0x0000000700597308 */ /* 0x000fe80000000800 */
[----:B------:R-:W-:Y:S01]  /*7750*/  HMMA.16816.F32.BF16 R148, R8, R38, R148 ;  /* 0x000000260894723c */ /* 0x000fe20000041894 */
[----:B--2---:R-:W-:-:S02]  /*7760*/  FFMA.FTZ R4, R197, c[0x0][0x2d0], -R6 ;  /* 0x0000b400c5047a23 */ /* 0x004fc40000010806 */
[----:B------:R-:W-:Y:S02]  /*7770*/  IMAD.MOV.U32 R197, RZ, RZ, R50 ;  /* 0x000000ffffc57224 */ /* 0x000fe400078e0032 */
[----:B------:R2:W-:Y:S03]  /*7780*/  MUFU.EX2 R88, R4 ;  /* 0x0000000400587308 */ /* 0x0005e60000000800 */
[C---:B----4-:R-:W-:Y:S08]  /*7790*/  HMMA.16816.F32.BF16 R152, R8.reuse, R32, R152 ;  /* 0x000000200898723c */ /* 0x050ff00000041898 */
[----:B------:R-:W-:Y:S01]  /*77a0*/  HMMA.16816.F32.BF16 R164, R8, R28, R164 ;  /* 0x0000001c08a4723c */ /* 0x000fe200000418a4 */
[----:B--2---:R-:W-:-:S07]  /*77b0*/  FFMA.FTZ R4, R199, c[0x0][0x2d0], -R6 ;  /* 0x0000b400c7047a23 */ /* 0x004fce0000010806 */
[C---:B------:R-:W-:Y:S01]  /*77c0*/  HMMA.16816.F32.BF16 R112, R8.reuse, R30, R112 ;  /* 0x0000001e0870723c */ /* 0x040fe20000041870 */
[----:B------:R-:W-:Y:S01]  /*77d0*/  IMAD.MOV.U32 R199, RZ, RZ, R127 ;  /* 0x000000ffffc77224 */ /* 0x000fe200078e007f */
[----:B------:R2:W3:Y:S06]  /*77e0*/  MUFU.EX2 R87, R4 ;  /* 0x0000000400577308 */ /* 0x0004ec0000000800 */
[----:B-1----:R-:W-:Y:S01]  /*77f0*/  HMMA.16816.F32.BF16 R116, R8, R20, R116 ;  /* 0x000000140874723c */ /* 0x002fe20000041874 */
[--C-:B--2---:R-:W-:Y:S02]  /*7800*/  FFMA.FTZ R4, R203, c[0x0][0x2d0], -R6.reuse ;  /* 0x0000b400cb047a23 */ /* 0x104fe40000010806 */
[----:B------:R-:W-:-:S02]  /*7810*/  FFMA.FTZ R6, R206, c[0x0][0x2d0], -R6 ;  /* 0x0000b400ce067a23 */ /* 0x000fc40000010806 */
[----:B------:R1:W-:Y:S01]  /*7820*/  MUFU.EX2 R86, R4 ;  /* 0x0000000400567308 */ /* 0x0003e20000000800 */
[----:B------:R-:W-:Y:S02]  /*7830*/  IMAD.MOV.U32 R206, RZ, RZ, R102 ;  /* 0x000000ffffce7224 */ /* 0x000fe400078e0066 */
[----:B------:R-:W-:Y:S01]  /*7840*/  HMMA.16816.F32.BF16 R100, R8, R34, R168 ;  /* 0x000000220864723c */ /* 0x000fe200000418a8 */
[----:B------:R-:W-:-:S04]  /*7850*/  IMAD.MOV.U32 R203, RZ, RZ, R125 ;  /* 0x000000ffffcb7224 */ /* 0x000fc800078e007d */
[----:B------:R-:W2:Y:S02]  /*7860*/  MUFU.EX2 R85, R6 ;  /* 0x0000000600557308 */ /* 0x000ea40000000800 */
[----:B------:R-:W-:Y:S01]  /*7870*/  F2FP.BF16.PACK_AB R168, R98, R131 ;  /* 0x0000008362a8723e */ /* 0x000fe200000010ff */
[----:B------:R-:W-:Y:S01]  /*7880*/  HMMA.16816.F32.BF16 R8, R8, R22, R52 ;  /* 0x000000160808723c */ /* 0x000fe20000041834 */
[----:B------:R-:W4:Y:S01]  /*7890*/  LDSM.16.MT88.4 R52, [R215+0x2900] ;  /* 0x00290000d734783b */ /* 0x000f220000004200 */
[----:B---3--:R-:W-:Y:S02]  /*78a0*/  F2FP.BF16.PACK_AB R169, R87, R88 ;  /* 0x0000005857a9723e */ /* 0x008fe400000010ff */
[----:B------:R-:W-:Y:S01]  /*78b0*/  F2FP.BF16.PACK_AB R170, R89, R91 ;  /* 0x0000005b59aa723e */ /* 0x000fe200000010ff */
[----:B-1----:R-:W-:Y:S01]  /*78c0*/  FFMA.FTZ R4, R198, c[0x0][0x2d0], -R2 ;  /* 0x0000b400c6047a23 */ /* 0x002fe20000010802 */
[----:B------:R-:W-:Y:S01]  /*78d0*/  MOV R198, R195 ;  /* 0x000000c300c67202 */ /* 0x000fe20000000f00 */
[----:B------:R-:W-:-:S02]  /*78e0*/  IMAD.MOV.U32 R195, RZ, RZ, R41 ;  /* 0x000000ffffc37224 */ /* 0x000fc400078e0029 */
[----:B------:R-:W-:Y:S02]  /*78f0*/  IMAD.MOV.U32 R41, RZ, RZ, R42 ;  /* 0x000000ffff297224 */ /* 0x000fe400078e002a */
[----:B------:R-:W-:Y:S02]  /*7900*/  IMAD.MOV.U32 R42, RZ, RZ, R84 ;  /* 0x000000ffff2a7224 */ /* 0x000fe400078e0054 */
[----:B------:R1:W-:Y:S01]  /*7910*/  MUFU.EX2 R84, R4 ;  /* 0x0000000400547308 */ /* 0x0003e20000000800 */
[----:B--2---:R-:W-:Y:S01]  /*7920*/  F2FP.BF16.PACK_AB R171, R85, R86 ;  /* 0x0000005655ab723e */ /* 0x004fe200000010ff */
[----:B------:R-:W-:-:S06]  /*7930*/  IMAD.MOV.U32 R193, RZ, RZ, R42 ;  /* 0x000000ffffc17224 */ /* 0x000fcc00078e002a */
[----:B------:R-:W-:Y:S01]  /*7940*/  HMMA.16816.F32.BF16 R136, R168, R16, R136 ;  /* 0x00000010a888723c */ /* 0x000fe20000041888 */
[----:B-1----:R-:W-:Y:S01]  /*7950*/  FFMA.FTZ R4, R202, c[0x0][0x2d0], -R2 ;  /* 0x0000b400ca047a23 */ /* 0x002fe20000010802 */
[----:B------:R-:W-:-:S06]  /*7960*/  MOV R202, R71 ;  /* 0x0000004700ca7202 */ /* 0x000fcc0000000f00 */
[C---:B------:R-:W-:Y:S01]  /*7970*/  HMMA.16816.F32.BF16 R148, R168.reuse, R18, R148 ;  /* 0x00000012a894723c */ /* 0x040fe20000041894 */
[----:B------:R1:W-:Y:S07]  /*7980*/  MUFU.EX2 R83, R4 ;  /* 0x0000000400537308 */ /* 0x0003ee0000000800 */
[C---:B------:R-:W-:Y:S08]  /*7990*/  HMMA.16816.F32.BF16 R152, R168.reuse, R24, R152 ;  /* 0x00000018a898723c */ /* 0x040ff00000041898 */
[----:B------:R-:W-:Y:S01]  /*79a0*/  HMMA.16816.F32.BF16 R100, R168, R26, R100 ;  /* 0x0000001aa864723c */ /* 0x000fe20000041864 */
[----:B-1----:R-:W-:-:S02]  /*79b0*/  FFMA.FTZ R4, R205, c[0x0][0x2d0], -R2 ;  /* 0x0000b400cd047a23 */ /* 0x002fc40000010802 */
[----:B------:R-:W-:Y:S02]  /*79c0*/  IMAD.MOV.U32 R205, RZ, RZ, R69 ;  /* 0x000000ffffcd7224 */ /* 0x000fe400078e0045 */
[----:B------:R-:W-:Y:S02]  /*79d0*/  IMAD.MOV.U32 R69, RZ, RZ, R82 ;  /* 0x000000ffff457224 */ /* 0x000fe400078e0052 */
[----:B------:R1:W-:Y:S01]  /*79e0*/  MUFU.EX2 R82, R4 ;  /* 0x0000000400527308 */ /* 0x0003e20000000800 */
[----:B----4-:R-:W-:Y:S01]  /*79f0*/  HMMA.16816.F32.BF16 R116, R168, R52, R116 ;  /* 0x00000034a874723c */ /* 0x010fe20000041874 */
[----:B-1----:R-:W-:Y:S01]  /*7a00*/  FFMA.FTZ R4, R208, c[0x0][0x2d0], -R2 ;  /* 0x0000b400d0047a23 */ /* 0x002fe20000010802 */
[----:B------:R-:W-:-:S05]  /*7a10*/  MOV R208, R40 ;  /* 0x0000002800d07202 */ /* 0x000fca0000000f00 */
[----:B------:R1:W2:Y:S02]  /*7a20*/  MUFU.EX2 R71, R4 ;  /* 0x0000000400477308 */ /* 0x0002a40000000800 */
[--C-:B-1----:R-:W-:Y:S01]  /*7a30*/  FFMA.FTZ R4, R185, c[0x0][0x2d0], -R0.reuse ;  /* 0x0000b400b9047a23 */ /* 0x102fe20000010800 */
[----:B--2---:R-:W-:Y:S01]  /*7a40*/  F2FP.BF16.PACK_AB R6, R71, R82 ;  /* 0x000000524706723e */ /* 0x004fe200000010ff */
[----:B------:R-:W-:Y:S02]  /*7a50*/  IMAD.MOV.U32 R185, RZ, RZ, R41 ;  /* 0x000000ffffb97224 */ /* 0x000fe400078e0029 */
[----:B------:R-:W1:Y:S02]  /*7a60*/  LDSM.16.MT88.4 R40, [R214+0x2900] ;  /* 0x00290000d628783b */ /* 0x000e640000004200 */
[----:B------:R2:W-:Y:S02]  /*7a70*/  MUFU.EX2 R49, R4 ;  /* 0x0000000400317308 */ /* 0x0005e40000000800 */
[----:B--2---:R-:W-:Y:S01]  /*7a80*/  FFMA.FTZ R4, R187, c[0x0][0x2d0], -R0 ;  /* 0x0000b400bb047a23 */ /* 0x004fe20000010800 */
[----:B------:R-:W-:-:S05]  /*7a90*/  MOV R187, R68 ;  /* 0x0000004400bb7202 */ /* 0x000fca0000000f00 */
[----:B------:R2:W3:Y:S02]  /*7aa0*/  MUFU.EX2 R64, R4 ;  /* 0x0000000400407308 */ /* 0x0004e40000000800 */
[--C-:B--2---:R-:W-:Y:S02]  /*7ab0*/  FFMA.FTZ R4, R186, c[0x0][0x2d0], -R0.reuse ;  /* 0x0000b400ba047a23 */ /* 0x104fe40000010800 */
[----:B------:R-:W-:Y:S01]  /*7ac0*/  IMAD.MOV.U32 R186, RZ, RZ, R69 ;  /* 0x000000ffffba7224 */ /* 0x000fe200078e0045 */
[C---:B-1----:R-:W-:Y:S03]  /*7ad0*/  HMMA.16816.F32.BF16 R164, R168.reuse, R40, R164 ;  /* 0x00000028a8a4723c */ /* 0x042fe600000418a4 */
[----:B------:R1:W-:Y:S05]  /*7ae0*/  MUFU.EX2 R51, R4 ;  /* 0x0000000400337308 */ /* 0x0003ea0000000800 */
[C---:B------:R-:W-:Y:S08]  /*7af0*/  HMMA.16816.F32.BF16 R112, R168.reuse, R42, R112 ;  /* 0x0000002aa870723c */ /* 0x040ff00000041870 */
[----:B------:R-:W-:Y:S01]  /*7b00*/  HMMA.16816.F32.BF16 R168, R168, R54, R8 ;  /* 0x00000036a8a8723c */ /* 0x000fe20000041808 */
[----:B-1----:R-:W-:Y:S01]  /*7b10*/  FFMA.FTZ R4, R188, c[0x0][0x2d0], -R0 ;  /* 0x0000b400bc047a23 */ /* 0x002fe20000010800 */
[----:B------:R-:W-:-:S02]  /*7b20*/  MOV R188, R5 ;  /* 0x0000000500bc7202 */ /* 0x000fc40000000f00 */
[----:B---3--:R-:W-:Y:S01]  /*7b30*/  F2FP.BF16.PACK_AB R5, R64, R49 ;  /* 0x000000314005723e */ /* 0x008fe200000010ff */
[----:B------:R1:W2:Y:S02]  /*7b40*/  MUFU.EX2 R50, R4 ;  /* 0x0000000400327308 */ /* 0x0002a40000000800 */
[----:B------:R-:W-:-:S06]  /*7b50*/  FFMA.FTZ R8, R230, c[0x0][0x2d0], -R2 ;  /* 0x0000b400e6087a23 */ /* 0x000fcc0000010802 */
[----:B------:R3:W-:Y:S01]  /*7b60*/  MUFU.EX2 R65, R8 ;  /* 0x0000000800417308 */ /* 0x0007e20000000800 */
[----:B-1----:R-:W-:Y:S02]  /*7b70*/  F2FP.BF16.PACK_AB R4, R83, R84 ;  /* 0x000000545304723e */ /* 0x002fe400000010ff */
[----:B--2---:R-:W-:Y:S01]  /*7b80*/  F2FP.BF16.PACK_AB R7, R50, R51 ;  /* 0x000000333207723e */ /* 0x004fe200000010ff */
[----:B---3--:R-:W-:-:S06]  /*7b90*/  FFMA.FTZ R8, R232, c[0x0][0x2d0], -R2 ;  /* 0x0000b400e8087a23 */ /* 0x008fcc0000010802 */
[C---:B------:R-:W-:Y:S01]  /*7ba0*/  HMMA.16816.F32.BF16 R140, R4.reuse, R156, R140 ;  /* 0x0000009c048c723c */ /* 0x040fe2000004188c */
[----:B------:R1:W-:Y:S07]  /*7bb0*/  MUFU.EX2 R66, R8 ;  /* 0x0000000800427308 */ /* 0x0003ee0000000800 */
[C---:B------:R-:W-:Y:S08]  /*7bc0*/  HMMA.16816.F32.BF16 R144, R4.reuse, R158, R144 ;  /* 0x0000009e0490723c */ /* 0x040ff00000041890 */
[----:B------:R-:W-:Y:S01]  /*7bd0*/  HMMA.16816.F32.BF16 R156, R4, R132, R44 ;  /* 0x00000084049c723c */ /* 0x000fe2000004182c */
[----:B-1----:R-:W-:-:S04]  /*7be0*/  FFMA.FTZ R8, R210, c[0x0][0x2d0], -R2 ;  /* 0x0000b400d2087a23 */ /* 0x002fc80000010802 */
[----:B------:R1:W-:Y:S02]  /*7bf0*/  MUFU.EX2 R67, R8 ;  /* 0x0000000800437308 */ /* 0x0003e40000000800 */
[----:B------:R-:W-:Y:S01]  /*7c00*/  IMAD.MOV.U32 R133, RZ, RZ, R48 ;  /* 0x000000ffff857224 */ /* 0x000fe200078e0030 */
[----:B------:R-:W-:Y:S01]  /*7c10*/  HMMA.16816.F32.BF16 R12, R4, R172, R60 ;  /* 0x000000ac040c723c */ /* 0x000fe2000004183c */
[----:B------:R-:W-:-:S07]  /*7c20*/  MOV R132, R126 ;  /* 0x0000007e00847202 */ /* 0x000fce0000000f00 */
[----:B------:R-:W-:Y:S01]  /*7c30*/  HMMA.16816.F32.BF16 R160, R4, R134, R160 ;  /* 0x0000008604a0723c */ /* 0x000fe200000418a0 */
[----:B-1----:R-:W-:-:S07]  /*7c40*/  FFMA.FTZ R8, R209, c[0x0][0x2d0], -R2 ;  /* 0x0000b400d1087a23 */ /* 0x002fce0000010802 */
[C---:B------:R-:W-:Y:S01]  /*7c50*/  HMMA.16816.F32.BF16 R104, R4.reuse, R72, R104 ;  /* 0x000000480468723c */ /* 0x040fe20000041868 */
[----:B------:R-:W-:Y:S01]  /*7c60*/  IMAD.MOV.U32 R135, RZ, RZ, R124 ;  /* 0x000000ffff877224 */ /* 0x000fe200078e007c */
[----:B------:R1:W-:Y:S06]  /*7c70*/  MUFU.EX2 R68, R8 ;  /* 0x0000000800447308 */ /* 0x0003ec0000000800 */
[----:B------:R-:W-:Y:S01]  /*7c80*/  HMMA.16816.F32.BF16 R108, R4, R74, R108 ;  /* 0x0000004a046c723c */ /* 0x000fe2000004186c */
[----:B-1----:R-:W-:-:S04]  /*7c90*/  FFMA.FTZ R8, R211, c[0x0][0x2d0], -R2 ;  /* 0x0000b400d3087a23 */ /* 0x002fc80000010802 */
[----:B------:R1:W-:Y:S02]  /*7ca0*/  MUFU.EX2 R69, R8 ;  /* 0x0000000800457308 */ /* 0x0003e40000000800 */
[----:B-1----:R-:W-:Y:S02]  /*7cb0*/  FFMA.FTZ R8, R229, c[0x0][0x2d0], -R2 ;  /* 0x0000b400e5087a23 */ /* 0x002fe40000010802 */
[----:B------:R-:W-:-:S04]  /*7cc0*/  IMAD.U32 R229, RZ, RZ, UR13 ;  /* 0x0000000dffe57e24 */ /* 0x000fc8000f8e00ff */
[----:B------:R1:W2:Y:S02]  /*7cd0*/  MUFU.EX2 R70, R8 ;  /* 0x0000000800467308 */ /* 0x0002a40000000800 */
[----:B-1----:R-:W-:Y:S01]  /*7ce0*/  FFMA.FTZ R8, R201, c[0x0][0x2d0], -R0 ;  /* 0x0000b400c9087a23 */ /* 0x002fe20000010800 */
[----:B--2---:R-:W-:-:S05]  /*7cf0*/  F2FP.BF16.PACK_AB R124, R70, R69 ;  /* 0x00000045467c723e */ /* 0x004fca00000010ff */
[----:B------:R1:W-:Y:S02]  /*7d00*/  MUFU.EX2 R44, R8 ;  /* 0x00000008002c7308 */ /* 0x0003e40000000800 */
[----:B-1----:R-:W-:-:S06]  /*7d10*/  FFMA.FTZ R8, R200, c[0x0][0x2d0], -R0 ;  /* 0x0000b400c8087a23 */ /* 0x002fcc0000010800 */
[----:B------:R1:W2:Y:S02]  /*7d20*/  MUFU.EX2 R45, R8 ;  /* 0x00000008002d7308 */ /* 0x0002a40000000800 */
[----:B-1----:R-:W-:-:S06]  /*7d30*/  FFMA.FTZ R8, R180, c[0x0][0x2d0], -R0 ;  /* 0x0000b400b4087a23 */ /* 0x002fcc0000010800 */
[----:B------:R1:W-:Y:S02]  /*7d40*/  MUFU.EX2 R47, R8 ;  /* 0x00000008002f7308 */ /* 0x0003e40000000800 */
[----:B-1----:R-:W-:-:S06]  /*7d50*/  FFMA.FTZ R8, R179, c[0x0][0x2d0], -R0 ;  /* 0x0000b400b3087a23 */ /* 0x002fcc0000010800 */
[----:B------:R1:W3:Y:S02]  /*7d60*/  MUFU.EX2 R48, R8 ;  /* 0x0000000800307308 */ /* 0x0002e40000000800 */
[--C-:B-1----:R-:W-:Y:S02]  /*7d70*/  FFMA.FTZ R8, R233, c[0x0][0x2d0], -R2.reuse ;  /* 0x0000b400e9087a23 */ /* 0x102fe40000010802 */
[----:B------:R-:W-:-:S04]  /*7d80*/  FFMA.FTZ R2, R234, c[0x0][0x2d0], -R2 ;  /* 0x0000b400ea027a23 */ /* 0x000fc80000010802 */
[----:B------:R1:W-:Y:S02]  /*7d90*/  MUFU.EX2 R60, R8 ;  /* 0x00000008003c7308 */ /* 0x0003e40000000800 */
[----:B-1----:R-:W-:Y:S06]  /*7da0*/  HMMA.16816.F32.BF16 R8, R4, R174, R56 ;  /* 0x000000ae0408723c */ /* 0x002fec0000041838 */
[----:B------:R1:W4:Y:S01]  /*7db0*/  MUFU.EX2 R56, R2 ;  /* 0x0000000200387308 */ /* 0x0003220000000800 */
[----:B------:R-:W-:Y:S02]  /*7dc0*/  F2FP.BF16.PACK_AB R4, R66, R65 ;  /* 0x000000414204723e */ /* 0x000fe400000010ff */
[----:B------:R-:W-:-:S02]  /*7dd0*/  F2FP.BF16.PACK_AB R6, R68, R67 ;  /* 0x000000434406723e */ /* 0x000fc400000010ff */
[----:B--2---:R-:W-:Y:S02]  /*7de0*/  F2FP.BF16.PACK_AB R5, R45, R44 ;  /* 0x0000002c2d05723e */ /* 0x004fe400000010ff */
[----:B---3--:R-:W-:Y:S01]  /*7df0*/  F2FP.BF16.PACK_AB R7, R48, R47 ;  /* 0x0000002f3007723e */ /* 0x008fe200000010ff */
[----:B-1----:R-:W-:Y:S01]  /*7e00*/  FFMA.FTZ R2, R181, c[0x0][0x2d0], -R0 ;  /* 0x0000b400b5027a23 */ /* 0x002fe20000010800 */
[----:B----4-:R-:W-:-:S05]  /*7e10*/  F2FP.BF16.PACK_AB R126, R56, R60 ;  /* 0x0000003c387e723e */ /* 0x010fca00000010ff */
[C---:B------:R-:W-:Y:S01]  /*7e20*/  HMMA.16816.F32.BF16 R140, R4.reuse, R36, R140 ;  /* 0x00000024048c723c */ /* 0x040fe2000004188c */
[----:B------:R1:W-:Y:S07]  /*7e30*/  MUFU.EX2 R46, R2 ;  /* 0x00000002002e7308 */ /* 0x0003ee0000000800 */
[C---:B------:R-:W-:Y:S08]  /*7e40*/  HMMA.16816.F32.BF16 R156, R4.reuse, R32, R156 ;  /* 0x00000020049c723c */ /* 0x040ff0000004189c */
[----:B------:R-:W-:Y:S01]  /*7e50*/  HMMA.16816.F32.BF16 R144, R4, R38, R144 ;  /* 0x000000260490723c */ /* 0x000fe20000041890 */
[----:B-1----:R-:W-:-:S04]  /*7e60*/  FFMA.FTZ R2, R184, c[0x0][0x2d0], -R0 ;  /* 0x0000b400b8027a23 */ /* 0x002fc80000010800 */
[----:B------:R1:W2:Y:S03]  /*7e70*/  MUFU.EX2 R37, R2 ;  /* 0x0000000200257308 */ /* 0x0002a60000000800 */
[C---:B------:R-:W-:Y:S08]  /*7e80*/  HMMA.16816.F32.BF16 R160, R4.reuse, R34, R160 ;  /* 0x0000002204a0723c */ /* 0x040ff000000418a0 */
[----:B------:R-:W-:Y:S01]  /*7e90*/  HMMA.16816.F32.BF16 R104, R4, R28, R104 ;  /* 0x0000001c0468723c */ /* 0x000fe20000041868 */
[--C-:B-1----:R-:W-:Y:S01]  /*7ea0*/  FFMA.FTZ R2, R183, c[0x0][0x2d0], -R0.reuse ;  /* 0x0000b400b7027a23 */ /* 0x102fe20000010800 */
[----:B--2---:R-:W-:Y:S01]  /*7eb0*/  F2FP.BF16.PACK_AB R125, R37, R46 ;  /* 0x0000002e257d723e */ /* 0x004fe200000010ff */
[----:B------:R-:W-:-:S05]  /*7ec0*/  FFMA.FTZ R0, R182, c[0x0][0x2d0], -R0 ;  /* 0x0000b400b6007a23 */ /* 0x000fca0000010800 */
[C---:B------:R-:W-:Y:S01]  /*7ed0*/  HMMA.16816.F32.BF16 R108, R4.reuse, R30, R108 ;  /* 0x0000001e046c723c */ /* 0x040fe2000004186c */
[----:B------:R1:W-:Y:S07]  /*7ee0*/  MUFU.EX2 R36, R2 ;  /* 0x0000000200247308 */ /* 0x0003ee0000000800 */
[C---:B------:R-:W-:Y:S01]  /*7ef0*/  HMMA.16816.F32.BF16 R12, R4.reuse, R20, R12 ;  /* 0x00000014040c723c */ /* 0x040fe2000004180c */
[----:B------:R2:W3:Y:S07]  /*7f00*/  MUFU.EX2 R32, R0 ;  /* 0x0000000000207308 */ /* 0x0004ee0000000800 */
[----:B------:R-:W-:Y:S01]  /*7f10*/  HMMA.16816.F32.BF16 R8, R4, R22, R8 ;  /* 0x000000160408723c */ /* 0x000fe20000041808 */
[----:B-1----:R-:W-:-:S04]  /*7f20*/  FADD.FTZ R2, R188, R133 ;  /* 0x00000085bc027221 */ /* 0x002fc80000010000 */
[----:B------:R-:W-:Y:S02]  /*7f30*/  FADD.FTZ R2, R187, R2 ;  /* 0x00000002bb027221 */ /* 0x000fe40000010000 */
[----:B------:R-:W-:Y:S02]  /*7f40*/  FADD.FTZ R6, R244, R242 ;  /* 0x000000f2f4067221 */ /* 0x000fe40000010000 */
[----:B--2---:R-:W-:Y:S01]  /*7f50*/  FADD.FTZ R0, R132, R135 ;  /* 0x0000008784007221 */ /* 0x004fe20000010000 */
[----:B---3--:R-:W-:Y:S01]  /*7f60*/  F2FP.BF16.PACK_AB R127, R32, R36 ;  /* 0x00000024207f723e */ /* 0x008fe200000010ff */
        /* <DEDUP_REMOVED lines=95> */
[----:B------:R1:W-:Y:S01]  /*8560*/  STL [R1+0x8], R5 ;  /* 0x0000080501007387 */ /* 0x0003e20000100800 */
[----:B------:R-:W-:-:S03]  /*8570*/  FADD.FTZ R0, R32, R0 ;  /* 0x0000000020007221 */ /* 0x000fc60000010000 */
[----:B------:R1:W-:Y:S04]  /*8580*/  STL [R1+0xc], R4 ;  /* 0x00000c0401007387 */ /* 0x0003e80000100800 */
[----:B------:R1:W-:Y:S04]  /*8590*/  STL [R1+0x10], R2 ;  /* 0x0000100201007387 */ /* 0x0003e80000100800 */
[----:B------:R1:W-:Y:S01]  /*85a0*/  STL [R1+0x14], R0 ;  /* 0x0000140001007387 */ /* 0x0003e20000100800 */
[----:B------:R-:W-:Y:S05]  /*85b0*/  @P0 BRA `(.L_x_258) ;  /* 0x0000015000000947 */ /* 0x000fea0003800000 */
[----:B------:R-:W-:Y:S01]  /*85c0*/  ISETP.LT.AND P0, PT, RZ, UR14, PT ;  /* 0x0000000eff007c0c */ /* 0x000fe2000bf01270 */
        /* <DEDUP_REMOVED lines=11> */
.L_x_259:
[----:B------:R-:W-:Y:S02]  /*8680*/  UISETP.NE.AND UP2, UPT, UR5, 0x1, UPT ;  /* 0x000000010500788c */ /* 0x000fe4000bf45270 */
[----:B------:R-:W-:Y:S02]  /*8690*/  ULDC.64 UR14, c[0x0][0x330] ;  /* 0x0000cc00000e7ab9 */ /* 0x000fe40000000a00 */
[----:B------:R-:W-:-:S07]  /*86a0*/  UIMAD.WIDE.U32 UR16, UR11, UR14, URZ ;  /* 0x0000000e0b1072a5 */ /* 0x000fce000f8e003f */
[----:B------:R-:W-:Y:S02]  /*86b0*/  @UP2 UMOV UR13, UR17 ;  /* 0x00000011000d2c82 */ /* 0x000fe40008000000 */
[----:B------:R-:W-:-:S03]  /*86c0*/  @UP2 USHF.R.U32.HI UR11, URZ, UR15, UR13 ;  /* 0x0000000f3f0b2299 */ /* 0x000fc6000801160d */
.L_x_260:
[----:B------:R-:W-:Y:S02]  /*86d0*/  ULDC UR13, c[0x0][0x32c] ;  /* 0x0000cb00000d7ab9 */ /* 0x000fe40000000800 */
[----:B------:R-:W-:-:S04]  /*86e0*/  UIMAD UR13, UR11, UR5, UR13 ;  /* 0x000000050b0d72a4 */ /* 0x000fc8000f8e020d */
[----:B------:R-:W-:-:S04]  /*86f0*/  UISETP.LT.AND UP2, UPT, UR6, UR13, UPT ;  /* 0x0000000d0600728c */ /* 0x000fc8000bf41270 */
[----:B------:R-:W-:-:S04]  /*8700*/  USEL UR6, UR6, UR13, UP2 ;  /* 0x0000000d06067287 */ /* 0x000fc80009000000 */
.L_x_258:
[----:B------:R-:W-:-:S07]  /*8710*/  UIMAD.WIDE UR14, UR6, 0x2aaaaaab, URZ ;  /* 0x2aaaaaab060e78a5 */ /* 0x000fce000f8e023f */
[----:B------:R-:W-:Y:S02]  /*8720*/  UMOV UR11, UR15 ;  /* 0x0000000f000b7c82 */ /* 0x000fe40008000000 */
[----:B------:R-:W-:-:S04]  /*8730*/  USHF.R.U32.HI UR5, URZ, 0x1f, UR11 ;  /* 0x0000001f3f057899 */ /* 0x000fc8000801160b */
[----:B------:R-:W-:-:S04]  /*8740*/  ULEA.HI.SX32 UR5, UR11, UR5, 0x1c ;  /* 0x000000050b057291 */ /* 0x000fc8000f8fe23f */
[----:B------:R-:W-:-:S04]  /*8750*/  UISETP.LT.AND UP2, UPT, UR4, UR5, UPT ;  /* 0x000000050400728c */ /* 0x000fc8000bf41270 */
[----:B------:R-:W-:-:S06]  /*8760*/  USEL UR5, UR4, UR5, !UP2 ;  /* 0x0000000504057287 */ /* 0x000fcc000d000000 */
[----:B------:R-:W-:-:S13]  /*8770*/  ISETP.GE.AND P0, PT, R229, UR5, PT ;  /* 0x00000005e5007c0c */ /* 0x000fda000bf06270 */
[----:B------:R-:W-:Y:S05]  /*8780*/  @!P0 BRA `(.L_x_261) ;  /* 0x00005d1000008947 */ /* 0x000fea0003800000 */
[----:B-1----:R-:W2:Y:S01]  /*8790*/  LDL R0, [R1+0x28] ;  /* 0x0000280001007983 */ /* 0x002ea20000100800 */
        /* <DEDUP_REMOVED lines=9> */
.L_x_278:
[----:B------:R-:W-:Y:S04]  /*8830*/  DEPBAR.LE SB0, 0x0 ;  /* 0x000080000000791a */ /* 0x000fe80000000000 */
[----:B------:R-:W-:Y:S01]  /*8840*/  BAR.SYNC.DEFER_BLOCKING 0x0 ;  /* 0x0000000000007b1d */ /* 0x000fe20000010000 */
[C---:B------:R-:W-:Y:S01]  /*8850*/  ISETP.LT.AND P2, PT, R229.reuse, UR4, PT ;  /* 0x00000004e5007c0c */ /* 0x040fe2000bf41270 */
[----:B------:R-:W-:Y:S01]  /*8860*/  IMAD.MOV.U32 R230, RZ, RZ, c[0x0][0x1e0] ;  /* 0x00007800ffe67624 */ /* 0x000fe200078e00ff */
[C---:B------:R-:W-:Y:S11]  /*8870*/  ISETP.GT.AND P4, PT, R229.reuse, UR4, PT ;  /* 0x00000004e5007c0c */ /* 0x040ff6000bf84270 */
[----:B-1----:R-:W-:Y:S01]  /*8880*/  @!P2 SHF.R.S32.HI R0, RZ, 0x1f, R229 ;  /* 0x0000001fff00a819 */ /* 0x002fe200000114e5 */
[C---:B------:R-:W-:Y:S04]  /*8890*/  @!P2 IMAD.WIDE.U32 R2, R229.reuse, c[0x0][0x208], RZ ;  /* 0x00008200e502aa25 */ /* 0x040fe800078e00ff */
[----:B------:R-:W-:Y:S02]  /*88a0*/  @!P2 IMAD R0, R0, c[0x0][0x208], RZ ;  /* 0x000082000000aa24 */ /* 0x000fe400078e02ff */
[----:B------:R-:W-:Y:S02]  /*88b0*/  @P4 IMAD.SHL.U32 R130, R230, 0x20, RZ ;  /* 0x00000020e6824824 */ /* 0x000fe400078e00ff */
[----:B------:R-:W-:Y:S01]  /*88c0*/  @!P2 IMAD R0, R229, c[0x0][0x20c], R0 ;  /* 0x00008300e500aa24 */ /* 0x000fe200078e0200 */
[----:B------:R-:W-:Y:S03]  /*88d0*/  LDSM.16.M88.4 R96, [R219+0x6100] ;  /* 0x00610000db60783b */ /* 0x000fe60000000200 */
[----:B------:R-:W-:Y:S03]  /*88e0*/  @!P2 IMAD.IADD R0, R3, 0x1, R0 ;  /* 0x000000010300a824 */ /* 0x000fe600078e0200 */
[----:B------:R-:W1:Y:S01]  /*88f0*/  LDSM.16.M88.4 R16, [R212+0x3100] ;  /* 0x00310000d410783b */ /* 0x000e620000000200 */
[----:B------:R-:W-:Y:S05]  /*8900*/  @!P2 IMAD R0, R0, 0x60, RZ ;  /* 0x000000600000a824 */ /* 0x000fea00078e02ff */
[----:B------:R-:W2:Y:S06]  /*8910*/  LDSM.16.M88.4 R92, [R219+0x8100] ;  /* 0x00810000db5c783b */ /* 0x000eac0000000200 */
[----:B------:R-:W3:Y:S06]  /*8920*/  LDL.64 R192, [R1+0x38] ;  /* 0x0000380001c07983 */ /* 0x000eec0000100a00 */
[----:B------:R-:W3:Y:S06]  /*8930*/  LDL.64 R128, [R1+0x40] ;  /* 0x0000400001807983 */ /* 0x000eec0000100a00 */
[----:B------:R-:W4:Y:S06]  /*8940*/  LDSM.16.M88.4 R32, [R212+0x3900] ;  /* 0x00390000d420783b */ /* 0x000f2c0000000200 */
[----:B------:R-:W5:Y:S06]  /*8950*/  LDL.64 R234, [R1+0x20] ;  /* 0x0000200001ea7983 */ /* 0x000f6c0000100a00 */
[----:B------:R-:W4:Y:S01]  /*8960*/  LDSM.16.M88.4 R48, [R212+0x4100] ;  /* 0x00410000d430783b */ /* 0x000f220000000200 */
[-C--:B-1----:R-:W-:Y:S05]  /*8970*/  HMMA.16816.F32.BF16 R4, R96, R16.reuse, RZ ;  /* 0x000000106004723c */ /* 0x082fea00000418ff */
[----:B------:R-:W5:Y:S03]  /*8980*/  LDL.64 R232, [R1+0x30] ;  /* 0x0000300001e87983 */ /* 0x000f660000100a00 */
        /* <DEDUP_REMOVED lines=69> */
[----:B------:R-:W-:Y:S02]  /*8de0*/  @P4 IADD3 R0, R229, -0x1, RZ ;  /* 0xffffffffe5004810 */ /* 0x000fe40007ffe0ff */
        /* <DEDUP_REMOVED lines=10> */
[----:B------:R1:W-:Y:S03]  /*8e90*/  @!P2 LDGSTS.E.BYPASS.LTC128B.128 [R231+0x2900], [R172.64], !P3 ;  /* 0x02900000ace7afae */ /* 0x0003e6000d901d6c */
[----:B-----5:R-:W-:Y:S03]  /*8ea0*/  @P4 IMAD.MOV.U32 R129, RZ, RZ, R235 ;  /* 0x000000ffff814224 */ /* 0x020fe600078e00eb */
[----:B----4-:R-:W-:Y:S01]  /*8eb0*/  LDSM.16.M88.4 R196, [R220+0x6100] ;  /* 0x00610000dcc4783b */ /* 0x010fe20000000200 */
[C---:B------:R-:W-:Y:S05]  /*8ec0*/  HMMA.16816.F32.BF16 R88, R184.reuse, R192, R88 ;  /* 0x000000c0b858723c */ /* 0x040fea0000041858 */
[----:B------:R-:W3:Y:S03]  /*8ed0*/  LDSM.16.M88.4 R200, [R218+0x3100] ;  /* 0x00310000dac8783b */ /* 0x000ee60000000200 */
[-C--:B------:R-:W-:Y:S03]  /*8ee0*/  HMMA.16816.F32.BF16 R92, R184, R194.reuse, R92 ;  /* 0x000000c2b85c723c */ /* 0x080fe6000004185c */
[----:B------:R-:W4:Y:S01]  /*8ef0*/  LDSM.16.M88.4 R204, [R220+0x8100] ;  /* 0x00810000dccc783b */ /* 0x000f220000000200 */
[----:B--2---:R-:W-:Y:S04]  /*8f00*/  @P4 SHF.R.S32.HI R2, RZ, 0x1f, R0 ;  /* 0x0000001fff024819 */ /* 0x004fe80000011400 */
[----:B------:R-:W-:Y:S01]  /*8f10*/  HMMA.16816.F32.BF16 R96, R176, R194, R96 ;  /* 0x000000c2b060723c */ /* 0x000fe20000041860 */
[----:B------:R-:W0:Y:S03]  /*8f20*/  LDGDEPBAR ;  /* 0x00000000000079af */ /* 0x000e260000000000 */
[----:B------:R-:W-:Y:S02]  /*8f30*/  @P4 IMAD R128, R2, c[0x0][0x1e0], RZ ;  /* 0x0000780002804a24 */ /* 0x000fe400078e02ff */
[C---:B------:R-:W-:Y:S01]  /*8f40*/  @P4 IMAD.WIDE.U32 R2, R0.reuse, c[0x0][0x1e0], RZ ;  /* 0x0000780000024a25 */ /* 0x040fe200078e00ff */
[----:B-1----:R-:W1:Y:S05]  /*8f50*/  LDSM.16.M88.4 R172, [R218+0x3900] ;  /* 0x00390000daac783b */ /* 0x002e6a0000000200 */
[----:B------:R-:W-:Y:S01]  /*8f60*/  @P4 IMAD R128, R0, c[0x0][0x1e4], R128 ;  /* 0x0000790000804a24 */ /* 0x000fe200078e0280 */
[----:B------:R-:W2:Y:S03]  /*8f70*/  LDSM.16.M88.4 R180, [R218+0x4100] ;  /* 0x00410000dab4783b */ /* 0x000ea60000000200 */
[----:B------:R-:W-:Y:S02]  /*8f80*/  @P4 IMAD.IADD R0, R3, 0x1, R128 ;  /* 0x0000000103004824 */ /* 0x000fe400078e0280 */
[----:B------:R-:W-:Y:S01]  /*8f90*/  @P4 IMAD.MOV.U32 R128, RZ, RZ, R232 ;  /* 0x000000ffff804224 */ /* 0x000fe200078e00e8 */
[----:B------:R-:W5:Y:S01]  /*8fa0*/  LDSM.16.M88.4 R184, [R218+0x4900] ;  /* 0x00490000dab8783b */ /* 0x000f620000000200 */
[----:B------:R-:W-:Y:S02]  /*8fb0*/  @P4 IMAD R0, R0, 0x60, RZ ;  /* 0x0000006000004824 */ /* 0x000fe400078e02ff */
[----:B------:R-:W-:Y:S03]  /*8fc0*/  @P4 IMAD.WIDE.U32 R128, R2, 0x60, R128 ;  /* 0x0000006002804825 */ /* 0x000fe600078e0080 */
[----:B------:R-:W2:Y:S01]  /*8fd0*/  LDSM.16.M88.4 R176, [R218+0x5100] ;  /* 0x00510000dab0783b */ /* 0x000ea20000000200 */
[----:B------:R-:W-:Y:S01]  /*8fe0*/  @P4 IMAD.IADD R0, R129, 0x1, R0 ;  /* 0x0000000181004824 */ /* 0x000fe200078e0200 */
[C---:B------:R-:W-:Y:S01]  /*8ff0*/  @P4 LEA R2, P0, R128.reuse, c[0x0][0x1c8], 0x1 ;  /* 0x0000720080024a11 */ /* 0x040fe200078008ff */
[----:B------:R-:W-:Y:S01]  /*9000*/  IMAD.MOV.U32 R232, RZ, RZ, c[0x0][0x1e4] ;  /* 0x00007900ffe87624 */ /* 0x000fe200078e00ff */
[-C--:B---3--:R-:W-:Y:S02]  /*9010*/  HMMA.16816.F32.BF16 R4, R196, R200.reuse, R4 ;  /* 0x000000c8c404723c */ /* 0x088fe40000041804 */
[----:B------:R-:W-:Y:S03]  /*9020*/  LDSM.16.M88.4 R188, [R221+0x6100] ;  /* 0x00610000ddbc783b */ /* 0x000fe60000000200 */
[----:B------:R-:W-:Y:S02]  /*9030*/  @P4 LEA.HI.X R3, R128, c[0x0][0x1cc], R0, 0x1, P0 ;  /* 0x0000730080034a11 */ /* 0x000fe400000f0c00 */
[----:B------:R-:W-:Y:S01]  /*9040*/  @P4 SHF.L.U64.HI R0, R230, 0x5, R232 ;  /* 0x00000005e6004819 */ /* 0x000fe200000102e8 */
[C---:B----4-:R-:W-:Y:S01]  /*9050*/  HMMA.16816.F32.BF16 R8, R204.reuse, R200, R8 ;  /* 0x000000c8cc08723c */ /* 0x050fe20000041808 */
[----:B------:R-:W-:Y:S01]  /*9060*/  LDSM.16.M88.4 R192, [R217] ;  /* 0x00000000d9c0783b */ /* 0x000fe20000000200 */
[----:B------:R-:W-:Y:S05]  /*9070*/  PLOP3.LUT P0, PT, PT, PT, UP1, 0x80, 0x0 ;  /* 0x000000000000781c */ /* 0x000fea0003f0f018 */
[----:B------:R-:W-:Y:S01]  /*9080*/  LDSM.16.M88.4 R208, [R217+0x1000] ;  /* 0x00100000d9d0783b */ /* 0x000fe20000000200 */
        /* <DEDUP_REMOVED lines=13> */
[-C--:B-----5:R-:W-:Y:S08]  /*9160*/  HMMA.16816.F32.BF16 R52, R196, R184.reuse, R52 ;  /* 0x000000b8c434723c */ /* 0x0a0ff00000041834 */
        /* <DEDUP_REMOVED lines=33> */
[C---:B------:R-:W-:Y:S08]  /*9380*/  HMMA.16816.F32.BF16 R40, R200.reuse, R208, R40 ;  /* 0x000000d0c828723c */ /* 0x040ff00000041828 */
[-C--:B------:R-:W-:Y:S08]  /*9390*/  HMMA.16816.F32.BF16 R44, R200, R210.reuse, R44 ;  /* 0x000000d2c82c723c */ /* 0x080ff0000004182c */
[C---:B------:R-:W-:Y:S08]  /*93a0*/  HMMA.16816.F32.BF16 R48, R188.reuse, R210, R48 ;  /* 0x000000d2bc30723c */ /* 0x040ff00000041830 */
[-C--:B---3--:R-:W-:Y:S08]  /*93b0*/  HMMA.16816.F32.BF16 R52, R188, R184.reuse, R52 ;  /* 0x000000b8bc34723c */ /* 0x088ff00000041834 */
[C---:B------:R-:W-:Y:S08]  /*93c0*/  HMMA.16816.F32.BF16 R56, R200.reuse, R184, R56 ;  /* 0x000000b8c838723c */ /* 0x040ff00000041838 */
[-C--:B------:R-:W-:Y:S08]  /*93d0*/  HMMA.16816.F32.BF16 R60, R200, R186.reuse, R60 ;  /* 0x000000bac83c723c */ /* 0x080ff0000004183c */
[C---:B------:R-:W-:Y:S08]  /*93e0*/  HMMA.16816.F32.BF16 R64, R188.reuse, R186, R64 ;  /* 0x000000babc40723c */ /* 0x040ff00000041840 */
[-C--:B-1----:R-:W-:Y:S08]  /*93f0*/  HMMA.16816.F32.BF16 R68, R188, R172.reuse, R68 ;  /* 0x000000acbc44723c */ /* 0x082ff00000041844 */
[C---:B------:R-:W-:Y:S01]  /*9400*/  HMMA.16816.F32.BF16 R72, R200.reuse, R172, R72 ;  /* 0x000000acc848723c */ /* 0x040fe20000041848 */
[----:B------:R1:W3:Y:S07]  /*9410*/  LDL R173, [R1+0x28] ;  /* 0x0000280001ad7983 */ /* 0x0002ee0000100800 */
[-C--:B------:R-:W-:Y:S08]  /*9420*/  HMMA.16816.F32.BF16 R76, R200, R174.reuse, R76 ;  /* 0x000000aec84c723c */ /* 0x080ff0000004184c */
[C---:B------:R-:W-:Y:S07]  /*9430*/  HMMA.16816.F32.BF16 R80, R188.reuse, R174, R80 ;  /* 0x000000aebc50723c */ /* 0x040fee0000041850 */
[-C--:B------:R-:W-:Y:S01]  /*9440*/  @P4 IADD3 R174, P1, R180, R130.reuse, RZ ;  /* 0x00000082b4ae4210 */ /* 0x080fe20007f3e0ff */
[-C--:B------:R-:W-:Y:S04]  /*9450*/  HMMA.16816.F32.BF16 R84, R188, R176.reuse, R84 ;  /* 0x000000b0bc54723c */ /* 0x080fe80000041854 */
[--C-:B------:R-:W-:Y:S01]  /*9460*/  @P4 IMAD.X R175, R181, 0x1, R0.reuse, P1 ;  /* 0x00000001b5af4824 */ /* 0x100fe200008e0600 */
[-C--:B------:R-:W-:Y:S03]  /*9470*/  @P4 IADD3 R128, P2, R174, R130.reuse, RZ ;  /* 0x00000082ae804210 */ /* 0x080fe60007f5e0ff */
[C---:B------:R-:W-:Y:S01]  /*9480*/  HMMA.16816.F32.BF16 R88, R200.reuse, R176, R88 ;  /* 0x000000b0c858723c */ /* 0x040fe20000041858 */
[----:B------:R5:W-:Y:S03]  /*9490*/  @P4 LDGSTS.E.BYPASS.LTC128B.128 [R231+0x4100], [R174.64], !P3 ;  /* 0x04100000aee74fae */ /* 0x000be6000d901d6c */
[--C-:B------:R-:W-:Y:S01]  /*94a0*/  @P4 IMAD.X R129, R175, 0x1, R0.reuse, P2 ;  /* 0x00000001af814824 */ /* 0x100fe200010e0600 */
[-C--:B----4-:R-:W-:Y:S03]  /*94b0*/  @P4 IADD3 R2, P1, R128, R130.reuse, RZ ;  /* 0x0000008280024210 */ /* 0x090fe60007f3e0ff */
[-C--:B------:R-:W-:Y:S01]  /*94c0*/  HMMA.16816.F32.BF16 R92, R200, R178.reuse, R92 ;  /* 0x000000b2c85c723c */ /* 0x080fe2000004185c */
[----:B------:R1:W-:Y:S03]  /*94d0*/  @P4 LDGSTS.E.BYPASS.LTC128B.128 [R231+0x4900], [R128.64], !P3 ;  /* 0x0490000080e74fae */ /* 0x0003e6000d901d6c */
[--C-:B------:R-:W-:Y:S04]  /*94e0*/  @P4 IMAD.X R3, R129, 0x1, R0.reuse, P1 ;  /* 0x0000000181034824 */ /* 0x100fe800008e0600 */
[----:B------:R-:W-:Y:S01]  /*94f0*/  HMMA.16816.F32.BF16 R96, R188, R178, R96 ;  /* 0x000000b2bc60723c */ /* 0x000fe20000041860 */
[----:B------:R4:W-:Y:S03]  /*9500*/  @P4 LDGSTS.E.BYPASS.LTC128B.128 [R231+0x5100], [R2.64], !P3 ;  /* 0x0510000002e74fae */ /* 0x0009e6000d901d6c */
[----:B---3--:R-:W-:Y:S01]  /*9510*/  @P0 IMAD.MOV.U32 R173, RZ, RZ, R135 ;  /* 0x000000ffffad0224 */ /* 0x008fe200078e0087 */
[----:B------:R-:W-:Y:S04]  /*9520*/  @P4 IADD3 R176, P0, R2, R130, RZ ;  /* 0x0000008202b04210 */ /* 0x000fe80007f1e0ff */
[----:B------:R-:W3:Y:S03]  /*9530*/  SHFL.IDX PT, R130, R173, RZ, 0x1c1f ;  /* 0x001c1fffad827589 */ /* 0x000ee600000e0000 */
[----:B------:R-:W-:Y:S01]  /*9540*/  @P4 IMAD.X R177, R3, 0x1, R0, P0 ;  /* 0x0000000103b14824 */ /* 0x000fe200000e0600 */
[----:B------:R-:W-:Y:S01]  /*9550*/  PLOP3.LUT P0, PT, PT, PT, UP0, 0x40, 0x0 ;  /* 0x000000000000781c */ /* 0x000fe20003f0e808 */
[----:B------:R-:W-:Y:S03]  /*9560*/  IMAD R0, R229, -0x60, RZ ;  /* 0xffffffa0e5007824 */ /* 0x000fe600078e02ff */
[----:B------:R1:W-:Y:S02]  /*9570*/  @P4 LDGSTS.E.BYPASS.LTC128B.128 [R231+0x5900], [R176.64], !P3 ;  /* 0x05900000b0e74fae */ /* 0x0003e4000d901d6c */
[----:B--2---:R-:W-:Y:S04]  /*9580*/  IADD3 R182, -R183, 0x1, R0 ;  /* 0x00000001b7b67810 */ /* 0x004fe80007ffe100 */
[----:B------:R-:W0:Y:S01]  /*9590*/  LDGDEPBAR ;  /* 0x00000000000079af */ /* 0x000e220000000000 */
[----:B-1----:R-:W-:Y:S05]  /*95a0*/  IMAD.U32 R176, RZ, RZ, UR12 ;  /* 0x0000000cffb07e24 */ /* 0x002fea000f8e00ff */
[----:B------:R-:W-:Y:S04]  /*95b0*/  IADD3 R176, -R176, UR7, R182 ;  /* 0x00000007b0b07c10 */ /* 0x000fe8000fffe1b6 */
[C---:B-----5:R-:W-:Y:S02]  /*95c0*/  IADD3 R174, R176.reuse, c[0x0][0x328], RZ ;  /* 0x0000ca00b0ae7a10 */ /* 0x060fe40007ffe0ff */
[----:B------:R-:W-:Y:S03]  /*95d0*/  IADD3 R175, R176, UR10, RZ ;  /* 0x0000000ab0af7c10 */ /* 0x000fe6000fffe0ff */
[----:B---3--:R-:W-:Y:S02]  /*95e0*/  IMAD.IADD R135, R174, 0x1, R130 ;  /* 0x00000001ae877824 */ /* 0x008fe400078e0282 */
[----:B----4-:R-:W-:Y:S01]  /*95f0*/  IMAD.IADD R2, R130, 0x1, R175 ;  /* 0x0000000182027824 */ /* 0x010fe200078e02af */
[----:B------:R-:W-:-:S05]  /*9600*/  @P0 BRA `(.L_x_262) ;  /* 0x0000019000000947 */ /* 0x000fca0003800000 */
[----:B------:R-:W-:Y:S01]  /*9610*/  IMAD.U32 R3, RZ, RZ, UR12 ;  /* 0x0000000cff037e24 */ /* 0x000fe2000f8e00ff */
[----:B------:R-:W-:Y:S04]  /*9620*/  BSSY B0, `(.L_x_263) ;  /* 0x0000012000007945 */ /* 0x000fe80003800000 */
[----:B------:R-:W-:Y:S04]  /*9630*/  IADD3 R3, -R3, UR7, R130 ;  /* 0x0000000703037c10 */ /* 0x000fe8000fffe182 */
        /* <DEDUP_REMOVED lines=11> */
.L_x_264:
[----:B------:R-:W-:Y:S04]  /*96f0*/  MOV R128, c[0x0][0x32c] ;  /* 0x0000cb0000807a02 */ /* 0x000fe80000000f00 */
[----:B------:R-:W-:Y:S11]  /*9700*/  ISETP.NE.AND P0, PT, R128, 0x1, PT ;  /* 0x000000018000780c */ /* 0x000ff60003f05270 */
[----:B------:R-:W-:Y:S02]  /*9710*/  @!UPT UIADD3 URZ, URZ, URZ, URZ ;  /* 0x0000003f3f3ff290 */ /* 0x000fe4000fffe03f */
[----:B------:R-:W-:Y:S05]  /*9720*/  @P0 IMAD.HI.U32 R128, R3, c[0x0][0x330], RZ ;  /* 0x0000cc0003800a27 */ /* 0x000fea00078e00ff */
[----:B------:R-:W-:Y:S02]  /*9730*/  @P0 SHF.R.U32.HI R3, RZ, c[0x0][0x334], R128 ;  /* 0x0000cd00ff030a19 */ /* 0x000fe40000011680 */
.L_x_265:
[----:B------:R-:W-:Y:S05]  /*9740*/  BSYNC B0 ;  /* 0x0000000000007941 */ /* 0x000fea0003800000 */
.L_x_263:
[----:B------:R-:W-:Y:S04]  /*9750*/  IMAD.IADD R128, R0, 0x1, -R183 ;  /* 0x0000000100807824 */ /* 0x000fe800078e0ab7 */
[----:B------:R-:W-:Y:S05]  /*9760*/  IMAD R3, R3, c[0x0][0x32c], R128 ;  /* 0x0000cb0003037a24 */ /* 0x000fea00078e0280 */
[----:B------:R-:W-:Y:S02]  /*9770*/  IADD3 R128, R3, c[0x0][0x32c], RZ ;  /* 0x0000cb0003807a10 */ /* 0x000fe40007ffe0ff */
[----:B------:R-:W-:Y:S02]  /*9780*/  IMNMX R2, R2, R3, !PT ;  /* 0x0000000302027217 */ /* 0x000fe40007800200 */
[----:B------:R-:W-:Y:S02]  /*9790*/  IMNMX R135, R135, R128, PT ;  /* 0x0000008087877217 */ /* 0x000fe40003800200 */
.L_x_262:
[----:B------:R-:W-:Y:S01]  /*97a0*/  PLOP3.LUT P0, PT, PT, PT, UP0, 0x40, 0x0 ;  /* 0x000000000000781c */ /* 0x000fe20003f0e808 */
[----:B------:R-:W1:Y:S02]  /*97b0*/  SHFL.IDX PT, R128, R173, 0x1, 0x1c1f ;  /* 0x003c1f00ad807f89 */ /* 0x000e6400000e0000 */
[----:B-1----:R-:W-:Y:S01]  /*97c0*/  IADD3 R3, R175, R128, RZ ;  /* 0x00000080af037210 */ /* 0x002fe20007ffe0ff */
[----:B------:R-:W-:Y:S09]  /*97d0*/  IMAD.IADD R130, R174, 0x1, R128 ;  /* 0x00000001ae827824 */ /* 0x000ff200078e0280 */
        /* <DEDUP_REMOVED lines=15> */
.L_x_268:
[----:B------:R-:W-:Y:S04]  /*98d0*/  MOV R129, c[0x0][0x32c] ;  /* 0x0000cb0000817a02 */ /* 0x000fe80000000f00 */
[----:B------:R-:W-:Y:S11]  /*98e0*/  ISETP.NE.AND P0, PT, R129, 0x1, PT ;  /* 0x000000018100780c */ /* 0x000ff60003f05270 */
[----:B------:R-:W-:Y:S02]  /*98f0*/  @!UPT UIADD3 URZ, URZ, URZ, URZ ;  /* 0x0000003f3f3ff290 */ /* 0x000fe4000fffe03f */
[----:B------:R-:W-:Y:S05]  /*9900*/  @P0 IMAD.HI.U32 R129, R128, c[0x0][0x330], RZ ;  /* 0x0000cc0080810a27 */ /* 0x000fea00078e00ff */
[----:B------:R-:W-:Y:S02]  /*9910*/  @P0 SHF.R.U32.HI R128, RZ, c[0x0][0x334], R129 ;  /* 0x0000cd00ff800a19 */ /* 0x000fe40000011681 */
.L_x_269:
[----:B------:R-:W-:Y:S05]  /*9920*/  BSYNC B0 ;  /* 0x0000000000007941 */ /* 0x000fea0003800000 */
.L_x_267:
[----:B------:R-:W-:Y:S04]  /*9930*/  IMAD.IADD R129, R0, 0x1, -R183 ;  /* 0x0000000100817824 */ /* 0x000fe800078e0ab7 */
[----:B------:R-:W-:Y:S05]  /*9940*/  IMAD R128, R128, c[0x0][0x32c], R129 ;  /* 0x0000cb0080807a24 */ /* 0x000fea00078e0281 */
[----:B------:R-:W-:Y:S02]  /*9950*/  IADD3 R129, R128, c[0x0][0x32c], RZ ;  /* 0x0000cb0080817a10 */ /* 0x000fe40007ffe0ff */
[----:B------:R-:W-:Y:S02]  /*9960*/  IMNMX R3, R3, R128, !PT ;  /* 0x0000008003037217 */ /* 0x000fe40007800200 */
[----:B------:R-:W-:Y:S02]  /*9970*/  IMNMX R130, R130, R129, PT ;  /* 0x0000008182827217 */ /* 0x000fe40003800200 */
.L_x_266:
        /* <DEDUP_REMOVED lines=19> */
.L_x_272:
[----:B------:R-:W-:Y:S04]  /*9ab0*/  MOV R177, c[0x0][0x32c] ;  /* 0x0000cb0000b17a02 */ /* 0x000fe80000000f00 */
[----:B------:R-:W-:Y:S11]  /*9ac0*/  ISETP.NE.AND P0, PT, R177, 0x1, PT ;  /* 0x00000001b100780c */ /* 0x000ff60003f05270 */
[----:B------:R-:W-:Y:S02]  /*9ad0*/  @!UPT UIADD3 URZ, URZ, URZ, URZ ;  /* 0x0000003f3f3ff290 */ /* 0x000fe4000fffe03f */
[----:B------:R-:W-:Y:S05]  /*9ae0*/  @P0 IMAD.HI.U32 R177, R172, c[0x0][0x330], RZ ;  /* 0x0000cc00acb10a27 */ /* 0x000fea00078e00ff */
[----:B------:R-:W-:Y:S02]  /*9af0*/  @P0 SHF.R.U32.HI R172, RZ, c[0x0][0x334], R177 ;  /* 0x0000cd00ffac0a19 */ /* 0x000fe400000116b1 */
.L_x_273:
[----:B------:R-:W-:Y:S05]  /*9b00*/  BSYNC B0 ;  /* 0x0000000000007941 */ /* 0x000fea0003800000 */
.L_x_271:
[----:B------:R-:W-:Y:S04]  /*9b10*/  IMAD.IADD R177, R0, 0x1, -R183 ;  /* 0x0000000100b17824 */ /* 0x000fe800078e0ab7 */
[----:B------:R-:W-:Y:S05]  /*9b20*/  IMAD R172, R172, c[0x0][0x32c], R177 ;  /* 0x0000cb00acac7a24 */ /* 0x000fea00078e02b1 */
[----:B------:R-:W-:Y:S02]  /*9b30*/  IADD3 R177, R172, c[0x0][0x32c], RZ ;  /* 0x0000cb00acb17a10 */ /* 0x000fe40007ffe0ff */
[----:B------:R-:W-:Y:S02]  /*9b40*/  IMNMX R128, R128, R172, !PT ;  /* 0x000000ac80807217 */ /* 0x000fe40007800200 */
[----:B------:R-:W-:Y:S02]  /*9b50*/  IMNMX R129, R129, R177, PT ;  /* 0x000000b181817217 */ /* 0x000fe40003800200 */
.L_x_270:
[C---:B------:R-:W-:Y:S02]  /*9b60*/  ISETP.GE.AND P1, PT, R0.reuse, 0x9, PT ;  /* 0x000000090000780c */ /* 0x040fe40003f26270 */
[----:B------:R-:W-:Y:S02]  /*9b70*/  ISETP.GE.AND P5, PT, R0, 0xa, PT ;  /* 0x0000000a0000780c */ /* 0x000fe40003fa6270 */
[----:B------:R-:W-:Y:S02]  /*9b80*/  ISETP.GT.AND P0, PT, R2, 0x8, !P1 ;  /* 0x000000080200780c */ /* 0x000fe40004f04270 */
[----:B------:R-:W-:Y:S02]  /*9b90*/  P2R R183, PR, RZ, 0x8 ;  /* 0x00000008ffb77803 */ /* 0x000fe40000000000 */
[----:B------:R-:W-:Y:S02]  /*9ba0*/  ISETP.LT.OR P0, PT, R135, 0x9, P0 ;  /* 0x000000098700780c */ /* 0x000fe40000701670 */
[----:B------:R-:W-:Y:S02]  /*9bb0*/  ISETP.GE.AND P3, PT, R0, 0x12, PT ;  /* 0x000000120000780c */ /* 0x000fe40003f66270 */
[----:B------:R-:W-:Y:S02]  /*9bc0*/  FSEL R184, R16, -INF , !P0 ;  /* 0xff80000010b87808 */ /* 0x000fe40004000000 */
[----:B------:R-:W-:Y:S02]  /*9bd0*/  ISETP.GT.AND P0, PT, R3, 0x9, !P5 ;  /* 0x000000090300780c */ /* 0x000fe40006f04270 */
[----:B------:R-:W-:Y:S02]  /*9be0*/  ISETP.GT.AND P2, PT, R2, 0x9, !P5 ;  /* 0x000000090200780c */ /* 0x000fe40006f44270 */
        /* <DEDUP_REMOVED lines=15> */
[----:B------:R-:W-:Y:S02]  /*9ce0*/  ISETP.LT.OR P0, PT, R135, 0x19, P0 ;  /* 0x000000198700780c */ /* 0x000fe40000701670 */
        /* <DEDUP_REMOVED lines=13> */
[C---:B------:R-:W-:Y:S02]  /*9dc0*/  ISETP.GT.AND P0, PT, R3.reuse, 0x19, !P2 ;  /* 0x000000190300780c */ /* 0x040fe40005704270 */
        /* <DEDUP_REMOVED lines=17> */
[C---:B------:R-:W-:Y:S02]  /*9ee0*/  ISETP.GT.AND P0, PT, R3.reuse, 0x20, !P2 ;  /* 0x000000200300780c */ /* 0x040fe40005704270 */
        /* <DEDUP_REMOVED lines=15> */
[C---:B------:R-:W-:Y:S02]  /*9fe0*/  ISETP.GE.AND P5, PT, R0.reuse, 0x52, PT ;  /* 0x000000520000780c */ /* 0x040fe40003fa6270 */
        /* <DEDUP_REMOVED lines=20> */
[----:B------:R-:W-:Y:S04]  /*a130*/  ISETP.LT.OR P0, PT, R135, 0x32, P0 ;  /* 0x000000328700780c */ /* 0x000fe80000701670 */
        /* <DEDUP_REMOVED lines=49> */
[C---:B------:R-:W-:Y:S04]  /*a450*/  ISETP.GT.AND P0, PT, R3.reuse, 0x48, !P2 ;  /* 0x000000480300780c */ /* 0x040fe80005704270 */
[----:B------:R-:W-:Y:S04]  /*a460*/  ISETP.LT.OR P0, PT, R130, 0x49, P0 ;  /* 0x000000498200780c */ /* 0x000fe80000701670 */
        /* <DEDUP_REMOVED lines=21> */
[----:B------:R-:W-:Y:S02]  /*a5c0*/  ISETP.GT.AND P0, PT, R2, RZ, !P3 ;  /* 0x000000ff0200720c */ /* 0x000fe40005f04270 */
[----:B------:R-:W-:Y:S02]  /*a5d0*/  P2R R5, PR, RZ, 0x8 ;  /* 0x00000008ff057803 */ /* 0x000fe40000000000 */
[----:B------:R-:W-:Y:S04]  /*a5e0*/  ISETP.LT.OR P0, PT, R135, 0x1, P0 ;  /* 0x000000018700780c */ /* 0x000fe80000701670 */
[----:B------:R-:W-:Y:S02]  /*a5f0*/  FSEL R36, R4, -INF , !P0 ;  /* 0xff80000004247808 */ /* 0x000fe40004000000 */
[----:B------:R-:W-:Y:S04]  /*a600*/  ISETP.GT.AND P0, PT, R3, 0x1, !P1 ;  /* 0x000000010300780c */ /* 0x000fe80004f04270 */
[C---:B------:R-:W-:Y:S04]  /*a610*/  ISETP.LT.OR P0, PT, R130.reuse, 0x2, P0 ;  /* 0x000000028200780c */ /* 0x040fe80000701670 */
[----:B------:R-:W-:Y:S02]  /*a620*/  FSEL R48, R7, -INF , !P0 ;  /* 0xff80000007307808 */ /* 0x000fe40004000000 */
[----:B------:R-:W-:Y:S04]  /*a630*/  ISETP.GT.AND P0, PT, R3, RZ, !P3 ;  /* 0x000000ff0300720c */ /* 0x000fe80005f04270 */
[----:B------:R-:W-:Y:S04]  /*a640*/  ISETP.LT.OR P0, PT, R130, 0x1, P0 ;  /* 0x000000018200780c */ /* 0x000fe80000701670 */
[----:B------:R-:W-:Y:S02]  /*a650*/  FSEL R39, R6, -INF , !P0 ;  /* 0xff80000006277808 */ /* 0x000fe40004000000 */
[----:B------:R-:W-:Y:S04]  /*a660*/  ISETP.GT.AND P0, PT, R2, 0x58, !P4 ;  /* 0x000000580200780c */ /* 0x000fe80006704270 */
[C---:B------:R-:W-:Y:S04]  /*a670*/  ISETP.LT.OR P0, PT, R135.reuse, 0x59, P0 ;  /* 0x000000598700780c */ /* 0x040fe80000701670 */
[----:B------:R-:W-:Y:S02]  /*a680*/  FSEL R80, R96, -INF , !P0 ;  /* 0xff80000060507808 */ /* 0x000fe40004000000 */
[----:B------:R-:W-:Y:S04]  /*a690*/  ISETP.GE.AND P0, PT, R0, 0x5a, PT ;  /* 0x0000005a0000780c */ /* 0x000fe80003f06270 */
[----:B------:R-:W-:Y:S04]  /*a6a0*/  ISETP.GT.AND P2, PT, R2, 0x59, !P0 ;  /* 0x000000590200780c */ /* 0x000fe80004744270 */
        /* <DEDUP_REMOVED lines=9> */
[C---:B------:R-:W-:Y:S02]  /*a740*/  ISETP.GT.AND P2, PT, R128.reuse, 0x1, !P1 ;  /* 0x000000018000780c */ /* 0x040fe40004f44270 */
[----:B------:R-:W-:Y:S02]  /*a750*/  ISETP.NE.AND P1, PT, R35, RZ, PT ;  /* 0x000000ff2300720c */ /* 0x000fe40003f25270 */
[----:B------:R-:W-:Y:S04]  /*a760*/  ISETP.LT.OR P2, PT, R129, 0x2, P2 ;  /* 0x000000028100780c */ /* 0x000fe80001741670 */
[----:B------:R-:W-:Y:S02]  /*a770*/  FSEL R9, R9, -INF , !P2 ;  /* 0xff80000009097808 */ /* 0x000fe40005000000 */
[----:B------:R-:W-:Y:S04]  /*a780*/  ISETP.NE.AND P2, PT, R181, RZ, PT ;  /* 0x000000ffb500720c */ /* 0x000fe80003f45270 */
[----:B------:R-:W-:Y:S01]  /*a790*/  ISETP.GT.AND P2, PT, R128, 0x8, !P2 ;  /* 0x000000088000780c */ /* 0x000fe20005744270 */
[--C-:B-1----:R-:W-:Y:S03]  /*a7a0*/  IMAD.IADD R2, R174, 0x1, R3.reuse ;  /* 0x00000001ae027824 */ /* 0x102fe600078e0203 */
[----:B------:R-:W-:Y:S01]  /*a7b0*/  ISETP.LT.OR P2, PT, R129, 0x9, P2 ;  /* 0x000000098100780c */ /* 0x000fe20001741670 */
[----:B------:R-:W-:Y:S03]  /*a7c0*/  IMAD.IADD R0, R175, 0x1, R3 ;  /* 0x00000001af007824 */ /* 0x000fe600078e0203 */
        /* <DEDUP_REMOVED lines=63> */
[C---:B------:R-:W-:Y:S04]  /*abc0*/  ISETP.LT.OR P2, PT, R129.reuse, 0x49, P2 ;  /* 0x000000498100780c */ /* 0x040fe80001741670 */
[----:B------:R-:W-:Y:S02]  /*abd0*/  FSEL R244, R76, -INF , !P2 ;  /* 0xff8000004cf47808 */ /* 0x000fe40005000000 */
[C---:B------:R-:W-:Y:S04]  /*abe0*/  ISETP.GT.AND P2, PT, R128.reuse, 0x49, !P1 ;  /* 0x000000498000780c */ /* 0x040fe80004f44270 */
        /* <DEDUP_REMOVED lines=8> */
[----:B------:R-:W-:Y:S04]  /*ac70*/  ISETP.GT.AND P2, PT, R128, 0x58, !P4 ;  /* 0x000000588000780c */ /* 0x000fe80006744270 */
[----:B------:R-:W-:Y:S04]  /*ac80*/  ISETP.LT.OR P2, PT, R129, 0x59, P2 ;  /* 0x000000598100780c */ /* 0x000fe80001741670 */
[----:B------:R-:W-:Y:S02]  /*ac90*/  FSEL R81, R92, -INF , !P2 ;  /* 0xff8000005c517808 */ /* 0x000fe40005000000 */
[----:B------:R-:W-:Y:S02]  /*aca0*/  ISETP.GT.AND P2, PT, R128, RZ, !P3 ;  /* 0x000000ff8000720c */ /* 0x000fe40005f44270 */
[----:B------:R-:W-:Y:S02]  /*acb0*/  ISETP.NE.AND P3, PT, R183, RZ, PT ;  /* 0x000000ffb700720c */ /* 0x000fe40003f65270 */
[C---:B------:R-:W-:Y:S04]  /*acc0*/  ISETP.LT.OR P2, PT, R129.reuse, 0x1, P2 ;  /* 0x000000018100780c */ /* 0x040fe80001741670 */
[----:B------:R-:W-:Y:S02]  /*acd0*/  FSEL R8, R8, -INF , !P2 ;  /* 0xff80000008087808 */ /* 0x000fe40005000000 */
[----:B------:R-:W-:Y:S04]  /*ace0*/  ISETP.GT.AND P2, PT, R128, 0x59, !P0 ;  /* 0x000000598000780c */ /* 0x000fe80004744270 */
[----:B------:R-:W-:Y:S04]  /*acf0*/  ISETP.LT.OR P2, PT, R129, 0x5a, P2 ;  /* 0x0000005a8100780c */ /* 0x000fe80001741670 */
[----:B------:R-:W-:Y:S02]  /*ad00*/  FSEL R183, R93, -INF , !P2 ;  /* 0xff8000005db77808 */ /* 0x000fe40005000000 */
[----:B------:R-:W-:Y:S11]  /*ad10*/  PLOP3.LUT P2, PT, PT, PT, UP0, 0x40, 0x0 ;  /* 0x000000000000781c */ /* 0x000ff60003f4e808 */
[----:B------:R-:W-:Y:S02]  /*ad20*/  @!UPT UIADD3 URZ, URZ, URZ, URZ ;  /* 0x0000003f3f3ff290 */ /* 0x000fe4000fffe03f */
        /* <DEDUP_REMOVED lines=15> */
.L_x_276:
[----:B------:R-:W-:Y:S04]  /*ae20*/  MOV R2, c[0x0][0x32c] ;  /* 0x0000cb0000027a02 */ /* 0x000fe80000000f00 */
[----:B------:R-:W-:Y:S11]  /*ae30*/  ISETP.NE.AND P2, PT, R2, 0x1, PT ;  /* 0x000000010200780c */ /* 0x000ff60003f45270 */
[----:B------:R-:W-:Y:S02]  /*ae40*/  @!UPT UIADD3 URZ, URZ, URZ, URZ ;  /* 0x0000003f3f3ff290 */ /* 0x000fe4000fffe03f */
[----:B------:R-:W-:Y:S05]  /*ae50*/  @P2 IMAD.HI.U32 R2, R0, c[0x0][0x330], RZ ;  /* 0x0000cc0000022a27 */ /* 0x000fea00078e00ff */
[----:B------:R-:W-:Y:S02]  /*ae60*/  @P2 SHF.R.U32.HI R0, RZ, c[0x0][0x334], R2 ;  /* 0x0000cd00ff002a19 */ /* 0x000fe40000011602 */
.L_x_277:
[----:B------:R-:W-:Y:S05]  /*ae70*/  BSYNC B0 ;  /* 0x0000000000007941 */ /* 0x000fea0003800000 */
.L_x_275:
[----:B------:R-:W-:Y:S02]  /*ae80*/  IADD3 R2, R182, -0x1, RZ ;  /* 0xffffffffb6027810 */ /* 0x000fe40007ffe0ff */
[C-C-:B------:R-:W-:Y:S02]  /*ae90*/  IADD3 R4, R3.reuse, UR10, R176.reuse ;  /* 0x0000000a03047c10 */ /* 0x140fe4000fffe0b0 */
[----:B------:R-:W-:Y:S01]  /*aea0*/  IADD3 R3, R3, c[0x0][0x328], R176 ;  /* 0x0000ca0003037a10 */ /* 0x000fe20007ffe0b0 */
[----:B------:R-:W-:Y:S05]  /*aeb0*/  IMAD R0, R0, c[0x0][0x32c], R2 ;  /* 0x0000cb0000007a24 */ /* 0x000fea00078e0202 */
[----:B------:R-:W-:Y:S02]  /*aec0*/  IADD3 R2, R0, c[0x0][0x32c], RZ ;  /* 0x0000cb0000027a10 */ /* 0x000fe40007ffe0ff */
[----:B------:R-:W-:Y:S02]  /*aed0*/  IMNMX R0, R4, R0, !PT ;  /* 0x0000000004007217 */ /* 0x000fe40007800200 */
[----:B------:R-:W-:Y:S02]  /*aee0*/  IMNMX R2, R3, R2, PT ;  /* 0x0000000203027217 */ /* 0x000fe40003800200 */
.L_x_274:
[----:B------:R-:W-:Y:S01]  /*aef0*/  ISETP.NE.AND P2, PT, R5, RZ, PT ;  /* 0x000000ff0500720c */ /* 0x000fe20003f45270 */
[----:B------:R-:W-:Y:S01]  /*af00*/  IMAD.MOV.U32 R40, RZ, RZ, R52 ;  /* 0x000000ffff287224 */ /* 0x000fe200078e0034 */
[----:B------:R-:W-:Y:S02]  /*af10*/  FMNMX.FTZ R130, R36, R131, !PT ;  /* 0x0000008324827209 */ /* 0x000fe40007810000 */
[----:B------:R-:W-:Y:S02]  /*af20*/  ISETP.GT.AND P2, PT, R0, RZ, !P2 ;  /* 0x000000ff0000720c */ /* 0x000fe40005744270 */
        /* <DEDUP_REMOVED lines=82> */
[----:B------:R-:W-:Y:S02]  /*b450*/  FMNMX.FTZ R3, R237, R3, !PT ;  /* 0x00000003ed037209 */ /* 0x000fe40007810000 */
[----:B------:R-:W-:Y:S02]  /*b460*/  FSEL R99, R47, -INF , !P2 ;  /* 0xff8000002f637808 */ /* 0x000fe40005000000 */
[----:B------:R-:W-:Y:S02]  /*b470*/  ISETP.NE.AND P2, PT, R22, RZ, PT ;  /* 0x000000ff1600720c */ /* 0x000fe40003f45270 */
[----:B------:R-:W-:Y:S02]  /*b480*/  FMNMX.FTZ R4, R49, R4, !PT ;  /* 0x0000000431047209 */ /* 0x000fe40007810000 */
[----:B------:R-:W-:Y:S02]  /*b490*/  FMNMX.FTZ R130, R245, R130, !PT ;  /* 0x00000082f5827209 */ /* 0x000fe40007810000 */
[----:B------:R-:W-:Y:S02]  /*b4a0*/  FMNMX.FTZ R3, R240, R3, !PT ;  /* 0x00000003f0037209 */ /* 0x000fe40007810000 */
[----:B------:R-:W-:Y:S02]  /*b4b0*/  ISETP.GT.AND P2, PT, R0, 0x30, !P2 ;  /* 0x000000300000780c */ /* 0x000fe40005744270 */
        /* <DEDUP_REMOVED lines=18> */
[----:B------:R-:W-:Y:S01]  /*b5e0*/  FMNMX.FTZ R4, R200, R4, !PT ;  /* 0x00000004c8047209 */ /* 0x000fe20007810000 */
[----:B------:R-:W1:Y:S01]  /*b5f0*/  SHFL.BFLY PT, R5, R130, 0x2, 0x1f ;  /* 0x0c401f0082057f89 */ /* 0x000e6200000e0000 */
[----:B------:R-:W-:Y:S02]  /*b600*/  MOV R58, R53 ;  /* 0x00000035003a7202 */ /* 0x000fe40000000f00 */
[----:B------:R-:W-:Y:S02]  /*b610*/  FMNMX.FTZ R3, R87, R3, !PT ;  /* 0x0000000357037209 */ /* 0x000fe40007810000 */
[----:B------:R-:W-:Y:S02]  /*b620*/  FSEL R173, R59, -INF , !P2 ;  /* 0xff8000003bad7808 */ /* 0x000fe40005000000 */
[----:B------:R-:W-:Y:S01]  /*b630*/  ISETP.NE.AND P2, PT, R20, RZ, PT ;  /* 0x000000ff1400720c */ /* 0x000fe20003f45270 */
[----:B------:R-:W-:Y:S01]  /*b640*/  LDSM.16.MT88.4 R52, [R214+0x100] ;  /* 0x00010000d634783b */ /* 0x000fe20000004200 */
[----:B------:R-:W-:Y:S02]  /*b650*/  FMNMX.FTZ R4, R201, R4, !PT ;  /* 0x00000004c9047209 */ /* 0x000fe40007810000 */
[----:B------:R-:W-:Y:S02]  /*b660*/  FMNMX.FTZ R3, R58, R3, !PT ;  /* 0x000000033a037209 */ /* 0x000fe40007810000 */
[----:B------:R-:W-:Y:S02]  /*b670*/  ISETP.GT.AND P2, PT, R0, 0x38, !P2 ;  /* 0x000000380000780c */ /* 0x000fe40005744270 */
[----:B------:R-:W-:Y:S02]  /*b680*/  FMNMX.FTZ R4, R209, R4, !PT ;  /* 0x00000004d1047209 */ /* 0x000fe40007810000 */
[----:B------:R-:W-:Y:S02]  /*b690*/  FMNMX.FTZ R3, R40, R3, !PT ;  /* 0x0000000328037209 */ /* 0x000fe40007810000 */
[----:B------:R-:W-:Y:S02]  /*b6a0*/  ISETP.LT.OR P2, PT, R2, 0x39, P2 ;  /* 0x000000390200780c */ /* 0x000fe40001741670 */
[----:B------:R-:W-:Y:S01]  /*b6b0*/  FMNMX.FTZ R4, R211, R4, !PT ;  /* 0x00000004d3047209 */ /* 0x000fe20007810000 */
[----:B------:R-:W2:Y:S01]  /*b6c0*/  SHFL.BFLY PT, R129, R3, 0x2, 0x1f ;  /* 0x0c401f0003817f89 */ /* 0x000ea200000e0000 */
        /* <DEDUP_REMOVED lines=13> */
[----:B-1----:R-:W-:Y:S02]  /*b7a0*/  FMNMX.FTZ R130, R130, R5, !PT ;  /* 0x0000000582827209 */ /* 0x002fe40007810000 */
[----:B------:R-:W-:Y:S02]  /*b7b0*/  FMNMX.FTZ R4, R246, R4, !PT ;  /* 0x00000004f6047209 */ /* 0x000fe40007810000 */
[----:B------:R-:W-:Y:S01]  /*b7c0*/  FSEL R181, R74, -INF , !P2 ;  /* 0xff8000004ab57808 */ /* 0x000fe20005000000 */
[----:B------:R-:W1:Y:S01]  /*b7d0*/  SHFL.BFLY PT, R6, R130, 0x1, 0x1f ;  /* 0x0c201f0082067f89 */ /* 0x000e6200000e0000 */
[----:B--2---:R-:W-:Y:S02]  /*b7e0*/  FMNMX.FTZ R129, R3, R129, !PT ;  /* 0x0000008103817209 */ /* 0x004fe40007810000 */
        /* <DEDUP_REMOVED lines=8> */
[----:B------:R-:W-:Y:S01]  /*b870*/  ISETP.NE.AND P2, PT, R16, RZ, PT ;  /* 0x000000ff1000720c */ /* 0x000fe20003f45270 */
[----:B------:R-:W2:Y:S01]  /*b880*/  SHFL.BFLY PT, R7, R3, 0x2, 0x1f ;  /* 0x0c401f0003077f89 */ /* 0x000ea200000e0000 */
[----:B------:R-:W-:Y:S02]  /*b890*/  FMNMX.FTZ R5, R10, R134, !PT ;  /* 0x000000860a057209 */ /* 0x000fe40007810000 */
[----:B------:R-:W-:Y:S02]  /*b8a0*/  ISETP.GT.AND P2, PT, R0, 0x48, !P2 ;  /* 0x000000480000780c */ /* 0x000fe40005744270 */
[----:B-1----:R-:W-:Y:S02]  /*b8b0*/  FMNMX.FTZ R130, R130, R6, !PT ;  /* 0x0000000682827209 */ /* 0x002fe40007810000 */
[----:B------:R-:W-:Y:S01]  /*b8c0*/  ISETP.LT.OR P2, PT, R2, 0x49, P2 ;  /* 0x000000490200780c */ /* 0x000fe20001741670 */
[----:B------:R-:W1:Y:S01]  /*b8d0*/  SHFL.BFLY PT, R6, R129, 0x1, 0x1f ;  /* 0x0c201f0081067f89 */ /* 0x000e6200000e0000 */
[----:B------:R-:W-:Y:S01]  /*b8e0*/  FMNMX.FTZ R5, R11, R5, !PT ;  /* 0x000000050b057209 */ /* 0x000fe20007810000 */
[----:B------:R-:W-:Y:S01]  /*b8f0*/  FMUL.FTZ R71, R130, c[0x0][0x2d0] ;  /* 0x0000b40082477a20 */ /* 0x000fe20000410000 */
[----:B------:R-:W-:Y:S02]  /*b900*/  FSEL R177, R78, -INF , !P2 ;  /* 0xff8000004eb17808 */ /* 0x000fe40005000000 */
[----:B------:R-:W-:Y:S02]  /*b910*/  FSETP.NEU.FTZ.AND P2, PT, R130, -INF , PT ;  /* 0xff8000008200780b */ /* 0x000fe40003f5d000 */
[----:B------:R-:W-:Y:S02]  /*b920*/  FMNMX.FTZ R5, R14, R5, !PT ;  /* 0x000000050e057209 */ /* 0x000fe40007810000 */
[----:B------:R-:W-:Y:S02]  /*b930*/  FSEL R71, R71, RZ, P2 ;  /* 0x000000ff47477208 */ /* 0x000fe40001000000 */
[----:B------:R-:W-:Y:S02]  /*b940*/  FMNMX.FTZ R5, R15, R5, !PT ;  /* 0x000000050f057209 */ /* 0x000fe40007810000 */
[----:B------:R-:W-:Y:S01]  /*b950*/  ISETP.GT.AND P1, PT, R0, 0x49, !P1 ;  /* 0x000000490000780c */ /* 0x000fe20004f24270 */
[--C-:B------:R-:W-:Y:S01]  /*b960*/  FFMA.FTZ R4, R36, c[0x0][0x2d0], -R71.reuse ;  /* 0x0000b40024047a23 */ /* 0x100fe20000010847 */
[----:B------:R-:W-:Y:S01]  /*b970*/  FMNMX.FTZ R5, R56, R5, !PT ;  /* 0x0000000538057209 */ /* 0x000fe20007810000 */
[--C-:B------:R-:W-:Y:S01]  /*b980*/  FFMA.FTZ R16, R192, c[0x0][0x2d0], -R71.reuse ;  /* 0x0000b400c0107a23 */ /* 0x100fe20000010847 */
[----:B------:R-:W-:Y:S01]  /*b990*/  ISETP.LT.OR P1, PT, R2, 0x4a, P1 ;  /* 0x0000004a0200780c */ /* 0x000fe20000f21670 */
[----:B------:R3:W-:Y:S01]  /*b9a0*/  MUFU.EX2 R27, R4 ;  /* 0x00000004001b7308 */ /* 0x0007e20000000800 */
[----:B------:R-:W-:Y:S02]  /*b9b0*/  FMNMX.FTZ R5, R57, R5, !PT ;  /* 0x0000000539057209 */ /* 0x000fe40007810000 */
[----:B--2---:R-:W-:Y:S02]  /*b9c0*/  FMNMX.FTZ R3, R3, R7, !PT ;  /* 0x0000000703037209 */ /* 0x004fe40007810000 */
[----:B------:R-:W-:Y:S02]  /*b9d0*/  FMNMX.FTZ R5, R60, R5, !PT ;  /* 0x000000053c057209 */ /* 0x000fe40007810000 */
[----:B-1----:R-:W-:Y:S01]  /*b9e0*/  FMNMX.FTZ R129, R129, R6, !PT ;  /* 0x0000000681817209 */ /* 0x002fe20007810000 */
[----:B------:R-:W1:Y:S01]  /*b9f0*/  SHFL.BFLY PT, R128, R3, 0x1, 0x1f ;  /* 0x0c201f0003807f89 */ /* 0x000e6200000e0000 */
[----:B------:R-:W-:Y:S01]  /*ba00*/  FMNMX.FTZ R5, R84, R5, !PT ;  /* 0x0000000554057209 */ /* 0x000fe20007810000 */
[----:B------:R-:W-:Y:S01]  /*ba10*/  MUFU.EX2 R34, R16 ;  /* 0x0000001000227308 */ /* 0x000fe20000000800 */
[----:B------:R-:W-:Y:S01]  /*ba20*/  FSEL R176, R79, -INF , !P1 ;  /* 0xff8000004fb07808 */ /* 0x000fe20004800000 */
[C---:B------:R-:W-:Y:S01]  /*ba30*/  FMUL.FTZ R92, R129.reuse, c[0x0][0x2d0] ;  /* 0x0000b400815c7a20 */ /* 0x040fe20000410000 */
[----:B------:R-:W-:Y:S02]  /*ba40*/  FMNMX.FTZ R5, R96, R5, !PT ;  /* 0x0000000560057209 */ /* 0x000fe40007810000 */
[----:B------:R-:W-:Y:S01]  /*ba50*/  FSETP.NEU.FTZ.AND P1, PT, R129, -INF , PT ;  /* 0xff8000008100780b */ /* 0x000fe20003f3d000 */
[----:B------:R-:W-:Y:S01]  /*ba60*/  LDSM.16.MT88.4 R76, [R215+0x100] ;  /* 0x00010000d74c783b */ /* 0x000fe20000004200 */
[----:B------:R-:W-:Y:S02]  /*ba70*/  FMNMX.FTZ R5, R97, R5, !PT ;  /* 0x0000000561057209 */ /* 0x000fe40007810000 */
[----:B------:R-:W-:Y:S02]  /*ba80*/  FSEL R92, R92, RZ, P1 ;  /* 0x000000ff5c5c7208 */ /* 0x000fe40000800000 */
[C---:B------:R-:W-:Y:S02]  /*ba90*/  ISETP.GT.AND P0, PT, R0.reuse, 0x59, !P0 ;  /* 0x000000590000780c */ /* 0x040fe40004704270 */
[----:B------:R-:W-:Y:S01]  /*baa0*/  ISETP.GT.AND P6, PT, R0, 0x50, !P6 ;  /* 0x000000500000780c */ /* 0x000fe200077c4270 */
[--C-:B------:R-:W-:Y:S01]  /*bab0*/  FFMA.FTZ R28, R195, c[0x0][0x2d0], -R92.reuse ;  /* 0x0000b400c31c7a23 */ /* 0x100fe2000001085c */
[----:B---3--:R-:W-:Y:S01]  /*bac0*/  FMNMX.FTZ R4, R98, R5, !PT ;  /* 0x0000000562047209 */ /* 0x008fe20007810000 */
[--C-:B------:R-:W-:Y:S01]  /*bad0*/  FFMA.FTZ R5, R38, c[0x0][0x2d0], -R71.reuse ;  /* 0x0000b40026057a23 */ /* 0x100fe20000010847 */
[----:B------:R-:W-:Y:S02]  /*bae0*/  ISETP.LT.OR P0, PT, R2, 0x5a, P0 ;  /* 0x0000005a0200780c */ /* 0x000fe40000701670 */
[----:B------:R-:W-:Y:S01]  /*baf0*/  FMNMX.FTZ R4, R99, R4, !PT ;  /* 0x0000000463047209 */ /* 0x000fe20007810000 */
[----:B------:R2:W-:Y:S01]  /*bb00*/  MUFU.EX2 R22, R5 ;  /* 0x0000000500167308 */ /* 0x0005e20000000800 */
[----:B------:R-:W-:Y:S02]  /*bb10*/  FSEL R70, R95, -INF , !P0 ;  /* 0xff8000005f467808 */ /* 0x000fe40004000000 */
[----:B-1----:R-:W-:Y:S01]  /*bb20*/  FMNMX.FTZ R128, R3, R128, !PT ;  /* 0x0000008003807209 */ /* 0x002fe20007810000 */
[--C-:B------:R-:W-:Y:S01]  /*bb30*/  FFMA.FTZ R3, R187, c[0x0][0x2d0], -R92.reuse ;  /* 0x0000b400bb037a23 */ /* 0x100fe2000001085c */
[----:B------:R-:W-:Y:S02]  /*bb40*/  MOV R187, R81 ;  /* 0x0000005100bb7202 */ /* 0x000fe40000000f00 */
[C---:B------:R-:W-:Y:S01]  /*bb50*/  FSETP.NEU.FTZ.AND P0, PT, R128.reuse, -INF , PT ;  /* 0xff8000008000780b */ /* 0x040fe20003f1d000 */
[----:B------:R-:W-:Y:S01]  /*bb60*/  FMUL.FTZ R93, R128, c[0x0][0x2d0] ;  /* 0x0000b400805d7a20 */ /* 0x000fe20000410000 */
[C---:B------:R-:W-:Y:S01]  /*bb70*/  ISETP.GT.AND P5, PT, R0.reuse, 0x51, !P5 ;  /* 0x000000510000780c */ /* 0x040fe20006fa4270 */
[----:B------:R1:W-:Y:S01]  /*bb80*/  MUFU.EX2 R26, R3 ;  /* 0x00000003001a7308 */ /* 0x0003e20000000800 */
[----:B------:R-:W-:Y:S01]  /*bb90*/  ISETP.GT.AND P4, PT, R0, 0x58, !P4 ;  /* 0x000000580000780c */ /* 0x000fe20006784270 */
[--C-:B------:R-:W-:Y:S01]  /*bba0*/  FFMA.FTZ R0, R48, c[0x0][0x2d0], -R92.reuse ;  /* 0x0000b40030007a23 */ /* 0x100fe2000001085c */
[----:B------:R-:W-:Y:S01]  /*bbb0*/  FSEL R93, R93, RZ, P0 ;  /* 0x000000ff5d5d7208 */ /* 0x000fe20000000000 */
[----:B------:R-:W-:Y:S01]  /*bbc0*/  FFMA.FTZ R48, R196, c[0x0][0x2d0], -R71 ;  /* 0x0000b400c4307a23 */ /* 0x000fe20000010847 */
[C---:B------:R-:W-:Y:S02]  /*bbd0*/  ISETP.LT.OR P6, PT, R2.reuse, 0x51, P6 ;  /* 0x000000510200780c */ /* 0x040fe400037c1670 */
[----:B------:R-:W-:Y:S01]  /*bbe0*/  ISETP.LT.OR P5, PT, R2, 0x52, P5 ;  /* 0x000000520200780c */ /* 0x000fe20002fa1670 */
[----:B------:R-:W-:Y:S01]  /*bbf0*/  FFMA.FTZ R32, R35, c[0x0][0x2d0], -R93 ;  /* 0x0000b40023207a23 */ /* 0x000fe2000001085d */
[----:B------:R-:W-:Y:S01]  /*bc00*/  FSEL R178, R90, -INF , !P6 ;  /* 0xff8000005ab27808 */ /* 0x000fe20007000000 */
[----:B------:R-:W-:Y:S01]  /*bc10*/  MUFU.EX2 R23, R0 ;  /* 0x0000000000177308 */ /* 0x000fe20000000800 */
[----:B------:R-:W-:Y:S01]  /*bc20*/  ISETP.LT.OR P4, PT, R2, 0x59, P4 ;  /* 0x000000590200780c */ /* 0x000fe20002781670 */
[----:B------:R-:W-:Y:S01]  /*bc30*/  FFMA.FTZ R2, R186, c[0x0][0x2d0], -R92 ;  /* 0x0000b400ba027a23 */ /* 0x000fe2000001085c */
[----:B------:R-:W-:Y:S01]  /*bc40*/  FSEL R179, R91, -INF , !P5 ;  /* 0xff8000005bb37808 */ /* 0x000fe20006800000 */
[----:B------:R-:W-:Y:S01]  /*bc50*/  IMAD.MOV.U32 R186, RZ, RZ, R89 ;  /* 0x000000ffffba7224 */ /* 0x000fe200078e0059 */
[----:B--2---:R-:W-:Y:S01]  /*bc60*/  FMNMX.FTZ R5, R172, R4, !PT ;  /* 0x00000004ac057209 */ /* 0x004fe20007810000 */
[----:B------:R-:W-:Y:S01]  /*bc70*/  FFMA.FTZ R4, R184, c[0x0][0x2d0], -R71 ;  /* 0x0000b400b8047a23 */ /* 0x000fe20000010847 */
[----:B------:R-:W-:Y:S01]  /*bc80*/  FSEL R180, R94, -INF , !P4 ;  /* 0xff8000005eb47808 */ /* 0x000fe20006000000 */
[----:B------:R-:W-:Y:S01]  /*bc90*/  IMAD.MOV.U32 R184, RZ, RZ, R40 ;  /* 0x000000ffffb87224 */ /* 0x000fe200078e0028 */
[----:B------:R-:W-:Y:S01]  /*bca0*/  FMNMX.FTZ R5, R173, R5, !PT ;  /* 0x00000005ad057209 */ /* 0x000fe20007810000 */
[----:B------:R2:W-:Y:S01]  /*bcb0*/  MUFU.EX2 R63, R4 ;  /* 0x00000004003f7308 */ /* 0x0005e20000000800 */
[--C-:B------:R-:W-:Y:S02]  /*bcc0*/  FFMA.FTZ R40, R50, c[0x0][0x2d0], -R93.reuse ;  /* 0x0000b40032287a23 */ /* 0x100fe4000001085d */
[--C-:B------:R-:W-:Y:S02]  /*bcd0*/  FFMA.FTZ R44, R51, c[0x0][0x2d0], -R93.reuse ;  /* 0x0000b400332c7a23 */ /* 0x100fe4000001085d */
[----:B-1----:R-:W-:Y:S02]  /*bce0*/  FFMA.FTZ R3, R8, c[0x0][0x2d0], -R93 ;  /* 0x0000b40008037a23 */ /* 0x002fe4000001085d */
[----:B------:R-:W-:Y:S03]  /*bcf0*/  FFMA.FTZ R8, R189, c[0x0][0x2d0], -R92 ;  /* 0x0000b400bd087a23 */ /* 0x000fe6000001085c */
[----:B------:R1:W-:Y:S10]  /*bd00*/  MUFU.EX2 R85, R3 ;  /* 0x0000000300557308 */ /* 0x0003f40000000800 */
[----:B------:R-:W-:Y:S01]  /*bd10*/  MUFU.EX2 R83, R2 ;  /* 0x0000000200537308 */ /* 0x000fe20000000800 */
[----:B--2---:R-:W-:Y:S01]  /*bd20*/  FMNMX.FTZ R4, R174, R5, !PT ;  /* 0x00000005ae047209 */ /* 0x004fe20007810000 */
[----:B------:R-:W-:Y:S02]  /*bd30*/  FFMA.FTZ R5, R185, c[0x0][0x2d0], -R71 ;  /* 0x0000b400b9057a23 */ /* 0x000fe40000010847 */
[----:B------:R-:W-:Y:S01]  /*bd40*/  IMAD.MOV.U32 R185, RZ, RZ, R88 ;  /* 0x000000ffffb97224 */ /* 0x000fe200078e0058 */
[----:B------:R-:W-:Y:S01]  /*bd50*/  FMNMX.FTZ R4, R175, R4, !PT ;  /* 0x00000004af047209 */ /* 0x000fe20007810000 */
[--C-:B------:R-:W-:Y:S04]  /*bd60*/  FFMA.FTZ R88, R202, c[0x0][0x2d0], -R92.reuse ;  /* 0x0000b400ca587a23 */ /* 0x100fe8000001085c */
[----:B------:R2:W-:Y:S01]  /*bd70*/  MUFU.EX2 R25, R5 ;  /* 0x0000000500197308 */ /* 0x0005e20000000800 */
[----:B------:R-:W-:Y:S01]  /*bd80*/  FMNMX.FTZ R4, R181, R4, !PT ;  /* 0x00000004b5047209 */ /* 0x000fe20007810000 */
[--C-:B-1----:R-:W-:Y:S03]  /*bd90*/  FFMA.FTZ R3, R9, c[0x0][0x2d0], -R93.reuse ;  /* 0x0000b40009037a23 */ /* 0x102fe6000001085d */
[----:B------:R-:W-:Y:S05]  /*bda0*/  FMNMX.FTZ R4, R182, R4, !PT ;  /* 0x00000004b6047209 */ /* 0x000fea0007810000 */
[----:B------:R1:W3:Y:S01]  /*bdb0*/  MUFU.EX2 R62, R3 ;  /* 0x00000003003e7308 */ /* 0x0002e20000000800 */
[----:B------:R-:W-:Y:S04]  /*bdc0*/  FMNMX.FTZ R4, R177, R4, !PT ;  /* 0x00000004b1047209 */ /* 0x000fe80007810000 */
[----:B------:R-:W-:Y:S04]  /*bdd0*/  FMNMX.FTZ R4, R176, R4, !PT ;  /* 0x00000004b0047209 */ /* 0x000fe80007810000 */
[----:B------:R-:W-:Y:S01]  /*bde0*/  FMNMX.FTZ R4, R178, R4, !PT ;  /* 0x00000004b2047209 */ /* 0x000fe20007810000 */
[----:B------:R-:W-:Y:S03]  /*bdf0*/  MUFU.EX2 R33, R8 ;  /* 0x0000000800217308 */ /* 0x000fe60000000800 */
[----:B------:R-:W-:Y:S01]  /*be00*/  FMNMX.FTZ R0, R179, R4, !PT ;  /* 0x00000004b3007209 */ /* 0x000fe20007810000 */
[--C-:B------:R-:W-:Y:S02]  /*be10*/  FFMA.FTZ R4, R13, c[0x0][0x2d0], -R93.reuse ;  /* 0x0000b4000d047a23 */ /* 0x100fe4000001085d */
[--C-:B--2---:R-:W-:Y:S01]  /*be20*/  FFMA.FTZ R5, R39, c[0x0][0x2d0], -R92.reuse ;  /* 0x0000b40027057a23 */ /* 0x104fe2000001085c */
[----:B------:R-:W-:Y:S01]  /*be30*/  FMNMX.FTZ R0, R180, R0, !PT ;  /* 0x00000000b4007209 */ /* 0x000fe20007810000 */
[----:B------:R-:W-:Y:S02]  /*be40*/  LDSM.16.MT88.4 R36, [R216+0x100] ;  /* 0x00010000d824783b */ /* 0x000fe40000004200 */
[----:B------:R-:W-:Y:S01]  /*be50*/  MUFU.EX2 R24, R4 ;  /* 0x0000000400187308 */ /* 0x000fe20000000800 */
[----:B------:R-:W-:Y:S01]  /*be60*/  FMNMX.FTZ R0, R70, R0, !PT ;  /* 0x0000000046007209 */ /* 0x000fe20007810000 */
[----:B-1----:R-:W-:Y:S01]  /*be70*/  FFMA.FTZ R3, R12, c[0x0][0x2d0], -R93 ;  /* 0x0000b4000c037a23 */ /* 0x002fe2000001085d */
[-C--:B---3--:R-:W-:Y:S01]  /*be80*/  F2FP.BF16.PACK_AB R64, R62, R85.reuse ;  /* 0x000000553e40723e */ /* 0x088fe200000010ff */
[----:B------:R-:W-:Y:S01]  /*be90*/  FFMA.FTZ R12, R191, c[0x0][0x2d0], -R92 ;  /* 0x0000b400bf0c7a23 */ /* 0x000fe2000001085c */
[----:B------:R-:W-:Y:S01]  /*bea0*/  MOV R191, R85 ;  /* 0x0000005500bf7202 */ /* 0x000fe20000000f00 */
[----:B------:R-:W1:Y:S04]  /*beb0*/  SHFL.BFLY PT, R2, R0, 0x2, 0x1f ;  /* 0x0c401f0000027f89 */ /* 0x000e6800000e0000 */
[----:B------:R1:W-:Y:S10]  /*bec0*/  MUFU.EX2 R61, R3 ;  /* 0x00000003003d7308 */ /* 0x0003f40000000800 */
[----:B------:R-:W2:Y:S10]  /*bed0*/  MUFU.EX2 R86, R5 ;  /* 0x0000000500567308 */ /* 0x000eb40000000800 */
[----:B------:R-:W-:Y:S01]  /*bee0*/  MUFU.EX2 R95, R28 ;  /* 0x0000001c005f7308 */ /* 0x000fe20000000800 */
[----:B-1----:R-:W-:Y:S01]  /*bef0*/  FMNMX.FTZ R3, R0, R2, !PT ;  /* 0x0000000200037209 */ /* 0x002fe20007810000 */
[----:B------:R-:W-:Y:S01]  /*bf00*/  FFMA.FTZ R2, R188, c[0x0][0x2d0], -R71 ;  /* 0x0000b400bc027a23 */ /* 0x000fe20000010847 */
[----:B------:R-:W-:Y:S01]  /*bf10*/  FSEL R0, R130, RZ, P2 ;  /* 0x000000ff82007208 */ /* 0x000fe20001000000 */
[----:B------:R-:W-:Y:S02]  /*bf20*/  IMAD.MOV.U32 R188, RZ, RZ, R82 ;  /* 0x000000ffffbc7224 */ /* 0x000fe400078e0052 */
[----:B------:R-:W1:Y:S04]  /*bf30*/  SHFL.BFLY PT, R4, R3, 0x1, 0x1f ;  /* 0x0c201f0003047f89 */ /* 0x000e6800000e0000 */
[----:B------:R3:W-:Y:S01]  /*bf40*/  MUFU.EX2 R31, R2 ;  /* 0x00000002001f7308 */ /* 0x0007e20000000800 */
[----:B------:R-:W-:Y:S01]  /*bf50*/  FADD.FTZ R0, -R0, R131 ;  /* 0x0000008300007221 */ /* 0x000fe20000010100 */
[----:B------:R-:W-:Y:S01]  /*bf60*/  MOV R131, R27 ;  /* 0x0000001b00837202 */ /* 0x000fe20000000f00 */
[----:B--2---:R-:W-:Y:S02]  /*bf70*/  IMAD.MOV.U32 R192, RZ, RZ, R86 ;  /* 0x000000ffffc07224 */ /* 0x004fe400078e0056 */
[----:B------:R-:W-:Y:S05]  /*bf80*/  FMUL.FTZ R0, R0, c[0x0][0x2d0] ;  /* 0x0000b40000007a20 */ /* 0x000fea0000410000 */
[----:B------:R2:W4:Y:S01]  /*bf90*/  MUFU.EX2 R69, R0 ;  /* 0x0000000000457308 */ /* 0x0005220000000800 */
[----:B-1----:R-:W-:Y:S02]  /*bfa0*/  FMNMX.FTZ R3, R3, R4, !PT ;  /* 0x0000000403037209 */ /* 0x002fe40007810000 */
[----:B---3--:R-:W-:Y:S03]  /*bfb0*/  FSEL R2, R129, RZ, P1 ;  /* 0x000000ff81027208 */ /* 0x008fe60000800000 */
[C---:B------:R-:W-:Y:S02]  /*bfc0*/  FMUL.FTZ R94, R3.reuse, c[0x0][0x2d0] ;  /* 0x0000b400035e7a20 */ /* 0x040fe40000410000 */
[----:B------:R-:W-:Y:S02]  /*bfd0*/  FADD.FTZ R2, -R2, R132 ;  /* 0x0000008402027221 */ /* 0x000fe40000010100 */
[----:B------:R-:W-:Y:S01]  /*bfe0*/  IMAD.MOV.U32 R132, RZ, RZ, R23 ;  /* 0x000000ffff847224 */ /* 0x000fe200078e0017 */
[----:B--2---:R-:W-:Y:S01]  /*bff0*/  FSEL R0, R128, RZ, P0 ;  /* 0x000000ff80007208 */ /* 0x004fe20000000000 */
[----:B------:R-:W-:Y:S01]  /*c000*/  FMUL.FTZ R2, R2, c[0x0][0x2d0] ;  /* 0x0000b40002027a20 */ /* 0x000fe20000410000 */
[----:B------:R-:W-:Y:S01]  /*c010*/  FSETP.NEU.FTZ.AND P0, PT, R3, -INF , PT ;  /* 0xff8000000300780b */ /* 0x000fe20003f1d000 */
[C---:B----4-:R-:W-:Y:S01]  /*c020*/  FMUL.FTZ R16, R69.reuse, R148 ;  /* 0x0000009445107220 */ /* 0x050fe20000410000 */
[----:B------:R-:W-:Y:S01]  /*c030*/  F2FP.BF16.PACK_AB R73, R132, R86 ;  /* 0x000000568449723e */ /* 0x000fe200000010ff */
[----:B------:R-:W1:Y:S01]  /*c040*/  MUFU.EX2 R68, R2 ;  /* 0x0000000200447308 */ /* 0x000e620000000800 */
[----:B------:R-:W-:Y:S01]  /*c050*/  FADD.FTZ R0, -R0, R133 ;  /* 0x0000008500007221 */ /* 0x000fe20000010100 */
[----:B------:R-:W-:Y:S01]  /*c060*/  FSEL R94, R94, RZ, P0 ;  /* 0x000000ff5e5e7208 */ /* 0x000fe20000000000 */
[----:B------:R-:W-:Y:S01]  /*c070*/  FMUL.FTZ R17, R69, R149 ;  /* 0x0000009545117220 */ /* 0x000fe20000410000 */
[----:B------:R-:W-:Y:S01]  /*c080*/  MOV R133, R22 ;  /* 0x0000001600857202 */ /* 0x000fe20000000f00 */
[----:B------:R-:W-:Y:S01]  /*c090*/  FMUL.FTZ R0, R0, c[0x0][0x2d0] ;  /* 0x0000b40000007a20 */ /* 0x000fe20000410000 */
[----:B------:R-:W2:Y:S01]  /*c0a0*/  LDSM.16.MT88.4 R20, [R213+0x100] ;  /* 0x00010000d514783b */ /* 0x000ea20000004200 */
[--C-:B------:R-:W-:Y:S01]  /*c0b0*/  FFMA.FTZ R4, R14, c[0x0][0x2d0], -R94.reuse ;  /* 0x0000b4000e047a23 */ /* 0x100fe2000001085e */
[----:B------:R-:W-:Y:S02]  /*c0c0*/  MOV R148, R184 ;  /* 0x000000b800947202 */ /* 0x000fe40000000f00 */
[----:B------:R3:W4:Y:S01]  /*c0d0*/  MUFU.EX2 R2, R0 ;  /* 0x0000000000027308 */ /* 0x0007220000000800 */
[----:B------:R-:W-:Y:S02]  /*c0e0*/  MOV R184, R87 ;  /* 0x0000005700b87202 */ /* 0x000fe40000000f00 */
[----:B------:R-:W-:Y:S07]  /*c0f0*/  F2FP.BF16.PACK_AB R72, R133, R131 ;  /* 0x000000838548723e */ /* 0x000fee00000010ff */
[----:B------:R5:W-:Y:S01]  /*c100*/  MUFU.EX2 R5, R4 ;  /* 0x0000000400057308 */ /* 0x000be20000000800 */
[C---:B-1----:R-:W-:Y:S02]  /*c110*/  FMUL.FTZ R18, R68.reuse, R150 ;  /* 0x0000009644127220 */ /* 0x042fe40000410000 */
[C---:B------:R-:W-:Y:S01]  /*c120*/  FMUL.FTZ R19, R68.reuse, R151 ;  /* 0x0000009744137220 */ /* 0x040fe20000410000 */
[----:B------:R-:W-:Y:S01]  /*c130*/  MOV R151, R191 ;  /* 0x000000bf00977202 */ /* 0x000fe20000000f00 */
[C---:B------:R-:W-:Y:S05]  /*c140*/  FMUL.FTZ R35, R68.reuse, R103 ;  /* 0x0000006744237220 */ /* 0x040fea0000410000 */
[----:B------:R1:W-:Y:S01]  /*c150*/  MUFU.EX2 R149, R48 ;  /* 0x0000003000957308 */ /* 0x0003e20000000800 */
[C---:B------:R-:W-:Y:S02]  /*c160*/  FMUL.FTZ R51, R68.reuse, R115 ;  /* 0x0000007344337220 */ /* 0x040fe40000410000 */
[----:B------:R-:W-:Y:S02]  /*c170*/  FMUL.FTZ R50, R68, R114 ;  /* 0x0000007244327220 */ /* 0x000fe40000410000 */
[----:B---3--:R-:W-:Y:S02]  /*c180*/  FFMA.FTZ R0, R10, c[0x0][0x2d0], -R94 ;  /* 0x0000b4000a007a23 */ /* 0x008fe4000001085e */
[----:B------:R-:W-:Y:S02]  /*c190*/  IMAD.MOV.U32 R103, RZ, RZ, R148 ;  /* 0x000000ffff677224 */ /* 0x000fe400078e0094 */
[C---:B----4-:R-:W-:Y:S01]  /*c1a0*/  FMUL.FTZ R45, R2.reuse, R109 ;  /* 0x0000006d022d7220 */ /* 0x050fe20000410000 */
[----:B------:R3:W4:Y:S01]  /*c1b0*/  MUFU.EX2 R6, R0 ;  /* 0x0000000000067308 */ /* 0x0007220000000800 */
[C---:B------:R-:W-:Y:S01]  /*c1c0*/  FMUL.FTZ R8, R2.reuse, R140 ;  /* 0x0000008c02087220 */ /* 0x040fe20000410000 */
[----:B------:R-:W-:Y:S01]  /*c1d0*/  MOV R140, R61 ;  /* 0x0000003d008c7202 */ /* 0x000fe20000000f00 */
[C---:B------:R-:W-:Y:S02]  /*c1e0*/  FMUL.FTZ R9, R2.reuse, R141 ;  /* 0x0000008d02097220 */ /* 0x040fe40000410000 */
[----:B-----5:R-:W-:Y:S02]  /*c1f0*/  FFMA.FTZ R4, R15, c[0x0][0x2d0], -R94 ;  /* 0x0000b4000f047a23 */ /* 0x020fe4000001085e */
[----:B------:R-:W-:Y:S02]  /*c200*/  IMAD.MOV.U32 R150, RZ, RZ, R192 ;  /* 0x000000ffff967224 */ /* 0x000fe400078e00c0 */
[C---:B------:R-:W-:Y:S01]  /*c210*/  FMUL.FTZ R13, R2.reuse, R145 ;  /* 0x00000091020d7220 */ /* 0x040fe20000410000 */
[----:B------:R5:W2:Y:S01]  /*c220*/  MUFU.EX2 R59, R4 ;  /* 0x00000004003b7308 */ /* 0x000aa20000000800 */
[C---:B------:R-:W-:Y:S02]  /*c230*/  FMUL.FTZ R28, R2.reuse, R160 ;  /* 0x000000a0021c7220 */ /* 0x040fe40000410000 */
[C---:B------:R-:W-:Y:S02]  /*c240*/  FMUL.FTZ R29, R2.reuse, R161 ;  /* 0x000000a1021d7220 */ /* 0x040fe40000410000 */
[----:B------:R-:W-:Y:S02]  /*c250*/  FMUL.FTZ R41, R2, R105 ;  /* 0x0000006902297220 */ /* 0x000fe40000410000 */
[----:B-1----:R-:W-:Y:S02]  /*c260*/  FMUL.FTZ R48, R69, R112 ;  /* 0x0000007045307220 */ /* 0x002fe40000410000 */
[----:B---3--:R-:W-:Y:S02]  /*c270*/  FFMA.FTZ R0, R11, c[0x0][0x2d0], -R94 ;  /* 0x0000b4000b007a23 */ /* 0x008fe4000001085e */
[----:B----4-:R-:W-:Y:S02]  /*c280*/  IMAD.MOV.U32 R189, RZ, RZ, R6 ;  /* 0x000000ffffbd7224 */ /* 0x010fe400078e0006 */
[----:B------:R1:W3:Y:S01]  /*c290*/  MUFU.EX2 R7, R0 ;  /* 0x0000000000077308 */ /* 0x0002e20000000800 */
[----:B------:R-:W-:Y:S02]  /*c2a0*/  FMUL.FTZ R6, R68, R138 ;  /* 0x0000008a44067220 */ /* 0x000fe40000410000 */
[----:B-----5:R-:W-:Y:S01]  /*c2b0*/  FFMA.FTZ R4, R190, c[0x0][0x2d0], -R71 ;  /* 0x0000b400be047a23 */ /* 0x020fe20000010847 */
[----:B------:R-:W-:Y:S01]  /*c2c0*/  MOV R190, R25 ;  /* 0x0000001900be7202 */ /* 0x000fe20000000f00 */
[----:B------:R-:W-:Y:S05]  /*c2d0*/  FMUL.FTZ R25, R2, R157 ;  /* 0x0000009d02197220 */ /* 0x000fea0000410000 */
[----:B------:R4:W-:Y:S01]  /*c2e0*/  MUFU.EX2 R90, R4 ;  /* 0x00000004005a7308 */ /* 0x0009e20000000800 */
[----:B------:R-:W-:Y:S01]  /*c2f0*/  F2FP.BF16.PACK_AB R74, R190, R63 ;  /* 0x0000003fbe4a723e */ /* 0x000fe200000010ff */
[----:B------:R-:W-:Y:S02]  /*c300*/  IMAD.MOV.U32 R157, RZ, RZ, R33 ;  /* 0x000000ffff9d7224 */ /* 0x000fe400078e0021 */
[----:B------:R-:W-:Y:S02]  /*c310*/  FMUL.FTZ R33, R69, R101 ;  /* 0x0000006545217220 */ /* 0x000fe40000410000 */
[----:B--2---:R-:W-:Y:S01]  /*c320*/  IMAD.MOV.U32 R145, RZ, RZ, R59 ;  /* 0x000000ffff917224 */ /* 0x004fe200078e003b */
[----:B-1----:R-:W-:Y:S01]  /*c330*/  FSEL R0, R3, RZ, P0 ;  /* 0x000000ff03007208 */ /* 0x002fe20000000000 */
[----:B---3--:R-:W-:Y:S01]  /*c340*/  IMAD.MOV.U32 R138, RZ, RZ, R7 ;  /* 0x000000ffff8a7224 */ /* 0x008fe200078e0007 */
[----:B------:R-:W-:Y:S01]  /*c350*/  ISETP.GT.AND P0, PT, R229, UR5, PT ;  /* 0x00000005e5007c0c */ /* 0x000fe2000bf04270 */
[----:B------:R-:W-:Y:S01]  /*c360*/  FMUL.FTZ R7, R68, R139 ;  /* 0x0000008b44077220 */ /* 0x000fe20000410000 */
[----:B------:R-:W-:Y:S01]  /*c370*/  MOV R139, R24 ;  /* 0x00000018008b7202 */ /* 0x000fe20000000f00 */
[----:B------:R-:W-:Y:S01]  /*c380*/  FADD.FTZ R0, -R0, R134 ;  /* 0x0000008600007221 */ /* 0x000fe20000010100 */
[----:B------:R-:W-:Y:S01]  /*c390*/  F2FP.BF16.PACK_AB R65, R138, R189 ;  /* 0x000000bd8a41723e */ /* 0x000fe200000010ff */
[----:B------:R-:W-:Y:S01]  /*c3a0*/  IMAD.MOV.U32 R134, RZ, RZ, R26 ;  /* 0x000000ffff867224 */ /* 0x000fe200078e001a */
[----:B------:R-:W-:Y:S01]  /*c3b0*/  F2FP.BF16.PACK_AB R66, R139, R61 ;  /* 0x0000003d8b42723e */ /* 0x000fe200000010ff */
[----:B------:R-:W-:Y:S01]  /*c3c0*/  FMUL.FTZ R0, R0, c[0x0][0x2d0] ;  /* 0x0000b40000007a20 */ /* 0x000fe20000410000 */
[----:B------:R-:W-:Y:S01]  /*c3d0*/  IADD3 R229, R229, -0x1, RZ ;  /* 0xffffffffe5e57810 */ /* 0x000fe20007ffe0ff */
[C---:B----4-:R-:W-:Y:S01]  /*c3e0*/  FMUL.FTZ R4, R69.reuse, R136 ;  /* 0x0000008845047220 */ /* 0x050fe20000410000 */
[----:B------:R-:W-:Y:S01]  /*c3f0*/  F2FP.BF16.PACK_AB R75, R134, R83 ;  /* 0x00000053864b723e */ /* 0x000fe200000010ff */
[----:B------:R-:W-:Y:S01]  /*c400*/  FFMA.FTZ R24, R194, c[0x0][0x2d0], -R92 ;  /* 0x0000b400c2187a23 */ /* 0x000fe2000001085c */
[----:B------:R-:W-:Y:S01]  /*c410*/  MOV R136, R5 ;  /* 0x0000000500887202 */ /* 0x000fe20000000f00 */
[----:B------:R-:W1:Y:S01]  /*c420*/  MUFU.EX2 R0, R0 ;  /* 0x0000000000007308 */ /* 0x000e620000000800 */
[----:B------:R-:W-:Y:S02]  /*c430*/  FMUL.FTZ R5, R69, R137 ;  /* 0x0000008945057220 */ /* 0x000fe40000410000 */
[----:B------:R-:W-:Y:S01]  /*c440*/  FMUL.FTZ R61, R2, R125 ;  /* 0x0000007d023d7220 */ /* 0x000fe20000410000 */
[----:B------:R-:W-:Y:S01]  /*c450*/  F2FP.BF16.PACK_AB R67, R59, R136 ;  /* 0x000000883b43723e */ /* 0x000fe200000010ff */
[----:B------:R-:W2:Y:S03]  /*c460*/  LDL.LU R125, [R1+0x8] ;  /* 0x00000800017d7983 */ /* 0x000ea60000300800 */
[-C--:B------:R-:W-:Y:S02]  /*c470*/  HMMA.16816.F32.BF16 R4, R72, R20.reuse, R4 ;  /* 0x000000144804723c */ /* 0x080fe40000041804 */
[----:B------:R3:W-:Y:S10]  /*c480*/  MUFU.EX2 R30, R24 ;  /* 0x00000018001e7308 */ /* 0x0007f40000000800 */
[----:B------:R-:W4:Y:S01]  /*c490*/  MUFU.EX2 R137, R44 ;  /* 0x0000002c00897308 */ /* 0x000f220000000800 */
[C---:B-1----:R-:W-:Y:S02]  /*c4a0*/  FMUL.FTZ R11, R0.reuse, R143 ;  /* 0x0000008f000b7220 */ /* 0x042fe40000410000 */
[C---:B------:R-:W-:Y:S02]  /*c4b0*/  FMUL.FTZ R10, R0.reuse, R142 ;  /* 0x0000008e000a7220 */ /* 0x040fe40000410000 */
[----:B------:R-:W-:Y:S05]  /*c4c0*/  IMAD.MOV.U32 R142, RZ, RZ, R83 ;  /* 0x000000ffff8e7224 */ /* 0x000fea00078e0053 */
[----:B------:R1:W-:Y:S01]  /*c4d0*/  MUFU.EX2 R143, R12 ;  /* 0x0000000c008f7308 */ /* 0x0003e20000000800 */
[C---:B------:R-:W-:Y:S01]  /*c4e0*/  FMUL.FTZ R14, R0.reuse, R146 ;  /* 0x00000092000e7220 */ /* 0x040fe20000410000 */
[----:B------:R-:W-:Y:S01]  /*c4f0*/  MOV R146, R62 ;  /* 0x0000003e00927202 */ /* 0x000fe20000000f00 */
[C---:B------:R-:W-:Y:S01]  /*c500*/  HMMA.16816.F32.BF16 R8, R64.reuse, R20, R8 ;  /* 0x000000144008723c */ /* 0x040fe20000041808 */
[----:B------:R-:W-:Y:S02]  /*c510*/  FMUL.FTZ R15, R0, R147 ;  /* 0x00000093000f7220 */ /* 0x000fe40000410000 */
[----:B---3--:R-:W-:Y:S01]  /*c520*/  FMUL.FTZ R24, R2, R156 ;  /* 0x0000009c02187220 */ /* 0x008fe20000410000 */
[----:B------:R-:W-:Y:S01]  /*c530*/  MOV R148, R146 ;  /* 0x0000009200947202 */ /* 0x000fe20000000f00 */
[C---:B------:R-:W-:Y:S01]  /*c540*/  FMUL.FTZ R26, R0.reuse, R158 ;  /* 0x0000009e001a7220 */ /* 0x040fe20000410000 */
[----:B------:R-:W-:Y:S01]  /*c550*/  MOV R158, R31 ;  /* 0x0000001f009e7202 */ /* 0x000fe20000000f00 */
[----:B------:R-:W-:Y:S01]  /*c560*/  FFMA.FTZ R20, R193, c[0x0][0x2d0], -R71 ;  /* 0x0000b400c1147a23 */ /* 0x000fe20000010847 */
[----:B------:R3:W-:Y:S01]  /*c570*/  MUFU.EX2 R156, R32 ;  /* 0x00000020009c7308 */ /* 0x0007e20000000800 */
[----:B------:R-:W-:Y:S03]  /*c580*/  FMUL.FTZ R21, R69, R153 ;  /* 0x0000009945157220 */ /* 0x000fe60000410000 */
[C---:B------:R-:W-:Y:S01]  /*c590*/  FMUL.FTZ R27, R0.reuse, R159 ;  /* 0x0000009f001b7220 */ /* 0x040fe20000410000 */
[----:B----4-:R-:W-:Y:S01]  /*c5a0*/  MOV R112, R137 ;  /* 0x0000008900707202 */ /* 0x010fe20000000f00 */
[----:B------:R-:W-:Y:S02]  /*c5b0*/  IMAD.MOV.U32 R161, RZ, RZ, R30 ;  /* 0x000000ffffa17224 */ /* 0x000fe400078e001e */
[C---:B------:R-:W-:Y:S01]  /*c5c0*/  FMUL.FTZ R30, R0.reuse, R162 ;  /* 0x000000a2001e7220 */ /* 0x040fe20000410000 */
[----:B------:R-:W-:Y:S01]  /*c5d0*/  MOV R162, R34 ;  /* 0x0000002200a27202 */ /* 0x000fe20000000f00 */
[----:B------:R4:W5:Y:S01]  /*c5e0*/  MUFU.EX2 R91, R20 ;  /* 0x00000014005b7308 */ /* 0x0009620000000800 */
[----:B------:R-:W-:Y:S01]  /*c5f0*/  FMUL.FTZ R31, R0, R163 ;  /* 0x000000a3001f7220 */ /* 0x000fe20000410000 */
[----:B------:R-:W-:Y:S01]  /*c600*/  MOV R163, R186 ;  /* 0x000000ba00a37202 */ /* 0x000fe20000000f00 */
[----:B-1----:R-:W-:Y:S01]  /*c610*/  FMUL.FTZ R12, R2, R144 ;  /* 0x00000090020c7220 */ /* 0x002fe20000410000 */
[----:B------:R-:W-:Y:S01]  /*c620*/  MOV R144, R58 ;  /* 0x0000003a00907202 */ /* 0x000fe20000000f00 */
[----:B------:R-:W-:Y:S02]  /*c630*/  IMAD.MOV.U32 R137, RZ, RZ, R90 ;  /* 0x000000ffff897224 */ /* 0x000fe400078e005a */
[--C-:B------:R-:W-:Y:S02]  /*c640*/  FFMA.FTZ R58, R57, c[0x0][0x2d0], -R94.reuse ;  /* 0x0000b400393a7a23 */ /* 0x100fe4000001085e */
[----:B------:R-:W-:Y:S01]  /*c650*/  FFMA.FTZ R62, R60, c[0x0][0x2d0], -R94 ;  /* 0x0000b4003c3e7a23 */ /* 0x000fe2000001085e */
[-C--:B------:R-:W-:Y:S01]  /*c660*/  HMMA.16816.F32.BF16 R12, R64, R22.reuse, R12 ;  /* 0x00000016400c723c */ /* 0x080fe2000004180c */
[----:B------:R1:W-:Y:S01]  /*c670*/  MUFU.EX2 R159, R40 ;  /* 0x00000028009f7308 */ /* 0x0003e20000000800 */
[----:B------:R-:W-:Y:S01]  /*c680*/  FMUL.FTZ R60, R2, R124 ;  /* 0x0000007c023c7220 */ /* 0x000fe20000410000 */
[----:B------:R-:W-:Y:S01]  /*c690*/  MOV R124, R144 ;  /* 0x00000090007c7202 */ /* 0x000fe20000000f00 */
[C---:B---3--:R-:W-:Y:S02]  /*c6a0*/  FMUL.FTZ R32, R69.reuse, R100 ;  /* 0x0000006445207220 */ /* 0x048fe40000410000 */
[----:B------:R-:W-:Y:S02]  /*c6b0*/  IMAD.MOV.U32 R144, RZ, RZ, R189 ;  /* 0x000000ffff907224 */ /* 0x000fe400078e00bd */
[C---:B------:R-:W-:Y:S01]  /*c6c0*/  HMMA.16816.F32.BF16 R16, R72.reuse, R22, R16 ;  /* 0x000000164810723c */ /* 0x040fe20000041810 */
[----:B------:R-:W-:Y:S02]  /*c6d0*/  FMUL.FTZ R34, R68, R102 ;  /* 0x0000006644227220 */ /* 0x000fe40000410000 */
[----:B------:R3:W-:Y:S01]  /*c6e0*/  MUFU.EX2 R100, R58 ;  /* 0x0000003a00647308 */ /* 0x0007e20000000800 */
[----:B------:R-:W-:Y:S02]  /*c6f0*/  FMUL.FTZ R42, R0, R106 ;  /* 0x0000006a002a7220 */ /* 0x000fe40000410000 */
[----:B----4-:R-:W-:Y:S01]  /*c700*/  FMUL.FTZ R20, R69, R152 ;  /* 0x0000009845147220 */ /* 0x010fe20000410000 */
[----:B-----5:R-:W-:Y:S01]  /*c710*/  MOV R114, R91 ;  /* 0x0000005b00727202 */ /* 0x020fe20000000f00 */
[C---:B------:R-:W-:Y:S01]  /*c720*/  FMUL.FTZ R22, R68.reuse, R154 ;  /* 0x0000009a44167220 */ /* 0x040fe20000410000 */
[----:B------:R-:W-:Y:S03]  /*c730*/  MOV R152, R133 ;  /* 0x0000008500987202 */ /* 0x000fe60000000f00 */
[----:B------:R-:W-:Y:S01]  /*c740*/  FMUL.FTZ R23, R68, R155 ;  /* 0x0000009b44177220 */ /* 0x000fe20000410000 */
[----:B------:R-:W-:Y:S01]  /*c750*/  MOV R155, R188 ;  /* 0x000000bc009b7202 */ /* 0x000fe20000000f00 */
[----:B------:R-:W-:Y:S01]  /*c760*/  IMAD.MOV.U32 R133, RZ, RZ, R187 ;  /* 0x000000ffff857224 */ /* 0x000fe200078e00bb */
[----:B------:R4:W-:Y:S01]  /*c770*/  MUFU.EX2 R153, R62 ;  /* 0x0000003e00997308 */ /* 0x0009e20000000800 */
[----:B------:R-:W-:Y:S02]  /*c780*/  IMAD.MOV.U32 R102, RZ, RZ, R184 ;  /* 0x000000ffff667224 */ /* 0x000fe400078e00b8 */
[----:B-1----:R-:W-:Y:S01]  /*c790*/  FMUL.FTZ R40, R2, R104 ;  /* 0x0000006802287220 */ /* 0x002fe20000410000 */
[-C--:B------:R-:W-:Y:S01]  /*c7a0*/  HMMA.16816.F32.BF16 R20, R72, R36.reuse, R20 ;  /* 0x000000244814723c */ /* 0x080fe20000041814 */
[----:B------:R-:W-:Y:S02]  /*c7b0*/  FMUL.FTZ R43, R0, R107 ;  /* 0x0000006b002b7220 */ /* 0x000fe40000410000 */
[----:B------:R-:W-:Y:S02]  /*c7c0*/  FMUL.FTZ R44, R2, R108 ;  /* 0x0000006c022c7220 */ /* 0x000fe40000410000 */
[C---:B------:R-:W-:Y:S02]  /*c7d0*/  FMUL.FTZ R46, R0.reuse, R110 ;  /* 0x0000006e002e7220 */ /* 0x040fe40000410000 */
[----:B------:R-:W-:Y:S01]  /*c7e0*/  FMUL.FTZ R47, R0, R111 ;  /* 0x0000006f002f7220 */ /* 0x000fe20000410000 */
[C---:B------:R-:W-:Y:S01]  /*c7f0*/  HMMA.16816.F32.BF16 R24, R64.reuse, R36, R24 ;  /* 0x000000244018723c */ /* 0x040fe20000041818 */
[----:B------:R-:W-:Y:S03]  /*c800*/  FMUL.FTZ R57, R2, R121 ;  /* 0x0000007902397220 */ /* 0x000fe60000410000 */
[C---:B---3--:R-:W-:Y:S02]  /*c810*/  FMUL.FTZ R58, R0.reuse, R122 ;  /* 0x0000007a003a7220 */ /* 0x048fe40000410000 */
[C---:B------:R-:W-:Y:S02]  /*c820*/  FMUL.FTZ R59, R0.reuse, R123 ;  /* 0x0000007b003b7220 */ /* 0x040fe40000410000 */
[-C--:B------:R-:W-:Y:S01]  /*c830*/  HMMA.16816.F32.BF16 R28, R64, R38.reuse, R28 ;  /* 0x00000026401c723c */ /* 0x080fe2000004181c */
[----:B------:R-:W-:Y:S03]  /*c840*/  FFMA.FTZ R36, R49, c[0x0][0x2d0], -R93 ;  /* 0x0000b40031247a23 */ /* 0x000fe6000001085d */
[C---:B------:R-:W-:Y:S01]  /*c850*/  FMUL.FTZ R37, R69.reuse, R165 ;  /* 0x000000a545257220 */ /* 0x040fe20000410000 */
[----:B------:R1:W-:Y:S01]  /*c860*/  MUFU.EX2 R160, R36 ;  /* 0x0000002400a07308 */ /* 0x0003e20000000800 */
[C---:B------:R-:W-:Y:S02]  /*c870*/  FMUL.FTZ R49, R69.reuse, R113 ;  /* 0x0000007145317220 */ /* 0x040fe40000410000 */
[C---:B------:R-:W-:Y:S01]  /*c880*/  HMMA.16816.F32.BF16 R32, R72.reuse, R38, R32 ;  /* 0x000000264820723c */ /* 0x040fe20000041820 */
[----:B------:R-:W-:Y:S03]  /*c890*/  IMAD.MOV.U32 R113, RZ, RZ, R95 ;  /* 0x000000ffff717224 */ /* 0x000fe600078e005f */
[----:B------:R-:W-:Y:S01]  /*c8a0*/  MOV R95, R80 ;  /* 0x00000050005f7202 */ /* 0x000fe20000000f00 */
[----:B----4-:R-:W-:Y:S01]  /*c8b0*/  FMUL.FTZ R62, R0, R126 ;  /* 0x0000007e003e7220 */ /* 0x010fe20000410000 */
[----:B------:R-:W3:Y:S01]  /*c8c0*/  LDSM.16.MT88.4 R80, [R213+0x900] ;  /* 0x00090000d550783b */ /* 0x000ee20000004200 */
[C---:B------:R-:W-:Y:S01]  /*c8d0*/  FMUL.FTZ R38, R68.reuse, R166 ;  /* 0x000000a644267220 */ /* 0x040fe20000410000 */
[----:B------:R4:W-:Y:S01]  /*c8e0*/  MUFU.EX2 R165, R88 ;  /* 0x0000005800a57308 */ /* 0x0009e20000000800 */
[----:B------:R-:W-:Y:S03]  /*c8f0*/  FMUL.FTZ R39, R68, R167 ;  /* 0x000000a744277220 */ /* 0x000fe60000410000 */
[----:B------:R-:W-:Y:S02]  /*c900*/  IMAD.MOV.U32 R147, RZ, RZ, R63 ;  /* 0x000000ffff937224 */ /* 0x000fe400078e003f */
[----:B------:R-:W-:Y:S02]  /*c910*/  FMUL.FTZ R63, R0, R127 ;  /* 0x0000007f003f7220 */ /* 0x000fe40000410000 */
[----:B------:R-:W-:Y:S01]  /*c920*/  IMAD.MOV.U32 R146, RZ, RZ, R142 ;  /* 0x000000ffff927224 */ /* 0x000fe200078e008e */
[----:B------:R-:W-:Y:S01]  /*c930*/  MOV R142, R190 ;  /* 0x000000be008e7202 */ /* 0x000fe20000000f00 */
[----:B------:R-:W-:Y:S01]  /*c940*/  IMAD.MOV.U32 R154, RZ, RZ, R132 ;  /* 0x000000ffff9a7224 */ /* 0x000fe200078e0084 */
[----:B------:R-:W-:Y:S01]  /*c950*/  MOV R132, R185 ;  /* 0x000000b900847202 */ /* 0x000fe20000000f00 */
[C---:B-1----:R-:W-:Y:S07]  /*c960*/  FMUL.FTZ R36, R69.reuse, R164 ;  /* 0x000000a445247220 */ /* 0x042fee0000410000 */
[-C--:B------:R-:W-:Y:S01]  /*c970*/  HMMA.16816.F32.BF16 R36, R72, R52.reuse, R36 ;  /* 0x000000344824723c */ /* 0x080fe20000041824 */
[----:B----4-:R-:W-:Y:S07]  /*c980*/  LDSM.16.MT88.4 R88, [R214+0x900] ;  /* 0x00090000d658783b */ /* 0x010fee0000004200 */
[C---:B------:R-:W-:Y:S07]  /*c990*/  HMMA.16816.F32.BF16 R40, R64.reuse, R52, R40 ;  /* 0x000000344028723c */ /* 0x040fee0000041828 */
[--C-:B------:R-:W-:Y:S01]  /*c9a0*/  FFMA.FTZ R52, R56, c[0x0][0x2d0], -R94.reuse ;  /* 0x0000b40038347a23 */ /* 0x100fe2000001085e */
[-C--:B------:R-:W-:Y:S01]  /*c9b0*/  HMMA.16816.F32.BF16 R44, R64, R54.reuse, R44 ;  /* 0x00000036402c723c */ /* 0x080fe2000004182c */
[----:B------:R-:W-:Y:S02]  /*c9c0*/  FMUL.FTZ R56, R2, R120 ;  /* 0x0000007802387220 */ /* 0x000fe40000410000 */
[----:B------:R1:W4:Y:S01]  /*c9d0*/  MUFU.EX2 R115, R52 ;  /* 0x0000003400737308 */ /* 0x0003220000000800 */
        /* <DEDUP_REMOVED lines=9> */
[----:B----4-:R-:W-:Y:S01]  /*ca70*/  F2FP.BF16.PACK_AB R77, R100, R115 ;  /* 0x00000073644d723e */ /* 0x010fe200000010ff */
[----:B------:R-:W1:Y:S01]  /*ca80*/  LDSM.16.MT88.4 R84, [R216+0x900] ;  /* 0x00090000d854783b */ /* 0x000e620000004200 */
[----:B------:R4:W5:Y:S04]  /*ca90*/  MUFU.EX2 R141, R76 ;  /* 0x0000004c008d7308 */ /* 0x0009680000000800 */
[C---:B------:R-:W-:Y:S02]  /*caa0*/  FMUL.FTZ R64, R69.reuse, R168 ;  /* 0x000000a845407220 */ /* 0x040fe40000410000 */
[----:B------:R-:W-:Y:S03]  /*cab0*/  FMUL.FTZ R65, R69, R169 ;  /* 0x000000a945417220 */ /* 0x000fe60000410000 */
[C---:B------:R-:W-:Y:S02]  /*cac0*/  FMUL.FTZ R66, R68.reuse, R170 ;  /* 0x000000aa44427220 */ /* 0x040fe40000410000 */
[----:B------:R-:W-:Y:S07]  /*cad0*/  FMUL.FTZ R67, R68, R171 ;  /* 0x000000ab44437220 */ /* 0x000fee0000410000 */
[----:B------:R-:W-:Y:S01]  /*cae0*/  HMMA.16816.F32.BF16 R64, R72, R78, R64 ;  /* 0x0000004e4840723c */ /* 0x000fe20000041840 */
[--C-:B----4-:R-:W-:Y:S06]  /*caf0*/  FFMA.FTZ R76, R197, c[0x0][0x2d0], -R71.reuse ;  /* 0x0000b400c54c7a23 */ /* 0x110fec0000010847 */
[----:B------:R-:W-:Y:S02]  /*cb00*/  F2FP.BF16.PACK_AB R74, R114, R162 ;  /* 0x000000a2724a723e */ /* 0x000fe400000010ff */
[----:B------:R-:W-:Y:S01]  /*cb10*/  F2FP.BF16.PACK_AB R75, R113, R161 ;  /* 0x000000a1714b723e */ /* 0x000fe200000010ff */
[----:B------:R4:W-:Y:S02]  /*cb20*/  MUFU.EX2 R167, R76 ;  /* 0x0000004c00a77308 */ /* 0x0009e40000000800 */
[----:B------:R-:W-:Y:S02]  /*cb30*/  F2FP.BF16.PACK_AB R72, R137, R158 ;  /* 0x0000009e8948723e */ /* 0x000fe400000010ff */
[----:B------:R-:W-:Y:S02]  /*cb40*/  F2FP.BF16.PACK_AB R73, R143, R157 ;  /* 0x0000009d8f49723e */ /* 0x000fe400000010ff */
[----:B------:R-:W-:Y:S02]  /*cb50*/  F2FP.BF16.PACK_AB R78, R112, R159 ;  /* 0x0000009f704e723e */ /* 0x000fe400000010ff */
[----:B-----5:R-:W-:Y:S03]  /*cb60*/  F2FP.BF16.PACK_AB R79, R141, R153 ;  /* 0x000000998d4f723e */ /* 0x020fe600000010ff */
[-C--:B---3--:R-:W-:Y:S01]  /*cb70*/  HMMA.16816.F32.BF16 R4, R72, R80.reuse, R4 ;  /* 0x000000504804723c */ /* 0x088fe20000041804 */
[--C-:B----4-:R-:W-:Y:S04]  /*cb80*/  FFMA.FTZ R76, R198, c[0x0][0x2d0], -R92.reuse ;  /* 0x0000b400c64c7a23 */ /* 0x110fe8000001085c */
[----:B------:R3:W-:Y:S02]  /*cb90*/  MUFU.EX2 R166, R76 ;  /* 0x0000004c00a67308 */ /* 0x0007e40000000800 */
[----:B---3--:R-:W-:Y:S07]  /*cba0*/  F2FP.BF16.PACK_AB R76, R160, R156 ;  /* 0x0000009ca04c723e */ /* 0x008fee00000010ff */
[C---:B------:R-:W-:Y:S07]  /*cbb0*/  HMMA.16816.F32.BF16 R8, R76.reuse, R80, R8 ;  /* 0x000000504c08723c */ /* 0x040fee0000041808 */
[--C-:B------:R-:W-:Y:S01]  /*cbc0*/  FFMA.FTZ R80, R203, c[0x0][0x2d0], -R71.reuse ;  /* 0x0000b400cb507a23 */ /* 0x100fe20000010847 */
[-C--:B------:R-:W-:Y:S03]  /*cbd0*/  HMMA.16816.F32.BF16 R12, R76, R82.reuse, R12 ;  /* 0x000000524c0c723c */ /* 0x080fe6000004180c */
[----:B------:R3:W4:Y:S05]  /*cbe0*/  MUFU.EX2 R101, R80 ;  /* 0x0000005000657308 */ /* 0x00072a0000000800 */
[C---:B------:R-:W-:Y:S08]  /*cbf0*/  HMMA.16816.F32.BF16 R16, R72.reuse, R82, R16 ;  /* 0x000000524810723c */ /* 0x040ff00000041810 */
[-C--:B-1----:R-:W-:Y:S08]  /*cc00*/  HMMA.16816.F32.BF16 R20, R72, R84.reuse, R20 ;  /* 0x000000544814723c */ /* 0x082ff00000041814 */
[C---:B------:R-:W-:Y:S01]  /*cc10*/  HMMA.16816.F32.BF16 R24, R76.reuse, R84, R24 ;  /* 0x000000544c18723c */ /* 0x040fe20000041818 */
[----:B---3--:R-:W-:Y:S06]  /*cc20*/  FFMA.FTZ R80, R204, c[0x0][0x2d0], -R71 ;  /* 0x0000b400cc507a23 */ /* 0x008fec0000010847 */
[----:B------:R-:W-:Y:S01]  /*cc30*/  FFMA.FTZ R84, R199, c[0x0][0x2d0], -R93 ;  /* 0x0000b400c7547a23 */ /* 0x000fe2000001085d */
[-C--:B------:R-:W-:Y:S01]  /*cc40*/  HMMA.16816.F32.BF16 R28, R76, R86.reuse, R28 ;  /* 0x000000564c1c723c */ /* 0x080fe2000004181c */
[----:B------:R1:W-:Y:S07]  /*cc50*/  MUFU.EX2 R204, R80 ;  /* 0x0000005000cc7308 */ /* 0x0003ee0000000800 */
[C---:B------:R-:W-:Y:S03]  /*cc60*/  HMMA.16816.F32.BF16 R32, R72.reuse, R86, R32 ;  /* 0x000000564820723c */ /* 0x040fe60000041820 */
[----:B------:R3:W-:Y:S05]  /*cc70*/  MUFU.EX2 R107, R84 ;  /* 0x00000054006b7308 */ /* 0x0007ea0000000800 */
[-C--:B------:R-:W-:Y:S08]  /*cc80*/  HMMA.16816.F32.BF16 R36, R72, R88.reuse, R36 ;  /* 0x000000584824723c */ /* 0x080ff00000041824 */
[C---:B------:R-:W-:Y:S01]  /*cc90*/  HMMA.16816.F32.BF16 R40, R76.reuse, R88, R40 ;  /* 0x000000584c28723c */ /* 0x040fe20000041828 */
[----:B-1----:R-:W-:Y:S03]  /*cca0*/  FFMA.FTZ R80, R205, c[0x0][0x2d0], -R92 ;  /* 0x0000b400cd507a23 */ /* 0x002fe6000001085c */
[----:B----4-:R-:W-:Y:S01]  /*ccb0*/  IMAD.MOV.U32 R205, RZ, RZ, R101 ;  /* 0x000000ffffcd7224 */ /* 0x010fe200078e0065 */
[----:B------:R1:W-:Y:S01]  /*ccc0*/  MUFU.EX2 R203, R80 ;  /* 0x0000005000cb7308 */ /* 0x0003e20000000800 */
[----:B------:R-:W-:Y:S02]  /*ccd0*/  IMAD.MOV.U32 R101, RZ, RZ, R95 ;  /* 0x000000ffff657224 */ /* 0x000fe400078e005f */
[-C--:B------:R-:W-:Y:S01]  /*cce0*/  HMMA.16816.F32.BF16 R44, R76, R90.reuse, R44 ;  /* 0x0000005a4c2c723c */ /* 0x080fe2000004182c */
[----:B------:R-:W-:Y:S03]  /*ccf0*/  FFMA.FTZ R88, R97, c[0x0][0x2d0], -R94 ;  /* 0x0000b40061587a23 */ /* 0x000fe6000001085e */
[--C-:B---3--:R-:W-:Y:S03]  /*cd00*/  FFMA.FTZ R84, R200, c[0x0][0x2d0], -R93.reuse ;  /* 0x0000b400c8547a23 */ /* 0x108fe6000001085d */
[----:B------:R3:W-:Y:S01]  /*cd10*/  MUFU.EX2 R200, R88 ;  /* 0x0000005800c87308 */ /* 0x0007e20000000800 */
[C---:B------:R-:W-:Y:S09]  /*cd20*/  HMMA.16816.F32.BF16 R48, R72.reuse, R90, R48 ;  /* 0x0000005a4830723c */ /* 0x040ff20000041830 */
[----:B------:R4:W-:Y:S03]  /*cd30*/  MUFU.EX2 R106, R84 ;  /* 0x00000054006a7308 */ /* 0x0009e60000000800 */
[----:B-1----:R-:W-:Y:S01]  /*cd40*/  FFMA.FTZ R80, R206, c[0x0][0x2d0], -R92 ;  /* 0x0000b400ce507a23 */ /* 0x002fe2000001085c */
[----:B------:R-:W-:Y:S06]  /*cd50*/  MOV R206, R141 ;  /* 0x0000008d00ce7202 */ /* 0x000fec0000000f00 */
[----:B------:R1:W-:Y:S01]  /*cd60*/  MUFU.EX2 R202, R80 ;  /* 0x0000005000ca7308 */ /* 0x0003e20000000800 */
[----:B---3--:R-:W-:Y:S09]  /*cd70*/  FFMA.FTZ R88, R98, c[0x0][0x2d0], -R94 ;  /* 0x0000b40062587a23 */ /* 0x008ff2000001085e */
[----:B------:R3:W-:Y:S01]  /*cd80*/  MUFU.EX2 R199, R88 ;  /* 0x0000005800c77308 */ /* 0x0007e20000000800 */
[--C-:B----4-:R-:W-:Y:S09]  /*cd90*/  FFMA.FTZ R84, R201, c[0x0][0x2d0], -R93.reuse ;  /* 0x0000b400c9547a23 */ /* 0x110ff2000001085d */
[----:B------:R4:W5:Y:S01]  /*cda0*/  MUFU.EX2 R105, R84 ;  /* 0x0000005400697308 */ /* 0x0009620000000800 */
[----:B-1----:R-:W-:Y:S09]  /*cdb0*/  FFMA.FTZ R80, R135, c[0x0][0x2d0], -R93 ;  /* 0x0000b40087507a23 */ /* 0x002ff2000001085d */
[----:B------:R1:W-:Y:S01]  /*cdc0*/  MUFU.EX2 R164, R80 ;  /* 0x0000005000a47308 */ /* 0x0003e20000000800 */
[----:B---3--:R-:W-:Y:S01]  /*cdd0*/  FFMA.FTZ R88, R232, c[0x0][0x2d0], -R92 ;  /* 0x0000b400e8587a23 */ /* 0x008fe2000001085c */
[----:B------:R-:W-:Y:S08]  /*cde0*/  MOV R232, R159 ;  /* 0x0000009f00e87202 */ /* 0x000ff00000000f00 */
[----:B------:R3:W-:Y:S01]  /*cdf0*/  MUFU.EX2 R109, R88 ;  /* 0x00000058006d7308 */ /* 0x0007e20000000800 */
[--C-:B----4-:R-:W-:Y:S01]  /*ce00*/  FFMA.FTZ R84, R207, c[0x0][0x2d0], -R71.reuse ;  /* 0x0000b400cf547a23 */ /* 0x110fe20000010847 */
[----:B------:R-:W-:Y:S08]  /*ce10*/  MOV R207, R147 ;  /* 0x0000009300cf7202 */ /* 0x000ff00000000f00 */
[----:B------:R4:W-:Y:S01]  /*ce20*/  MUFU.EX2 R201, R84 ;  /* 0x0000005400c97308 */ /* 0x0009e20000000800 */
[----:B-1----:R-:W1:Y:S08]  /*ce30*/  LDSM.16.MT88.4 R80, [R215+0x900] ;  /* 0x00090000d750783b */ /* 0x002e700000004200 */
[----:B---3--:R-:W-:Y:S01]  /*ce40*/  LDSM.16.MT88.4 R88, [R214+0x1100] ;  /* 0x00110000d658783b */ /* 0x008fe20000004200 */
[--C-:B----4-:R-:W-:Y:S04]  /*ce50*/  FFMA.FTZ R84, R96, c[0x0][0x2d0], -R94.reuse ;  /* 0x0000b40060547a23 */ /* 0x110fe8000001085e */
[----:B------:R3:W4:Y:S01]  /*ce60*/  MUFU.EX2 R104, R84 ;  /* 0x0000005400687308 */ /* 0x0007220000000800 */
[-C--:B-1----:R-:W-:Y:S08]  /*ce70*/  HMMA.16816.F32.BF16 R52, R72, R80.reuse, R52 ;  /* 0x000000504834723c */ /* 0x082ff00000041834 */
[C---:B------:R-:W-:Y:S01]  /*ce80*/  HMMA.16816.F32.BF16 R56, R76.reuse, R80, R56 ;  /* 0x000000504c38723c */ /* 0x040fe20000041838 */
[----:B---3--:R-:W1:Y:S06]  /*ce90*/  LDSM.16.MT88.4 R84, [R213+0x1100] ;  /* 0x00110000d554783b */ /* 0x008e6c0000004200 */
[----:B------:R-:W-:Y:S01]  /*cea0*/  FFMA.FTZ R80, R99, c[0x0][0x2d0], -R94 ;  /* 0x0000b40063507a23 */ /* 0x000fe2000001085e */
[-C--:B------:R-:W-:Y:S03]  /*ceb0*/  HMMA.16816.F32.BF16 R60, R76, R82.reuse, R60 ;  /* 0x000000524c3c723c */ /* 0x080fe6000004183c */
[----:B------:R3:W2:Y:S04]  /*cec0*/  MUFU.EX2 R198, R80 ;  /* 0x0000005000c67308 */ /* 0x0006a80000000800 */
[----:B------:R-:W-:Y:S01]  /*ced0*/  FFMA.FTZ R76, R208, c[0x0][0x2d0], -R71 ;  /* 0x0000b400d04c7a23 */ /* 0x000fe20000010847 */
[----:B------:R-:W-:Y:S01]  /*cee0*/  HMMA.16816.F32.BF16 R64, R72, R82, R64 ;  /* 0x000000524840723c */ /* 0x000fe20000041840 */
[----:B------:R-:W-:Y:S03]  /*cef0*/  MOV R208, R149 ;  /* 0x0000009500d07202 */ /* 0x000fe60000000f00 */
[----:B-----5:R-:W-:Y:S01]  /*cf00*/  F2FP.BF16.PACK_AB R78, R105, R106 ;  /* 0x0000006a694e723e */ /* 0x020fe200000010ff */
[----:B------:R5:W-:Y:S01]  /*cf10*/  MUFU.EX2 R111, R76 ;  /* 0x0000004c006f7308 */ /* 0x000be20000000800 */
[----:B----4-:R-:W-:Y:S01]  /*cf20*/  F2FP.BF16.PACK_AB R77, R200, R104 ;  /* 0x00000068c84d723e */ /* 0x010fe200000010ff */
[----:B------:R-:W-:Y:S01]  /*cf30*/  IMAD.MOV.U32 R149, RZ, RZ, R145 ;  /* 0x000000ffff957224 */ /* 0x000fe200078e0091 */
[----:B------:R-:W-:Y:S04]  /*cf40*/  F2FP.BF16.PACK_AB R72, R167, R208 ;  /* 0x000000d0a748723e */ /* 0x000fe800000010ff */
[----:B------:R-:W-:Y:S02]  /*cf50*/  F2FP.BF16.PACK_AB R73, R165, R166 ;  /* 0x000000a6a549723e */ /* 0x000fe400000010ff */
[----:B------:R-:W-:Y:S02]  /*cf60*/  F2FP.BF16.PACK_AB R74, R204, R205 ;  /* 0x000000cdcc4a723e */ /* 0x000fe400000010ff */
[----:B------:R-:W-:Y:S02]  /*cf70*/  F2FP.BF16.PACK_AB R75, R202, R203 ;  /* 0x000000cbca4b723e */ /* 0x000fe400000010ff */
[----:B------:R-:W-:Y:S01]  /*cf80*/  MOV R145, R140 ;  /* 0x0000008c00917202 */ /* 0x000fe20000000f00 */
[----:B---3--:R-:W3:Y:S01]  /*cf90*/  LDSM.16.MT88.4 R80, [R216+0x1100] ;  /* 0x00110000d850783b */ /* 0x008ee20000004200 */
[----:B--2---:R-:W-:Y:S01]  /*cfa0*/  F2FP.BF16.PACK_AB R79, R198, R199 ;  /* 0x000000c7c64f723e */ /* 0x004fe200000010ff */
[----:B------:R-:W-:Y:S02]  /*cfb0*/  IMAD.MOV.U32 R140, RZ, RZ, R134 ;  /* 0x000000ffff8c7224 */ /* 0x000fe400078e0086 */
[-C--:B-1----:R-:W-:Y:S01]  /*cfc0*/  HMMA.16816.F32.BF16 R4, R72, R84.reuse, R4 ;  /* 0x000000544804723c */ /* 0x082fe20000041804 */
[----:B-----5:R-:W-:Y:S02]  /*cfd0*/  FFMA.FTZ R76, R210, c[0x0][0x2d0], -R92 ;  /* 0x0000b400d24c7a23 */ /* 0x020fe4000001085c */
[----:B------:R-:W-:Y:S02]  /*cfe0*/  IMAD.MOV.U32 R210, RZ, RZ, R100 ;  /* 0x000000ffffd27224 */ /* 0x000fe400078e0064 */
[----:B------:R1:W-:Y:S02]  /*cff0*/  MUFU.EX2 R110, R76 ;  /* 0x0000004c006e7308 */ /* 0x0003e40000000800 */
[----:B-1----:R-:W-:Y:S07]  /*d000*/  F2FP.BF16.PACK_AB R76, R107, R164 ;  /* 0x000000a46b4c723e */ /* 0x002fee00000010ff */
[C---:B------:R-:W-:Y:S07]  /*d010*/  HMMA.16816.F32.BF16 R8, R76.reuse, R84, R8 ;  /* 0x000000544c08723c */ /* 0x040fee0000041808 */
[--C-:B------:R-:W-:Y:S01]  /*d020*/  FFMA.FTZ R84, R234, c[0x0][0x2d0], -R71.reuse ;  /* 0x0000b400ea547a23 */ /* 0x100fe20000010847 */
[-C--:B------:R-:W-:Y:S03]  /*d030*/  HMMA.16816.F32.BF16 R12, R76, R86.reuse, R12 ;  /* 0x000000564c0c723c */ /* 0x080fe6000004180c */
[----:B------:R1:W-:Y:S05]  /*d040*/  MUFU.EX2 R197, R84 ;  /* 0x0000005400c57308 */ /* 0x0003ea0000000800 */
[C---:B------:R-:W-:Y:S08]  /*d050*/  HMMA.16816.F32.BF16 R16, R72.reuse, R86, R16 ;  /* 0x000000564810723c */ /* 0x040ff00000041810 */
[-C--:B---3--:R-:W-:Y:S08]  /*d060*/  HMMA.16816.F32.BF16 R20, R72, R80.reuse, R20 ;  /* 0x000000504814723c */ /* 0x088ff00000041814 */
[C---:B------:R-:W-:Y:S01]  /*d070*/  HMMA.16816.F32.BF16 R24, R76.reuse, R80, R24 ;  /* 0x000000504c18723c */ /* 0x040fe20000041818 */
[----:B-1----:R-:W-:Y:S06]  /*d080*/  FFMA.FTZ R84, R235, c[0x0][0x2d0], -R71 ;  /* 0x0000b400eb547a23 */ /* 0x002fec0000010847 */
[----:B------:R-:W-:Y:S01]  /*d090*/  FFMA.FTZ R80, R209, c[0x0][0x2d0], -R93 ;  /* 0x0000b400d1507a23 */ /* 0x000fe2000001085d */
[-C--:B------:R-:W-:Y:S01]  /*d0a0*/  HMMA.16816.F32.BF16 R28, R76, R82.reuse, R28 ;  /* 0x000000524c1c723c */ /* 0x080fe2000004181c */
[----:B------:R1:W-:Y:S03]  /*d0b0*/  MUFU.EX2 R196, R84 ;  /* 0x0000005400c47308 */ /* 0x0003e60000000800 */
[----:B------:R-:W-:Y:S04]  /*d0c0*/  IMAD.MOV.U32 R209, RZ, RZ, R143 ;  /* 0x000000ffffd17224 */ /* 0x000fe800078e008f */
[C---:B------:R-:W-:Y:S03]  /*d0d0*/  HMMA.16816.F32.BF16 R32, R72.reuse, R82, R32 ;  /* 0x000000524820723c */ /* 0x040fe60000041820 */
[----:B------:R2:W-:Y:S05]  /*d0e0*/  MUFU.EX2 R108, R80 ;  /* 0x00000050006c7308 */ /* 0x0005ea0000000800 */
[-C--:B------:R-:W-:Y:S08]  /*d0f0*/  HMMA.16816.F32.BF16 R36, R72, R88.reuse, R36 ;  /* 0x000000584824723c */ /* 0x080ff00000041824 */
[C---:B------:R-:W-:Y:S01]  /*d100*/  HMMA.16816.F32.BF16 R40, R76.reuse, R88, R40 ;  /* 0x000000584c28723c */ /* 0x040fe20000041828 */
[----:B-1----:R-:W-:Y:S03]  /*d110*/  FFMA.FTZ R84, R236, c[0x0][0x2d0], -R92 ;  /* 0x0000b400ec547a23 */ /* 0x002fe6000001085c */
[----:B------:R-:W-:Y:S01]  /*d120*/  IMAD.MOV.U32 R236, RZ, RZ, R115 ;  /* 0x000000ffffec7224 */ /* 0x000fe200078e0073 */
[----:B------:R1:W-:Y:S02]  /*d130*/  MUFU.EX2 R194, R84 ;  /* 0x0000005400c27308 */ /* 0x0003e40000000800 */
[----:B------:R-:W-:Y:S01]  /*d140*/  FFMA.FTZ R88, R173, c[0x0][0x2d0], -R94 ;  /* 0x0000b400ad587a23 */ /* 0x000fe2000001085e */
[-C--:B------:R-:W-:Y:S01]  /*d150*/  HMMA.16816.F32.BF16 R44, R76, R90.reuse, R44 ;  /* 0x0000005a4c2c723c */ /* 0x080fe2000004182c */
[----:B--2---:R-:W-:Y:S03]  /*d160*/  FFMA.FTZ R80, R211, c[0x0][0x2d0], -R93 ;  /* 0x0000b400d3507a23 */ /* 0x004fe6000001085d */
[----:B------:R-:W-:Y:S03]  /*d170*/  IMAD.MOV.U32 R211, RZ, RZ, R137 ;  /* 0x000000ffffd37224 */ /* 0x000fe600078e0089 */
[----:B------:R2:W-:Y:S01]  /*d180*/  MUFU.EX2 R119, R88 ;  /* 0x0000005800777308 */ /* 0x0005e20000000800 */
[C---:B------:R-:W-:Y:S09]  /*d190*/  HMMA.16816.F32.BF16 R48, R72.reuse, R90, R48 ;  /* 0x0000005a4830723c */ /* 0x040ff20000041830 */
[----:B------:R3:W-:Y:S03]  /*d1a0*/  MUFU.EX2 R193, R80 ;  /* 0x0000005000c17308 */ /* 0x0007e60000000800 */
[----:B-1----:R-:W-:Y:S01]  /*d1b0*/  FFMA.FTZ R84, R237, c[0x0][0x2d0], -R92 ;  /* 0x0000b400ed547a23 */ /* 0x002fe2000001085c */
[----:B------:R-:W-:Y:S01]  /*d1c0*/  MOV R237, R232 ;  /* 0x000000e800ed7202 */ /* 0x000fe20000000f00 */
[----:B------:R-:W-:Y:S05]  /*d1d0*/  IMAD.MOV.U32 R232, RZ, RZ, R112 ;  /* 0x000000ffffe87224 */ /* 0x000fea00078e0070 */
        /* <DEDUP_REMOVED lines=9> */
[----:B---3--:R-:W-:Y:S01]  /*d270*/  FFMA.FTZ R80, R233, c[0x0][0x2d0], -R93 ;  /* 0x0000b400e9507a23 */ /* 0x008fe2000001085d */
[----:B------:R-:W-:Y:S08]  /*d280*/  MOV R233, R139 ;  /* 0x0000008b00e97202 */ /* 0x000ff00000000f00 */
[----:B------:R3:W4:Y:S01]  /*d290*/  MUFU.EX2 R192, R80 ;  /* 0x0000005000c07308 */ /* 0x0007220000000800 */
[----:B--2---:R-:W-:Y:S01]  /*d2a0*/  LDSM.16.MT88.4 R88, [R214+0x1900] ;  /* 0x00190000d658783b */ /* 0x004fe20000004200 */
[-C--:B-1----:R-:W-:Y:S08]  /*d2b0*/  HMMA.16816.F32.BF16 R52, R72, R84.reuse, R52 ;  /* 0x000000544834723c */ /* 0x082ff00000041834 */
[C---:B------:R-:W-:Y:S01]  /*d2c0*/  HMMA.16816.F32.BF16 R56, R76.reuse, R84, R56 ;  /* 0x000000544c38723c */ /* 0x040fe20000041838 */
[--C-:B---3--:R-:W-:Y:S03]  /*d2d0*/  FFMA.FTZ R80, R238, c[0x0][0x2d0], -R71.reuse ;  /* 0x0000b400ee507a23 */ /* 0x108fe60000010847 */
[----:B------:R-:W-:Y:S01]  /*d2e0*/  IMAD.MOV.U32 R238, RZ, RZ, R140 ;  /* 0x000000ffffee7224 */ /* 0x000fe200078e008c */
[----:B------:R1:W-:Y:S02]  /*d2f0*/  MUFU.EX2 R190, R80 ;  /* 0x0000005000be7308 */ /* 0x0003e40000000800 */
[--C-:B------:R-:W-:Y:S01]  /*d300*/  FFMA.FTZ R84, R175, c[0x0][0x2d0], -R94.reuse ;  /* 0x0000b400af547a23 */ /* 0x100fe2000001085e */
[-C--:B------:R-:W-:Y:S07]  /*d310*/  HMMA.16816.F32.BF16 R60, R76, R86.reuse, R60 ;  /* 0x000000564c3c723c */ /* 0x080fee000004183c */
[--C-:B------:R-:W-:Y:S01]  /*d320*/  FFMA.FTZ R76, R239, c[0x0][0x2d0], -R71.reuse ;  /* 0x0000b400ef4c7a23 */ /* 0x100fe20000010847 */
[----:B------:R-:W-:Y:S01]  /*d330*/  HMMA.16816.F32.BF16 R64, R72, R86, R64 ;  /* 0x000000564840723c */ /* 0x000fe20000041840 */
[----:B------:R-:W2:Y:S03]  /*d340*/  MUFU.EX2 R188, R84 ;  /* 0x0000005400bc7308 */ /* 0x000ea60000000800 */
[----:B----4-:R-:W-:Y:S02]  /*d350*/  F2FP.BF16.PACK_AB R78, R192, R191 ;  /* 0x000000bfc04e723e */ /* 0x010fe400000010ff */
[----:B------:R-:W-:Y:S02]  /*d360*/  MOV R239, R142 ;  /* 0x0000008e00ef7202 */ /* 0x000fe40000000f00 */
[----:B------:R-:W-:Y:S03]  /*d370*/  F2FP.BF16.PACK_AB R72, R111, R201 ;  /* 0x000000c96f48723e */ /* 0x000fe600000010ff */
[----:B------:R3:W-:Y:S01]  /*d380*/  MUFU.EX2 R187, R76 ;  /* 0x0000004c00bb7308 */ /* 0x0007e20000000800 */
[----:B------:R-:W-:Y:S01]  /*d390*/  F2FP.BF16.PACK_AB R73, R109, R110 ;  /* 0x0000006e6d49723e */ /* 0x000fe200000010ff */
[----:B-1----:R-:W-:Y:S01]  /*d3a0*/  FFMA.FTZ R80, R172, c[0x0][0x2d0], -R94 ;  /* 0x0000b400ac507a23 */ /* 0x002fe2000001085e */
[----:B------:R-:W-:Y:S02]  /*d3b0*/  F2FP.BF16.PACK_AB R74, R196, R197 ;  /* 0x000000c5c44a723e */ /* 0x000fe400000010ff */
[----:B------:R-:W-:Y:S05]  /*d3c0*/  F2FP.BF16.PACK_AB R75, R195, R194 ;  /* 0x000000c2c34b723e */ /* 0x000fea00000010ff */
[----:B------:R1:W4:Y:S01]  /*d3d0*/  MUFU.EX2 R189, R80 ;  /* 0x0000005000bd7308 */ /* 0x0003220000000800 */
[----:B--2---:R-:W-:Y:S01]  /*d3e0*/  F2FP.BF16.PACK_AB R79, R188, R118 ;  /* 0x00000076bc4f723e */ /* 0x004fe200000010ff */
[----:B------:R-:W-:Y:S01]  /*d3f0*/  LDSM.16.MT88.4 R84, [R216+0x1900] ;  /* 0x00190000d854783b */ /* 0x000fe20000004200 */
[--C-:B---3--:R-:W-:Y:S07]  /*d400*/  FFMA.FTZ R76, R240, c[0x0][0x2d0], -R92.reuse ;  /* 0x0000b400f04c7a23 */ /* 0x108fee000001085c */
        /* <DEDUP_REMOVED lines=36> */
[----:B--2---:R-:W-:Y:S01]  /*d650*/  FFMA.FTZ R88, R102, c[0x0][0x2d0], -R92 ;  /* 0x0000b40066587a23 */ /* 0x004fe2000001085c */
[----:B------:R-:W-:Y:S08]  /*d660*/  MOV R102, R132 ;  /* 0x0000008400667202 */ /* 0x000ff00000000f00 */
        /* <DEDUP_REMOVED lines=25> */
[----:B---3--:R-:W-:Y:S01]  /*d800*/  FFMA.FTZ R76, R252, c[0x0][0x2d0], -R92 ;  /* 0x0000b400fc4c7a23 */ /* 0x008fe2000001085c */
[----:B----4-:R-:W-:Y:S03]  /*d810*/  F2FP.BF16.PACK_AB R168, R135, R173 ;  /* 0x000000ad87a8723e */ /* 0x010fe600000010ff */
[----:B------:R1:W3:Y:S02]  /*d820*/  MUFU.EX2 R134, R76 ;  /* 0x0000004c00867308 */ /* 0x0002e40000000800 */
[----:B-1----:R-:W-:Y:S02]  /*d830*/  F2FP.BF16.PACK_AB R76, R121, R116 ;  /* 0x00000074794c723e */ /* 0x002fe400000010ff */
[----:B---3--:R-:W-:Y:S05]  /*d840*/  F2FP.BF16.PACK_AB R169, R132, R134 ;  /* 0x0000008684a9723e */ /* 0x008fea00000010ff */
[C---:B------:R-:W-:Y:S07]  /*d850*/  HMMA.16816.F32.BF16 R8, R76.reuse, R84, R8 ;  /* 0x000000544c08723c */ /* 0x040fee0000041808 */
[--C-:B------:R-:W-:Y:S01]  /*d860*/  FFMA.FTZ R84, R101, c[0x0][0x2d0], -R71.reuse ;  /* 0x0000b40065547a23 */ /* 0x100fe20000010847 */
[-C--:B------:R-:W-:Y:S01]  /*d870*/  HMMA.16816.F32.BF16 R12, R76, R86.reuse, R12 ;  /* 0x000000564c0c723c */ /* 0x080fe2000004180c */
[----:B------:R-:W-:Y:S03]  /*d880*/  FFMA.FTZ R71, R155, c[0x0][0x2d0], -R71 ;  /* 0x0000b4009b477a23 */ /* 0x000fe60000010847 */
[----:B------:R-:W-:Y:S01]  /*d890*/  IMAD.MOV.U32 R155, RZ, RZ, R154 ;  /* 0x000000ffff9b7224 */ /* 0x000fe200078e009a */
[----:B------:R-:W-:Y:S01]  /*d8a0*/  MOV R154, R152 ;  /* 0x00000098009a7202 */ /* 0x000fe20000000f00 */
[----:B------:R-:W-:Y:S01]  /*d8b0*/  IMAD.MOV.U32 R152, RZ, RZ, R151 ;  /* 0x000000ffff987224 */ /* 0x000fe200078e0097 */
[----:B------:R-:W-:Y:S01]  /*d8c0*/  MOV R151, R150 ;  /* 0x0000009600977202 */ /* 0x000fe20000000f00 */
[C---:B------:R-:W-:Y:S01]  /*d8d0*/  HMMA.16816.F32.BF16 R16, R72.reuse, R86, R16 ;  /* 0x000000564810723c */ /* 0x040fe20000041810 */
[----:B------:R-:W-:Y:S02]  /*d8e0*/  IMAD.MOV.U32 R150, RZ, RZ, R131 ;  /* 0x000000ffff967224 */ /* 0x000fe400078e0083 */
[----:B------:R1:W-:Y:S01]  /*d8f0*/  MUFU.EX2 R131, R71 ;  /* 0x0000004700837308 */ /* 0x0003e20000000800 */
[----:B------:R-:W-:Y:S01]  /*d900*/  IMAD.MOV.U32 R101, RZ, RZ, R163 ;  /* 0x000000ffff657224 */ /* 0x000fe200078e00a3 */
[----:B------:R-:W-:Y:S01]  /*d910*/  MOV R159, R151 ;  /* 0x00000097009f7202 */ /* 0x000fe20000000f00 */
[----:B------:R-:W-:Y:S01]  /*d920*/  IMAD.MOV.U32 R235, RZ, RZ, R154 ;  /* 0x000000ffffeb7224 */ /* 0x000fe200078e009a */
[----:B------:R-:W-:Y:S01]  /*d930*/  MOV R154, R149 ;  /* 0x00000095009a7202 */ /* 0x000fe20000000f00 */
[-C--:B--2---:R-:W-:Y:S01]  /*d940*/  HMMA.16816.F32.BF16 R20, R72, R80.reuse, R20 ;  /* 0x000000504814723c */ /* 0x084fe20000041814 */
[----:B------:R-:W-:Y:S03]  /*d950*/  MOV R163, R133 ;  /* 0x0000008500a37202 */ /* 0x000fe60000000f00 */
[----:B------:R-:W-:Y:S01]  /*d960*/  MOV R234, R155 ;  /* 0x0000009b00ea7202 */ /* 0x000fe20000000f00 */
[----:B------:R-:W2:Y:S01]  /*d970*/  MUFU.EX2 R133, R84 ;  /* 0x0000005400857308 */ /* 0x000ea20000000800 */
[----:B------:R-:W-:Y:S02]  /*d980*/  MOV R155, R152 ;  /* 0x00000098009b7202 */ /* 0x000fe40000000f00 */
[----:B------:R-:W-:Y:S01]  /*d990*/  MOV R152, R148 ;  /* 0x0000009400987202 */ /* 0x000fe20000000f00 */
[C---:B------:R-:W-:Y:S03]  /*d9a0*/  HMMA.16816.F32.BF16 R24, R76.reuse, R80, R24 ;  /* 0x000000504c18723c */ /* 0x040fe60000041818 */
[----:B------:R-:W-:Y:S02]  /*d9b0*/  MOV R240, R152 ;  /* 0x0000009800f07202 */ /* 0x000fe40000000f00 */
[----:B------:R-:W-:Y:S03]  /*d9c0*/  MOV R152, R144 ;  /* 0x0000009000987202 */ /* 0x000fe60000000f00 */
[-C--:B------:R-:W-:Y:S01]  /*d9d0*/  HMMA.16816.F32.BF16 R28, R76, R82.reuse, R28 ;  /* 0x000000524c1c723c */ /* 0x080fe2000004181c */
[--C-:B-1----:R-:W-:Y:S03]  /*d9e0*/  FFMA.FTZ R71, R124, c[0x0][0x2d0], -R92.reuse ;  /* 0x0000b4007c477a23 */ /* 0x102fe6000001085c */
[----:B------:R-:W-:Y:S01]  /*d9f0*/  FFMA.FTZ R92, R103, c[0x0][0x2d0], -R92 ;  /* 0x0000b400675c7a23 */ /* 0x000fe2000001085c */
[----:B------:R-:W3:Y:S01]  /*da00*/  LDL.LU R124, [R1+0xc] ;  /* 0x00000c00017c7983 */ /* 0x000ee20000300800 */
[----:B------:R1:W-:Y:S02]  /*da10*/  MUFU.EX2 R99, R71 ;  /* 0x0000004700637308 */ /* 0x0003e40000000800 */
[C---:B------:R-:W-:Y:S01]  /*da20*/  HMMA.16816.F32.BF16 R32, R72.reuse, R82, R32 ;  /* 0x000000524820723c */ /* 0x040fe20000041820 */
[----:B------:R-:W4:Y:S03]  /*da30*/  LDL.LU R83, [R1+0x10] ;  /* 0x0000100001537983 */ /* 0x000f260000300800 */
[----:B--2---:R-:W-:Y:S01]  /*da40*/  F2FP.BF16.PACK_AB R170, R131, R133 ;  /* 0x0000008583aa723e */ /* 0x004fe200000010ff */
[----:B------:R-:W2:Y:S03]  /*da50*/  LDSM.16.MT88.4 R84, [R215+0x2100] ;  /* 0x00210000d754783b */ /* 0x000ea60000004200 */
[-C--:B------:R-:W-:Y:S01]  /*da60*/  HMMA.16816.F32.BF16 R36, R72, R88.reuse, R36 ;  /* 0x000000584824723c */ /* 0x080fe20000041824 */
[----:B------:R-:W5:Y:S07]  /*da70*/  MUFU.EX2 R98, R92 ;  /* 0x0000005c00627308 */ /* 0x000f6e0000000800 */
[C---:B------:R-:W-:Y:S01]  /*da80*/  HMMA.16816.F32.BF16 R40, R76.reuse, R88, R40 ;  /* 0x000000584c28723c */ /* 0x040fe20000041828 */
[--C-:B-1----:R-:W-:Y:S07]  /*da90*/  FFMA.FTZ R71, R102, c[0x0][0x2d0], -R93.reuse ;  /* 0x0000b40066477a23 */ /* 0x102fee000001085d */
[-C--:B------:R-:W-:Y:S01]  /*daa0*/  HMMA.16816.F32.BF16 R44, R76, R90.reuse, R44 ;  /* 0x0000005a4c2c723c */ /* 0x080fe2000004182c */
[----:B------:R1:W-:Y:S07]  /*dab0*/  MUFU.EX2 R97, R71 ;  /* 0x0000004700617308 */ /* 0x0003ee0000000800 */
[C---:B------:R-:W-:Y:S01]  /*dac0*/  HMMA.16816.F32.BF16 R48, R72.reuse, R90, R48 ;  /* 0x0000005a4830723c */ /* 0x040fe20000041830 */
[----:B-----5:R-:W-:Y:S07]  /*dad0*/  F2FP.BF16.PACK_AB R171, R98, R99 ;  /* 0x0000006362ab723e */ /* 0x020fee00000010ff */
[-C--:B--2---:R-:W-:Y:S01]  /*dae0*/  HMMA.16816.F32.BF16 R52, R72, R84.reuse, R52 ;  /* 0x000000544834723c */ /* 0x084fe20000041834 */
[--C-:B-1----:R-:W-:Y:S02]  /*daf0*/  FFMA.FTZ R71, R101, c[0x0][0x2d0], -R93.reuse ;  /* 0x0000b40065477a23 */ /* 0x102fe4000001085d */
[----:B------:R-:W-:Y:S05]  /*db00*/  LDSM.16.MT88.4 R100, [R216+0x2900] ;  /* 0x00290000d864783b */ /* 0x000fea0000004200 */
[C---:B------:R-:W-:Y:S01]  /*db10*/  HMMA.16816.F32.BF16 R56, R76.reuse, R84, R56 ;  /* 0x000000544c38723c */ /* 0x040fe20000041838 */
[----:B------:R1:W-:Y:S07]  /*db20*/  MUFU.EX2 R92, R71 ;  /* 0x00000047005c7308 */ /* 0x0003ee0000000800 */
[-C--:B------:R-:W-:Y:S08]  /*db30*/  HMMA.16816.F32.BF16 R60, R76, R86.reuse, R60 ;  /* 0x000000564c3c723c */ /* 0x080ff0000004183c */
[----:B------:R-:W-:Y:S01]  /*db40*/  HMMA.16816.F32.BF16 R64, R72, R86, R64 ;  /* 0x000000564840723c */ /* 0x000fe20000041840 */
[--C-:B-1----:R-:W-:Y:S03]  /*db50*/  FFMA.FTZ R71, R163, c[0x0][0x2d0], -R93.reuse ;  /* 0x0000b400a3477a23 */ /* 0x102fe6000001085d */
[----:B------:R-:W-:Y:S01]  /*db60*/  IMAD.MOV.U32 R163, RZ, RZ, R150 ;  /* 0x000000ffffa37224 */ /* 0x000fe200078e0096 */
[----:B------:R1:W-:Y:S01]  /*db70*/  MUFU.EX2 R82, R71 ;  /* 0x0000004700527308 */ /* 0x0003e20000000800 */
[----:B------:R-:W-:Y:S01]  /*db80*/  FFMA.FTZ R93, R183, c[0x0][0x2d0], -R93 ;  /* 0x0000b400b75d7a23 */ /* 0x000fe2000001085d */
[----:B------:R-:W2:Y:S01]  /*db90*/  LDSM.16.MT88.4 R148, [R213+0x2900] ;  /* 0x00290000d594783b */ /* 0x000ea20000004200 */
[----:B------:R-:W-:Y:S04]  /*dba0*/  FFMA.FTZ R69, R69, R125, R163 ;  /* 0x0000007d45457223 */ /* 0x000fe800000100a3 */
[----:B------:R-:W-:Y:S01]  /*dbb0*/  IMAD.MOV.U32 R163, RZ, RZ, R154 ;  /* 0x000000ffffa37224 */ /* 0x000fe200078e009a */
[----:B------:R-:W-:Y:S02]  /*dbc0*/  MOV R154, R145 ;  /* 0x00000091009a7202 */ /* 0x000fe40000000f00 */
[----:B------:R-:W5:Y:S01]  /*dbd0*/  MUFU.EX2 R93, R93 ;  /* 0x0000005d005d7308 */ /* 0x000f620000000800 */
[--C-:B-1----:R-:W-:Y:S09]  /*dbe0*/  FFMA.FTZ R71, R178, c[0x0][0x2d0], -R94.reuse ;  /* 0x0000b400b2477a23 */ /* 0x102ff2000001085e */
[----:B------:R1:W-:Y:S01]  /*dbf0*/  MUFU.EX2 R80, R71 ;  /* 0x0000004700507308 */ /* 0x0003e20000000800 */
[----:B-----5:R-:W-:Y:S01]  /*dc00*/  F2FP.BF16.PACK_AB R126, R93, R82 ;  /* 0x000000525d7e723e */ /* 0x020fe200000010ff */
[--C-:B-1----:R-:W-:Y:S08]  /*dc10*/  FFMA.FTZ R71, R179, c[0x0][0x2d0], -R94.reuse ;  /* 0x0000b400b3477a23 */ /* 0x102ff0000001085e */
[----:B------:R1:W5:Y:S02]  /*dc20*/  MUFU.EX2 R81, R71 ;  /* 0x0000004700517308 */ /* 0x0003640000000800 */
[--C-:B-1----:R-:W-:Y:S01]  /*dc30*/  FFMA.FTZ R71, R180, c[0x0][0x2d0], -R94.reuse ;  /* 0x0000b400b4477a23 */ /* 0x102fe2000001085e */
[----:B-----5:R-:W-:Y:S01]  /*dc40*/  F2FP.BF16.PACK_AB R125, R81, R80 ;  /* 0x00000050517d723e */ /* 0x020fe200000010ff */
[----:B------:R-:W-:Y:S02]  /*dc50*/  FFMA.FTZ R94, R70, c[0x0][0x2d0], -R94 ;  /* 0x0000b400465e7a23 */ /* 0x000fe4000001085e */
[----:B------:R-:W5:Y:S04]  /*dc60*/  LDL.LU R70, [R1+0x14] ;  /* 0x0000140001467983 */ /* 0x000f680000300800 */
[----:B------:R-:W-:Y:S10]  /*dc70*/  MUFU.EX2 R71, R71 ;  /* 0x0000004700477308 */ /* 0x000ff40000000800 */
[----:B------:R-:W1:Y:S02]  /*dc80*/  MUFU.EX2 R94, R94 ;  /* 0x0000005e005e7308 */ /* 0x000e640000000800 */
[----:B-1----:R-:W-:Y:S01]  /*dc90*/  F2FP.BF16.PACK_AB R127, R94, R71 ;  /* 0x000000475e7f723e */ /* 0x002fe200000010ff */
[----:B---3--:R-:W-:Y:S01]  /*dca0*/  FFMA.FTZ R68, R68, R124, R159 ;  /* 0x0000007c44447223 */ /* 0x008fe2000001009f */
[----:B------:R-:W-:Y:S02]  /*dcb0*/  F2FP.BF16.PACK_AB R124, R92, R97 ;  /* 0x000000615c7c723e */ /* 0x000fe400000010ff */
[----:B------:R-:W-:Y:S01]  /*dcc0*/  MOV R159, R138 ;  /* 0x0000008a009f7202 */ /* 0x000fe20000000f00 */
[----:B----4-:R-:W-:Y:S01]  /*dcd0*/  FFMA.FTZ R2, R2, R83, R155 ;  /* 0x0000005302027223 */ /* 0x010fe2000001009b */
[-C--:B--2---:R-:W-:Y:S01]  /*dce0*/  HMMA.16816.F32.BF16 R136, R168, R148.reuse, R4 ;  /* 0x00000094a888723c */ /* 0x084fe20000041804 */
[----:B------:R-:W-:Y:S02]  /*dcf0*/  IMAD.MOV.U32 R155, RZ, RZ, R146 ;  /* 0x000000ffff9b7224 */ /* 0x000fe400078e0092 */
[----:B------:R-:W-:Y:S04]  /*dd00*/  FADD.FTZ R2, R240, R2 ;  /* 0x00000002f0027221 */ /* 0x000fe80000010000 */
[----:B------:R-:W-:Y:S01]  /*dd10*/  FADD.FTZ R4, R235, R69 ;  /* 0x00000045eb047221 */ /* 0x000fe20000010000 */
[----:B------:R-:W-:Y:S01]  /*dd20*/  MOV R235, R114 ;  /* 0x0000007200eb7202 */ /* 0x000fe20000000f00 */
[----:B------:R-:W-:Y:S01]  /*dd30*/  FADD.FTZ R6, R234, R68 ;  /* 0x00000044ea067221 */ /* 0x000fe20000010000 */
[C---:B------:R-:W-:Y:S02]  /*dd40*/  HMMA.16816.F32.BF16 R140, R124.reuse, R148, R8 ;  /* 0x000000947c8c723c */ /* 0x040fe40000041808 */
[----:B------:R-:W-:Y:S01]  /*dd50*/  FADD.FTZ R4, R207, R4 ;  /* 0x00000004cf047221 */ /* 0x000fe20000010000 */
[----:B------:R-:W-:Y:S01]  /*dd60*/  MOV R234, R113 ;  /* 0x0000007100ea7202 */ /* 0x000fe20000000f00 */
[----:B------:R-:W-:Y:S01]  /*dd70*/  FADD.FTZ R6, R155, R6 ;  /* 0x000000069b067221 */ /* 0x000fe20000010000 */
[----:B------:R-:W1:Y:S01]  /*dd80*/  LDSM.16.MT88.4 R112, [R214+0x2900] ;  /* 0x00290000d670783b */ /* 0x000e620000004200 */
[----:B------:R-:W-:Y:S01]  /*dd90*/  FADD.FTZ R5, R154, R2 ;  /* 0x000000029a057221 */ /* 0x000fe20000010000 */
[----:B------:R-:W-:Y:S01]  /*dda0*/  MOV R207, R153 ;  /* 0x0000009900cf7202 */ /* 0x000fe20000000f00 */
[----:B------:R-:W-:Y:S01]  /*ddb0*/  FADD.FTZ R4, R239, R4 ;  /* 0x00000004ef047221 */ /* 0x000fe20000010000 */
[-C--:B------:R-:W-:Y:S03]  /*ddc0*/  HMMA.16816.F32.BF16 R144, R124, R150.reuse, R12 ;  /* 0x000000967c90723c */ /* 0x080fe6000004180c */
[----:B------:R-:W-:Y:S02]  /*ddd0*/  FADD.FTZ R2, R238, R6 ;  /* 0x00000006ee027221 */ /* 0x000fe40000010000 */
[----:B------:R-:W-:Y:S03]  /*dde0*/  FADD.FTZ R6, R158, R4 ;  /* 0x000000049e067221 */ /* 0x000fe60000010000 */
[C---:B------:R-:W-:Y:S01]  /*ddf0*/  HMMA.16816.F32.BF16 R148, R168.reuse, R150, R16 ;  /* 0x00000096a894723c */ /* 0x040fe20000041810 */
[----:B-----5:R-:W-:Y:S03]  /*de00*/  FFMA.FTZ R8, R0, R70, R152 ;  /* 0x0000004600087223 */ /* 0x020fe60000010098 */
[----:B------:R-:W-:Y:S04]  /*de10*/  FADD.FTZ R0, R233, R5 ;  /* 0x00000005e9007221 */ /* 0x000fe80000010000 */
[-C--:B------:R-:W-:Y:S01]  /*de20*/  HMMA.16816.F32.BF16 R152, R168, R100.reuse, R20 ;  /* 0x00000064a898723c */ /* 0x080fe20000041814 */
[----:B------:R-:W-:Y:S03]  /*de30*/  FADD.FTZ R8, R159, R8 ;  /* 0x000000089f087221 */ /* 0x000fe60000010000 */
[----:B------:R-:W-:Y:S02]  /*de40*/  FADD.FTZ R5, R157, R2 ;  /* 0x000000029d057221 */ /* 0x000fe40000010000 */
[----:B------:R-:W-:Y:S02]  /*de50*/  FADD.FTZ R7, R156, R0 ;  /* 0x000000009c077221 */ /* 0x000fe40000010000 */
[----:B------:R-:W-:Y:S01]  /*de60*/  FADD.FTZ R4, R230, R8 ;  /* 0x00000008e6047221 */ /* 0x000fe20000010000 */
[C---:B------:R-:W-:Y:S03]  /*de70*/  HMMA.16816.F32.BF16 R156, R124.reuse, R100, R24 ;  /* 0x000000647c9c723c */ /* 0x040fe60000041818 */
[----:B------:R-:W-:Y:S02]  /*de80*/  FADD.FTZ R2, R211, R6 ;  /* 0x00000006d3027221 */ /* 0x000fe40000010000 */
[----:B------:R-:W-:Y:S02]  /*de90*/  FADD.FTZ R0, R209, R5 ;  /* 0x00000005d1007221 */ /* 0x000fe40000010000 */
[----:B------:R-:W-:Y:S02]  /*dea0*/  FADD.FTZ R7, R160, R7 ;  /* 0x00000007a0077221 */ /* 0x000fe40000010000 */
[----:B------:R-:W-:Y:S03]  /*deb0*/  FADD.FTZ R4, R163, R4 ;  /* 0x00000004a3047221 */ /* 0x000fe60000010000 */
[----:B------:R-:W-:Y:S02]  /*dec0*/  FADD.FTZ R6, R162, R2 ;  /* 0x00000002a2067221 */ /* 0x000fe40000010000 */
        /* <DEDUP_REMOVED lines=60> */
[----:B------:R-:W-:Y:S06]  /*e290*/  FADD.FTZ R0, R185, R11 ;  /* 0x0000000bb9007221 */ /* 0x000fec0000010000 */
[----:B------:R-:W-:Y:S01]  /*e2a0*/  FADD.FTZ R4, R172, R8 ;  /* 0x00000008ac047221 */ /* 0x000fe20000010000 */
[-C--:B------:R-:W-:Y:S01]  /*e2b0*/  HMMA.16816.F32.BF16 R124, R124, R6.reuse, R60 ;  /* 0x000000067c7c723c */ /* 0x080fe2000004183c */
[----:B------:R-:W-:Y:S03]  /*e2c0*/  FADD.FTZ R8, R184, R9 ;  /* 0x00000009b8087221 */ /* 0x000fe60000010000 */
[----:B------:R-:W-:Y:S02]  /*e2d0*/  FADD.FTZ R9, R174, R2 ;  /* 0x00000002ae097221 */ /* 0x000fe40000010000 */
[----:B------:R-:W-:Y:S02]  /*e2e0*/  FADD.FTZ R4, R96, R4 ;  /* 0x0000000460047221 */ /* 0x000fe40000010000 */
[----:B------:R-:W-:Y:S01]  /*e2f0*/  FADD.FTZ R5, R173, R0 ;  /* 0x00000000ad057221 */ /* 0x000fe20000010000 */
[----:B------:R-:W-:Y:S03]  /*e300*/  HMMA.16816.F32.BF16 R168, R168, R6, R64 ;  /* 0x00000006a8a8723c */ /* 0x000fe60000041840 */
[----:B------:R-:W-:Y:S01]  /*e310*/  FADD.FTZ R2, R134, R8 ;  /* 0x0000000886027221 */ /* 0x000fe20000010000 */
[----:B------:R-:W-:Y:S01]  /*e320*/  MOV R134, R3 ;  /* 0x0000000300867202 */ /* 0x000fe20000000f00 */
[----:B------:R-:W-:Y:S02]  /*e330*/  FADD.FTZ R4, R95, R4 ;  /* 0x000000045f047221 */ /* 0x000fe40000010000 */
[----:B------:R-:W-:Y:S02]  /*e340*/  FADD.FTZ R0, R97, R9 ;  /* 0x0000000961007221 */ /* 0x000fe40000010000 */
[----:B------:R-:W-:Y:S03]  /*e350*/  FADD.FTZ R5, R135, R5 ;  /* 0x0000000587057221 */ /* 0x000fe60000010000 */
[----:B------:R-:W-:Y:S01]  /*e360*/  FADD.FTZ R8, R132, R2 ;  /* 0x0000000284087221 */ /* 0x000fe20000010000 */
[----:B------:R-:W-:Y:S01]  /*e370*/  MOV R132, R129 ;  /* 0x0000008100847202 */ /* 0x000fe20000000f00 */
[----:B------:R-:W-:Y:S02]  /*e380*/  FADD.FTZ R2, R80, R4 ;  /* 0x0000000450027221 */ /* 0x000fe40000010000 */
[----:B------:R-:W-:Y:S02]  /*e390*/  FADD.FTZ R4, R92, R0 ;  /* 0x000000005c047221 */ /* 0x000fe40000010000 */
[----:B------:R-:W-:Y:S01]  /*e3a0*/  FADD.FTZ R0, R133, R5 ;  /* 0x0000000585007221 */ /* 0x000fe20000010000 */
[----:B------:R-:W-:Y:S01]  /*e3b0*/  MOV R133, R128 ;  /* 0x0000008000857202 */ /* 0x000fe20000000f00 */
        /* <DEDUP_REMOVED lines=9> */
[----:B------:R-:W-:Y:S02]  /*e450*/  FADD.FTZ R0, R94, R0 ;  /* 0x000000005e007221 */ /* 0x000fe40000010000 */
[----:B------:R-:W-:Y:S01]  /*e460*/  IMAD.MOV.U32 R131, RZ, RZ, R130 ;  /* 0x000000ffff837224 */ /* 0x000fe200078e0082 */
[----:B------:R1:W-:Y:S04]  /*e470*/  STL [R1+0x10], R2 ;  /* 0x0000100201007387 */ /* 0x0003e80000100800 */
[----:B------:R1:W-:Y:S01]  /*e480*/  STL [R1+0x14], R0 ;  /* 0x0000140001007387 */ /* 0x0003e20000100800 */
[----:B------:R-:W-:-:S05]  /*e490*/  @P0 BRA `(.L_x_278) ;  /* 0xffffa39000000947 */ /* 0x000fca000383ffff */
.L_x_261:
[----:B------:R-:W2:Y:S01]  /*e4a0*/  S2UR UR5, SR_CTAID.X ;  /* 0x00000000000579c3 */ /* 0x000ea20000002500 */
[----:B------:R-:W-:Y:S01]  /*e4b0*/  ULDC.64 UR14, c[0x0][0x2c8] ;  /* 0x0000b200000e7ab9 */ /* 0x000fe20000000a00 */
[----:B------:R-:W-:Y:S01]  /*e4c0*/  PLOP3.LUT P0, PT, PT, PT, UP0, 0x40, 0x0 ;  /* 0x000000000000781c */ /* 0x000fe20003f0e808 */
[----:B------:R-:W-:-:S02]  /*e4d0*/  UIADD3 UR6, UR7, 0x1, -UR12 ;  /* 0x0000000107067890 */ /* 0x000fc4000fffe80c */
[----:B--2---:R-:W-:-:S04]  /*e4e0*/  ULEA UR5, UR5, 0x7f, 0x7 ;  /* 0x0000007f05057891 */ /* 0x004fc8000f8e383f */
[----:B------:R-:W-:-:S04]  /*e4f0*/  UIMAD.WIDE.U32 UR16, UR5, UR14, URZ ;  /* 0x0000000e051072a5 */ /* 0x000fc8000f8e003f */
[----:B------:R-:W-:-:S04]  /*e500*/  @UP1 USHF.R.U32.HI UR5, URZ, UR15, UR17 ;  /* 0x0000000f3f051299 */ /* 0x000fc80008011611 */
[----:B------:R-:W-:-:S03]  /*e510*/  UIADD3 UR6, UR6, UR5, URZ ;  /* 0x0000000506067290 */ /* 0x000fc6000fffe03f */
        /* <DEDUP_REMOVED lines=15> */
.L_x_280:
[----:B------:R-:W-:Y:S02]  /*e610*/  ULDC UR11, c[0x0][0x32c] ;  /* 0x0000cb00000b7ab9 */ /* 0x000fe40000000800 */
[----:B------:R-:W-:Y:S02]  /*e620*/  UISETP.NE.AND UP2, UPT, UR11, 0x1, UPT ;  /* 0x000000010b00788c */ /* 0x000fe4000bf45270 */
[----:B------:R-:W-:Y:S02]  /*e630*/  ULDC.64 UR14, c[0x0][0x330] ;  /* 0x0000cc00000e7ab9 */ /* 0x000fe40000000a00 */
[----:B------:R-:W-:-:S07]  /*e640*/  UIMAD.WIDE.U32 UR16, UR6, UR14, URZ ;  /* 0x0000000e061072a5 */ /* 0x000fce000f8e003f */
[----:B------:R-:W-:Y:S02]  /*e650*/  @UP2 UMOV UR11, UR17 ;  /* 0x00000011000b2c82 */ /* 0x000fe40008000000 */
[----:B------:R-:W-:-:S03]  /*e660*/  @UP2 USHF.R.U32.HI UR6, URZ, UR15, UR11 ;  /* 0x0000000f3f062299 */ /* 0x000fc6000801160b */
.L_x_281:
[----:B------:R-:W-:Y:S02]  /*e670*/  ULDC UR11, c[0x0][0x32c] ;  /* 0x0000cb00000b7ab9 */ /* 0x000fe40000000800 */
[----:B------:R-:W-:-:S04]  /*e680*/  UIMAD UR11, UR6, UR11, URZ ;  /* 0x0000000b060b72a4 */ /* 0x000fc8000f8e023f */
[----:B------:R-:W-:-:S04]  /*e690*/  UISETP.LT.AND UP2, UPT, UR5, UR11, UPT ;  /* 0x0000000b0500728c */ /* 0x000fc8000bf41270 */
[----:B------:R-:W-:-:S04]  /*e6a0*/  USEL UR5, UR5, UR11, !UP2 ;  /* 0x0000000b05057287 */ /* 0x000fc8000d000000 */
.L_x_279:
[----:B------:R-:W-:-:S04]  /*e6b0*/  UIADD3 UR5, UR5, 0x5f, URZ ;  /* 0x0000005f05057890 */ /* 0x000fc8000fffe03f */
        /* <DEDUP_REMOVED lines=15> */
.L_x_283:
[----:B------:R-:W-:Y:S04]  /*e7b0*/  DEPBAR.LE SB0, 0x0 ;  /* 0x000080000000791a */ /* 0x000fe80000000000 */
[----:B------:R-:W-:Y:S01]  /*e7c0*/  BAR.SYNC.DEFER_BLOCKING 0x0 ;  /* 0x0000000000007b1d */ /* 0x000fe20000010000 */
[C---:B------:R-:W-:Y:S02]  /*e7d0*/  ISETP.LT.AND P2, PT, R230.reuse, UR4, PT ;  /* 0x00000004e6007c0c */ /* 0x040fe4000bf41270 */
[C---:B------:R-:W-:Y:S02]  /*e7e0*/  ISETP.GT.AND P4, PT, R230.reuse, UR4, PT ;  /* 0x00000004e6007c0c */ /* 0x040fe4000bf84270 */
[C---:B------:R-:W-:Y:S09]  /*e7f0*/  IADD3 R229, R230.reuse, -0x1, RZ ;  /* 0xffffffffe6e57810 */ /* 0x040ff20007ffe0ff */
[----:B------:R-:W-:Y:S01]  /*e800*/  @!P2 SHF.R.S32.HI R2, RZ, 0x1f, R230 ;  /* 0x0000001fff02a819 */ /* 0x000fe200000114e6 */
[----:B------:R-:W-:Y:S04]  /*e810*/  @!P2 IMAD.WIDE.U32 R128, R230, c[0x0][0x208], RZ ;  /* 0x00008200e680aa25 */ /* 0x000fe800078e00ff */
[----:B------:R-:W-:Y:S04]  /*e820*/  @!P2 IMAD R2, R2, c[0x0][0x208], RZ ;  /* 0x000082000202aa24 */ /* 0x000fe800078e02ff */
[----:B------:R-:W-:Y:S01]  /*e830*/  @!P2 IMAD R2, R230, c[0x0][0x20c], R2 ;  /* 0x00008300e602aa24 */ /* 0x000fe200078e0202 */
[----:B------:R-:W2:Y:S04]  /*e840*/  LDL.64 R202, [R1+0x38] ;  /* 0x0000380001ca7983 */ /* 0x000ea80000100a00 */
[----:B------:R-:W-:Y:S02]  /*e850*/  @!P2 IADD3 R129, R129, R2, RZ ;  /* 0x000000028181a210 */ /* 0x000fe40007ffe0ff */
[----:B------:R-:W3:Y:S06]  /*e860*/  LDL.64 R200, [R1+0x40] ;  /* 0x0000400001c87983 */ /* 0x000eec0000100a00 */
[----:B------:R-:W-:Y:S08]  /*e870*/  LDSM.16.M88.4 R96, [R219+0x6100] ;  /* 0x00610000db60783b */ /* 0x000ff00000000200 */
[----:B------:R-:W1:Y:S08]  /*e880*/  LDSM.16.M88.4 R16, [R212+0x3100] ;  /* 0x00310000d410783b */ /* 0x000e700000000200 */
[----:B------:R-:W4:Y:S08]  /*e890*/  LDSM.16.M88.4 R92, [R219+0x8100] ;  /* 0x00810000db5c783b */ /* 0x000f300000000200 */
[----:B------:R-:W5:Y:S08]  /*e8a0*/  LDSM.16.M88.4 R32, [R212+0x3900] ;  /* 0x00390000d420783b */ /* 0x000f700000000200 */
[----:B------:R-:W3:Y:S06]  /*e8b0*/  LDL.64 R232, [R1+0x30] ;  /* 0x0000300001e87983 */ /* 0x000eec0000100a00 */
[----:B------:R-:W5:Y:S08]  /*e8c0*/  LDSM.16.M88.4 R48, [R212+0x4100] ;  /* 0x00410000d430783b */ /* 0x000f700000000200 */
[----:B------:R-:W5:Y:S01]  /*e8d0*/  LDSM.16.M88.4 R64, [R212+0x4900] ;  /* 0x00490000d440783b */ /* 0x000f620000000200 */
        /* <DEDUP_REMOVED lines=8> */
[-C--:B-----5:R-:W-:Y:S07]  /*e960*/  HMMA.16816.F32.BF16 R20, R96, R32.reuse, RZ ;  /* 0x000000206014723c */ /* 0x0a0fee00000418ff */
[----:B------:R-:W5:Y:S01]  /*e970*/  LDSM.16.M88.4 R184, [R222+0x8100] ;  /* 0x00810000deb8783b */ /* 0x000f620000000200 */
        /* <DEDUP_REMOVED lines=26> */
[C---:B-----5:R-:W-:Y:S08]  /*eb20*/  HMMA.16816.F32.BF16 R8, R184.reuse, R180, R8 ;  /* 0x000000b4b808723c */ /* 0x060ff00000041808 */
        /* <DEDUP_REMOVED lines=42> */
[----:B------:R4:W-:Y:S07]  /*edd0*/  @!P2 LDGSTS.E.BYPASS.LTC128B.128 [R231+0x2900], [R192.64], !P3 ;  /* 0x02900000c0e7afae */ /* 0x0009ee000d901d6c */
        /* <DEDUP_REMOVED lines=60> */
[----:B-----5:R-:W-:Y:S04]  /*f1a0*/  FMNMX.FTZ R128, R8, R134, !PT ;  /* 0x0000008608807209 */ /* 0x020fe80007810000 */
        /* <DEDUP_REMOVED lines=181> */
[----:B-----5:R-:W-:Y:S01]  /*fd00*/  @P4 MOV R7, R235 ;  /* 0x000000eb00074202 */ /* 0x020fe20000000f00 */
        /* <DEDUP_REMOVED lines=73> */
[----:B-----5:R-:W-:Y:S01]  /*101a0*/  @P4 SHF.L.U64.HI R12, R249, 0x5, R250 ;  /* 0x00000005f90c4819 */ /* 0x020fe200000102fa */
        /* <DEDUP_REMOVED lines=19> */
[----:B-----5:R-:W-:Y:S01]  /*102e0*/  @P4 IADD3 R8, P1, R10, R13, RZ ;  /* 0x0000000d0a084210 */ /* 0x020fe20007f3e0ff */
[C---:B------:R-:W-:Y:S02]  /*102f0*/  FMUL.FTZ R122, R0.reuse, R122 ;  /* 0x0000007a007a7220 */ /* 0x040fe40000410000 */
[----:B------:R-:W-:Y:S01]  /*10300*/  FMUL.FTZ R123, R0, R123 ;  /* 0x0000007b007b7220 */ /* 0x000fe20000410000 */
[----:B------:R-:W-:Y:S01]  /*10310*/  @P4 IADD3 R6, P0, R8, R13, RZ ;  /* 0x0000000d08064210 */ /* 0x000fe20007f1e0ff */
[C---:B------:R-:W-:Y:S01]  /*10320*/  FMUL.FTZ R126, R0.reuse, R126 ;  /* 0x0000007e007e7220 */ /* 0x040fe20000410000 */
[----:B------:R5:W5:Y:S01]  /*10330*/  MUFU.EX2 R184, R15 ;  /* 0x0000000f00b87308 */ /* 0x000b620000000800 */
[C---:B------:R-:W-:Y:S02]  /*10340*/  FMUL.FTZ R127, R0.reuse, R127 ;  /* 0x0000007f007f7220 */ /* 0x040fe40000410000 */
        /* <DEDUP_REMOVED lines=9> */
[-C--:B------:R-:W-:Y:S01]  /*103e0*/  @P4 IADD3 R4, P1, R6, R13.reuse, RZ ;  /* 0x0000000d06044210 */ /* 0x080fe20007f3e0ff */
[--C-:B------:R-:W-:Y:S01]  /*103f0*/  FFMA.FTZ R80, R80, c[0x0][0x2d0], -R180.reuse ;  /* 0x0000b40050507a23 */ /* 0x100fe200000108b4 */
[-C--:B------:R-:W-:Y:S01]  /*10400*/  @P4 IADD3.X R7, R9, R12.reuse, RZ, P0, !PT ;  /* 0x0000000c09074210 */ /* 0x080fe200007fe4ff */
[----:B------:R4:W-:Y:S01]  /*10410*/  @P4 LDGSTS.E.BYPASS.LTC128B.128 [R231+0x4100], [R8.64], !P3 ;  /* 0x0410000008e74fae */ /* 0x0009e2000d901d6c */
[----:B------:R-:W-:Y:S01]  /*10420*/  @P4 IADD3 R10, P0, R4, R13, RZ ;  /* 0x0000000d040a4210 */ /* 0x000fe20007f1e0ff */
[----:B------:R4:W-:Y:S01]  /*10430*/  MUFU.EX2 R206, R28 ;  /* 0x0000001c00ce7308 */ /* 0x0009e20000000800 */
[-C--:B------:R-:W-:Y:S01]  /*10440*/  @P4 IADD3.X R5, R7, R12.reuse, RZ, P1, !PT ;  /* 0x0000000c07054210 */ /* 0x080fe20000ffe4ff */
[----:B------:R-:W-:Y:S02]  /*10450*/  FMUL.FTZ R13, R131, R145 ;  /* 0x00000091830d7220 */ /* 0x000fe40000410000 */
[----:B-----5:R-:W-:Y:S01]  /*10460*/  FMUL.FTZ R15, R0, R147 ;  /* 0x00000093000f7220 */ /* 0x020fe20000410000 */
[----:B------:R-:W-:Y:S01]  /*10470*/  @P4 IADD3.X R11, R5, R12, RZ, P0, !PT ;  /* 0x0000000c050b4210 */ /* 0x000fe200007fe4ff */
[----:B------:R5:W-:Y:S01]  /*10480*/  @P4 LDGSTS.E.BYPASS.LTC128B.128 [R231+0x4900], [R6.64], !P3 ;  /* 0x0490000006e74fae */ /* 0x000be2000d901d6c */
[----:B------:R-:W-:Y:S01]  /*10490*/  FMUL.FTZ R12, R131, R144 ;  /* 0x00000090830c7220 */ /* 0x000fe20000410000 */
[----:B------:R-:W-:Y:S01]  /*104a0*/  ISETP.GT.AND P0, PT, R230, UR5, PT ;  /* 0x00000005e6007c0c */ /* 0x000fe2000bf04270 */
[----:B------:R-:W-:Y:S01]  /*104b0*/  FFMA.FTZ R81, R81, c[0x0][0x2d0], -R180 ;  /* 0x0000b40051517a23 */ /* 0x000fe200000108b4 */
[----:B------:R5:W-:Y:S01]  /*104c0*/  MUFU.EX2 R211, R34 ;  /* 0x0000002200d37308 */ /* 0x000be20000000800 */
[--C-:B------:R-:W-:Y:S01]  /*104d0*/  FFMA.FTZ R70, R70, c[0x0][0x2d0], -R181.reuse ;  /* 0x0000b40046467a23 */ /* 0x100fe200000108b5 */
[----:B------:R-:W-:Y:S01]  /*104e0*/  MOV R230, R229 ;  /* 0x000000e500e67202 */ /* 0x000fe20000000f00 */
[----:B-1----:R-:W-:Y:S01]  /*104f0*/  FMUL.FTZ R22, R132, R154 ;  /* 0x0000009a84167220 */ /* 0x002fe20000410000 */
[----:B------:R1:W-:Y:S01]  /*10500*/  @P4 LDGSTS.E.BYPASS.LTC128B.128 [R231+0x5100], [R4.64], !P3 ;  /* 0x0510000004e74fae */ /* 0x0003e2000d901d6c */
[--C-:B------:R-:W-:Y:S02]  /*10510*/  FFMA.FTZ R71, R71, c[0x0][0x2d0], -R181.reuse ;  /* 0x0000b40047477a23 */ /* 0x100fe400000108b5 */
[--C-:B------:R-:W-:Y:S02]  /*10520*/  FFMA.FTZ R82, R82, c[0x0][0x2d0], -R181.reuse ;  /* 0x0000b40052527a23 */ /* 0x100fe400000108b5 */
[----:B------:R-:W-:Y:S01]  /*10530*/  FFMA.FTZ R83, R83, c[0x0][0x2d0], -R181 ;  /* 0x0000b40053537a23 */ /* 0x000fe200000108b5 */
[----:B------:R1:W-:Y:S01]  /*10540*/  MUFU.EX2 R233, R33 ;  /* 0x0000002100e97308 */ /* 0x0003e20000000800 */
[--C-:B------:R-:W-:Y:S01]  /*10550*/  FFMA.FTZ R72, R72, c[0x0][0x2d0], -R135.reuse ;  /* 0x0000b40048487a23 */ /* 0x100fe20000010887 */
[----:B------:R1:W-:Y:S01]  /*10560*/  @P4 LDGSTS.E.BYPASS.LTC128B.128 [R231+0x5900], [R10.64], !P3 ;  /* 0x059000000ae74fae */ /* 0x0003e2000d901d6c */
[--C-:B------:R-:W-:Y:S02]  /*10570*/  FFMA.FTZ R73, R73, c[0x0][0x2d0], -R135.reuse ;  /* 0x0000b40049497a23 */ /* 0x100fe40000010887 */
[C---:B----4-:R-:W-:Y:S01]  /*10580*/  FMUL.FTZ R8, R131.reuse, R140 ;  /* 0x0000008c83087220 */ /* 0x050fe20000410000 */
[----:B------:R-:W-:Y:S01]  /*10590*/  F2FP.BF16.PACK_AB R140, R238, R237 ;  /* 0x000000edee8c723e */ /* 0x000fe200000010ff */
[----:B------:R-:W-:Y:S01]  /*105a0*/  FMUL.FTZ R9, R131, R141 ;  /* 0x0000008d83097220 */ /* 0x000fe20000410000 */
[----:B------:R-:W-:Y:S01]  /*105b0*/  F2FP.BF16.PACK_AB R141, R186, R183 ;  /* 0x000000b7ba8d723e */ /* 0x000fe200000010ff */
[--C-:B------:R-:W-:Y:S01]  /*105c0*/  FFMA.FTZ R28, R27, c[0x0][0x2d0], -R2.reuse ;  /* 0x0000b4001b1c7a23 */ /* 0x100fe20000010802 */
[----:B------:R-:W4:Y:S01]  /*105d0*/  LDSM.16.MT88.4 R172, [R213+0x100] ;  /* 0x00010000d5ac783b */ /* 0x000f220000004200 */
[----:B------:R1:W1:Y:S01]  /*105e0*/  MUFU.EX2 R232, R35 ;  /* 0x0000002300e87308 */ /* 0x0002620000000800 */
[----:B------:R-:W-:Y:S02]  /*105f0*/  FMUL.FTZ R27, R0, R163 ;  /* 0x000000a3001b7220 */ /* 0x000fe40000410000 */
[----:B-----5:R-:W-:Y:S01]  /*10600*/  FMUL.FTZ R6, R132, R138 ;  /* 0x0000008a84067220 */ /* 0x020fe20000410000 */
[----:B------:R-:W-:Y:S01]  /*10610*/  F2FP.BF16.PACK_AB R138, R248, R246 ;  /* 0x000000f6f88a723e */ /* 0x000fe200000010ff */
[----:B------:R-:W-:Y:S01]  /*10620*/  FMUL.FTZ R7, R132, R139 ;  /* 0x0000008b84077220 */ /* 0x000fe20000410000 */
[----:B------:R-:W-:Y:S01]  /*10630*/  F2FP.BF16.PACK_AB R139, R244, R245 ;  /* 0x000000f5f48b723e */ /* 0x000fe200000010ff */
[----:B------:R-:W5:Y:S01]  /*10640*/  LDSM.16.MT88.4 R176, [R216+0x100] ;  /* 0x00010000d8b0783b */ /* 0x000f620000004200 */
[C---:B------:R-:W-:Y:S02]  /*10650*/  FMUL.FTZ R34, R0.reuse, R158 ;  /* 0x0000009e00227220 */ /* 0x040fe40000410000 */
[----:B-1----:R-:W-:Y:S01]  /*10660*/  FMUL.FTZ R4, R133, R136 ;  /* 0x0000008885047220 */ /* 0x002fe20000410000 */
[----:B------:R-:W-:Y:S01]  /*10670*/  F2FP.BF16.PACK_AB R136, R247, R241 ;  /* 0x000000f1f788723e */ /* 0x000fe200000010ff */
[----:B------:R-:W-:Y:S01]  /*10680*/  FMUL.FTZ R5, R133, R137 ;  /* 0x0000008985057220 */ /* 0x000fe20000410000 */
[----:B------:R-:W-:Y:S01]  /*10690*/  F2FP.BF16.PACK_AB R137, R243, R240 ;  /* 0x000000f0f389723e */ /* 0x000fe200000010ff */
[----:B------:R-:W-:Y:S01]  /*106a0*/  MUFU.EX2 R196, R44 ;  /* 0x0000002c00c47308 */ /* 0x000fe20000000800 */
[----:B------:R-:W1:Y:S01]  /*106b0*/  LDSM.16.MT88.4 R144, [R214+0x100] ;  /* 0x00010000d690783b */ /* 0x000e620000004200 */
[----:B------:R-:W-:Y:S02]  /*106c0*/  FMUL.FTZ R33, R131, R157 ;  /* 0x0000009d83217220 */ /* 0x000fe40000410000 */
[----:B------:R-:W-:Y:S01]  /*106d0*/  FMUL.FTZ R10, R0, R142 ;  /* 0x0000008e000a7220 */ /* 0x000fe20000410000 */
[----:B------:R-:W-:Y:S01]  /*106e0*/  F2FP.BF16.PACK_AB R142, R242, R239 ;  /* 0x000000eff28e723e */ /* 0x000fe200000010ff */
[----:B------:R-:W-:Y:S01]  /*106f0*/  FMUL.FTZ R11, R0, R143 ;  /* 0x0000008f000b7220 */ /* 0x000fe20000410000 */
[----:B------:R-:W-:Y:S01]  /*10700*/  F2FP.BF16.PACK_AB R143, R184, R185 ;  /* 0x000000b9b88f723e */ /* 0x000fe200000010ff */
[--C-:B------:R-:W-:Y:S01]  /*10710*/  FFMA.FTZ R76, R76, c[0x0][0x2d0], -R135.reuse ;  /* 0x0000b4004c4c7a23 */ /* 0x100fe20000010887 */
[----:B------:R-:W1:Y:S01]  /*10720*/  LDSM.16.MT88.4 R148, [R215+0x100] ;  /* 0x00010000d794783b */ /* 0x000e620000004200 */
[----:B------:R-:W-:Y:S01]  /*10730*/  MUFU.EX2 R195, R45 ;  /* 0x0000002d00c37308 */ /* 0x000fe20000000800 */
[----:B------:R-:W-:Y:S02]  /*10740*/  FMUL.FTZ R35, R0, R159 ;  /* 0x0000009f00237220 */ /* 0x000fe40000410000 */
[----:B------:R-:W-:Y:S02]  /*10750*/  FFMA.FTZ R77, R77, c[0x0][0x2d0], -R135 ;  /* 0x0000b4004d4d7a23 */ /* 0x000fe40000010887 */
[--C-:B------:R-:W-:Y:S02]  /*10760*/  FFMA.FTZ R74, R74, c[0x0][0x2d0], -R2.reuse ;  /* 0x0000b4004a4a7a23 */ /* 0x100fe40000010802 */
[----:B------:R-:W0:Y:S01]  /*10770*/  LDGDEPBAR ;  /* 0x00000000000079af */ /* 0x000e220000000000 */
[--C-:B------:R-:W-:Y:S02]  /*10780*/  FFMA.FTZ R75, R75, c[0x0][0x2d0], -R2.reuse ;  /* 0x0000b4004b4b7a23 */ /* 0x100fe40000010802 */
[----:B------:R-:W-:Y:S01]  /*10790*/  MUFU.EX2 R193, R53 ;  /* 0x0000003500c17308 */ /* 0x000fe20000000800 */
[--C-:B------:R-:W-:Y:S02]  /*107a0*/  FFMA.FTZ R78, R78, c[0x0][0x2d0], -R2.reuse ;  /* 0x0000b4004e4e7a23 */ /* 0x100fe40000010802 */
[----:B------:R-:W-:Y:S01]  /*107b0*/  FFMA.FTZ R79, R79, c[0x0][0x2d0], -R2 ;  /* 0x0000b4004f4f7a23 */ /* 0x000fe20000010802 */
[-C--:B----4-:R-:W-:Y:S06]  /*107c0*/  HMMA.16816.F32.BF16 R4, R136, R172.reuse, R4 ;  /* 0x000000ac8804723c */ /* 0x090fec0000041804 */
[----:B------:R-:W-:Y:S01]  /*107d0*/  MUFU.EX2 R190, R54 ;  /* 0x0000003600be7308 */ /* 0x000fe20000000800 */
[--C-:B------:R-:W-:Y:S01]  /*107e0*/  FFMA.FTZ R84, R84, c[0x0][0x2d0], -R180.reuse ;  /* 0x0000b40054547a23 */ /* 0x100fe200000108b4 */
[C---:B------:R-:W-:Y:S04]  /*107f0*/  HMMA.16816.F32.BF16 R8, R140.reuse, R172, R8 ;  /* 0x000000ac8c08723c */ /* 0x040fe80000041808 */
[--C-:B------:R-:W-:Y:S02]  /*10800*/  FFMA.FTZ R85, R85, c[0x0][0x2d0], -R180.reuse ;  /* 0x0000b40055557a23 */ /* 0x100fe400000108b4 */
[----:B------:R-:W-:Y:S02]  /*10810*/  FFMA.FTZ R96, R96, c[0x0][0x2d0], -R180 ;  /* 0x0000b40060607a23 */ /* 0x000fe400000108b4 */
[----:B------:R-:W-:Y:S01]  /*10820*/  MUFU.EX2 R172, R46 ;  /* 0x0000002e00ac7308 */ /* 0x000fe20000000800 */
[-C--:B------:R-:W-:Y:S03]  /*10830*/  HMMA.16816.F32.BF16 R12, R140, R174.reuse, R12 ;  /* 0x000000ae8c0c723c */ /* 0x080fe6000004180c */
[--C-:B------:R-:W-:Y:S02]  /*10840*/  FFMA.FTZ R86, R86, c[0x0][0x2d0], -R181.reuse ;  /* 0x0000b40056567a23 */ /* 0x100fe400000108b5 */
[--C-:B------:R-:W-:Y:S03]  /*10850*/  FFMA.FTZ R87, R87, c[0x0][0x2d0], -R181.reuse ;  /* 0x0000b40057577a23 */ /* 0x100fe600000108b5 */
[C---:B------:R-:W-:Y:S01]  /*10860*/  HMMA.16816.F32.BF16 R16, R136.reuse, R174, R16 ;  /* 0x000000ae8810723c */ /* 0x040fe20000041810 */
[----:B------:R4:W-:Y:S03]  /*10870*/  MUFU.EX2 R207, R25 ;  /* 0x0000001900cf7308 */ /* 0x0009e60000000800 */
[----:B------:R-:W-:Y:S02]  /*10880*/  FFMA.FTZ R98, R98, c[0x0][0x2d0], -R181 ;  /* 0x0000b40062627a23 */ /* 0x000fe400000108b5 */
[--C-:B------:R-:W-:Y:S02]  /*10890*/  FFMA.FTZ R92, R92, c[0x0][0x2d0], -R135.reuse ;  /* 0x0000b4005c5c7a23 */ /* 0x100fe40000010887 */
[-C--:B-----5:R-:W-:Y:S03]  /*108a0*/  HMMA.16816.F32.BF16 R20, R136, R176.reuse, R20 ;  /* 0x000000b08814723c */ /* 0x0a0fe60000041814 */
[----:B------:R5:W1:Y:S01]  /*108b0*/  MUFU.EX2 R208, R24 ;  /* 0x0000001800d07308 */ /* 0x000a620000000800 */
[--C-:B------:R-:W-:Y:S02]  /*108c0*/  FFMA.FTZ R90, R90, c[0x0][0x2d0], -R2.reuse ;  /* 0x0000b4005a5a7a23 */ /* 0x100fe40000010802 */
[--C-:B------:R-:W-:Y:S02]  /*108d0*/  FFMA.FTZ R91, R91, c[0x0][0x2d0], -R2.reuse ;  /* 0x0000b4005b5b7a23 */ /* 0x100fe40000010802 */
[C---:B------:R-:W-:Y:S04]  /*108e0*/  HMMA.16816.F32.BF16 R32, R140.reuse, R176, R32 ;  /* 0x000000b08c20723c */ /* 0x040fe80000041820 */
[--C-:B------:R-:W-:Y:S01]  /*108f0*/  FFMA.FTZ R94, R94, c[0x0][0x2d0], -R2.reuse ;  /* 0x0000b4005e5e7a23 */ /* 0x100fe20000010802 */
[----:B------:R1:W-:Y:S01]  /*10900*/  MUFU.EX2 R182, R26 ;  /* 0x0000001a00b67308 */ /* 0x0003e20000000800 */
[----:B------:R-:W-:Y:S02]  /*10910*/  FFMA.FTZ R2, R95, c[0x0][0x2d0], -R2 ;  /* 0x0000b4005f027a23 */ /* 0x000fe40000010802 */
[--C-:B------:R-:W-:Y:S04]  /*10920*/  FFMA.FTZ R88, R88, c[0x0][0x2d0], -R135.reuse ;  /* 0x0000b40058587a23 */ /* 0x100fe80000010887 */
[----:B----4-:R-:W-:Y:S02]  /*10930*/  FMUL.FTZ R25, R131, R161 ;  /* 0x000000a183197220 */ /* 0x010fe40000410000 */
[----:B------:R-:W-:Y:S01]  /*10940*/  FFMA.FTZ R89, R89, c[0x0][0x2d0], -R135 ;  /* 0x0000b40059597a23 */ /* 0x000fe20000010887 */
[----:B------:R4:W-:Y:S01]  /*10950*/  MUFU.EX2 R175, R28 ;  /* 0x0000001c00af7308 */ /* 0x0009e20000000800 */
[----:B------:R-:W-:Y:S01]  /*10960*/  MOV R135, R3 ;  /* 0x0000000300877202 */ /* 0x000fe20000000f00 */
[C---:B-----5:R-:W-:Y:S02]  /*10970*/  FMUL.FTZ R24, R131.reuse, R160 ;  /* 0x000000a083187220 */ /* 0x060fe40000410000 */
[----:B------:R-:W-:Y:S06]  /*10980*/  FFMA.FTZ R131, R131, R252, R237 ;  /* 0x000000fc83837223 */ /* 0x000fec00000100ed */
[----:B------:R5:W-:Y:S01]  /*10990*/  MUFU.EX2 R174, R30 ;  /* 0x0000001e00ae7308 */ /* 0x000be20000000800 */
[C---:B-1----:R-:W-:Y:S02]  /*109a0*/  FMUL.FTZ R26, R0.reuse, R162 ;  /* 0x000000a2001a7220 */ /* 0x042fe40000410000 */
[----:B------:R-:W-:Y:S07]  /*109b0*/  FFMA.FTZ R0, R0, R251, R183 ;  /* 0x000000fb00007223 */ /* 0x000fee00000100b7 */
[----:B------:R1:W1:Y:S01]  /*109c0*/  MUFU.EX2 R205, R29 ;  /* 0x0000001d00cd7308 */ /* 0x0002620000000800 */
[-C--:B------:R-:W-:Y:S03]  /*109d0*/  HMMA.16816.F32.BF16 R24, R140, R178.reuse, R24 ;  /* 0x000000b28c18723c */ /* 0x080fe60000041818 */
[----:B----4-:R-:W-:Y:S02]  /*109e0*/  FMUL.FTZ R28, R133, R164 ;  /* 0x000000a4851c7220 */ /* 0x010fe40000410000 */
[----:B------:R-:W-:Y:S03]  /*109f0*/  FADD.FTZ R0, R186, R0 ;  /* 0x00000000ba007221 */ /* 0x000fe60000010000 */
[C---:B------:R-:W-:Y:S01]  /*10a00*/  HMMA.16816.F32.BF16 R100, R136.reuse, R178, R100 ;  /* 0x000000b28864723c */ /* 0x040fe20000041864 */
[----:B------:R4:W-:Y:S03]  /*10a10*/  MUFU.EX2 R204, R36 ;  /* 0x0000002400cc7308 */ /* 0x0009e60000000800 */
[----:B------:R-:W-:Y:S02]  /*10a20*/  FADD.FTZ R0, R185, R0 ;  /* 0x00000000b9007221 */ /* 0x000fe40000010000 */
[C---:B-----5:R-:W-:Y:S05]  /*10a30*/  FMUL.FTZ R30, R132.reuse, R166 ;  /* 0x000000a6841e7220 */ /* 0x060fea0000410000 */
[----:B------:R5:W-:Y:S01]  /*10a40*/  MUFU.EX2 R203, R37 ;  /* 0x0000002500cb7308 */ /* 0x000be20000000800 */
[C---:B-1----:R-:W-:Y:S09]  /*10a50*/  FMUL.FTZ R29, R133.reuse, R165 ;  /* 0x000000a5851d7220 */ /* 0x042ff20000410000 */
[----:B------:R1:W-:Y:S01]  /*10a60*/  MUFU.EX2 R189, R55 ;  /* 0x0000003700bd7308 */ /* 0x0003e20000000800 */
[-C--:B------:R-:W-:Y:S03]  /*10a70*/  HMMA.16816.F32.BF16 R28, R136, R144.reuse, R28 ;  /* 0x00000090881c723c */ /* 0x080fe6000004181c */
[C---:B----4-:R-:W-:Y:S05]  /*10a80*/  FMUL.FTZ R36, R133.reuse, R168 ;  /* 0x000000a885247220 */ /* 0x050fea0000410000 */
[C---:B------:R-:W-:Y:S01]  /*10a90*/  HMMA.16816.F32.BF16 R104, R140.reuse, R144, R104 ;  /* 0x000000908c68723c */ /* 0x040fe20000041868 */
[----:B------:R-:W-:Y:S03]  /*10aa0*/  MUFU.EX2 R191, R64 ;  /* 0x0000004000bf7308 */ /* 0x000fe60000000800 */
[C---:B-----5:R-:W-:Y:S04]  /*10ab0*/  FMUL.FTZ R37, R133.reuse, R169 ;  /* 0x000000a985257220 */ /* 0x060fe80000410000 */
[-C--:B------:R-:W-:Y:S03]  /*10ac0*/  HMMA.16816.F32.BF16 R108, R140, R146.reuse, R108 ;  /* 0x000000928c6c723c */ /* 0x080fe6000004186c */
[----:B------:R-:W-:Y:S01]  /*10ad0*/  MUFU.EX2 R192, R65 ;  /* 0x0000004100c07308 */ /* 0x000fe20000000800 */
[----:B---3--:R-:W-:Y:S01]  /*10ae0*/  FFMA.FTZ R133, R133, R153, R241 ;  /* 0x0000009985857223 */ /* 0x008fe200000100f1 */
[----:B-1----:R-:W-:Y:S03]  /*10af0*/  LDSM.16.MT88.4 R52, [R216+0x1100] ;  /* 0x00110000d834783b */ /* 0x002fe60000004200 */
[C---:B------:R-:W-:Y:S05]  /*10b00*/  HMMA.16816.F32.BF16 R112, R136.reuse, R146, R112 ;  /* 0x000000928870723c */ /* 0x040fea0000041870 */
[----:B------:R1:W-:Y:S01]  /*10b10*/  MUFU.EX2 R167, R38 ;  /* 0x0000002600a77308 */ /* 0x0003e20000000800 */
[----:B------:R-:W3:Y:S02]  /*10b20*/  LDSM.16.MT88.4 R144, [R213+0x900] ;  /* 0x00090000d590783b */ /* 0x000ee40000004200 */
[-C--:B------:R-:W-:Y:S07]  /*10b30*/  HMMA.16816.F32.BF16 R116, R136, R148.reuse, R116 ;  /* 0x000000948874723c */ /* 0x080fee0000041874 */
[----:B------:R4:W-:Y:S01]  /*10b40*/  MUFU.EX2 R200, R39 ;  /* 0x0000002700c87308 */ /* 0x0009e20000000800 */
[C---:B------:R-:W-:Y:S08]  /*10b50*/  HMMA.16816.F32.BF16 R120, R140.reuse, R148, R120 ;  /* 0x000000948c78723c */ /* 0x040ff00000041878 */
[-C--:B------:R-:W-:Y:S01]  /*10b60*/  HMMA.16816.F32.BF16 R124, R140, R150.reuse, R124 ;  /* 0x000000968c7c723c */ /* 0x080fe2000004187c */
[----:B------:R5:W3:Y:S01]  /*10b70*/  MUFU.EX2 R165, R134 ;  /* 0x0000008600a57308 */ /* 0x000ae20000000800 */
[----:B------:R-:W3:Y:S02]  /*10b80*/  LDSM.16.MT88.4 R140, [R216+0x900] ;  /* 0x00090000d88c783b */ /* 0x000ee40000004200 */
[C---:B-1----:R-:W-:Y:S07]  /*10b90*/  FMUL.FTZ R38, R132.reuse, R170 ;  /* 0x000000aa84267220 */ /* 0x042fee0000410000 */
[----:B------:R1:W-:Y:S01]  /*10ba0*/  MUFU.EX2 R202, R48 ;  /* 0x0000003000ca7308 */ /* 0x0003e20000000800 */
[C---:B----4-:R-:W-:Y:S02]  /*10bb0*/  FMUL.FTZ R39, R132.reuse, R171 ;  /* 0x000000ab84277220 */ /* 0x050fe40000410000 */
[----:B--2---:R-:W-:Y:S07]  /*10bc0*/  FFMA.FTZ R132, R132, R152, R240 ;  /* 0x0000009884847223 */ /* 0x004fee00000100f0 */
[----:B------:R2:W4:Y:S01]  /*10bd0*/  MUFU.EX2 R201, R49 ;  /* 0x0000003100c97308 */ /* 0x0005220000000800 */
[----:B------:R-:W-:Y:S01]  /*10be0*/  HMMA.16816.F32.BF16 R36, R136, R150, R36 ;  /* 0x000000968824723c */ /* 0x000fe20000041824 */
[----:B------:R-:W4:Y:S03]  /*10bf0*/  LDSM.16.MT88.4 R148, [R214+0x900] ;  /* 0x00090000d694783b */ /* 0x000f260000004200 */
[----:B-----5:R-:W-:Y:S01]  /*10c00*/  FFMA.FTZ R134, R51, c[0x0][0x2d0], -R181 ;  /* 0x0000b40033867a23 */ /* 0x020fe200000108b5 */
[----:B------:R-:W-:Y:S02]  /*10c10*/  F2FP.BF16.PACK_AB R51, R232, R211 ;  /* 0x000000d3e833723e */ /* 0x000fe400000010ff */
[----:B------:R-:W-:Y:S02]  /*10c20*/  F2FP.BF16.PACK_AB R136, R207, R208 ;  /* 0x000000d0cf88723e */ /* 0x000fe400000010ff */
[----:B------:R5:W-:Y:S03]  /*10c30*/  MUFU.EX2 R199, R50 ;  /* 0x0000003200c77308 */ /* 0x000be60000000800 */
[----:B------:R-:W-:Y:S02]  /*10c40*/  F2FP.BF16.PACK_AB R138, R205, R206 ;  /* 0x000000cecd8a723e */ /* 0x000fe400000010ff */
[----:B-1----:R-:W-:Y:S02]  /*10c50*/  F2FP.BF16.PACK_AB R48, R235, R236 ;  /* 0x000000eceb30723e */ /* 0x002fe400000010ff */
[----:B------:R-:W-:Y:S02]  /*10c60*/  F2FP.BF16.PACK_AB R137, R175, R182 ;  /* 0x000000b6af89723e */ /* 0x000fe400000010ff */
[----:B---3--:R-:W-:Y:S01]  /*10c70*/  F2FP.BF16.PACK_AB R139, R165, R174 ;  /* 0x000000aea58b723e */ /* 0x008fe200000010ff */
[----:B------:R-:W-:Y:S01]  /*10c80*/  MUFU.EX2 R187, R66 ;  /* 0x0000004200bb7308 */ /* 0x000fe20000000800 */
[----:B--2---:R-:W-:Y:S09]  /*10c90*/  F2FP.BF16.PACK_AB R49, R210, R209 ;  /* 0x000000d1d231723e */ /* 0x004ff200000010ff */
[----:B------:R1:W-:Y:S01]  /*10ca0*/  MUFU.EX2 R188, R67 ;  /* 0x0000004300bc7308 */ /* 0x0003e20000000800 */
[----:B-----5:R-:W-:Y:S09]  /*10cb0*/  F2FP.BF16.PACK_AB R50, R233, R234 ;  /* 0x000000eae932723e */ /* 0x020ff200000010ff */
[----:B------:R-:W-:Y:S01]  /*10cc0*/  MUFU.EX2 R177, R56 ;  /* 0x0000003800b17308 */ /* 0x000fe20000000800 */
[-C--:B------:R-:W-:Y:S08]  /*10cd0*/  HMMA.16816.F32.BF16 R4, R48, R144.reuse, R4 ;  /* 0x000000903004723c */ /* 0x080ff00000041804 */
[C---:B------:R-:W-:Y:S01]  /*10ce0*/  HMMA.16816.F32.BF16 R8, R136.reuse, R144, R8 ;  /* 0x000000908808723c */ /* 0x040fe20000041808 */
[----:B------:R-:W-:Y:S01]  /*10cf0*/  MUFU.EX2 R179, R57 ;  /* 0x0000003900b37308 */ /* 0x000fe20000000800 */
[----:B-1----:R-:W-:Y:S06]  /*10d00*/  LDSM.16.MT88.4 R64, [R214+0x1100] ;  /* 0x00110000d640783b */ /* 0x002fec0000004200 */
[-C--:B------:R-:W-:Y:S03]  /*10d10*/  HMMA.16816.F32.BF16 R12, R136, R146.reuse, R12 ;  /* 0x00000092880c723c */ /* 0x080fe6000004180c */
[----:B------:R-:W1:Y:S05]  /*10d20*/  MUFU.EX2 R198, R134 ;  /* 0x0000008600c67308 */ /* 0x000e6a0000000800 */
[C---:B------:R-:W-:Y:S01]  /*10d30*/  HMMA.16816.F32.BF16 R16, R48.reuse, R146, R16 ;  /* 0x000000923010723c */ /* 0x040fe20000041810 */
[----:B------:R-:W2:Y:S04]  /*10d40*/  LDSM.16.MT88.4 R144, [R215+0x900] ;  /* 0x00090000d790783b */ /* 0x000ea80000004200 */
[----:B------:R3:W-:Y:S03]  /*10d50*/  MUFU.EX2 R134, R47 ;  /* 0x0000002f00867308 */ /* 0x0007e60000000800 */
[-C--:B------:R-:W-:Y:S07]  /*10d60*/  HMMA.16816.F32.BF16 R20, R48, R140.reuse, R20 ;  /* 0x0000008c3014723c */ /* 0x080fee0000041814 */
[----:B------:R5:W-:Y:S01]  /*10d70*/  MUFU.EX2 R166, R40 ;  /* 0x0000002800a67308 */ /* 0x000be20000000800 */
[C---:B------:R-:W-:Y:S08]  /*10d80*/  HMMA.16816.F32.BF16 R32, R136.reuse, R140, R32 ;  /* 0x0000008c8820723c */ /* 0x040ff00000041820 */
[-C--:B------:R-:W-:Y:S01]  /*10d90*/  HMMA.16816.F32.BF16 R24, R136, R142.reuse, R24 ;  /* 0x0000008e8818723c */ /* 0x080fe20000041818 */
[----:B------:R1:W1:Y:S01]  /*10da0*/  MUFU.EX2 R197, R41 ;  /* 0x0000002900c57308 */ /* 0x0002620000000800 */
[----:B---3--:R-:W3:Y:S06]  /*10db0*/  LDSM.16.MT88.4 R44, [R213+0x1100] ;  /* 0x00110000d52c783b */ /* 0x008eec0000004200 */
[C---:B------:R-:W-:Y:S03]  /*10dc0*/  HMMA.16816.F32.BF16 R100, R48.reuse, R142, R100 ;  /* 0x0000008e3064723c */ /* 0x040fe60000041864 */
[----:B------:R2:W-:Y:S01]  /*10dd0*/  MUFU.EX2 R164, R42 ;  /* 0x0000002a00a47308 */ /* 0x0005e20000000800 */
[----:B-----5:R-:W-:Y:S04]  /*10de0*/  F2FP.BF16.PACK_AB R40, R203, R204 ;  /* 0x000000cccb28723e */ /* 0x020fe800000010ff */
[-C--:B----4-:R-:W-:Y:S05]  /*10df0*/  HMMA.16816.F32.BF16 R28, R48, R148.reuse, R28 ;  /* 0x00000094301c723c */ /* 0x090fea000004181c */
[----:B------:R4:W5:Y:S03]  /*10e00*/  MUFU.EX2 R173, R43 ;  /* 0x0000002b00ad7308 */ /* 0x0009660000000800 */
[C---:B------:R-:W-:Y:S04]  /*10e10*/  HMMA.16816.F32.BF16 R104, R136.reuse, R148, R104 ;  /* 0x000000948868723c */ /* 0x040fe80000041868 */
[----:B-1----:R-:W-:Y:S03]  /*10e20*/  F2FP.BF16.PACK_AB R41, R200, R167 ;  /* 0x000000a7c829723e */ /* 0x002fe600000010ff */
[----:B------:R-:W-:Y:S01]  /*10e30*/  MUFU.EX2 R178, R60 ;  /* 0x0000003c00b27308 */ /* 0x000fe20000000800 */
[-C--:B------:R-:W-:Y:S04]  /*10e40*/  HMMA.16816.F32.BF16 R108, R136, R150.reuse, R108 ;  /* 0x00000096886c723c */ /* 0x080fe8000004186c */
[----:B--2---:R-:W-:Y:S04]  /*10e50*/  F2FP.BF16.PACK_AB R42, R201, R202 ;  /* 0x000000cac92a723e */ /* 0x004fe800000010ff */
[C---:B------:R-:W-:Y:S01]  /*10e60*/  HMMA.16816.F32.BF16 R112, R48.reuse, R150, R112 ;  /* 0x000000963070723c */ /* 0x040fe20000041870 */
[----:B------:R-:W-:Y:S01]  /*10e70*/  LDSM.16.MT88.4 R148, [R213+0x2900] ;  /* 0x00290000d594783b */ /* 0x000fe20000004200 */
[----:B------:R-:W-:Y:S02]  /*10e80*/  MUFU.EX2 R60, R59 ;  /* 0x0000003b003c7308 */ /* 0x000fe40000000800 */
[----:B----4-:R-:W-:Y:S04]  /*10e90*/  F2FP.BF16.PACK_AB R43, R198, R199 ;  /* 0x000000c7c62b723e */ /* 0x010fe800000010ff */
[-C--:B------:R-:W-:Y:S04]  /*10ea0*/  HMMA.16816.F32.BF16 R116, R48, R144.reuse, R116 ;  /* 0x000000903074723c */ /* 0x080fe80000041874 */
[----:B------:R-:W-:Y:S04]  /*10eb0*/  MUFU.EX2 R176, R61 ;  /* 0x0000003d00b07308 */ /* 0x000fe80000000800 */
[C---:B------:R-:W-:Y:S06]  /*10ec0*/  HMMA.16816.F32.BF16 R120, R136.reuse, R144, R120 ;  /* 0x000000908878723c */ /* 0x040fec0000041878 */
[----:B------:R1:W2:Y:S02]  /*10ed0*/  MUFU.EX2 R61, R58 ;  /* 0x0000003a003d7308 */ /* 0x0002a40000000800 */
[-C--:B------:R-:W-:Y:S08]  /*10ee0*/  HMMA.16816.F32.BF16 R124, R136, R146.reuse, R124 ;  /* 0x00000092887c723c */ /* 0x080ff0000004187c */
[----:B------:R-:W-:Y:S01]  /*10ef0*/  HMMA.16816.F32.BF16 R36, R48, R146, R36 ;  /* 0x000000923024723c */ /* 0x000fe20000041824 */
[----:B------:R-:W-:Y:S06]  /*10f00*/  MUFU.EX2 R97, R97 ;  /* 0x0000006100617308 */ /* 0x000fec0000000800 */
[----:B------:R-:W-:Y:S01]  /*10f10*/  F2FP.BF16.PACK_AB R48, R197, R166 ;  /* 0x000000a6c530723e */ /* 0x000fe200000010ff */
[-C--:B---3--:R-:W-:Y:S03]  /*10f20*/  HMMA.16816.F32.BF16 R4, R40, R44.reuse, R4 ;  /* 0x0000002c2804723c */ /* 0x088fe60000041804 */
[----:B------:R-:W-:Y:S02]  /*10f30*/  MUFU.EX2 R99, R99 ;  /* 0x0000006300637308 */ /* 0x000fe40000000800 */
[----:B------:R-:W-:Y:S01]  /*10f40*/  F2FP.BF16.PACK_AB R50, R195, R196 ;  /* 0x000000c4c332723e */ /* 0x000fe200000010ff */
[----:B-1----:R-:W-:Y:S01]  /*10f50*/  LDSM.16.MT88.4 R56, [R214+0x1900] ;  /* 0x00190000d638783b */ /* 0x002fe20000004200 */
[----:B-----5:R-:W-:Y:S02]  /*10f60*/  F2FP.BF16.PACK_AB R49, R173, R164 ;  /* 0x000000a4ad31723e */ /* 0x020fe400000010ff */
[----:B------:R-:W-:Y:S04]  /*10f70*/  F2FP.BF16.PACK_AB R51, R134, R172 ;  /* 0x000000ac8633723e */ /* 0x000fe800000010ff */
[----:B------:R-:W-:Y:S03]  /*10f80*/  MUFU.EX2 R93, R93 ;  /* 0x0000005d005d7308 */ /* 0x000fe60000000800 */
[C---:B------:R-:W-:Y:S07]  /*10f90*/  HMMA.16816.F32.BF16 R8, R48.reuse, R44, R8 ;  /* 0x0000002c3008723c */ /* 0x040fee0000041808 */
[----:B------:R-:W-:Y:S01]  /*10fa0*/  MUFU.EX2 R62, R62 ;  /* 0x0000003e003e7308 */ /* 0x000fe20000000800 */
[-C--:B------:R-:W-:Y:S08]  /*10fb0*/  HMMA.16816.F32.BF16 R12, R48, R46.reuse, R12 ;  /* 0x0000002e300c723c */ /* 0x080ff0000004180c */
[C---:B------:R-:W-:Y:S01]  /*10fc0*/  HMMA.16816.F32.BF16 R16, R40.reuse, R46, R16 ;  /* 0x0000002e2810723c */ /* 0x040fe20000041810 */
[----:B------:R-:W1:Y:S01]  /*10fd0*/  LDSM.16.MT88.4 R44, [R215+0x1100] ;  /* 0x00110000d72c783b */ /* 0x000e620000004200 */
[----:B------:R-:W3:Y:S06]  /*10fe0*/  MUFU.EX2 R63, R63 ;  /* 0x0000003f003f7308 */ /* 0x000eec0000000800 */
[-C--:B------:R-:W-:Y:S04]  /*10ff0*/  HMMA.16816.F32.BF16 R20, R40, R52.reuse, R20 ;  /* 0x000000342814723c */ /* 0x080fe80000041814 */
[----:B------:R-:W-:Y:S04]  /*11000*/  MUFU.EX2 R68, R68 ;  /* 0x0000004400447308 */ /* 0x000fe80000000800 */
        /* <DEDUP_REMOVED lines=48> */
[----:B------:R-:W3:Y:S03]  /*11310*/  MUFU.EX2 R85, R85 ;  /* 0x0000005500557308 */ /* 0x000ee60000000800 */
[C---:B------:R-:W-:Y:S07]  /*11320*/  HMMA.16816.F32.BF16 R104, R44.reuse, R56, R104 ;  /* 0x000000382c68723c */ /* 0x040fee0000041868 */
[----:B------:R-:W4:Y:S01]  /*11330*/  MUFU.EX2 R96, R96 ;  /* 0x0000006000607308 */ /* 0x000f220000000800 */
[-C--:B------:R-:W-:Y:S08]  /*11340*/  HMMA.16816.F32.BF16 R108, R44, R58.reuse, R108 ;  /* 0x0000003a2c6c723c */ /* 0x080ff0000004186c */
[C---:B------:R-:W-:Y:S01]  /*11350*/  HMMA.16816.F32.BF16 R112, R40.reuse, R58, R112 ;  /* 0x0000003a2870723c */ /* 0x040fe20000041870 */
[----:B------:R-:W-:Y:S01]  /*11360*/  LDSM.16.MT88.4 R56, [R214+0x2100] ;  /* 0x00210000d638783b */ /* 0x000fe20000004200 */
[----:B------:R-:W-:Y:S02]  /*11370*/  MUFU.EX2 R86, R86 ;  /* 0x0000005600567308 */ /* 0x000fe40000000800 */
[----:B---3--:R-:W-:Y:S04]  /*11380*/  F2FP.BF16.PACK_AB R168, R85, R84 ;  /* 0x0000005455a8723e */ /* 0x008fe800000010ff */
[-C--:B--2---:R-:W-:Y:S04]  /*11390*/  HMMA.16816.F32.BF16 R116, R40, R52.reuse, R116 ;  /* 0x000000342874723c */ /* 0x084fe80000041874 */
[----:B------:R-:W2:Y:S01]  /*113a0*/  MUFU.EX2 R87, R87 ;  /* 0x0000005700577308 */ /* 0x000ea20000000800 */
[----:B----4-:R-:W-:Y:S03]  /*113b0*/  F2FP.BF16.PACK_AB R170, R97, R96 ;  /* 0x0000006061aa723e */ /* 0x010fe600000010ff */
[C---:B------:R-:W-:Y:S06]  /*113c0*/  HMMA.16816.F32.BF16 R120, R44.reuse, R52, R120 ;  /* 0x000000342c78723c */ /* 0x040fec0000041878 */
[----:B------:R-:W3:Y:S02]  /*113d0*/  MUFU.EX2 R98, R98 ;  /* 0x0000006200627308 */ /* 0x000ee40000000800 */
        /* <DEDUP_REMOVED lines=13> */
[----:B--2---:R-:W-:Y:S02]  /*114b0*/  F2FP.BF16.PACK_AB R169, R87, R86 ;  /* 0x0000005657a9723e */ /* 0x004fe400000010ff */
[----:B---3--:R-:W-:Y:S01]  /*114c0*/  F2FP.BF16.PACK_AB R171, R99, R98 ;  /* 0x0000006263ab723e */ /* 0x008fe200000010ff */
[-C--:B-1----:R-:W-:Y:S01]  /*114d0*/  HMMA.16816.F32.BF16 R4, R40, R48.reuse, R4 ;  /* 0x000000302804723c */ /* 0x082fe20000041804 */
[----:B------:R-:W-:Y:S07]  /*114e0*/  MUFU.EX2 R94, R94 ;  /* 0x0000005e005e7308 */ /* 0x000fee0000000800 */
[C---:B------:R-:W-:Y:S03]  /*114f0*/  HMMA.16816.F32.BF16 R8, R44.reuse, R48, R8 ;  /* 0x000000302c08723c */ /* 0x040fe60000041808 */
[----:B------:R-:W-:Y:S05]  /*11500*/  MUFU.EX2 R88, R88 ;  /* 0x0000005800587308 */ /* 0x000fea0000000800 */
[-C--:B------:R-:W-:Y:S05]  /*11510*/  HMMA.16816.F32.BF16 R12, R44, R50.reuse, R12 ;  /* 0x000000322c0c723c */ /* 0x080fea000004180c */
[----:B------:R-:W1:Y:S03]  /*11520*/  MUFU.EX2 R89, R89 ;  /* 0x0000005900597308 */ /* 0x000e660000000800 */
[C---:B------:R-:W-:Y:S01]  /*11530*/  HMMA.16816.F32.BF16 R16, R40.reuse, R50, R16 ;  /* 0x000000322810723c */ /* 0x040fe20000041810 */
[----:B------:R-:W2:Y:S06]  /*11540*/  LDSM.16.MT88.4 R48, [R215+0x2100] ;  /* 0x00210000d730783b */ /* 0x000eac0000004200 */
[----:B------:R-:W3:Y:S01]  /*11550*/  MUFU.EX2 R90, R90 ;  /* 0x0000005a005a7308 */ /* 0x000ee20000000800 */
[-C--:B----4-:R-:W-:Y:S08]  /*11560*/  HMMA.16816.F32.BF16 R20, R40, R52.reuse, R20 ;  /* 0x000000342814723c */ /* 0x090ff00000041814 */
[C---:B------:R-:W-:Y:S08]  /*11570*/  HMMA.16816.F32.BF16 R32, R44.reuse, R52, R32 ;  /* 0x000000342c20723c */ /* 0x040ff00000041820 */
[-C--:B------:R-:W-:Y:S08]  /*11580*/  HMMA.16816.F32.BF16 R24, R44, R54.reuse, R24 ;  /* 0x000000362c18723c */ /* 0x080ff00000041818 */
[C---:B------:R-:W-:Y:S01]  /*11590*/  HMMA.16816.F32.BF16 R100, R40.reuse, R54, R100 ;  /* 0x000000362864723c */ /* 0x040fe20000041864 */
[----:B------:R-:W4:Y:S07]  /*115a0*/  LDSM.16.MT88.4 R52, [R216+0x2900] ;  /* 0x00290000d834783b */ /* 0x000f2e0000004200 */
[-C--:B------:R-:W-:Y:S08]  /*115b0*/  HMMA.16816.F32.BF16 R28, R40, R56.reuse, R28 ;  /* 0x00000038281c723c */ /* 0x080ff0000004181c */
[C---:B------:R-:W-:Y:S01]  /*115c0*/  HMMA.16816.F32.BF16 R104, R44.reuse, R56, R104 ;  /* 0x000000382c68723c */ /* 0x040fe20000041868 */
[----:B------:R5:W1:Y:S07]  /*115d0*/  MUFU.EX2 R56, R2 ;  /* 0x0000000200387308 */ /* 0x000a6e0000000800 */
[-C--:B------:R-:W-:Y:S08]  /*115e0*/  HMMA.16816.F32.BF16 R108, R44, R58.reuse, R108 ;  /* 0x0000003a2c6c723c */ /* 0x080ff0000004186c */
[C---:B------:R-:W-:Y:S08]  /*115f0*/  HMMA.16816.F32.BF16 R112, R40.reuse, R58, R112 ;  /* 0x0000003a2870723c */ /* 0x040ff00000041870 */
[-C--:B--2---:R-:W-:Y:S04]  /*11600*/  HMMA.16816.F32.BF16 R116, R40, R48.reuse, R116 ;  /* 0x000000302874723c */ /* 0x084fe80000041874 */
[----:B-----5:R-:W-:Y:S01]  /*11610*/  FADD.FTZ R2, R238, R131 ;  /* 0x00000083ee027221 */ /* 0x020fe20000010000 */
[----:B------:R-:W-:Y:S03]  /*11620*/  MOV R131, R129 ;  /* 0x0000008100837202 */ /* 0x000fe60000000f00 */
[----:B------:R-:W-:Y:S01]  /*11630*/  FADD.FTZ R2, R239, R2 ;  /* 0x00000002ef027221 */ /* 0x000fe20000010000 */
[C---:B------:R-:W-:Y:S08]  /*11640*/  HMMA.16816.F32.BF16 R120, R44.reuse, R48, R120 ;  /* 0x000000302c78723c */ /* 0x040ff00000041878 */
[-C--:B------:R-:W-:Y:S08]  /*11650*/  HMMA.16816.F32.BF16 R124, R44, R50.reuse, R124 ;  /* 0x000000322c7c723c */ /* 0x080ff0000004187c */
[----:B------:R-:W-:Y:S07]  /*11660*/  HMMA.16816.F32.BF16 R36, R40, R50, R36 ;  /* 0x000000322824723c */ /* 0x000fee0000041824 */
[----:B-1----:R-:W-:Y:S01]  /*11670*/  F2FP.BF16.PACK_AB R40, R89, R88 ;  /* 0x000000585928723e */ /* 0x002fe200000010ff */
        /* <DEDUP_REMOVED lines=116> */
.L_x_282:
        /* <DEDUP_REMOVED lines=19> */
.L_x_301:
[----:B------:R-:W-:Y:S04]  /*11ef0*/  DEPBAR.LE SB0, 0x0 ;  /* 0x000080000000791a */ /* 0x000fe80000000000 */
[----:B------:R-:W-:Y:S01]  /*11f00*/  BAR.SYNC.DEFER_BLOCKING 0x0 ;  /* 0x0000000000007b1d */ /* 0x000fe20000010000 */
[C---:B------:R-:W-:Y:S01]  /*11f10*/  ISETP.GT.AND P4, PT, R229.reuse, UR4, PT ;  /* 0x00000004e5007c0c */ /* 0x040fe2000bf84270 */
[C---:B------:R-:W-:Y:S01]  /*11f20*/  IMAD R0, R229.reuse, UR15, RZ ;  /* 0x0000000fe5007c24 */ /* 0x040fe2000f8e02ff */
[----:B------:R-:W-:Y:S05]  /*11f30*/  SHF.R.S32.HI R128, RZ, 0x1f, R229 ;  /* 0x0000001fff807819 */ /* 0x000fea00000114e5 */
[----:B------:R-:W-:Y:S01]  /*11f40*/  IMAD R0, R128, UR18, R0 ;  /* 0x0000001280007c24 */ /* 0x000fe2000f8e0200 */
[----:B------:R-:W-:Y:S06]  /*11f50*/  LDSM.16.M88.4 R96, [R219+0x6100] ;  /* 0x00610000db60783b */ /* 0x000fec0000000200 */
[----:B--2---:R-:W2:Y:S06]  /*11f60*/  LDSM.16.M88.4 R16, [R212+0x3100] ;  /* 0x00310000d410783b */ /* 0x004eac0000000200 */
[----:B------:R-:W3:Y:S06]  /*11f70*/  LDSM.16.M88.4 R92, [R219+0x8100] ;  /* 0x00810000db5c783b */ /* 0x000eec0000000200 */
[----:B-1----:R-:W4:Y:S06]  /*11f80*/  LDL.64 R2, [R1] ;  /* 0x0000000001027983 */ /* 0x002f2c0000100a00 */
[----:B------:R-:W1:Y:S06]  /*11f90*/  LDSM.16.M88.4 R32, [R212+0x3900] ;  /* 0x00390000d420783b */ /* 0x000e6c0000000200 */
[----:B------:R-:W5:Y:S06]  /*11fa0*/  LDL.64 R234, [R1+0x20] ;  /* 0x0000200001ea7983 */ /* 0x000f6c0000100a00 */
[----:B------:R-:W1:Y:S06]  /*11fb0*/  LDSM.16.M88.4 R48, [R212+0x4100] ;  /* 0x00410000d430783b */ /* 0x000e6c0000000200 */
[----:B------:R-:W5:Y:S01]  /*11fc0*/  LDL.64 R232, [R1+0x30] ;  /* 0x0000300001e87983 */ /* 0x000f620000100a00 */
        /* <DEDUP_REMOVED lines=76> */
[----:B--2---:R-:W-:Y:S02]  /*12490*/  IADD3 R128, P0, R188, UR9, RZ ;  /* 0x00000009bc807c10 */ /* 0x004fe4000ff1e0ff */
[----:B------:R-:W-:Y:S02]  /*124a0*/  @P4 IADD3 R0, R229, -0x1, RZ ;  /* 0xffffffffe5004810 */ /* 0x000fe40007ffe0ff */
[-C--:B------:R-:W-:Y:S04]  /*124b0*/  HMMA.16816.F32.BF16 R76, R184, R194.reuse, R76 ;  /* 0x000000c2b84c723c */ /* 0x080fe8000004184c */
[----:B------:R-:W-:Y:S02]  /*124c0*/  IADD3.X R129, R189, UR8, RZ, P0, !PT ;  /* 0x00000008bd817c10 */ /* 0x000fe400087fe4ff */
[----:B------:R-:W-:Y:S02]  /*124d0*/  PLOP3.LUT P0, PT, PT, PT, UP1, 0x80, 0x0 ;  /* 0x000000000000781c */ /* 0x000fe40003f0f018 */
[C---:B------:R-:W-:Y:S01]  /*124e0*/  HMMA.16816.F32.BF16 R80, R176.reuse, R194, R80 ;  /* 0x000000c2b050723c */ /* 0x040fe20000041850 */
[----:B------:R2:W-:Y:S03]  /*124f0*/  LDGSTS.E.BYPASS.LTC128B.128 [R231+0x2900], [R128.64], !P3 ;  /* 0x0290000080e77fae */ /* 0x0005e6000d901d6c */
[----:B----4-:R-:W-:Y:S03]  /*12500*/  @P4 IMAD.WIDE.U32 R2, R0, c[0x0][0x1e0], RZ ;  /* 0x0000780000024a25 */ /* 0x010fe600078e00ff */
[----:B-1----:R-:W-:Y:S01]  /*12510*/  LDSM.16.M88.4 R200, [R218+0x3100] ;  /* 0x00310000dac8783b */ /* 0x002fe20000000200 */
[-C--:B------:R-:W-:Y:S05]  /*12520*/  HMMA.16816.F32.BF16 R84, R176, R196.reuse, R84 ;  /* 0x000000c4b054723c */ /* 0x080fea0000041854 */
[----:B---3--:R-:W1:Y:S03]  /*12530*/  LDSM.16.M88.4 R188, [R220+0x6100] ;  /* 0x00610000dcbc783b */ /* 0x008e660000000200 */
[C---:B------:R-:W-:Y:S03]  /*12540*/  HMMA.16816.F32.BF16 R88, R184.reuse, R196, R88 ;  /* 0x000000c4b858723c */ /* 0x040fe60000041858 */
[----:B------:R-:W3:Y:S05]  /*12550*/  LDSM.16.M88.4 R204, [R220+0x8100] ;  /* 0x00810000dccc783b */ /* 0x000eea0000000200 */
[-C--:B------:R-:W-:Y:S01]  /*12560*/  HMMA.16816.F32.BF16 R92, R184, R198.reuse, R92 ;  /* 0x000000c6b85c723c */ /* 0x080fe2000004185c */
[----:B------:R-:W0:Y:S03]  /*12570*/  LDGDEPBAR ;  /* 0x00000000000079af */ /* 0x000e260000000000 */
[----:B--2---:R-:W-:Y:S01]  /*12580*/  @P4 SHF.R.S32.HI R128, RZ, 0x1f, R0 ;  /* 0x0000001fff804819 */ /* 0x004fe20000011400 */
[----:B-----5:R-:W-:Y:S02]  /*12590*/  @P4 IMAD.MOV.U32 R129, RZ, RZ, R235 ;  /* 0x000000ffff814224 */ /* 0x020fe400078e00eb */
[----:B------:R-:W2:Y:S01]  /*125a0*/  LDSM.16.M88.4 R208, [R218+0x3900] ;  /* 0x00390000dad0783b */ /* 0x000ea20000000200 */
[----:B------:R-:W-:Y:S04]  /*125b0*/  HMMA.16816.F32.BF16 R96, R176, R198, R96 ;  /* 0x000000c6b060723c */ /* 0x000fe80000041860 */
[----:B------:R-:W-:Y:S01]  /*125c0*/  @P4 IMAD R128, R128, c[0x0][0x1e0], RZ ;  /* 0x0000780080804a24 */ /* 0x000fe200078e02ff */
[----:B------:R-:W4:Y:S03]  /*125d0*/  LDSM.16.M88.4 R172, [R218+0x4100] ;  /* 0x00410000daac783b */ /* 0x000f260000000200 */
[----:B------:R-:W-:Y:S03]  /*125e0*/  @P4 IMAD R128, R0, c[0x0][0x1e4], R128 ;  /* 0x0000790000804a24 */ /* 0x000fe600078e0280 */
[----:B------:R-:W5:Y:S01]  /*125f0*/  LDSM.16.M88.4 R180, [R218+0x4900] ;  /* 0x00490000dab4783b */ /* 0x000f620000000200 */
        /* <DEDUP_REMOVED lines=12> */
[----:B------:R-:W-:Y:S03]  /*126c0*/  @P1 IMAD.HI.U32 R0, R135, c[0x0][0x2c8], RZ ;  /* 0x0000b20087001a27 */ /* 0x000fe600078e00ff */
[----:B------:R-:W-:Y:S01]  /*126d0*/  LDSM.16.M88.4 R196, [R221+0x8100] ;  /* 0x00810000ddc4783b */ /* 0x000fe20000000200 */
[-C--:B------:R-:W-:Y:S03]  /*126e0*/  HMMA.16816.F32.BF16 R12, R204, R202.reuse, R12 ;  /* 0x000000cacc0c723c */ /* 0x080fe6000004180c */
[----:B------:R-:W-:Y:S05]  /*126f0*/  @P0 SHF.R.U32.HI R135, RZ, c[0x0][0x2cc], R0 ;  /* 0x0000b300ff870a19 */ /* 0x000fea0000011600 */
        /* <DEDUP_REMOVED lines=35> */
[C---:B------:R-:W-:Y:S08]  /*12930*/  HMMA.16816.F32.BF16 R40, R196.reuse, R180, R40 ;  /* 0x000000b4c428723c */ /* 0x040ff00000041828 */
[-C--:B------:R-:W-:Y:S08]  /*12940*/  HMMA.16816.F32.BF16 R44, R196, R182.reuse, R44 ;  /* 0x000000b6c42c723c */ /* 0x080ff0000004182c */
[C---:B------:R-:W-:Y:S07]  /*12950*/  HMMA.16816.F32.BF16 R48, R172.reuse, R182, R48 ;  /* 0x000000b6ac30723c */ /* 0x040fee0000041830 */
[----:B------:R-:W-:Y:S01]  /*12960*/  @P4 IADD3 R182, P2, R2, UR16, RZ ;  /* 0x0000001002b64c10 */ /* 0x000fe2000ff5e0ff */
[-C--:B----4-:R-:W-:Y:S04]  /*12970*/  HMMA.16816.F32.BF16 R52, R172, R176.reuse, R52 ;  /* 0x000000b0ac34723c */ /* 0x090fe80000041834 */
[----:B------:R-:W-:Y:S02]  /*12980*/  @P4 IADD3.X R183, R3, UR17, RZ, P2, !PT ;  /* 0x0000001103b74c10 */ /* 0x000fe400097fe4ff */
[----:B------:R-:W-:Y:S02]  /*12990*/  @P4 IADD3 R128, P1, R182, UR16, RZ ;  /* 0x00000010b6804c10 */ /* 0x000fe4000ff3e0ff */
[C---:B------:R-:W-:Y:S04]  /*129a0*/  HMMA.16816.F32.BF16 R56, R196.reuse, R176, R56 ;  /* 0x000000b0c438723c */ /* 0x040fe80000041838 */
[----:B------:R-:W-:Y:S02]  /*129b0*/  @P4 IADD3.X R129, R183, UR17, RZ, P1, !PT ;  /* 0x00000011b7814c10 */ /* 0x000fe40008ffe4ff */
[----:B------:R-:W-:Y:S02]  /*129c0*/  @P4 IADD3 R180, P0, R128, UR16, RZ ;  /* 0x0000001080b44c10 */ /* 0x000fe4000ff1e0ff */
[-C--:B------:R-:W-:Y:S04]  /*129d0*/  HMMA.16816.F32.BF16 R60, R196, R178.reuse, R60 ;  /* 0x000000b2c43c723c */ /* 0x080fe8000004183c */
[----:B------:R-:W-:Y:S04]  /*129e0*/  @P4 IADD3.X R181, R129, UR17, RZ, P0, !PT ;  /* 0x0000001181b54c10 */ /* 0x000fe800087fe4ff */
        /* <DEDUP_REMOVED lines=14> */
[----:B------:R2:W-:Y:S06]  /*12ad0*/  @P4 LDGSTS.E.BYPASS.LTC128B.128 [R231+0x4100], [R128.64], !P3 ;  /* 0x0410000080e74fae */ /* 0x0005ec000d901d6c */
[----:B------:R3:W-:Y:S01]  /*12ae0*/  @P4 LDGSTS.E.BYPASS.LTC128B.128 [R231+0x4900], [R180.64], !P3 ;  /* 0x04900000b4e74fae */ /* 0x0007e2000d901d6c */
[C---:B------:R-:W-:Y:S04]  /*12af0*/  HMMA.16816.F32.BF16 R88, R196.reuse, R176, R88 ;  /* 0x000000b0c458723c */ /* 0x040fe80000041858 */
[----:B-1----:R-:W-:Y:S04]  /*12b00*/  @P4 IADD3 R2, P1, R180, UR16, RZ ;  /* 0x00000010b4024c10 */ /* 0x002fe8000ff3e0ff */
[-C--:B------:R-:W-:Y:S04]  /*12b10*/  HMMA.16816.F32.BF16 R92, R196, R178.reuse, R92 ;  /* 0x000000b2c45c723c */ /* 0x080fe8000004185c */
[----:B------:R-:W-:Y:S02]  /*12b20*/  @P4 IADD3.X R3, R181, UR17, RZ, P1, !PT ;  /* 0x00000011b5034c10 */ /* 0x000fe40008ffe4ff */
[----:B------:R-:W-:Y:S03]  /*12b30*/  @P4 IADD3 R176, P0, R2, UR16, RZ ;  /* 0x0000001002b04c10 */ /* 0x000fe6000ff1e0ff */
[----:B------:R1:W-:Y:S03]  /*12b40*/  @P4 LDGSTS.E.BYPASS.LTC128B.128 [R231+0x5100], [R2.64], !P3 ;  /* 0x0510000002e74fae */ /* 0x0003e6000d901d6c */
[----:B------:R-:W-:Y:S01]  /*12b50*/  @P4 IADD3.X R177, R3, UR17, RZ, P0, !PT ;  /* 0x0000001103b14c10 */ /* 0x000fe200087fe4ff */
[----:B------:R-:W-:Y:S01]  /*12b60*/  HMMA.16816.F32.BF16 R96, R172, R178, R96 ;  /* 0x000000b2ac60723c */ /* 0x000fe20000041860 */
[----:B------:R-:W-:Y:S03]  /*12b70*/  PLOP3.LUT P0, PT, PT, PT, UP0, 0x40, 0x0 ;  /* 0x000000000000781c */ /* 0x000fe60003f0e808 */
[----:B------:R3:W-:Y:S03]  /*12b80*/  @P4 LDGSTS.E.BYPASS.LTC128B.128 [R231+0x5900], [R176.64], !P3 ;  /* 0x05900000b0e74fae */ /* 0x0007e6000d901d6c */
[----:B------:R-:W-:Y:S03]  /*12b90*/  IMAD.U32 R173, RZ, RZ, UR12 ;  /* 0x0000000cffad7e24 */ /* 0x000fe6000f8e00ff */
[----:B--2---:R-:W2:Y:S06]  /*12ba0*/  SHFL.IDX PT, R129, R135, RZ, 0x1c1f ;  /* 0x001c1fff87817589 */ /* 0x004eac00000e0000 */
[----:B------:R-:W0:Y:S01]  /*12bb0*/  LDGDEPBAR ;  /* 0x00000000000079af */ /* 0x000e220000000000 */
[----:B-1----:R-:W-:Y:S04]  /*12bc0*/  IMAD R2, R229, -0x60, RZ ;  /* 0xffffffa0e5027824 */ /* 0x002fe800078e02ff */
[----:B------:R-:W-:Y:S01]  /*12bd0*/  IMAD.IADD R174, R2, 0x1, -R130 ;  /* 0x0000000102ae7824 */ /* 0x000fe200078e0a82 */
[----:B------:R-:W-:Y:S04]  /*12be0*/  IADD3 R0, -R130, 0x1, R2 ;  /* 0x0000000182007810 */ /* 0x000fe80007ffe102 */
[----:B------:R-:W-:Y:S04]  /*12bf0*/  IADD3 R173, -R173, UR7, R0 ;  /* 0x00000007adad7c10 */ /* 0x000fe8000fffe100 */
[C---:B------:R-:W-:Y:S02]  /*12c00*/  IADD3 R172, R173.reuse, c[0x0][0x328], RZ ;  /* 0x0000ca00adac7a10 */ /* 0x040fe40007ffe0ff */
[----:B------:R-:W-:Y:S03]  /*12c10*/  IADD3 R173, R173, UR10, RZ ;  /* 0x0000000aadad7c10 */ /* 0x000fe6000fffe0ff */
[--C-:B--2---:R-:W-:Y:S02]  /*12c20*/  IMAD.IADD R128, R172, 0x1, R129.reuse ;  /* 0x00000001ac807824 */ /* 0x104fe400078e0281 */
[----:B------:R-:W-:Y:S01]  /*12c30*/  IMAD.IADD R0, R173, 0x1, R129 ;  /* 0x00000001ad007824 */ /* 0x000fe200078e0281 */
[----:B------:R-:W-:-:S05]  /*12c40*/  @P0 BRA `(.L_x_285) ;  /* 0x0000018000000947 */ /* 0x000fca0003800000 */
[----:B---3--:R-:W-:Y:S01]  /*12c50*/  IMAD.U32 R3, RZ, RZ, UR12 ;  /* 0x0000000cff037e24 */ /* 0x008fe2000f8e00ff */
        /* <DEDUP_REMOVED lines=13> */
.L_x_287:
[----:B------:R-:W-:Y:S04]  /*12d30*/  MOV R129, c[0x0][0x32c] ;  /* 0x0000cb0000817a02 */ /* 0x000fe80000000f00 */
[----:B------:R-:W-:Y:S11]  /*12d40*/  ISETP.NE.AND P0, PT, R129, 0x1, PT ;  /* 0x000000018100780c */ /* 0x000ff60003f05270 */
[----:B------:R-:W-:Y:S02]  /*12d50*/  @!UPT UIADD3 URZ, URZ, URZ, URZ ;  /* 0x0000003f3f3ff290 */ /* 0x000fe4000fffe03f */
[----:B------:R-:W-:Y:S05]  /*12d60*/  @P0 IMAD.HI.U32 R129, R3, c[0x0][0x330], RZ ;  /* 0x0000cc0003810a27 */ /* 0x000fea00078e00ff */
[----:B------:R-:W-:Y:S02]  /*12d70*/  @P0 SHF.R.U32.HI R3, RZ, c[0x0][0x334], R129 ;  /* 0x0000cd00ff030a19 */ /* 0x000fe40000011681 */
.L_x_288:
[----:B------:R-:W-:Y:S05]  /*12d80*/  BSYNC B0 ;  /* 0x0000000000007941 */ /* 0x000fea0003800000 */
.L_x_286:
[----:B------:R-:W-:Y:S05]  /*12d90*/  IMAD R3, R3, c[0x0][0x32c], R174 ;  /* 0x0000cb0003037a24 */ /* 0x000fea00078e02ae */
[----:B------:R-:W-:Y:S02]  /*12da0*/  IADD3 R129, R3, c[0x0][0x32c], RZ ;  /* 0x0000cb0003817a10 */ /* 0x000fe40007ffe0ff */
[----:B------:R-:W-:Y:S02]  /*12db0*/  IMNMX R0, R0, R3, !PT ;  /* 0x0000000300007217 */ /* 0x000fe40007800200 */
[----:B------:R-:W-:Y:S02]  /*12dc0*/  IMNMX R128, R128, R129, PT ;  /* 0x0000008180807217 */ /* 0x000fe40003800200 */
.L_x_285:
[----:B---3--:R-:W-:Y:S01]  /*12dd0*/  PLOP3.LUT P0, PT, PT, PT, UP0, 0x40, 0x0 ;  /* 0x000000000000781c */ /* 0x008fe20003f0e808 */
        /* <DEDUP_REMOVED lines=18> */
.L_x_291:
[----:B------:R-:W-:Y:S04]  /*12f00*/  MOV R175, c[0x0][0x32c] ;  /* 0x0000cb0000af7a02 */ /* 0x000fe80000000f00 */
[----:B------:R-:W-:Y:S11]  /*12f10*/  ISETP.NE.AND P0, PT, R175, 0x1, PT ;  /* 0x00000001af00780c */ /* 0x000ff60003f05270 */
[----:B------:R-:W-:Y:S02]  /*12f20*/  @!UPT UIADD3 URZ, URZ, URZ, URZ ;  /* 0x0000003f3f3ff290 */ /* 0x000fe4000fffe03f */
[----:B------:R-:W-:Y:S05]  /*12f30*/  @P0 IMAD.HI.U32 R175, R130, c[0x0][0x330], RZ ;  /* 0x0000cc0082af0a27 */ /* 0x000fea00078e00ff */
[----:B------:R-:W-:Y:S02]  /*12f40*/  @P0 SHF.R.U32.HI R130, RZ, c[0x0][0x334], R175 ;  /* 0x0000cd00ff820a19 */ /* 0x000fe400000116af */
.L_x_292:
[----:B------:R-:W-:Y:S05]  /*12f50*/  BSYNC B0 ;  /* 0x0000000000007941 */ /* 0x000fea0003800000 */
.L_x_290:
[----:B------:R-:W-:Y:S05]  /*12f60*/  IMAD R130, R130, c[0x0][0x32c], R174 ;  /* 0x0000cb0082827a24 */ /* 0x000fea00078e02ae */
[----:B------:R-:W-:Y:S02]  /*12f70*/  IADD3 R175, R130, c[0x0][0x32c], RZ ;  /* 0x0000cb0082af7a10 */ /* 0x000fe40007ffe0ff */
[----:B------:R-:W-:Y:S02]  /*12f80*/  IMNMX R3, R3, R130, !PT ;  /* 0x0000008203037217 */ /* 0x000fe40007800200 */
[----:B------:R-:W-:Y:S02]  /*12f90*/  IMNMX R129, R129, R175, PT ;  /* 0x000000af81817217 */ /* 0x000fe40003800200 */
.L_x_289:
[C---:B------:R-:W-:Y:S02]  /*12fa0*/  ISETP.GE.AND P0, PT, R2.reuse, 0x9, PT ;  /* 0x000000090200780c */ /* 0x040fe40003f06270 */
[----:B------:R-:W-:Y:S02]  /*12fb0*/  ISETP.GE.AND P1, PT, R2, 0x2, PT ;  /* 0x000000020200780c */ /* 0x000fe40003f26270 */
[----:B------:R-:W-:Y:S02]  /*12fc0*/  P2R R181, PR, RZ, 0x1 ;  /* 0x00000001ffb57803 */ /* 0x000fe40000000000 */
[C---:B------:R-:W-:Y:S02]  /*12fd0*/  ISETP.GT.AND P0, PT, R0.reuse, 0x8, !P0 ;  /* 0x000000080000780c */ /* 0x040fe40004704270 */
[----:B------:R-:W-:Y:S02]  /*12fe0*/  P2R R182, PR, RZ, 0x2 ;  /* 0x00000002ffb67803 */ /* 0x000fe40000000000 */
[----:B------:R-:W-:Y:S02]  /*12ff0*/  ISETP.GT.AND P1, PT, R0, 0x1, !P1 ;  /* 0x000000010000780c */ /* 0x000fe40004f24270 */
[----:B------:R-:W-:Y:S02]  /*13000*/  ISETP.GE.AND P2, PT, R2, 0x11, PT ;  /* 0x000000110200780c */ /* 0x000fe40003f46270 */
        /* <DEDUP_REMOVED lines=99> */
[----:B------:R-:W-:Y:S04]  /*13640*/  ISETP.LT.OR P0, PT, R128, 0x59, P0 ;  /* 0x000000598000780c */ /* 0x000fe80000701670 */
[----:B------:R-:W-:Y:S02]  /*13650*/  FSEL R246, R96, -INF , !P0 ;  /* 0xff80000060f67808 */ /* 0x000fe40004000000 */
[----:B------:R-:W-:Y:S04]  /*13660*/  ISETP.GT.AND P0, PT, R0, RZ, !P2 ;  /* 0x000000ff0000720c */ /* 0x000fe80005704270 */
[----:B------:R-:W-:Y:S04]  /*13670*/  ISETP.LT.OR P0, PT, R128, 0x1, P0 ;  /* 0x000000018000780c */ /* 0x000fe80000701670 */
[----:B------:R-:W-:Y:S02]  /*13680*/  FSEL R52, R4, -INF , !P0 ;  /* 0xff80000004347808 */ /* 0x000fe40004000000 */
[----:B------:R-:W-:Y:S01]  /*13690*/  ISETP.GE.AND P0, PT, R2, 0x5a, PT ;  /* 0x0000005a0200780c */ /* 0x000fe20003f06270 */
[----:B------:R-:W1:Y:S03]  /*136a0*/  SHFL.IDX PT, R4, R135, 0x2, 0x1c1f ;  /* 0x005c1f0087047f89 */ /* 0x000e6600000e0000 */
[----:B------:R-:W-:Y:S04]  /*136b0*/  ISETP.GT.AND P2, PT, R0, 0x59, !P0 ;  /* 0x000000590000780c */ /* 0x000fe80004744270 */
[----:B------:R-:W-:Y:S04]  /*136c0*/  ISETP.LT.OR P2, PT, R128, 0x5a, P2 ;  /* 0x0000005a8000780c */ /* 0x000fe80001741670 */
[----:B------:R-:W-:Y:S02]  /*136d0*/  FSEL R247, R97, -INF , !P2 ;  /* 0xff80000061f77808 */ /* 0x000fe40005000000 */
[----:B------:R-:W-:Y:S01]  /*136e0*/  PLOP3.LUT P2, PT, PT, PT, UP0, 0x40, 0x0 ;  /* 0x000000000000781c */ /* 0x000fe20003f4e808 */
[--C-:B-1----:R-:W-:Y:S02]  /*136f0*/  IMAD.IADD R2, R172, 0x1, R4.reuse ;  /* 0x00000001ac027824 */ /* 0x102fe400078e0204 */
[----:B------:R-:W-:Y:S10]  /*13700*/  IMAD.IADD R0, R173, 0x1, R4 ;  /* 0x00000001ad007824 */ /* 0x000ff400078e0204 */
        /* <DEDUP_REMOVED lines=15> */
.L_x_295:
[----:B------:R-:W-:Y:S04]  /*13800*/  MOV R49, c[0x0][0x32c] ;  /* 0x0000cb0000317a02 */ /* 0x000fe80000000f00 */
[----:B------:R-:W-:Y:S11]  /*13810*/  ISETP.NE.AND P2, PT, R49, 0x1, PT ;  /* 0x000000013100780c */ /* 0x000ff60003f45270 */
[----:B------:R-:W-:Y:S02]  /*13820*/  @!UPT UIADD3 URZ, URZ, URZ, URZ ;  /* 0x0000003f3f3ff290 */ /* 0x000fe4000fffe03f */
[----:B------:R-:W-:Y:S05]  /*13830*/  @P2 IMAD.HI.U32 R49, R4, c[0x0][0x330], RZ ;  /* 0x0000cc0004312a27 */ /* 0x000fea00078e00ff */
[----:B------:R-:W-:Y:S02]  /*13840*/  @P2 SHF.R.U32.HI R4, RZ, c[0x0][0x334], R49 ;  /* 0x0000cd00ff042a19 */ /* 0x000fe40000011631 */
.L_x_296:
[----:B------:R-:W-:Y:S05]  /*13850*/  BSYNC B0 ;  /* 0x0000000000007941 */ /* 0x000fea0003800000 */
.L_x_294:
[----:B------:R-:W-:Y:S05]  /*13860*/  IMAD R4, R4, c[0x0][0x32c], R174 ;  /* 0x0000cb0004047a24 */ /* 0x000fea00078e02ae */
[----:B------:R-:W-:Y:S02]  /*13870*/  IADD3 R49, R4, c[0x0][0x32c], RZ ;  /* 0x0000cb0004317a10 */ /* 0x000fe40007ffe0ff */
[----:B------:R-:W-:Y:S02]  /*13880*/  IMNMX R0, R0, R4, !PT ;  /* 0x0000000400007217 */ /* 0x000fe40007800200 */
[----:B------:R-:W-:Y:S02]  /*13890*/  IMNMX R2, R2, R49, PT ;  /* 0x0000003102027217 */ /* 0x000fe40003800200 */
.L_x_293:
[----:B------:R-:W-:Y:S02]  /*138a0*/  ISETP.NE.AND P2, PT, R181, RZ, PT ;  /* 0x000000ffb500720c */ /* 0x000fe40003f45270 */
[----:B------:R-:W-:Y:S02]  /*138b0*/  P2R R49, PR, RZ, 0x8 ;  /* 0x00000008ff317803 */ /* 0x000fe40000000000 */
[----:B------:R-:W-:Y:S02]  /*138c0*/  ISETP.GT.AND P2, PT, R3, 0x8, !P2 ;  /* 0x000000080300780c */ /* 0x000fe40005744270 */
[----:B------:R-:W-:Y:S02]  /*138d0*/  ISETP.NE.AND P3, PT, R48, RZ, PT ;  /* 0x000000ff3000720c */ /* 0x000fe40003f65270 */
[----:B------:R-:W-:Y:S02]  /*138e0*/  ISETP.LT.OR P2, PT, R129, 0x9, P2 ;  /* 0x000000098100780c */ /* 0x000fe40001741670 */
[----:B------:R-:W-:Y:S02]  /*138f0*/  P2R R4, PR, RZ, 0x8 ;  /* 0x00000008ff047803 */ /* 0x000fe40000000000 */
        /* <DEDUP_REMOVED lines=61> */
[----:B------:R-:W-:Y:S02]  /*13cd0*/  ISETP.GT.AND P2, PT, R3, 0x48, !P3 ;  /* 0x000000480300780c */ /* 0x000fe40005f44270 */
[----:B------:R-:W-:Y:S02]  /*13ce0*/  ISETP.NE.AND P3, PT, R37, RZ, PT ;  /* 0x000000ff2500720c */ /* 0x000fe40003f65270 */
        /* <DEDUP_REMOVED lines=21> */
[----:B------:R-:W-:Y:S02]  /*13e40*/  ISETP.GT.AND P2, PT, R3, 0x59, !P0 ;  /* 0x000000590300780c */ /* 0x000fe40004744270 */
[----:B------:R-:W1:Y:S02]  /*13e50*/  SHFL.IDX PT, R3, R135, 0x3, 0x1c1f ;  /* 0x007c1f0087037f89 */ /* 0x000e6400000e0000 */
[----:B------:R-:W-:Y:S04]  /*13e60*/  ISETP.LT.OR P2, PT, R129, 0x5a, P2 ;  /* 0x0000005a8100780c */ /* 0x000fe80001741670 */
[----:B------:R-:W-:Y:S02]  /*13e70*/  FSEL R245, R99, -INF , !P2 ;  /* 0xff80000063f57808 */ /* 0x000fe40005000000 */
[----:B------:R-:W-:Y:S02]  /*13e80*/  ISETP.GT.AND P2, PT, R0, RZ, !P3 ;  /* 0x000000ff0000720c */ /* 0x000fe40005f44270 */
        /* <DEDUP_REMOVED lines=87> */
[----:B------:R-:W-:Y:S01]  /*14400*/  ISETP.GT.AND P2, PT, R0, 0x59, !P0 ;  /* 0x000000590000780c */ /* 0x000fe20004744270 */
[--C-:B-1----:R-:W-:Y:S03]  /*14410*/  IMAD.IADD R0, R173, 0x1, R3.reuse ;  /* 0x00000001ad007824 */ /* 0x102fe600078e0203 */
[----:B------:R-:W-:Y:S01]  /*14420*/  ISETP.LT.OR P2, PT, R2, 0x5a, P2 ;  /* 0x0000005a0200780c */ /* 0x000fe20001741670 */
[----:B------:R-:W-:Y:S03]  /*14430*/  IMAD.IADD R2, R172, 0x1, R3 ;  /* 0x00000001ac027824 */ /* 0x000fe600078e0203 */
        /* <DEDUP_REMOVED lines=18> */
.L_x_299:
[----:B------:R-:W-:Y:S04]  /*14560*/  MOV R4, c[0x0][0x32c] ;  /* 0x0000cb0000047a02 */ /* 0x000fe80000000f00 */
[----:B------:R-:W-:Y:S11]  /*14570*/  ISETP.NE.AND P2, PT, R4, 0x1, PT ;  /* 0x000000010400780c */ /* 0x000ff60003f45270 */
[----:B------:R-:W-:Y:S02]  /*14580*/  @!UPT UIADD3 URZ, URZ, URZ, URZ ;  /* 0x0000003f3f3ff290 */ /* 0x000fe4000fffe03f */
[----:B------:R-:W-:Y:S05]  /*14590*/  @P2 IMAD.HI.U32 R4, R3, c[0x0][0x330], RZ ;  /* 0x0000cc0003042a27 */ /* 0x000fea00078e00ff */
[----:B------:R-:W-:Y:S02]  /*145a0*/  @P2 SHF.R.U32.HI R3, RZ, c[0x0][0x334], R4 ;  /* 0x0000cd00ff032a19 */ /* 0x000fe40000011604 */
.L_x_300:
[----:B------:R-:W-:Y:S05]  /*145b0*/  BSYNC B0 ;  /* 0x0000000000007941 */ /* 0x000fea0003800000 */
.L_x_298:
[----:B------:R-:W-:Y:S05]  /*145c0*/  IMAD R3, R3, c[0x0][0x32c], R174 ;  /* 0x0000cb0003037a24 */ /* 0x000fea00078e02ae */
[----:B------:R-:W-:Y:S02]  /*145d0*/  IADD3 R4, R3, c[0x0][0x32c], RZ ;  /* 0x0000cb0003047a10 */ /* 0x000fe40007ffe0ff */
[----:B------:R-:W-:Y:S02]  /*145e0*/  IMNMX R0, R0, R3, !PT ;  /* 0x0000000300007217 */ /* 0x000fe40007800200 */
[----:B------:R-:W-:Y:S02]  /*145f0*/  IMNMX R2, R2, R4, PT ;  /* 0x0000000402027217 */ /* 0x000fe40003800200 */
.L_x_297:
[----:B------:R-:W-:Y:S02]  /*14600*/  ISETP.NE.AND P2, PT, R37, RZ, PT ;  /* 0x000000ff2500720c */ /* 0x000fe40003f45270 */
        /* <DEDUP_REMOVED lines=125> */
[----:B------:R-:W-:Y:S01]  /*14de0*/  FMNMX.FTZ R3, R238, R3, !PT ;  /* 0x00000003ee037209 */ /* 0x000fe20007810000 */
[----:B------:R-:W1:Y:S01]  /*14df0*/  SHFL.BFLY PT, R5, R130, 0x2, 0x1f ;  /* 0x0c401f0082057f89 */ /* 0x000e6200000e0000 */
[----:B------:R-:W-:Y:S02]  /*14e00*/  FMNMX.FTZ R4, R87, R4, !PT ;  /* 0x0000000457047209 */ /* 0x000fe40007810000 */
[----:B------:R-:W-:Y:S02]  /*14e10*/  FMNMX.FTZ R3, R243, R3, !PT ;  /* 0x00000003f3037209 */ /* 0x000fe40007810000 */
[----:B------:R-:W-:Y:S02]  /*14e20*/  FMNMX.FTZ R4, R98, R4, !PT ;  /* 0x0000000462047209 */ /* 0x000fe40007810000 */
[----:B------:R-:W-:Y:S02]  /*14e30*/  FMNMX.FTZ R3, R245, R3, !PT ;  /* 0x00000003f5037209 */ /* 0x000fe40007810000 */
[----:B------:R-:W-:Y:S02]  /*14e40*/  FMNMX.FTZ R4, R99, R4, !PT ;  /* 0x0000000463047209 */ /* 0x000fe40007810000 */
[----:B------:R-:W-:Y:S01]  /*14e50*/  ISETP.GT.AND P2, PT, R0, 0x41, !P2 ;  /* 0x000000410000780c */ /* 0x000fe20005744270 */
[----:B------:R-:W2:Y:S01]  /*14e60*/  SHFL.BFLY PT, R129, R3, 0x2, 0x1f ;  /* 0x0c401f0003817f89 */ /* 0x000ea200000e0000 */
[----:B------:R-:W-:Y:S02]  /*14e70*/  FMNMX.FTZ R4, R199, R4, !PT ;  /* 0x00000004c7047209 */ /* 0x000fe40007810000 */
[----:B------:R-:W-:Y:S02]  /*14e80*/  ISETP.LT.OR P2, PT, R2, 0x42, P2 ;  /* 0x000000420200780c */ /* 0x000fe40001741670 */
[----:B------:R-:W-:Y:S02]  /*14e90*/  FMNMX.FTZ R4, R200, R4, !PT ;  /* 0x00000004c8047209 */ /* 0x000fe40007810000 */
[----:B------:R-:W-:Y:S02]  /*14ea0*/  FSEL R75, R75, -INF , !P2 ;  /* 0xff8000004b4b7808 */ /* 0x000fe40005000000 */
[----:B------:R-:W-:Y:S02]  /*14eb0*/  FMNMX.FTZ R4, R208, R4, !PT ;  /* 0x00000004d0047209 */ /* 0x000fe40007810000 */
        /* <DEDUP_REMOVED lines=8> */
[C---:B------:R-:W-:Y:S02]  /*14f40*/  ISETP.GT.AND P1, PT, R0.reuse, 0x49, !P1 ;  /* 0x000000490000780c */ /* 0x040fe40004f24270 */
[----:B------:R-:W-:Y:S02]  /*14f50*/  ISETP.GT.AND P0, PT, R0, 0x59, !P0 ;  /* 0x000000590000780c */ /* 0x000fe40004704270 */
[C---:B------:R-:W-:Y:S02]  /*14f60*/  ISETP.LT.OR P1, PT, R2.reuse, 0x4a, P1 ;  /* 0x0000004a0200780c */ /* 0x040fe40000f21670 */
[----:B------:R-:W-:Y:S02]  /*14f70*/  ISETP.LT.OR P0, PT, R2, 0x5a, P0 ;  /* 0x0000005a0200780c */ /* 0x000fe40000701670 */
[----:B------:R-:W-:Y:S02]  /*14f80*/  FSEL R79, R79, -INF , !P1 ;  /* 0xff8000004f4f7808 */ /* 0x000fe40004800000 */
[----:B------:R-:W-:Y:S02]  /*14f90*/  FSEL R42, R95, -INF , !P0 ;  /* 0xff8000005f2a7808 */ /* 0x000fe40004000000 */
[C---:B------:R-:W-:Y:S02]  /*14fa0*/  ISETP.GT.AND P6, PT, R0.reuse, 0x50, !P6 ;  /* 0x000000500000780c */ /* 0x040fe400077c4270 */
[C---:B------:R-:W-:Y:S02]  /*14fb0*/  ISETP.GT.AND P5, PT, R0.reuse, 0x51, !P5 ;  /* 0x000000510000780c */ /* 0x040fe40006fa4270 */
[----:B------:R-:W-:Y:S02]  /*14fc0*/  ISETP.GT.AND P4, PT, R0, 0x58, !P4 ;  /* 0x000000580000780c */ /* 0x000fe40006784270 */
[C---:B------:R-:W-:Y:S02]  /*14fd0*/  ISETP.LT.OR P6, PT, R2.reuse, 0x51, P6 ;  /* 0x000000510200780c */ /* 0x040fe400037c1670 */
[C---:B------:R-:W-:Y:S02]  /*14fe0*/  ISETP.LT.OR P5, PT, R2.reuse, 0x52, P5 ;  /* 0x000000520200780c */ /* 0x040fe40002fa1670 */
[----:B------:R-:W-:Y:S02]  /*14ff0*/  ISETP.LT.OR P4, PT, R2, 0x59, P4 ;  /* 0x000000590200780c */ /* 0x000fe40002781670 */
[----:B------:R-:W-:Y:S02]  /*15000*/  FSEL R90, R90, -INF , !P6 ;  /* 0xff8000005a5a7808 */ /* 0x000fe40007000000 */
[----:B------:R-:W-:Y:S02]  /*15010*/  FSEL R91, R91, -INF , !P5 ;  /* 0xff8000005b5b7808 */ /* 0x000fe40006800000 */
[----:B------:R-:W-:Y:S02]  /*15020*/  FSEL R94, R94, -INF , !P4 ;  /* 0xff8000005e5e7808 */ /* 0x000fe40006000000 */
[----:B-1----:R-:W-:Y:S02]  /*15030*/  FMNMX.FTZ R130, R130, R5, !PT ;  /* 0x0000000582827209 */ /* 0x002fe40007810000 */
[----:B--2---:R-:W-:Y:S02]  /*15040*/  FMNMX.FTZ R129, R3, R129, !PT ;  /* 0x0000008103817209 */ /* 0x004fe40007810000 */
        /* <DEDUP_REMOVED lines=8> */
[----:B------:R-:W-:Y:S03]  /*150d0*/  FMNMX.FTZ R5, R15, R5, !PT ;  /* 0x000000050f057209 */ /* 0x000fe60007810000 */
[----:B------:R-:W2:Y:S01]  /*150e0*/  SHFL.BFLY PT, R7, R3, 0x2, 0x1f ;  /* 0x0c401f0003077f89 */ /* 0x000ea200000e0000 */
[----:B------:R-:W-:Y:S04]  /*150f0*/  FMNMX.FTZ R5, R57, R5, !PT ;  /* 0x0000000539057209 */ /* 0x000fe80007810000 */
[----:B------:R-:W-:Y:S02]  /*15100*/  FMNMX.FTZ R5, R60, R5, !PT ;  /* 0x000000053c057209 */ /* 0x000fe40007810000 */
[----:B-1----:R-:W-:Y:S02]  /*15110*/  FMNMX.FTZ R130, R130, R6, !PT ;  /* 0x0000000682827209 */ /* 0x002fe40007810000 */
[----:B------:R-:W1:Y:S01]  /*15120*/  SHFL.BFLY PT, R6, R129, 0x1, 0x1f ;  /* 0x0c201f0081067f89 */ /* 0x000e6200000e0000 */
[----:B------:R-:W-:Y:S02]  /*15130*/  FMNMX.FTZ R5, R61, R5, !PT ;  /* 0x000000053d057209 */ /* 0x000fe40007810000 */
[C---:B------:R-:W-:Y:S01]  /*15140*/  FMUL.FTZ R43, R130.reuse, c[0x0][0x2d0] ;  /* 0x0000b400822b7a20 */ /* 0x040fe20000410000 */
[----:B------:R-:W-:Y:S02]  /*15150*/  FSETP.NEU.FTZ.AND P2, PT, R130, -INF , PT ;  /* 0xff8000008200780b */ /* 0x000fe40003f5d000 */
[----:B------:R-:W-:Y:S02]  /*15160*/  FMNMX.FTZ R5, R71, R5, !PT ;  /* 0x0000000547057209 */ /* 0x000fe40007810000 */
[----:B------:R-:W-:Y:S02]  /*15170*/  FSEL R43, R43, RZ, P2 ;  /* 0x000000ff2b2b7208 */ /* 0x000fe40001000000 */
[----:B------:R-:W-:Y:S03]  /*15180*/  FMNMX.FTZ R5, R72, R5, !PT ;  /* 0x0000000548057209 */ /* 0x000fe60007810000 */
[--C-:B------:R-:W-:Y:S01]  /*15190*/  FFMA.FTZ R4, R52, c[0x0][0x2d0], -R43.reuse ;  /* 0x0000b40034047a23 */ /* 0x100fe2000001082b */
[----:B------:R-:W-:Y:S01]  /*151a0*/  FMNMX.FTZ R5, R73, R5, !PT ;  /* 0x0000000549057209 */ /* 0x000fe20007810000 */
[--C-:B------:R-:W-:Y:S01]  /*151b0*/  FFMA.FTZ R16, R188, c[0x0][0x2d0], -R43.reuse ;  /* 0x0000b400bc107a23 */ /* 0x100fe2000001082b */
[----:B--2---:R-:W-:Y:S01]  /*151c0*/  FMNMX.FTZ R3, R3, R7, !PT ;  /* 0x0000000703037209 */ /* 0x004fe20007810000 */
[----:B------:R2:W3:Y:S04]  /*151d0*/  MUFU.EX2 R25, R4 ;  /* 0x0000000400197308 */ /* 0x0004e80000000800 */
[----:B------:R-:W4:Y:S01]  /*151e0*/  SHFL.BFLY PT, R128, R3, 0x1, 0x1f ;  /* 0x0c201f0003807f89 */ /* 0x000f2200000e0000 */
[----:B-1----:R-:W-:Y:S05]  /*151f0*/  FMNMX.FTZ R129, R129, R6, !PT ;  /* 0x0000000681817209 */ /* 0x002fea0007810000 */
[----:B------:R-:W-:Y:S01]  /*15200*/  MUFU.EX2 R56, R16 ;  /* 0x0000001000387308 */ /* 0x000fe20000000800 */
[C---:B------:R-:W-:Y:S01]  /*15210*/  FSETP.NEU.FTZ.AND P1, PT, R129.reuse, -INF , PT ;  /* 0xff8000008100780b */ /* 0x040fe20003f3d000 */
[----:B------:R-:W-:Y:S05]  /*15220*/  FMUL.FTZ R64, R129, c[0x0][0x2d0] ;  /* 0x0000b40081407a20 */ /* 0x000fea0000410000 */
[----:B------:R-:W-:Y:S05]  /*15230*/  FSEL R64, R64, RZ, P1 ;  /* 0x000000ff40407208 */ /* 0x000fea0000800000 */
[--C-:B------:R-:W-:Y:S01]  /*15240*/  FFMA.FTZ R0, R19, c[0x0][0x2d0], -R64.reuse ;  /* 0x0000b40013007a23 */ /* 0x100fe20000010840 */
[----:B--2---:R-:W-:Y:S01]  /*15250*/  FMNMX.FTZ R4, R76, R5, !PT ;  /* 0x000000054c047209 */ /* 0x004fe20007810000 */
[--C-:B------:R-:W-:Y:S02]  /*15260*/  FFMA.FTZ R5, R183, c[0x0][0x2d0], -R43.reuse ;  /* 0x0000b400b7057a23 */ /* 0x100fe4000001082b */
[----:B------:R-:W-:Y:S01]  /*15270*/  MUFU.EX2 R22, R0 ;  /* 0x0000000000167308 */ /* 0x000fe20000000800 */
[--C-:B------:R-:W-:Y:S01]  /*15280*/  FFMA.FTZ R2, R53, c[0x0][0x2d0], -R64.reuse ;  /* 0x0000b40035027a23 */ /* 0x100fe20000010840 */
[----:B------:R-:W-:Y:S01]  /*15290*/  FMNMX.FTZ R4, R77, R4, !PT ;  /* 0x000000044d047209 */ /* 0x000fe20007810000 */
[--C-:B------:R-:W-:Y:S01]  /*152a0*/  FFMA.FTZ R28, R84, c[0x0][0x2d0], -R64.reuse ;  /* 0x0000b400541c7a23 */ /* 0x100fe20000010840 */
[----:B----4-:R-:W-:Y:S01]  /*152b0*/  FMNMX.FTZ R128, R3, R128, !PT ;  /* 0x0000008003807209 */ /* 0x010fe20007810000 */
[--C-:B------:R-:W-:Y:S01]  /*152c0*/  FFMA.FTZ R3, R68, c[0x0][0x2d0], -R64.reuse ;  /* 0x0000b40044037a23 */ /* 0x100fe20000010840 */
[----:B---3--:R-:W-:Y:S02]  /*152d0*/  MOV R68, R25 ;  /* 0x0000001900447202 */ /* 0x008fe40000000f00 */
[C---:B------:R-:W-:Y:S01]  /*152e0*/  FSETP.NEU.FTZ.AND P0, PT, R128.reuse, -INF , PT ;  /* 0xff8000008000780b */ /* 0x040fe20003f1d000 */
[----:B------:R-:W-:Y:S01]  /*152f0*/  FMUL.FTZ R65, R128, c[0x0][0x2d0] ;  /* 0x0000b40080417a20 */ /* 0x000fe20000410000 */
[----:B------:R1:W-:Y:S04]  /*15300*/  MUFU.EX2 R23, R5 ;  /* 0x0000000500177308 */ /* 0x0003e80000000800 */
[----:B------:R-:W-:Y:S06]  /*15310*/  FSEL R65, R65, RZ, P0 ;  /* 0x000000ff41417208 */ /* 0x000fec0000000000 */
[----:B------:R2:W-:Y:S10]  /*15320*/  MUFU.EX2 R175, R3 ;  /* 0x0000000300af7308 */ /* 0x0005f40000000800 */
[----:B------:R-:W3:Y:S01]  /*15330*/  MUFU.EX2 R174, R2 ;  /* 0x0000000200ae7308 */ /* 0x000ee20000000800 */
[----:B-1----:R-:W-:Y:S01]  /*15340*/  FMNMX.FTZ R5, R88, R4, !PT ;  /* 0x0000000458057209 */ /* 0x002fe20007810000 */
[----:B------:R-:W-:Y:S03]  /*15350*/  FFMA.FTZ R4, R184, c[0x0][0x2d0], -R43 ;  /* 0x0000b400b8047a23 */ /* 0x000fe6000001082b */
[----:B------:R-:W-:Y:S05]  /*15360*/  FMNMX.FTZ R5, R89, R5, !PT ;  /* 0x0000000559057209 */ /* 0x000fea0007810000 */
[----:B------:R1:W-:Y:S01]  /*15370*/  MUFU.EX2 R172, R4 ;  /* 0x0000000400ac7308 */ /* 0x0003e20000000800 */
[----:B--2---:R-:W-:Y:S02]  /*15380*/  FFMA.FTZ R3, R8, c[0x0][0x2d0], -R65 ;  /* 0x0000b40008037a23 */ /* 0x004fe40000010841 */
[--C-:B------:R-:W-:Y:S07]  /*15390*/  FFMA.FTZ R8, R69, c[0x0][0x2d0], -R64.reuse ;  /* 0x0000b40045087a23 */ /* 0x100fee0000010840 */
[----:B------:R2:W-:Y:S01]  /*153a0*/  MUFU.EX2 R135, R3 ;  /* 0x0000000300877308 */ /* 0x0005e20000000800 */
[----:B---3--:R-:W-:Y:S09]  /*153b0*/  F2FP.BF16.PACK_AB R47, R175, R174 ;  /* 0x000000aeaf2f723e */ /* 0x008ff200000010ff */
[----:B------:R-:W-:Y:S01]  /*153c0*/  MUFU.EX2 R53, R8 ;  /* 0x0000000800357308 */ /* 0x000fe20000000800 */
[----:B-1----:R-:W-:Y:S01]  /*153d0*/  FMNMX.FTZ R4, R92, R5, !PT ;  /* 0x000000055c047209 */ /* 0x002fe20007810000 */
[----:B------:R-:W-:Y:S03]  /*153e0*/  FFMA.FTZ R5, R185, c[0x0][0x2d0], -R43 ;  /* 0x0000b400b9057a23 */ /* 0x000fe6000001082b */
[----:B------:R-:W-:Y:S05]  /*153f0*/  FMNMX.FTZ R4, R93, R4, !PT ;  /* 0x000000045d047209 */ /* 0x000fea0007810000 */
[----:B------:R1:W3:Y:S01]  /*15400*/  MUFU.EX2 R182, R5 ;  /* 0x0000000500b67308 */ /* 0x0002e20000000800 */
[----:B------:R-:W-:Y:S01]  /*15410*/  FMNMX.FTZ R4, R74, R4, !PT ;  /* 0x000000044a047209 */ /* 0x000fe20007810000 */
[--C-:B--2---:R-:W-:Y:S03]  /*15420*/  FFMA.FTZ R3, R9, c[0x0][0x2d0], -R65.reuse ;  /* 0x0000b40009037a23 */ /* 0x104fe60000010841 */
[----:B------:R-:W-:Y:S05]  /*15430*/  FMNMX.FTZ R4, R75, R4, !PT ;  /* 0x000000044b047209 */ /* 0x000fea0007810000 */
[----:B------:R2:W4:Y:S01]  /*15440*/  MUFU.EX2 R173, R3 ;  /* 0x0000000300ad7308 */ /* 0x0005220000000800 */
[----:B------:R-:W-:Y:S04]  /*15450*/  FMNMX.FTZ R4, R78, R4, !PT ;  /* 0x000000044e047209 */ /* 0x000fe80007810000 */
[----:B------:R-:W-:Y:S04]  /*15460*/  FMNMX.FTZ R4, R79, R4, !PT ;  /* 0x000000044f047209 */ /* 0x000fe80007810000 */
[----:B------:R-:W-:Y:S04]  /*15470*/  FMNMX.FTZ R4, R90, R4, !PT ;  /* 0x000000045a047209 */ /* 0x000fe80007810000 */
[----:B------:R-:W-:Y:S01]  /*15480*/  FMNMX.FTZ R0, R91, R4, !PT ;  /* 0x000000045b007209 */ /* 0x000fe20007810000 */
[--C-:B-1----:R-:W-:Y:S01]  /*15490*/  FFMA.FTZ R5, R18, c[0x0][0x2d0], -R64.reuse ;  /* 0x0000b40012057a23 */ /* 0x102fe20000010840 */
[----:B---3--:R-:W-:Y:S01]  /*154a0*/  F2FP.BF16.PACK_AB R46, R182, R172 ;  /* 0x000000acb62e723e */ /* 0x008fe200000010ff */
[--C-:B------:R-:W-:Y:S01]  /*154b0*/  FFMA.FTZ R4, R13, c[0x0][0x2d0], -R65.reuse ;  /* 0x0000b4000d047a23 */ /* 0x100fe20000010841 */
[----:B------:R-:W-:Y:S01]  /*154c0*/  FMNMX.FTZ R0, R94, R0, !PT ;  /* 0x000000005e007209 */ /* 0x000fe20007810000 */
[----:B------:R-:W1:Y:S03]  /*154d0*/  MUFU.EX2 R24, R5 ;  /* 0x0000000500187308 */ /* 0x000e660000000800 */
[----:B------:R-:W-:Y:S01]  /*154e0*/  FMNMX.FTZ R0, R42, R0, !PT ;  /* 0x000000002a007209 */ /* 0x000fe20007810000 */
[----:B--2---:R-:W-:Y:S01]  /*154f0*/  FFMA.FTZ R3, R12, c[0x0][0x2d0], -R65 ;  /* 0x0000b4000c037a23 */ /* 0x004fe20000010841 */
[----:B----4-:R-:W-:Y:S01]  /*15500*/  F2FP.BF16.PACK_AB R36, R173, R135 ;  /* 0x00000087ad24723e */ /* 0x010fe200000010ff */
[----:B------:R-:W-:Y:S02]  /*15510*/  FFMA.FTZ R12, R80, c[0x0][0x2d0], -R64 ;  /* 0x0000b400500c7a23 */ /* 0x000fe40000010840 */
[----:B------:R-:W2:Y:S02]  /*15520*/  SHFL.BFLY PT, R2, R0, 0x2, 0x1f ;  /* 0x0c401f0000027f89 */ /* 0x000ea400000e0000 */
[----:B------:R2:W-:Y:S10]  /*15530*/  MUFU.EX2 R5, R3 ;  /* 0x0000000300057308 */ /* 0x0005f40000000800 */
[----:B------:R3:W-:Y:S01]  /*15540*/  MUFU.EX2 R176, R4 ;  /* 0x0000000400b07308 */ /* 0x0007e20000000800 */
[----:B-1----:R-:W-:Y:S02]  /*15550*/  IMAD.MOV.U32 R69, RZ, RZ, R24 ;  /* 0x000000ffff457224 */ /* 0x002fe400078e0018 */
[----:B------:R-:W-:Y:S07]  /*15560*/  FFMA.FTZ R24, R81, c[0x0][0x2d0], -R64 ;  /* 0x0000b40051187a23 */ /* 0x000fee0000010840 */
[----:B------:R-:W-:Y:S01]  /*15570*/  MUFU.EX2 R30, R24 ;  /* 0x00000018001e7308 */ /* 0x000fe20000000800 */
[----:B--2---:R-:W-:Y:S01]  /*15580*/  FMNMX.FTZ R3, R0, R2, !PT ;  /* 0x0000000200037209 */ /* 0x004fe20007810000 */
[----:B------:R-:W-:Y:S01]  /*15590*/  FFMA.FTZ R2, R186, c[0x0][0x2d0], -R43 ;  /* 0x0000b400ba027a23 */ /* 0x000fe2000001082b */
[----:B------:R-:W-:Y:S07]  /*155a0*/  FSEL R0, R130, RZ, P2 ;  /* 0x000000ff82007208 */ /* 0x000fee0001000000 */
[----:B------:R1:W-:Y:S01]  /*155b0*/  MUFU.EX2 R52, R2 ;  /* 0x0000000200347308 */ /* 0x0003e20000000800 */
[----:B------:R-:W-:Y:S02]  /*155c0*/  FADD.FTZ R0, -R0, R131 ;  /* 0x0000008300007221 */ /* 0x000fe40000010100 */
[----:B------:R-:W-:Y:S01]  /*155d0*/  IMAD.MOV.U32 R131, RZ, RZ, R23 ;  /* 0x000000ffff837224 */ /* 0x000fe200078e0017 */
[----:B---3--:R-:W2:Y:S01]  /*155e0*/  SHFL.BFLY PT, R4, R3, 0x1, 0x1f ;  /* 0x0c201f0003047f89 */ /* 0x008ea200000e0000 */
[----:B------:R-:W-:Y:S03]  /*155f0*/  FMUL.FTZ R0, R0, c[0x0][0x2d0] ;  /* 0x0000b40000007a20 */ /* 0x000fe60000410000 */
[----:B------:R-:W-:Y:S02]  /*15600*/  F2FP.BF16.PACK_AB R44, R131, R68 ;  /* 0x00000044832c723e */ /* 0x000fe400000010ff */
[----:B------:R3:W4:Y:S01]  /*15610*/  MUFU.EX2 R41, R0 ;  /* 0x0000000000297308 */ /* 0x0007220000000800 */
[----:B-1----:R-:W-:Y:S02]  /*15620*/  FSEL R2, R129, RZ, P1 ;  /* 0x000000ff81027208 */ /* 0x002fe40000800000 */
[----:B--2---:R-:W-:Y:S03]  /*15630*/  FMNMX.FTZ R3, R3, R4, !PT ;  /* 0x0000000403037209 */ /* 0x004fe60007810000 */
[----:B------:R-:W-:Y:S01]  /*15640*/  FADD.FTZ R2, -R2, R132 ;  /* 0x0000008402027221 */ /* 0x000fe20000010100 */
[----:B------:R-:W-:Y:S02]  /*15650*/  MOV R132, R22 ;  /* 0x0000001600847202 */ /* 0x000fe40000000f00 */
[----:B------:R-:W1:Y:S01]  /*15660*/  LDSM.16.MT88.4 R20, [R213+0x100] ;  /* 0x00010000d514783b */ /* 0x000e620000004200 */
[----:B------:R-:W-:Y:S01]  /*15670*/  FMUL.FTZ R2, R2, c[0x0][0x2d0] ;  /* 0x0000b40002027a20 */ /* 0x000fe20000410000 */
[----:B---3--:R-:W-:Y:S01]  /*15680*/  FSEL R0, R128, RZ, P0 ;  /* 0x000000ff80007208 */ /* 0x008fe20000000000 */
[----:B----4-:R-:W-:Y:S01]  /*15690*/  FMUL.FTZ R16, R41, R148 ;  /* 0x0000009429107220 */ /* 0x010fe20000410000 */
[----:B------:R-:W-:Y:S01]  /*156a0*/  F2FP.BF16.PACK_AB R45, R132, R69 ;  /* 0x00000045842d723e */ /* 0x000fe200000010ff */
[----:B------:R-:W2:Y:S01]  /*156b0*/  MUFU.EX2 R40, R2 ;  /* 0x0000000200287308 */ /* 0x000ea20000000800 */
[C---:B------:R-:W-:Y:S01]  /*156c0*/  FMUL.FTZ R66, R3.reuse, c[0x0][0x2d0] ;  /* 0x0000b40003427a20 */ /* 0x040fe20000410000 */
[----:B------:R-:W-:Y:S01]  /*156d0*/  FSETP.NEU.FTZ.AND P0, PT, R3, -INF , PT ;  /* 0xff8000000300780b */ /* 0x000fe20003f1d000 */
[----:B------:R-:W-:Y:S02]  /*156e0*/  FADD.FTZ R0, -R0, R133 ;  /* 0x0000008500007221 */ /* 0x000fe40000010100 */
[----:B------:R-:W-:Y:S01]  /*156f0*/  IMAD.MOV.U32 R133, RZ, RZ, R5 ;  /* 0x000000ffff857224 */ /* 0x000fe200078e0005 */
[----:B------:R-:W-:Y:S01]  /*15700*/  FSEL R66, R66, RZ, P0 ;  /* 0x000000ff42427208 */ /* 0x000fe20000000000 */
[----:B------:R-:W-:Y:S02]  /*15710*/  FMUL.FTZ R0, R0, c[0x0][0x2d0] ;  /* 0x0000b40000007a20 */ /* 0x000fe40000410000 */
[C---:B------:R-:W-:Y:S01]  /*15720*/  FMUL.FTZ R17, R41.reuse, R149 ;  /* 0x0000009529117220 */ /* 0x040fe20000410000 */
[----:B------:R-:W-:Y:S01]  /*15730*/  F2FP.BF16.PACK_AB R38, R176, R133 ;  /* 0x00000085b026723e */ /* 0x000fe200000010ff */
[----:B------:R3:W4:Y:S01]  /*15740*/  MUFU.EX2 R2, R0 ;  /* 0x0000000000027308 */ /* 0x0007220000000800 */
[--C-:B------:R-:W-:Y:S02]  /*15750*/  FFMA.FTZ R4, R14, c[0x0][0x2d0], -R66.reuse ;  /* 0x0000b4000e047a23 */ /* 0x100fe40000010842 */
[C---:B------:R-:W-:Y:S02]  /*15760*/  FMUL.FTZ R112, R41.reuse, R112 ;  /* 0x0000007029707220 */ /* 0x040fe40000410000 */
[C---:B------:R-:W-:Y:S02]  /*15770*/  FMUL.FTZ R113, R41.reuse, R113 ;  /* 0x0000007129717220 */ /* 0x040fe40000410000 */
[C---:B------:R-:W-:Y:S02]  /*15780*/  FMUL.FTZ R100, R41.reuse, R100 ;  /* 0x0000006429647220 */ /* 0x040fe40000410000 */
[C---:B------:R-:W-:Y:S01]  /*15790*/  FMUL.FTZ R101, R41.reuse, R101 ;  /* 0x0000006529657220 */ /* 0x040fe20000410000 */
[----:B------:R5:W-:Y:S01]  /*157a0*/  MUFU.EX2 R6, R4 ;  /* 0x0000000400067308 */ /* 0x000be20000000800 */
[----:B------:R-:W-:Y:S02]  /*157b0*/  FMUL.FTZ R116, R41, R116 ;  /* 0x0000007429747220 */ /* 0x000fe40000410000 */
[C---:B--2---:R-:W-:Y:S02]  /*157c0*/  FMUL.FTZ R7, R40.reuse, R139 ;  /* 0x0000008b28077220 */ /* 0x044fe40000410000 */
[C---:B------:R-:W-:Y:S02]  /*157d0*/  FMUL.FTZ R18, R40.reuse, R150 ;  /* 0x0000009628127220 */ /* 0x040fe40000410000 */
[C---:B------:R-:W-:Y:S02]  /*157e0*/  FMUL.FTZ R19, R40.reuse, R151 ;  /* 0x0000009728137220 */ /* 0x040fe40000410000 */
[C---:B------:R-:W-:Y:S01]  /*157f0*/  FMUL.FTZ R102, R40.reuse, R102 ;  /* 0x0000006628667220 */ /* 0x040fe20000410000 */
[----:B------:R-:W-:Y:S01]  /*15800*/  LDSM.16.MT88.4 R148, [R213+0x2900] ;  /* 0x00290000d594783b */ /* 0x000fe20000004200 */
[C---:B------:R-:W-:Y:S02]  /*15810*/  FMUL.FTZ R103, R40.reuse, R103 ;  /* 0x0000006728677220 */ /* 0x040fe40000410000 */
[----:B------:R-:W-:Y:S02]  /*15820*/  FMUL.FTZ R114, R40, R114 ;  /* 0x0000007228727220 */ /* 0x000fe40000410000 */
[--C-:B---3--:R-:W-:Y:S02]  /*15830*/  FFMA.FTZ R0, R10, c[0x0][0x2d0], -R66.reuse ;  /* 0x0000b4000a007a23 */ /* 0x108fe40000010842 */
[C---:B----4-:R-:W-:Y:S01]  /*15840*/  FMUL.FTZ R25, R2.reuse, R157 ;  /* 0x0000009d02197220 */ /* 0x050fe20000410000 */
[----:B------:R-:W-:Y:S01]  /*15850*/  MOV R157, R53 ;  /* 0x00000035009d7202 */ /* 0x000fe20000000f00 */
[----:B------:R2:W-:Y:S01]  /*15860*/  MUFU.EX2 R5, R0 ;  /* 0x0000000000057308 */ /* 0x0005e20000000800 */
[C---:B------:R-:W-:Y:S02]  /*15870*/  FMUL.FTZ R8, R2.reuse, R140 ;  /* 0x0000008c02087220 */ /* 0x040fe40000410000 */
[C---:B------:R-:W-:Y:S02]  /*15880*/  FMUL.FTZ R13, R2.reuse, R145 ;  /* 0x00000091020d7220 */ /* 0x040fe40000410000 */
[--C-:B-----5:R-:W-:Y:S02]  /*15890*/  FFMA.FTZ R4, R15, c[0x0][0x2d0], -R66.reuse ;  /* 0x0000b4000f047a23 */ /* 0x120fe40000010842 */
[C---:B------:R-:W-:Y:S02]  /*158a0*/  FMUL.FTZ R104, R2.reuse, R104 ;  /* 0x0000006802687220 */ /* 0x040fe40000410000 */
[C---:B------:R-:W-:Y:S01]  /*158b0*/  FMUL.FTZ R105, R2.reuse, R105 ;  /* 0x0000006902697220 */ /* 0x040fe20000410000 */
[----:B------:R3:W4:Y:S01]  /*158c0*/  MUFU.EX2 R9, R4 ;  /* 0x0000000400097308 */ /* 0x0007220000000800 */
[C---:B------:R-:W-:Y:S02]  /*158d0*/  FMUL.FTZ R24, R2.reuse, R156 ;  /* 0x0000009c02187220 */ /* 0x040fe40000410000 */
[C---:B------:R-:W-:Y:S01]  /*158e0*/  FMUL.FTZ R29, R2.reuse, R161 ;  /* 0x000000a1021d7220 */ /* 0x040fe20000410000 */
[----:B------:R-:W-:Y:S01]  /*158f0*/  MOV R161, R30 ;  /* 0x0000001e00a17202 */ /* 0x000fe20000000f00 */
[C---:B------:R-:W-:Y:S02]  /*15900*/  FMUL.FTZ R108, R2.reuse, R108 ;  /* 0x0000006c026c7220 */ /* 0x040fe40000410000 */
[----:B------:R-:W-:Y:S02]  /*15910*/  FMUL.FTZ R109, R2, R109 ;  /* 0x0000006d026d7220 */ /* 0x000fe40000410000 */
[C---:B------:R-:W-:Y:S02]  /*15920*/  FMUL.FTZ R115, R40.reuse, R115 ;  /* 0x0000007328737220 */ /* 0x040fe40000410000 */
[----:B------:R-:W-:Y:S02]  /*15930*/  FMUL.FTZ R117, R41, R117 ;  /* 0x0000007529757220 */ /* 0x000fe40000410000 */
[C---:B------:R-:W-:Y:S02]  /*15940*/  FMUL.FTZ R118, R40.reuse, R118 ;  /* 0x0000007628767220 */ /* 0x040fe40000410000 */
[----:B--2---:R-:W-:Y:S02]  /*15950*/  FFMA.FTZ R0, R11, c[0x0][0x2d0], -R66 ;  /* 0x0000b4000b007a23 */ /* 0x004fe40000010842 */
[----:B------:R-:W-:Y:S02]  /*15960*/  FMUL.FTZ R119, R40, R119 ;  /* 0x0000007728777220 */ /* 0x000fe40000410000 */
[----:B------:R2:W5:Y:S01]  /*15970*/  MUFU.EX2 R58, R0 ;  /* 0x00000000003a7308 */ /* 0x0005620000000800 */
[C---:B------:R-:W-:Y:S02]  /*15980*/  FMUL.FTZ R120, R2.reuse, R120 ;  /* 0x0000007802787220 */ /* 0x040fe40000410000 */
[C---:B------:R-:W-:Y:S02]  /*15990*/  FMUL.FTZ R121, R2.reuse, R121 ;  /* 0x0000007902797220 */ /* 0x040fe40000410000 */
[----:B---3--:R-:W-:Y:S02]  /*159a0*/  FFMA.FTZ R4, R187, c[0x0][0x2d0], -R43 ;  /* 0x0000b400bb047a23 */ /* 0x008fe4000001082b */
[----:B----4-:R-:W-:Y:S02]  /*159b0*/  IMAD.MOV.U32 R139, RZ, RZ, R9 ;  /* 0x000000ffff8b7224 */ /* 0x010fe400078e0009 */
[C---:B------:R-:W-:Y:S01]  /*159c0*/  FMUL.FTZ R9, R2.reuse, R141 ;  /* 0x0000008d02097220 */ /* 0x040fe20000410000 */
[----:B------:R3:W4:Y:S01]  /*159d0*/  MUFU.EX2 R31, R4 ;  /* 0x00000004001f7308 */ /* 0x0007220000000800 */
[C---:B------:R-:W-:Y:S02]  /*159e0*/  FMUL.FTZ R124, R2.reuse, R124 ;  /* 0x0000007c027c7220 */ /* 0x040fe40000410000 */
[----:B------:R-:W-:Y:S07]  /*159f0*/  FMUL.FTZ R125, R2, R125 ;  /* 0x0000007d027d7220 */ /* 0x000fee0000410000 */
[----:B------:R1:W-:Y:S01]  /*15a00*/  MUFU.EX2 R141, R28 ;  /* 0x0000001c008d7308 */ /* 0x0003e20000000800 */
[----:B--2---:R-:W-:Y:S02]  /*15a10*/  FSEL R0, R3, RZ, P0 ;  /* 0x000000ff03007208 */ /* 0x004fe40000000000 */
[----:B------:R-:W-:Y:S03]  /*15a20*/  ISETP.GT.AND P0, PT, R229, UR4, PT ;  /* 0x00000004e5007c0c */ /* 0x000fe6000bf04270 */
[----:B------:R-:W-:Y:S01]  /*15a30*/  FADD.FTZ R0, -R0, R134 ;  /* 0x0000008600007221 */ /* 0x000fe20000010100 */
[----:B------:R-:W-:Y:S01]  /*15a40*/  MOV R134, R5 ;  /* 0x0000000500867202 */ /* 0x000fe20000000f00 */
[C---:B------:R-:W-:Y:S01]  /*15a50*/  FMUL.FTZ R5, R41.reuse, R137 ;  /* 0x0000008929057220 */ /* 0x040fe20000410000 */
[----:B------:R-:W-:Y:S01]  /*15a60*/  MOV R137, R6 ;  /* 0x0000000600897202 */ /* 0x000fe20000000f00 */
[----:B------:R-:W-:Y:S01]  /*15a70*/  FMUL.FTZ R0, R0, c[0x0][0x2d0] ;  /* 0x0000b40000007a20 */ /* 0x000fe20000410000 */
[----:B-----5:R-:W-:Y:S01]  /*15a80*/  F2FP.BF16.PACK_AB R37, R58, R134 ;  /* 0x000000863a25723e */ /* 0x020fe200000010ff */
[----:B---3--:R-:W-:Y:S01]  /*15a90*/  FMUL.FTZ R4, R41, R136 ;  /* 0x0000008829047220 */ /* 0x008fe20000410000 */
[----:B------:R-:W-:Y:S01]  /*15aa0*/  F2FP.BF16.PACK_AB R39, R139, R137 ;  /* 0x000000898b27723e */ /* 0x000fe200000010ff */
[----:B------:R-:W-:Y:S02]  /*15ab0*/  FMUL.FTZ R6, R40, R138 ;  /* 0x0000008a28067220 */ /* 0x000fe40000410000 */
[----:B------:R-:W2:Y:S01]  /*15ac0*/  MUFU.EX2 R0, R0 ;  /* 0x0000000000007308 */ /* 0x000ea20000000800 */
[----:B----4-:R-:W-:Y:S04]  /*15ad0*/  IMAD.MOV.U32 R136, RZ, RZ, R31 ;  /* 0x000000ffff887224 */ /* 0x010fe800078e001f */
[-C--:B-1----:R-:W-:Y:S05]  /*15ae0*/  HMMA.16816.F32.BF16 R4, R44, R20.reuse, R4 ;  /* 0x000000142c04723c */ /* 0x082fea0000041804 */
[----:B------:R1:W3:Y:S01]  /*15af0*/  MUFU.EX2 R138, R12 ;  /* 0x0000000c008a7308 */ /* 0x0002e20000000800 */
[----:B------:R-:W-:Y:S02]  /*15b00*/  FMUL.FTZ R28, R2, R160 ;  /* 0x000000a0021c7220 */ /* 0x000fe40000410000 */
[C---:B--2---:R-:W-:Y:S04]  /*15b10*/  FMUL.FTZ R10, R0.reuse, R142 ;  /* 0x0000008e000a7220 */ /* 0x044fe80000410000 */
[C---:B------:R-:W-:Y:S02]  /*15b20*/  FMUL.FTZ R11, R0.reuse, R143 ;  /* 0x0000008f000b7220 */ /* 0x040fe40000410000 */
[C---:B------:R-:W-:Y:S01]  /*15b30*/  FMUL.FTZ R26, R0.reuse, R158 ;  /* 0x0000009e001a7220 */ /* 0x040fe20000410000 */
[----:B------:R-:W-:Y:S01]  /*15b40*/  MOV R158, R52 ;  /* 0x00000034009e7202 */ /* 0x000fe20000000f00 */
[C---:B------:R-:W-:Y:S01]  /*15b50*/  FMUL.FTZ R27, R0.reuse, R159 ;  /* 0x0000009f001b7220 */ /* 0x040fe20000410000 */
[----:B------:R-:W-:Y:S01]  /*15b60*/  MOV R159, R58 ;  /* 0x0000003a009f7202 */ /* 0x000fe20000000f00 */
[----:B------:R-:W-:Y:S01]  /*15b70*/  FMUL.FTZ R106, R0, R106 ;  /* 0x0000006a006a7220 */ /* 0x000fe20000410000 */
[C---:B------:R-:W-:Y:S04]  /*15b80*/  HMMA.16816.F32.BF16 R8, R36.reuse, R20, R8 ;  /* 0x000000142408723c */ /* 0x040fe80000041808 */
[----:B-1----:R-:W-:Y:S02]  /*15b90*/  FMUL.FTZ R12, R2, R144 ;  /* 0x00000090020c7220 */ /* 0x002fe40000410000 */
[C---:B------:R-:W-:Y:S02]  /*15ba0*/  FMUL.FTZ R14, R0.reuse, R146 ;  /* 0x00000092000e7220 */ /* 0x040fe40000410000 */
[----:B------:R-:W-:Y:S04]  /*15bb0*/  FFMA.FTZ R20, R189, c[0x0][0x2d0], -R43 ;  /* 0x0000b400bd147a23 */ /* 0x000fe8000001082b */
[----:B------:R1:W2:Y:S01]  /*15bc0*/  MUFU.EX2 R95, R20 ;  /* 0x00000014005f7308 */ /* 0x0002a20000000800 */
[C---:B------:R-:W-:Y:S02]  /*15bd0*/  FMUL.FTZ R15, R0.reuse, R147 ;  /* 0x00000093000f7220 */ /* 0x040fe40000410000 */
[C---:B------:R-:W-:Y:S02]  /*15be0*/  FMUL.FTZ R107, R0.reuse, R107 ;  /* 0x0000006b006b7220 */ /* 0x040fe40000410000 */
[C---:B------:R-:W-:Y:S02]  /*15bf0*/  FMUL.FTZ R110, R0.reuse, R110 ;  /* 0x0000006e006e7220 */ /* 0x040fe40000410000 */
[C---:B------:R-:W-:Y:S01]  /*15c00*/  FMUL.FTZ R111, R0.reuse, R111 ;  /* 0x0000006f006f7220 */ /* 0x040fe20000410000 */
[-C--:B------:R-:W-:Y:S03]  /*15c10*/  HMMA.16816.F32.BF16 R12, R36, R22.reuse, R12 ;  /* 0x00000016240c723c */ /* 0x080fe6000004180c */
[----:B------:R-:W-:Y:S02]  /*15c20*/  IMAD.MOV.U32 R142, RZ, RZ, R182 ;  /* 0x000000ffff8e7224 */ /* 0x000fe400078e00b6 */
[C---:B------:R-:W-:Y:S01]  /*15c30*/  FMUL.FTZ R21, R41.reuse, R153 ;  /* 0x0000009929157220 */ /* 0x040fe20000410000 */
[----:B------:R-:W-:Y:S01]  /*15c40*/  MOV R153, R134 ;  /* 0x0000008600997202 */ /* 0x000fe20000000f00 */
[C---:B------:R-:W-:Y:S01]  /*15c50*/  FMUL.FTZ R30, R0.reuse, R162 ;  /* 0x000000a2001e7220 */ /* 0x040fe20000410000 */
[C---:B------:R-:W-:Y:S04]  /*15c60*/  HMMA.16816.F32.BF16 R16, R44.reuse, R22, R16 ;  /* 0x000000162c10723c */ /* 0x040fe80000041810 */
[C---:B------:R-:W-:Y:S02]  /*15c70*/  FMUL.FTZ R31, R0.reuse, R163 ;  /* 0x000000a3001f7220 */ /* 0x040fe40000410000 */
[----:B------:R-:W-:Y:S02]  /*15c80*/  FMUL.FTZ R122, R0, R122 ;  /* 0x0000007a007a7220 */ /* 0x000fe40000410000 */
[----:B-1----:R-:W-:Y:S02]  /*15c90*/  FMUL.FTZ R20, R41, R152 ;  /* 0x0000009829147220 */ /* 0x002fe40000410000 */
[----:B------:R-:W4:Y:S02]  /*15ca0*/  LDL.LU R152, [R1+0x14] ;  /* 0x0000140001987983 */ /* 0x000f240000300800 */
[C---:B------:R-:W-:Y:S01]  /*15cb0*/  FMUL.FTZ R22, R40.reuse, R154 ;  /* 0x0000009a28167220 */ /* 0x040fe20000410000 */
[----:B------:R-:W-:Y:S01]  /*15cc0*/  MOV R154, R133 ;  /* 0x00000085009a7202 */ /* 0x000fe20000000f00 */
[----:B------:R-:W-:Y:S02]  /*15cd0*/  FMUL.FTZ R23, R40, R155 ;  /* 0x0000009b28177220 */ /* 0x000fe40000410000 */
[----:B------:R-:W-:Y:S02]  /*15ce0*/  IMAD.MOV.U32 R162, RZ, RZ, R56 ;  /* 0x000000ffffa27224 */ /* 0x000fe400078e0038 */
[----:B------:R-:W-:Y:S02]  /*15cf0*/  FFMA.FTZ R56, R67, c[0x0][0x2d0], -R65 ;  /* 0x0000b40043387a23 */ /* 0x000fe40000010841 */
[----:B------:R-:W-:Y:S01]  /*15d00*/  IMAD.MOV.U32 R163, RZ, RZ, R139 ;  /* 0x000000ffffa37224 */ /* 0x000fe200078e008b */
[-C--:B------:R-:W-:Y:S01]  /*15d10*/  HMMA.16816.F32.BF16 R20, R44, R32.reuse, R20 ;  /* 0x000000202c14723c */ /* 0x080fe20000041814 */
[----:B------:R1:W-:Y:S02]  /*15d20*/  MUFU.EX2 R140, R56 ;  /* 0x00000038008c7308 */ /* 0x0003e40000000800 */
[C---:B------:R-:W-:Y:S02]  /*15d30*/  FMUL.FTZ R123, R0.reuse, R123 ;  /* 0x0000007b007b7220 */ /* 0x040fe40000410000 */
[C---:B------:R-:W-:Y:S02]  /*15d40*/  FMUL.FTZ R126, R0.reuse, R126 ;  /* 0x0000007e007e7220 */ /* 0x040fe40000410000 */
[----:B------:R-:W-:Y:S01]  /*15d50*/  FMUL.FTZ R127, R0, R127 ;  /* 0x0000007f007f7220 */ /* 0x000fe20000410000 */
[C---:B------:R-:W-:Y:S04]  /*15d60*/  HMMA.16816.F32.BF16 R24, R36.reuse, R32, R24 ;  /* 0x000000202418723c */ /* 0x040fe80000041818 */
[----:B------:R-:W-:Y:S03]  /*15d70*/  IMAD.MOV.U32 R155, RZ, RZ, R174 ;  /* 0x000000ffff9b7224 */ /* 0x000fe600078e00ae */
[--C-:B------:R-:W-:Y:S01]  /*15d80*/  FFMA.FTZ R32, R54, c[0x0][0x2d0], -R65.reuse ;  /* 0x0000b40036207a23 */ /* 0x100fe20000010841 */
[-C--:B------:R-:W-:Y:S03]  /*15d90*/  HMMA.16816.F32.BF16 R28, R36, R34.reuse, R28 ;  /* 0x00000022241c723c */ /* 0x080fe6000004181c */
[----:B------:R5:W-:Y:S01]  /*15da0*/  MUFU.EX2 R156, R32 ;  /* 0x00000020009c7308 */ /* 0x000be20000000800 */
[----:B------:R-:W-:Y:S04]  /*15db0*/  FMUL.FTZ R33, R41, R165 ;  /* 0x000000a529217220 */ /* 0x000fe80000410000 */
[C---:B------:R-:W-:Y:S04]  /*15dc0*/  HMMA.16816.F32.BF16 R100, R44.reuse, R34, R100 ;  /* 0x000000222c64723c */ /* 0x040fe80000041864 */
[--C-:B-1----:R-:W-:Y:S03]  /*15dd0*/  FFMA.FTZ R56, R70, c[0x0][0x2d0], -R65.reuse ;  /* 0x0000b40046387a23 */ /* 0x102fe60000010841 */
[C---:B------:R-:W-:Y:S01]  /*15de0*/  FMUL.FTZ R34, R40.reuse, R166 ;  /* 0x000000a628227220 */ /* 0x040fe20000410000 */
[----:B------:R1:W1:Y:S01]  /*15df0*/  MUFU.EX2 R59, R56 ;  /* 0x00000038003b7308 */ /* 0x0002620000000800 */
[----:B------:R-:W-:Y:S03]  /*15e00*/  FMUL.FTZ R35, R40, R167 ;  /* 0x000000a728237220 */ /* 0x000fe60000410000 */
[----:B-----5:R-:W-:Y:S02]  /*15e10*/  FFMA.FTZ R32, R55, c[0x0][0x2d0], -R65 ;  /* 0x0000b40037207a23 */ /* 0x020fe40000010841 */
[----:B------:R-:W5:Y:S04]  /*15e20*/  LDSM.16.MT88.4 R52, [R215+0x100] ;  /* 0x00010000d734783b */ /* 0x000f680000004200 */
[----:B------:R2:W-:Y:S01]  /*15e30*/  MUFU.EX2 R160, R32 ;  /* 0x0000002000a07308 */ /* 0x0005e20000000800 */
[--C-:B-1----:R-:W-:Y:S09]  /*15e40*/  FFMA.FTZ R56, R61, c[0x0][0x2d0], -R66.reuse ;  /* 0x0000b4003d387a23 */ /* 0x102ff20000010842 */
[----:B------:R-:W-:Y:S01]  /*15e50*/  MUFU.EX2 R249, R56 ;  /* 0x0000003800f97308 */ /* 0x000fe20000000800 */
[----:B--2---:R-:W-:Y:S07]  /*15e60*/  FMUL.FTZ R32, R41, R164 ;  /* 0x000000a429207220 */ /* 0x004fee0000410000 */
[-C--:B------:R-:W-:Y:S08]  /*15e70*/  HMMA.16816.F32.BF16 R32, R44, R48.reuse, R32 ;  /* 0x000000302c20723c */ /* 0x080ff00000041820 */
[C---:B------:R-:W-:Y:S07]  /*15e80*/  HMMA.16816.F32.BF16 R104, R36.reuse, R48, R104 ;  /* 0x000000302468723c */ /* 0x040fee0000041868 */
[--C-:B------:R-:W-:Y:S01]  /*15e90*/  FFMA.FTZ R48, R190, c[0x0][0x2d0], -R43.reuse ;  /* 0x0000b400be307a23 */ /* 0x100fe2000001082b */
[-C--:B------:R-:W-:Y:S03]  /*15ea0*/  HMMA.16816.F32.BF16 R108, R36, R50.reuse, R108 ;  /* 0x00000032246c723c */ /* 0x080fe6000004186c */
[----:B------:R1:W-:Y:S05]  /*15eb0*/  MUFU.EX2 R252, R48 ;  /* 0x0000003000fc7308 */ /* 0x0003ea0000000800 */
[C---:B------:R-:W-:Y:S08]  /*15ec0*/  HMMA.16816.F32.BF16 R112, R44.reuse, R50, R112 ;  /* 0x000000322c70723c */ /* 0x040ff00000041870 */
[-C--:B-----5:R-:W-:Y:S08]  /*15ed0*/  HMMA.16816.F32.BF16 R116, R44, R52.reuse, R116 ;  /* 0x000000342c74723c */ /* 0x0a0ff00000041874 */
[C---:B------:R-:W-:Y:S04]  /*15ee0*/  HMMA.16816.F32.BF16 R120, R36.reuse, R52, R120 ;  /* 0x000000342478723c */ /* 0x040fe80000041878 */
[--C-:B-1----:R-:W-:Y:S03]  /*15ef0*/  FFMA.FTZ R48, R57, c[0x0][0x2d0], -R66.reuse ;  /* 0x0000b40039307a23 */ /* 0x102fe60000010842 */
[--C-:B------:R-:W-:Y:S01]  /*15f00*/  FFMA.FTZ R52, R71, c[0x0][0x2d0], -R66.reuse ;  /* 0x0000b40047347a23 */ /* 0x100fe20000010842 */
[----:B------:R1:W-:Y:S01]  /*15f10*/  MUFU.EX2 R251, R48 ;  /* 0x0000003000fb7308 */ /* 0x0003e20000000800 */
[-C--:B------:R-:W-:Y:S07]  /*15f20*/  HMMA.16816.F32.BF16 R124, R36, R54.reuse, R124 ;  /* 0x00000036247c723c */ /* 0x080fee000004187c */
[C---:B------:R-:W-:Y:S02]  /*15f30*/  FMUL.FTZ R36, R41.reuse, R168 ;  /* 0x000000a829247220 */ /* 0x040fe40000410000 */
[----:B------:R2:W5:Y:S03]  /*15f40*/  MUFU.EX2 R248, R52 ;  /* 0x0000003400f87308 */ /* 0x0005660000000800 */
[----:B------:R-:W-:Y:S02]  /*15f50*/  FMUL.FTZ R37, R41, R169 ;  /* 0x000000a929257220 */ /* 0x000fe40000410000 */
[C---:B------:R-:W-:Y:S02]  /*15f60*/  FMUL.FTZ R38, R40.reuse, R170 ;  /* 0x000000aa28267220 */ /* 0x040fe40000410000 */
[----:B------:R-:W-:Y:S07]  /*15f70*/  FMUL.FTZ R39, R40, R171 ;  /* 0x000000ab28277220 */ /* 0x000fee0000410000 */
[----:B------:R-:W-:Y:S04]  /*15f80*/  HMMA.16816.F32.BF16 R36, R44, R54, R36 ;  /* 0x000000362c24723c */ /* 0x000fe80000041824 */
[----:B-1----:R-:W-:Y:S02]  /*15f90*/  FFMA.FTZ R48, R60, c[0x0][0x2d0], -R66 ;  /* 0x0000b4003c307a23 */ /* 0x002fe40000010842 */
[--C-:B------:R-:W-:Y:S01]  /*15fa0*/  FFMA.FTZ R60, R96, c[0x0][0x2d0], -R64.reuse ;  /* 0x0000b400603c7a23 */ /* 0x100fe20000010840 */
[----:B------:R-:W-:Y:S01]  /*15fb0*/  F2FP.BF16.PACK_AB R47, R141, R161 ;  /* 0x000000a18d2f723e */ /* 0x000fe200000010ff */
[----:B------:R1:W1:Y:S01]  /*15fc0*/  MUFU.EX2 R250, R48 ;  /* 0x0000003000fa7308 */ /* 0x0002620000000800 */
[----:B------:R-:W-:Y:S03]  /*15fd0*/  F2FP.BF16.PACK_AB R44, R136, R158 ;  /* 0x0000009e882c723e */ /* 0x000fe600000010ff */
[--C-:B--2---:R-:W-:Y:S01]  /*15fe0*/  FFMA.FTZ R52, R191, c[0x0][0x2d0], -R43.reuse ;  /* 0x0000b400bf347a23 */ /* 0x104fe2000001082b */
[----:B---3--:R-:W-:Y:S02]  /*15ff0*/  F2FP.BF16.PACK_AB R45, R138, R157 ;  /* 0x0000009d8a2d723e */ /* 0x008fe400000010ff */
[----:B------:R-:W-:Y:S02]  /*16000*/  F2FP.BF16.PACK_AB R46, R95, R162 ;  /* 0x000000a25f2e723e */ /* 0x000fe400000010ff */
[----:B------:R-:W-:Y:S01]  /*16010*/  MOV R191, R59 ;  /* 0x0000003b00bf7202 */ /* 0x000fe20000000f00 */
[----:B------:R2:W-:Y:S01]  /*16020*/  MUFU.EX2 R190, R52 ;  /* 0x0000003400be7308 */ /* 0x0005e20000000800 */
[----:B-----5:R-:W-:Y:S01]  /*16030*/  F2FP.BF16.PACK_AB R55, R248, R249 ;  /* 0x000000f9f837723e */ /* 0x020fe200000010ff */
[----:B------:R-:W-:Y:S01]  /*16040*/  LDSM.16.MT88.4 R56, [R216+0x900] ;  /* 0x00090000d838783b */ /* 0x000fe20000004200 */
[----:B------:R-:W-:Y:S07]  /*16050*/  F2FP.BF16.PACK_AB R54, R191, R140 ;  /* 0x0000008cbf36723e */ /* 0x000fee00000010ff */
[----:B------:R3:W-:Y:S01]  /*16060*/  MUFU.EX2 R166, R60 ;  /* 0x0000003c00a67308 */ /* 0x0007e20000000800 */
[----:B-1----:R-:W1:Y:S01]  /*16070*/  LDSM.16.MT88.4 R48, [R213+0x900] ;  /* 0x00090000d530783b */ /* 0x002e620000004200 */
[----:B------:R-:W-:Y:S01]  /*16080*/  F2FP.BF16.PACK_AB R53, R250, R251 ;  /* 0x000000fbfa35723e */ /* 0x000fe200000010ff */
[--C-:B--2---:R-:W-:Y:S07]  /*16090*/  FFMA.FTZ R52, R85, c[0x0][0x2d0], -R64.reuse ;  /* 0x0000b40055347a23 */ /* 0x104fee0000010840 */
[----:B------:R2:W-:Y:S01]  /*160a0*/  MUFU.EX2 R167, R52 ;  /* 0x0000003400a77308 */ /* 0x0005e20000000800 */
[----:B---3--:R-:W3:Y:S01]  /*160b0*/  LDSM.16.MT88.4 R60, [R214+0x900] ;  /* 0x00090000d63c783b */ /* 0x008ee20000004200 */
[----:B--2---:R-:W-:Y:S01]  /*160c0*/  F2FP.BF16.PACK_AB R52, R160, R156 ;  /* 0x0000009ca034723e */ /* 0x004fe200000010ff */
[-C--:B-1----:R-:W-:Y:S08]  /*160d0*/  HMMA.16816.F32.BF16 R4, R44, R48.reuse, R4 ;  /* 0x000000302c04723c */ /* 0x082ff00000041804 */
[C---:B------:R-:W-:Y:S07]  /*160e0*/  HMMA.16816.F32.BF16 R8, R52.reuse, R48, R8 ;  /* 0x000000303408723c */ /* 0x040fee0000041808 */
[--C-:B------:R-:W-:Y:S01]  /*160f0*/  FFMA.FTZ R48, R193, c[0x0][0x2d0], -R43.reuse ;  /* 0x0000b400c1307a23 */ /* 0x100fe2000001082b */
[-C--:B------:R-:W-:Y:S03]  /*16100*/  HMMA.16816.F32.BF16 R12, R52, R50.reuse, R12 ;  /* 0x00000032340c723c */ /* 0x080fe6000004180c */
[----:B------:R1:W-:Y:S01]  /*16110*/  MUFU.EX2 R189, R48 ;  /* 0x0000003000bd7308 */ /* 0x0003e20000000800 */
[----:B------:R-:W-:Y:S04]  /*16120*/  MOV R193, R141 ;  /* 0x0000008d00c17202 */ /* 0x000fe80000000f00 */
[C---:B------:R-:W-:Y:S08]  /*16130*/  HMMA.16816.F32.BF16 R16, R44.reuse, R50, R16 ;  /* 0x000000322c10723c */ /* 0x040ff00000041810 */
[-C--:B------:R-:W-:Y:S08]  /*16140*/  HMMA.16816.F32.BF16 R20, R44, R56.reuse, R20 ;  /* 0x000000382c14723c */ /* 0x080ff00000041814 */
[C---:B------:R-:W-:Y:S04]  /*16150*/  HMMA.16816.F32.BF16 R24, R52.reuse, R56, R24 ;  /* 0x000000383418723c */ /* 0x040fe80000041818 */
[----:B-1----:R-:W-:Y:S01]  /*16160*/  FFMA.FTZ R48, R194, c[0x0][0x2d0], -R43 ;  /* 0x0000b400c2307a23 */ /* 0x002fe2000001082b */
[----:B------:R-:W-:Y:S02]  /*16170*/  MOV R194, R95 ;  /* 0x0000005f00c27202 */ /* 0x000fe40000000f00 */
[--C-:B------:R-:W-:Y:S01]  /*16180*/  FFMA.FTZ R56, R83, c[0x0][0x2d0], -R65.reuse ;  /* 0x0000b40053387a23 */ /* 0x100fe20000010841 */
[-C--:B------:R-:W-:Y:S01]  /*16190*/  HMMA.16816.F32.BF16 R28, R52, R58.reuse, R28 ;  /* 0x0000003a341c723c */ /* 0x080fe2000004181c */
[----:B------:R1:W-:Y:S07]  /*161a0*/  MUFU.EX2 R188, R48 ;  /* 0x0000003000bc7308 */ /* 0x0003ee0000000800 */
        /* <DEDUP_REMOVED lines=13> */
[----:B------:R-:W-:Y:S08]  /*16280*/  MOV R192, R140 ;  /* 0x0000008c00c07202 */ /* 0x000ff00000000f00 */
[----:B------:R1:W-:Y:S01]  /*16290*/  MUFU.EX2 R186, R48 ;  /* 0x0000003000ba7308 */ /* 0x0003e20000000800 */
[--C-:B--2---:R-:W-:Y:S09]  /*162a0*/  FFMA.FTZ R56, R87, c[0x0][0x2d0], -R65.reuse ;  /* 0x0000b40057387a23 */ /* 0x104ff20000010841 */
[----:B------:R2:W-:Y:S01]  /*162b0*/  MUFU.EX2 R184, R56 ;  /* 0x0000003800b87308 */ /* 0x0005e20000000800 */
[----:B---3--:R-:W-:Y:S09]  /*162c0*/  FFMA.FTZ R60, R76, c[0x0][0x2d0], -R66 ;  /* 0x0000b4004c3c7a23 */ /* 0x008ff20000010842 */
[----:B------:R3:W-:Y:S01]  /*162d0*/  MUFU.EX2 R180, R60 ;  /* 0x0000003c00b47308 */ /* 0x0007e20000000800 */
[----:B-1----:R-:W-:Y:S09]  /*162e0*/  FFMA.FTZ R48, R82, c[0x0][0x2d0], -R65 ;  /* 0x0000b40052307a23 */ /* 0x002ff20000010841 */
[----:B------:R1:W-:Y:S01]  /*162f0*/  MUFU.EX2 R165, R48 ;  /* 0x0000003000a57308 */ /* 0x0003e20000000800 */
[--C-:B--2---:R-:W-:Y:S01]  /*16300*/  FFMA.FTZ R56, R195, c[0x0][0x2d0], -R43.reuse ;  /* 0x0000b400c3387a23 */ /* 0x104fe2000001082b */
[----:B------:R-:W-:Y:S08]  /*16310*/  MOV R195, R138 ;  /* 0x0000008a00c37202 */ /* 0x000ff00000000f00 */
[----:B------:R2:W-:Y:S01]  /*16320*/  MUFU.EX2 R183, R56 ;  /* 0x0000003800b77308 */ /* 0x0005e20000000800 */
[----:B---3--:R-:W-:Y:S01]  /*16330*/  FFMA.FTZ R60, R197, c[0x0][0x2d0], -R64 ;  /* 0x0000b400c53c7a23 */ /* 0x008fe20000010840 */
[----:B------:R-:W-:Y:S08]  /*16340*/  MOV R197, R176 ;  /* 0x000000b000c57202 */ /* 0x000ff00000000f00 */
[----:B------:R3:W-:Y:S01]  /*16350*/  MUFU.EX2 R176, R60 ;  /* 0x0000003c00b07308 */ /* 0x0007e20000000800 */
[----:B-1----:R-:W1:Y:S01]  /*16360*/  LDSM.16.MT88.4 R48, [R215+0x900] ;  /* 0x00090000d730783b */ /* 0x002e620000004200 */
[--C-:B--2---:R-:W-:Y:S08]  /*16370*/  FFMA.FTZ R56, R72, c[0x0][0x2d0], -R66.reuse ;  /* 0x0000b40048387a23 */ /* 0x104ff00000010842 */
[----:B------:R2:W5:Y:S01]  /*16380*/  MUFU.EX2 R182, R56 ;  /* 0x0000003800b67308 */ /* 0x0005620000000800 */
[----:B---3--:R-:W-:Y:S08]  /*16390*/  LDSM.16.MT88.4 R60, [R214+0x1100] ;  /* 0x00110000d63c783b */ /* 0x008ff00000004200 */
[----:B--2---:R-:W2:Y:S01]  /*163a0*/  LDSM.16.MT88.4 R56, [R213+0x1100] ;  /* 0x00110000d538783b */ /* 0x004ea20000004200 */
[-C--:B-1----:R-:W-:Y:S08]  /*163b0*/  HMMA.16816.F32.BF16 R116, R44, R48.reuse, R116 ;  /* 0x000000302c74723c */ /* 0x082ff00000041874 */
[C---:B------:R-:W-:Y:S07]  /*163c0*/  HMMA.16816.F32.BF16 R120, R52.reuse, R48, R120 ;  /* 0x000000303478723c */ /* 0x040fee0000041878 */
[----:B------:R-:W-:Y:S01]  /*163d0*/  FFMA.FTZ R48, R77, c[0x0][0x2d0], -R66 ;  /* 0x0000b4004d307a23 */ /* 0x000fe20000010842 */
[-C--:B------:R-:W-:Y:S01]  /*163e0*/  HMMA.16816.F32.BF16 R124, R52, R50.reuse, R124 ;  /* 0x00000032347c723c */ /* 0x080fe2000004187c */
[----:B------:R-:W1:Y:S02]  /*163f0*/  LDSM.16.MT88.4 R52, [R216+0x1100] ;  /* 0x00110000d834783b */ /* 0x000e640000004200 */
[----:B------:R3:W2:Y:S01]  /*16400*/  MUFU.EX2 R179, R48 ;  /* 0x0000003000b37308 */ /* 0x0006a20000000800 */
[----:B-----5:R-:W-:Y:S04]  /*16410*/  F2FP.BF16.PACK_AB R49, R181, R182 ;  /* 0x000000b6b531723e */ /* 0x020fe800000010ff */
[----:B------:R-:W-:Y:S07]  /*16420*/  HMMA.16816.F32.BF16 R36, R44, R50, R36 ;  /* 0x000000322c24723c */ /* 0x000fee0000041824 */
[----:B------:R-:W-:Y:S02]  /*16430*/  F2FP.BF16.PACK_AB R44, R190, R252 ;  /* 0x000000fcbe2c723e */ /* 0x000fe400000010ff */
[----:B------:R-:W-:Y:S03]  /*16440*/  F2FP.BF16.PACK_AB R45, R166, R167 ;  /* 0x000000a7a62d723e */ /* 0x000fe600000010ff */
[----:B------:R-:W-:Y:S02]  /*16450*/  F2FP.BF16.PACK_AB R46, R188, R189 ;  /* 0x000000bdbc2e723e */ /* 0x000fe400000010ff */
[----:B------:R-:W-:Y:S02]  /*16460*/  F2FP.BF16.PACK_AB R47, R186, R187 ;  /* 0x000000bbba2f723e */ /* 0x000fe400000010ff */
[----:B------:R-:W-:Y:S01]  /*16470*/  F2FP.BF16.PACK_AB R50, R184, R185 ;  /* 0x000000b9b832723e */ /* 0x000fe200000010ff */
[--C-:B---3--:R-:W-:Y:S01]  /*16480*/  FFMA.FTZ R48, R198, c[0x0][0x2d0], -R43.reuse ;  /* 0x0000b400c6307a23 */ /* 0x108fe2000001082b */
[----:B--2---:R-:W-:Y:S03]  /*16490*/  F2FP.BF16.PACK_AB R51, R179, R180 ;  /* 0x000000b4b333723e */ /* 0x004fe600000010ff */
[-C--:B------:R-:W-:Y:S01]  /*164a0*/  HMMA.16816.F32.BF16 R4, R44, R56.reuse, R4 ;  /* 0x000000382c04723c */ /* 0x080fe20000041804 */
[----:B------:R2:W-:Y:S02]  /*164b0*/  MUFU.EX2 R178, R48 ;  /* 0x0000003000b27308 */ /* 0x0005e40000000800 */
[----:B------:R-:W-:Y:S02]  /*164c0*/  IMAD.MOV.U32 R198, RZ, RZ, R136 ;  /* 0x000000ffffc67224 */ /* 0x000fe400078e0088 */
[----:B--2---:R-:W-:Y:S01]  /*164d0*/  FFMA.FTZ R48, R196, c[0x0][0x2d0], -R64 ;  /* 0x0000b400c4307a23 */ /* 0x004fe20000010840 */
[----:B------:R-:W-:Y:S05]  /*164e0*/  MOV R196, R137 ;  /* 0x0000008900c47202 */ /* 0x000fea0000000f00 */
[----:B------:R2:W-:Y:S02]  /*164f0*/  MUFU.EX2 R177, R48 ;  /* 0x0000003000b17308 */ /* 0x0005e40000000800 */
[----:B--2---:R-:W-:Y:S07]  /*16500*/  F2FP.BF16.PACK_AB R48, R164, R165 ;  /* 0x000000a5a430723e */ /* 0x004fee00000010ff */
[C---:B------:R-:W-:Y:S07]  /*16510*/  HMMA.16816.F32.BF16 R8, R48.reuse, R56, R8 ;  /* 0x000000383008723c */ /* 0x040fee0000041808 */
[--C-:B------:R-:W-:Y:S01]  /*16520*/  FFMA.FTZ R56, R203, c[0x0][0x2d0], -R43.reuse ;  /* 0x0000b400cb387a23 */ /* 0x100fe2000001082b */
[-C--:B------:R-:W-:Y:S04]  /*16530*/  HMMA.16816.F32.BF16 R12, R48, R58.reuse, R12 ;  /* 0x0000003a300c723c */ /* 0x080fe8000004180c */
[----:B------:R-:W-:Y:S02]  /*16540*/  MOV R203, R175 ;  /* 0x000000af00cb7202 */ /* 0x000fe40000000f00 */
[----:B------:R2:W-:Y:S02]  /*16550*/  MUFU.EX2 R175, R56 ;  /* 0x0000003800af7308 */ /* 0x0005e40000000800 */
[C---:B------:R-:W-:Y:S08]  /*16560*/  HMMA.16816.F32.BF16 R16, R44.reuse, R58, R16 ;  /* 0x0000003a2c10723c */ /* 0x040ff00000041810 */
[-C--:B-1----:R-:W-:Y:S08]  /*16570*/  HMMA.16816.F32.BF16 R20, R44, R52.reuse, R20 ;  /* 0x000000342c14723c */ /* 0x082ff00000041814 */
[C---:B------:R-:W-:Y:S04]  /*16580*/  HMMA.16816.F32.BF16 R24, R48.reuse, R52, R24 ;  /* 0x000000343018723c */ /* 0x040fe80000041818 */
[----:B--2---:R-:W-:Y:S04]  /*16590*/  FFMA.FTZ R56, R204, c[0x0][0x2d0], -R43 ;  /* 0x0000b400cc387a23 */ /* 0x004fe8000001082b */
[-C--:B------:R-:W-:Y:S01]  /*165a0*/  HMMA.16816.F32.BF16 R28, R48, R54.reuse, R28 ;  /* 0x00000036301c723c */ /* 0x080fe2000004181c */
[----:B------:R1:W-:Y:S03]  /*165b0*/  MUFU.EX2 R174, R56 ;  /* 0x0000003800ae7308 */ /* 0x0003e60000000800 */
[----:B------:R-:W-:Y:S02]  /*165c0*/  FFMA.FTZ R52, R98, c[0x0][0x2d0], -R65 ;  /* 0x0000b40062347a23 */ /* 0x000fe40000010841 */
[----:B------:R-:W-:Y:S02]  /*165d0*/  IMAD.MOV.U32 R204, RZ, RZ, R142 ;  /* 0x000000ffffcc7224 */ /* 0x000fe400078e008e */
[C---:B------:R-:W-:Y:S03]  /*165e0*/  HMMA.16816.F32.BF16 R100, R44.reuse, R54, R100 ;  /* 0x000000362c64723c */ /* 0x040fe60000041864 */
[----:B------:R2:W-:Y:S01]  /*165f0*/  MUFU.EX2 R133, R52 ;  /* 0x0000003400857308 */ /* 0x0005e20000000800 */
[----:B------:R-:W-:Y:S04]  /*16600*/  IMAD.MOV.U32 R142, RZ, RZ, R135 ;  /* 0x000000ffff8e7224 */ /* 0x000fe800078e0087 */
[-C--:B------:R-:W-:Y:S08]  /*16610*/  HMMA.16816.F32.BF16 R32, R44, R60.reuse, R32 ;  /* 0x0000003c2c20723c */ /* 0x080ff00000041820 */
[C---:B------:R-:W-:Y:S04]  /*16620*/  HMMA.16816.F32.BF16 R104, R48.reuse, R60, R104 ;  /* 0x0000003c3068723c */ /* 0x040fe80000041868 */
[----:B-1----:R-:W-:Y:S01]  /*16630*/  FFMA.FTZ R56, R201, c[0x0][0x2d0], -R64 ;  /* 0x0000b400c9387a23 */ /* 0x002fe20000010840 */
[----:B------:R-:W-:Y:S02]  /*16640*/  MOV R201, R172 ;  /* 0x000000ac00c97202 */ /* 0x000fe40000000f00 */
[----:B------:R-:W-:Y:S01]  /*16650*/  FFMA.FTZ R60, R89, c[0x0][0x2d0], -R66 ;  /* 0x0000b400593c7a23 */ /* 0x000fe20000010842 */
[-C--:B------:R-:W-:Y:S01]  /*16660*/  HMMA.16816.F32.BF16 R108, R48, R62.reuse, R108 ;  /* 0x0000003e306c723c */ /* 0x080fe2000004186c */
[----:B------:R1:W-:Y:S03]  /*16670*/  MUFU.EX2 R172, R56 ;  /* 0x0000003800ac7308 */ /* 0x0003e60000000800 */
[--C-:B--2---:R-:W-:Y:S04]  /*16680*/  FFMA.FTZ R52, R99, c[0x0][0x2d0], -R65.reuse ;  /* 0x0000b40063347a23 */ /* 0x104fe80000010841 */
[C---:B------:R-:W-:Y:S03]  /*16690*/  HMMA.16816.F32.BF16 R112, R44.reuse, R62, R112 ;  /* 0x0000003e2c70723c */ /* 0x040fe60000041870 */
[----:B------:R2:W-:Y:S10]  /*166a0*/  MUFU.EX2 R135, R52 ;  /* 0x0000003400877308 */ /* 0x0005f40000000800 */
[----:B------:R3:W-:Y:S01]  /*166b0*/  MUFU.EX2 R98, R60 ;  /* 0x0000003c00627308 */ /* 0x0007e20000000800 */
[----:B-1----:R-:W-:Y:S01]  /*166c0*/  FFMA.FTZ R56, R202, c[0x0][0x2d0], -R64 ;  /* 0x0000b400ca387a23 */ /* 0x002fe20000010840 */
[----:B------:R-:W-:Y:S08]  /*166d0*/  MOV R202, R173 ;  /* 0x000000ad00ca7202 */ /* 0x000ff00000000f00 */
[----:B------:R1:W-:Y:S01]  /*166e0*/  MUFU.EX2 R173, R56 ;  /* 0x0000003800ad7308 */ /* 0x0003e20000000800 */
[--C-:B--2---:R-:W-:Y:S01]  /*166f0*/  FFMA.FTZ R52, R199, c[0x0][0x2d0], -R65.reuse ;  /* 0x0000b400c7347a23 */ /* 0x104fe20000010841 */
[----:B------:R-:W-:Y:S08]  /*16700*/  MOV R199, R132 ;  /* 0x0000008400c77202 */ /* 0x000ff00000000f00 */
[----:B------:R2:W-:Y:S01]  /*16710*/  MUFU.EX2 R132, R52 ;  /* 0x0000003400847308 */ /* 0x0005e20000000800 */
[----:B---3--:R-:W-:Y:S09]  /*16720*/  FFMA.FTZ R60, R92, c[0x0][0x2d0], -R66 ;  /* 0x0000b4005c3c7a23 */ /* 0x008ff20000010842 */
[----:B------:R3:W-:Y:S01]  /*16730*/  MUFU.EX2 R97, R60 ;  /* 0x0000003c00617308 */ /* 0x0007e20000000800 */
[----:B-1----:R-:W1:Y:S01]  /*16740*/  LDSM.16.MT88.4 R56, [R215+0x1100] ;  /* 0x00110000d738783b */ /* 0x002e620000004200 */
[----:B--2---:R-:W-:Y:S01]  /*16750*/  FFMA.FTZ R52, R200, c[0x0][0x2d0], -R65 ;  /* 0x0000b400c8347a23 */ /* 0x004fe20000010841 */
[----:B------:R-:W-:Y:S07]  /*16760*/  MOV R200, R131 ;  /* 0x0000008300c87202 */ /* 0x000fee0000000f00 */
[----:B------:R2:W5:Y:S01]  /*16770*/  MUFU.EX2 R134, R52 ;  /* 0x0000003400867308 */ /* 0x0005620000000800 */
[----:B---3--:R-:W-:Y:S02]  /*16780*/  FFMA.FTZ R60, R207, c[0x0][0x2d0], -R64 ;  /* 0x0000b400cf3c7a23 */ /* 0x008fe40000010840 */
[----:B------:R-:W-:Y:S02]  /*16790*/  IMAD.MOV.U32 R207, RZ, RZ, R69 ;  /* 0x000000ffffcf7224 */ /* 0x000fe400078e0045 */
[--C-:B--2---:R-:W-:Y:S01]  /*167a0*/  FFMA.FTZ R52, R205, c[0x0][0x2d0], -R43.reuse ;  /* 0x0000b400cd347a23 */ /* 0x104fe2000001082b */
[-C--:B-1----:R-:W-:Y:S01]  /*167b0*/  HMMA.16816.F32.BF16 R116, R44, R56.reuse, R116 ;  /* 0x000000382c74723c */ /* 0x082fe20000041874 */
[----:B------:R-:W2:Y:S03]  /*167c0*/  LDL.LU R205, [R1+0x10] ;  /* 0x0000100001cd7983 */ /* 0x000ea60000300800 */
[----:B------:R1:W-:Y:S04]  /*167d0*/  MUFU.EX2 R131, R52 ;  /* 0x0000003400837308 */ /* 0x0003e80000000800 */
[C---:B------:R-:W-:Y:S07]  /*167e0*/  HMMA.16816.F32.BF16 R120, R48.reuse, R56, R120 ;  /* 0x000000383078723c */ /* 0x040fee0000041878 */
[--C-:B------:R-:W-:Y:S01]  /*167f0*/  FFMA.FTZ R56, R93, c[0x0][0x2d0], -R66.reuse ;  /* 0x0000b4005d387a23 */ /* 0x100fe20000010842 */
[-C--:B------:R-:W-:Y:S01]  /*16800*/  HMMA.16816.F32.BF16 R124, R48, R58.reuse, R124 ;  /* 0x0000003a307c723c */ /* 0x080fe2000004187c */
[----:B------:R3:W-:Y:S06]  /*16810*/  MUFU.EX2 R93, R60 ;  /* 0x0000003c005d7308 */ /* 0x0007ec0000000800 */
[--C-:B------:R-:W-:Y:S01]  /*16820*/  FFMA.FTZ R48, R211, c[0x0][0x2d0], -R43.reuse ;  /* 0x0000b400d3307a23 */ /* 0x100fe2000001082b */
[----:B------:R-:W-:Y:S03]  /*16830*/  HMMA.16816.F32.BF16 R36, R44, R58, R36 ;  /* 0x0000003a2c24723c */ /* 0x000fe60000041824 */
[----:B------:R4:W-:Y:S01]  /*16840*/  MUFU.EX2 R95, R48 ;  /* 0x00000030005f7308 */ /* 0x0009e20000000800 */
[----:B-1----:R-:W-:Y:S01]  /*16850*/  FFMA.FTZ R52, R88, c[0x0][0x2d0], -R66 ;  /* 0x0000b40058347a23 */ /* 0x002fe20000010842 */
[----:B-----5:R-:W-:Y:S01]  /*16860*/  F2FP.BF16.PACK_AB R50, R134, R132 ;  /* 0x000000848632723e */ /* 0x020fe200000010ff */
[----:B------:R-:W-:Y:S01]  /*16870*/  IMAD.MOV.U32 R211, RZ, RZ, R142 ;  /* 0x000000ffffd37224 */ /* 0x000fe200078e008e */
[----:B------:R-:W-:Y:S02]  /*16880*/  F2FP.BF16.PACK_AB R44, R178, R183 ;  /* 0x000000b7b22c723e */ /* 0x000fe400000010ff */
[----:B------:R-:W-:Y:S03]  /*16890*/  F2FP.BF16.PACK_AB R45, R176, R177 ;  /* 0x000000b1b02d723e */ /* 0x000fe600000010ff */
[----:B------:R-:W-:Y:S01]  /*168a0*/  F2FP.BF16.PACK_AB R46, R174, R175 ;  /* 0x000000afae2e723e */ /* 0x000fe200000010ff */
[----:B------:R-:W1:Y:S01]  /*168b0*/  MUFU.EX2 R99, R52 ;  /* 0x0000003400637308 */ /* 0x000e620000000800 */
[----:B------:R-:W-:Y:S02]  /*168c0*/  F2FP.BF16.PACK_AB R47, R173, R172 ;  /* 0x000000acad2f723e */ /* 0x000fe400000010ff */
[----:B------:R-:W-:Y:S01]  /*168d0*/  MOV R142, R68 ;  /* 0x00000044008e7202 */ /* 0x000fe20000000f00 */
[----:B---3--:R-:W-:Y:S06]  /*168e0*/  LDSM.16.MT88.4 R60, [R214+0x1900] ;  /* 0x00190000d63c783b */ /* 0x008fec0000004200 */
[----:B------:R3:W5:Y:S01]  /*168f0*/  MUFU.EX2 R96, R56 ;  /* 0x0000003800607308 */ /* 0x0007620000000800 */
[--C-:B----4-:R-:W-:Y:S02]  /*16900*/  FFMA.FTZ R48, R206, c[0x0][0x2d0], -R64.reuse ;  /* 0x0000b400ce307a23 */ /* 0x110fe40000010840 */
[----:B------:R-:W4:Y:S07]  /*16910*/  LDL.LU R206, [R1+0xc] ;  /* 0x00000c0001ce7983 */ /* 0x000f2e0000300800 */
[----:B------:R5:W-:Y:S01]  /*16920*/  MUFU.EX2 R89, R48 ;  /* 0x0000003000597308 */ /* 0x000be20000000800 */
[----:B------:R-:W4:Y:S01]  /*16930*/  LDL.LU R141, [R1+0x8] ;  /* 0x00000800018d7983 */ /* 0x000f220000300800 */
[----:B-1----:R-:W-:Y:S03]  /*16940*/  F2FP.BF16.PACK_AB R49, R98, R99 ;  /* 0x000000636231723e */ /* 0x002fe600000010ff */
[----:B------:R-:W1:Y:S08]  /*16950*/  LDSM.16.MT88.4 R52, [R213+0x1900] ;  /* 0x00190000d534783b */ /* 0x000e700000004200 */
[----:B---3--:R-:W3:Y:S01]  /*16960*/  LDSM.16.MT88.4 R56, [R216+0x1900] ;  /* 0x00190000d838783b */ /* 0x008ee20000004200 */
[----:B-----5:R-:W-:Y:S02]  /*16970*/  F2FP.BF16.PACK_AB R51, R96, R97 ;  /* 0x000000616033723e */ /* 0x020fe400000010ff */
[----:B------:R-:W-:Y:S01]  /*16980*/  F2FP.BF16.PACK_AB R48, R135, R133 ;  /* 0x000000858730723e */ /* 0x000fe200000010ff */
[-C--:B-1----:R-:W-:Y:S08]  /*16990*/  HMMA.16816.F32.BF16 R4, R44, R52.reuse, R4 ;  /* 0x000000342c04723c */ /* 0x082ff00000041804 */
[C---:B------:R-:W-:Y:S07]  /*169a0*/  HMMA.16816.F32.BF16 R8, R48.reuse, R52, R8 ;  /* 0x000000343008723c */ /* 0x040fee0000041808 */
[--C-:B------:R-:W-:Y:S01]  /*169b0*/  FFMA.FTZ R52, R234, c[0x0][0x2d0], -R43.reuse ;  /* 0x0000b400ea347a23 */ /* 0x100fe2000001082b */
[-C--:B------:R-:W-:Y:S03]  /*169c0*/  HMMA.16816.F32.BF16 R12, R48, R54.reuse, R12 ;  /* 0x00000036300c723c */ /* 0x080fe6000004180c */
[----:B------:R1:W-:Y:S05]  /*169d0*/  MUFU.EX2 R88, R52 ;  /* 0x0000003400587308 */ /* 0x0003ea0000000800 */
[C---:B------:R-:W-:Y:S08]  /*169e0*/  HMMA.16816.F32.BF16 R16, R44.reuse, R54, R16 ;  /* 0x000000362c10723c */ /* 0x040ff00000041810 */
[-C--:B---3--:R-:W-:Y:S08]  /*169f0*/  HMMA.16816.F32.BF16 R20, R44, R56.reuse, R20 ;  /* 0x000000382c14723c */ /* 0x088ff00000041814 */
        /* <DEDUP_REMOVED lines=21> */
[----:B-----5:R-:W-:Y:S09]  /*16b50*/  FFMA.FTZ R60, R78, c[0x0][0x2d0], -R66 ;  /* 0x0000b4004e3c7a23 */ /* 0x020ff20000010842 */
[----:B------:R5:W-:Y:S01]  /*16b60*/  MUFU.EX2 R68, R60 ;  /* 0x0000003c00447308 */ /* 0x000be20000000800 */
[----:B-1----:R-:W-:Y:S09]  /*16b70*/  FFMA.FTZ R52, R208, c[0x0][0x2d0], -R65 ;  /* 0x0000b400d0347a23 */ /* 0x002ff20000010841 */
[----:B------:R1:W-:Y:S01]  /*16b80*/  MUFU.EX2 R83, R52 ;  /* 0x0000003400537308 */ /* 0x0003e20000000800 */
[----:B---3--:R-:W-:Y:S09]  /*16b90*/  FFMA.FTZ R56, R236, c[0x0][0x2d0], -R43 ;  /* 0x0000b400ec387a23 */ /* 0x008ff2000001082b */
[----:B------:R3:W-:Y:S01]  /*16ba0*/  MUFU.EX2 R81, R56 ;  /* 0x0000003800517308 */ /* 0x0007e20000000800 */
[----:B-----5:R-:W-:Y:S09]  /*16bb0*/  FFMA.FTZ R60, R238, c[0x0][0x2d0], -R64 ;  /* 0x0000b400ee3c7a23 */ /* 0x020ff20000010840 */
[----:B------:R5:W-:Y:S01]  /*16bc0*/  MUFU.EX2 R73, R60 ;  /* 0x0000003c00497308 */ /* 0x000be20000000800 */
[----:B-1----:R-:W1:Y:S01]  /*16bd0*/  LDSM.16.MT88.4 R52, [R215+0x1900] ;  /* 0x00190000d734783b */ /* 0x002e620000004200 */
[----:B---3--:R-:W-:Y:S08]  /*16be0*/  FFMA.FTZ R56, R74, c[0x0][0x2d0], -R66 ;  /* 0x0000b4004a387a23 */ /* 0x008ff00000010842 */
[----:B------:R3:W1:Y:S01]  /*16bf0*/  MUFU.EX2 R80, R56 ;  /* 0x0000003800507308 */ /* 0x0006620000000800 */
[----:B-----5:R-:W-:Y:S01]  /*16c00*/  LDSM.16.MT88.4 R60, [R214+0x2100] ;  /* 0x00210000d63c783b */ /* 0x020fe20000004200 */
[----:B--2---:R-:W-:Y:S07]  /*16c10*/  FFMA.FTZ R2, R2, R205, R211 ;  /* 0x000000cd02027223 */ /* 0x004fee00000100d3 */
[----:B---3--:R-:W2:Y:S01]  /*16c20*/  LDSM.16.MT88.4 R56, [R213+0x2100] ;  /* 0x00210000d538783b */ /* 0x008ea20000004200 */
[----:B------:R-:W-:Y:S01]  /*16c30*/  FADD.FTZ R2, R202, R2 ;  /* 0x00000002ca027221 */ /* 0x000fe20000010000 */
[-C--:B-1----:R-:W-:Y:S08]  /*16c40*/  HMMA.16816.F32.BF16 R116, R44, R52.reuse, R116 ;  /* 0x000000342c74723c */ /* 0x082ff00000041874 */
[C---:B------:R-:W-:Y:S07]  /*16c50*/  HMMA.16816.F32.BF16 R120, R48.reuse, R52, R120 ;  /* 0x000000343078723c */ /* 0x040fee0000041878 */
[----:B------:R-:W-:Y:S01]  /*16c60*/  FFMA.FTZ R52, R79, c[0x0][0x2d0], -R66 ;  /* 0x0000b4004f347a23 */ /* 0x000fe20000010842 */
[-C--:B------:R-:W-:Y:S03]  /*16c70*/  HMMA.16816.F32.BF16 R124, R48, R54.reuse, R124 ;  /* 0x00000036307c723c */ /* 0x080fe6000004187c */
[----:B------:R1:W3:Y:S04]  /*16c80*/  MUFU.EX2 R67, R52 ;  /* 0x0000003400437308 */ /* 0x0002e80000000800 */
[----:B------:R-:W-:Y:S01]  /*16c90*/  FFMA.FTZ R48, R240, c[0x0][0x2d0], -R43 ;  /* 0x0000b400f0307a23 */ /* 0x000fe2000001082b */
[----:B------:R-:W-:Y:S04]  /*16ca0*/  HMMA.16816.F32.BF16 R36, R44, R54, R36 ;  /* 0x000000362c24723c */ /* 0x000fe80000041824 */
[----:B------:R-:W-:Y:S01]  /*16cb0*/  F2FP.BF16.PACK_AB R50, R82, R84 ;  /* 0x000000545232723e */ /* 0x000fe200000010ff */
[----:B------:R5:W5:Y:S01]  /*16cc0*/  MUFU.EX2 R76, R48 ;  /* 0x00000030004c7308 */ /* 0x000b620000000800 */
[----:B------:R-:W-:Y:S02]  /*16cd0*/  F2FP.BF16.PACK_AB R49, R77, R80 ;  /* 0x000000504d31723e */ /* 0x000fe400000010ff */
[----:B------:R-:W-:Y:S04]  /*16ce0*/  F2FP.BF16.PACK_AB R44, R95, R131 ;  /* 0x000000835f2c723e */ /* 0x000fe800000010ff */
[----:B------:R-:W-:Y:S02]  /*16cf0*/  F2FP.BF16.PACK_AB R45, R93, R89 ;  /* 0x000000595d2d723e */ /* 0x000fe400000010ff */
[----:B------:R-:W-:Y:S02]  /*16d00*/  F2FP.BF16.PACK_AB R46, R92, R88 ;  /* 0x000000585c2e723e */ /* 0x000fe400000010ff */
[----:B------:R-:W-:Y:S01]  /*16d10*/  F2FP.BF16.PACK_AB R47, R87, R86 ;  /* 0x00000056572f723e */ /* 0x000fe200000010ff */
[----:B-1----:R-:W1:Y:S01]  /*16d20*/  LDSM.16.MT88.4 R52, [R216+0x2100] ;  /* 0x00210000d834783b */ /* 0x002e620000004200 */
[----:B---3--:R-:W-:Y:S01]  /*16d30*/  F2FP.BF16.PACK_AB R51, R67, R68 ;  /* 0x000000444333723e */ /* 0x008fe200000010ff */
[----:B----4-:R-:W-:Y:S04]  /*16d40*/  FFMA.FTZ R40, R40, R206, R207 ;  /* 0x000000ce28287223 */ /* 0x010fe800000100cf */
[-C--:B--2---:R-:W-:Y:S03]  /*16d50*/  HMMA.16816.F32.BF16 R4, R44, R56.reuse, R4 ;  /* 0x000000382c04723c */ /* 0x084fe60000041804 */
[----:B------:R-:W-:Y:S02]  /*16d60*/  FFMA.FTZ R41, R41, R141, R142 ;  /* 0x0000008d29297223 */ /* 0x000fe4000001008e */
[--C-:B-----5:R-:W-:Y:S01]  /*16d70*/  FFMA.FTZ R48, R237, c[0x0][0x2d0], -R64.reuse ;  /* 0x0000b400ed307a23 */ /* 0x120fe20000010840 */
[----:B------:R-:W-:Y:S03]  /*16d80*/  F2FP.BF16.PACK_AB R168, R76, R81 ;  /* 0x000000514ca8723e */ /* 0x000fe600000010ff */
[----:B------:R2:W3:Y:S03]  /*16d90*/  MUFU.EX2 R75, R48 ;  /* 0x00000030004b7308 */ /* 0x0004e60000000800 */
        /* <DEDUP_REMOVED lines=47> */
[----:B------:R-:W-:Y:S06]  /*17090*/  FFMA.FTZ R66, R42, c[0x0][0x2d0], -R66 ;  /* 0x0000b4002a427a23 */ /* 0x000fec0000010842 */
[----:B------:R-:W-:Y:S10]  /*170a0*/  MUFU.EX2 R43, R43 ;  /* 0x0000002b002b7308 */ /* 0x000ff40000000800 */
[----:B------:R-:W2:Y:S02]  /*170b0*/  MUFU.EX2 R66, R66 ;  /* 0x0000004200427308 */ /* 0x000ea40000000800 */
[----:B--2---:R-:W-:Y:S07]  /*170c0*/  F2FP.BF16.PACK_AB R47, R66, R43 ;  /* 0x0000002b422f723e */ /* 0x004fee00000010ff */
        /* <DEDUP_REMOVED lines=8> */
[----:B------:R-:W-:Y:S02]  /*17150*/  FFMA.FTZ R12, R0, R152, R153 ;  /* 0x00000098000c7223 */ /* 0x000fe40000010099 */
[----:B------:R-:W-:Y:S01]  /*17160*/  FADD.FTZ R8, R204, R8 ;  /* 0x00000008cc087221 */ /* 0x000fe20000010000 */
[-C--:B-1----:R-:W-:Y:S03]  /*17170*/  HMMA.16816.F32.BF16 R152, R168, R48.reuse, R20 ;  /* 0x00000030a898723c */ /* 0x082fe60000041814 */
        /* <DEDUP_REMOVED lines=108> */
.L_x_284:
[----:B-1----:R-:W3:Y:S04]  /*17840*/  LDL.LU R0, [R1+0x8] ;  /* 0x0000080001007983 */ /* 0x002ee80000300800 */
[----:B--2---:R-:W2:Y:S04]  /*17850*/  LDL.LU R4, [R1+0xc] ;  /* 0x00000c0001047983 */ /* 0x004ea80000300800 */
[----:B------:R-:W4:Y:S04]  /*17860*/  LDL.LU R9, [R1+0x10] ;  /* 0x0000100001097983 */ /* 0x000f280000300800 */
[----:B------:R-:W5:Y:S01]  /*17870*/  LDL.LU R2, [R1+0x14] ;  /* 0x0000140001027983 */ /* 0x000f620000300800 */
[----:B------:R-:W-:-:S02]  /*17880*/  MOV R37, 0xff800000 ;  /* 0xff80000000257802 */ /* 0x000fc40000000f00 */
[----:B------:R-:W-:Y:S02]  /*17890*/  MOV R38, 0xff800000 ;  /* 0xff80000000267802 */ /* 0x000fe40000000f00 */
[----:B------:R-:W-:Y:S02]  /*178a0*/  MOV R39, 0xff800000 ;  /* 0xff80000000277802 */ /* 0x000fe40000000f00 */
[----:B------:R-:W-:Y:S02]  /*178b0*/  MOV R40, 0xff800000 ;  /* 0xff80000000287802 */ /* 0x000fe40000000f00 */
[----:B------:R-:W-:Y:S01]  /*178c0*/  PLOP3.LUT P4, PT, PT, PT, PT, 0x8, 0x0 ;  /* 0x000000000000781c */ /* 0x000fe20003f8e170 */
[----:B---3--:R-:W1:Y:S04]  /*178d0*/  SHFL.BFLY PT, R5, R0, 0x2, 0x1f ;  /* 0x0c401f0000057f89 */ /* 0x008e6800000e0000 */
[----:B--2---:R-:W2:Y:S04]  /*178e0*/  SHFL.BFLY PT, R6, R4, 0x2, 0x1f ;  /* 0x0c401f0004067f89 */ /* 0x004ea800000e0000 */
[----:B----4-:R-:W3:Y:S04]  /*178f0*/  SHFL.BFLY PT, R7, R9, 0x2, 0x1f ;  /* 0x0c401f0009077f89 */ /* 0x010ee800000e0000 */
[----:B-----5:R-:W4:Y:S01]  /*17900*/  SHFL.BFLY PT, R8, R2, 0x2, 0x1f ;  /* 0x0c401f0002087f89 */ /* 0x020f2200000e0000 */
[----:B-1----:R-:W-:-:S02]  /*17910*/  FADD.FTZ R5, R5, R0 ;  /* 0x0000000005057221 */ /* 0x002fc40000010000 */
[----:B--2---:R-:W-:-:S03]  /*17920*/  FADD.FTZ R6, R6, R4 ;  /* 0x0000000406067221 */ /* 0x004fc60000010000 */
[----:B------:R-:W1:Y:S01]  /*17930*/  SHFL.BFLY PT, R0, R5, 0x1, 0x1f ;  /* 0x0c201f0005007f89 */ /* 0x000e6200000e0000 */
[----:B---3--:R-:W-:-:S03]  /*17940*/  FADD.FTZ R7, R7, R9 ;  /* 0x0000000907077221 */ /* 0x008fc60000010000 */
[----:B------:R-:W2:Y:S01]  /*17950*/  SHFL.BFLY PT, R4, R6, 0x1, 0x1f ;  /* 0x0c201f0006047f89 */ /* 0x000ea200000e0000 */
[----:B----4-:R-:W-:-:S03]  /*17960*/  FADD.FTZ R8, R8, R2 ;  /* 0x0000000208087221 */ /* 0x010fc60000010000 */
[----:B------:R-:W3:Y:S04]  /*17970*/  SHFL.BFLY PT, R2, R7, 0x1, 0x1f ;  /* 0x0c201f0007027f89 */ /* 0x000ee800000e0000 */
[----:B------:R-:W4:Y:S01]  /*17980*/  SHFL.BFLY PT, R9, R8, 0x1, 0x1f ;  /* 0x0c201f0008097f89 */ /* 0x000f2200000e0000 */
[----:B-1----:R-:W-:Y:S01]  /*17990*/  FADD.FTZ R5, R5, R0 ;  /* 0x0000000005057221 */ /* 0x002fe20000010000 */
[----:B------:R-:W-:Y:S01]  /*179a0*/  MOV R0, RZ ;  /* 0x000000ff00007202 */ /* 0x000fe20000000f00 */
[----:B--2---:R-:W-:-:S03]  /*179b0*/  FADD.FTZ R6, R6, R4 ;  /* 0x0000000406067221 */ /* 0x004fc60000010000 */
[----:B------:R-:W-:Y:S02]  /*179c0*/  FSETP.NE.FTZ.AND P3, PT, R5, RZ, PT ;  /* 0x000000ff0500720b */ /* 0x000fe40003f75000 */
[----:B------:R-:W-:Y:S01]  /*179d0*/  MOV R4, RZ ;  /* 0x000000ff00047202 */ /* 0x000fe20000000f00 */
[----:B---3--:R-:W-:Y:S01]  /*179e0*/  FADD.FTZ R7, R7, R2 ;  /* 0x0000000207077221 */ /* 0x008fe20000010000 */
[----:B------:R-:W-:Y:S02]  /*179f0*/  FSETP.NE.FTZ.AND P2, PT, R6, RZ, PT ;  /* 0x000000ff0600720b */ /* 0x000fe40003f55000 */
[----:B------:R-:W-:Y:S01]  /*17a00*/  MOV R2, RZ ;  /* 0x000000ff00027202 */ /* 0x000fe20000000f00 */
[----:B----4-:R-:W-:Y:S01]  /*17a10*/  FADD.FTZ R8, R9, R8 ;  /* 0x0000000809087221 */ /* 0x010fe20000010000 */
[----:B------:R-:W-:-:S05]  /*17a20*/  FSETP.NE.FTZ.AND P1, PT, R7, RZ, PT ;  /* 0x000000ff0700720b */ /* 0x000fca0003f35000 */
        /* <DEDUP_REMOVED lines=90> */
.L_x_226:
[----:B------:R-:W-:Y:S05]  /*17fd0*/  @P4 BRA `(.L_x_302) ;  /* 0x0000131000004947 */ /* 0x000fea0003800000 */
        /* <DEDUP_REMOVED lines=121> */
.L_x_303:
[----:B----4-:R-:W-:Y:S01]  /*18770*/  IMAD.MOV.U32 R4, RZ, RZ, c[0x0][0x4e8] ;  /* 0x00013a00ff047624 */ /* 0x010fe200078e00ff */
[----:B------:R-:W-:Y:S01]  /*18780*/  LEA.HI R6, R18, R18, RZ, 0x1 ;  /* 0x0000001212067211 */ /* 0x000fe200078f08ff */
[----:B------:R-:W1:Y:S01]  /*18790*/  S2R R19, SR_CTAID.Y ;  /* 0x0000000000137919 */ /* 0x000e620000002600 */
[----:B------:R-:W-:Y:S01]  /*187a0*/  SHF.R.S32.HI R8, RZ, 0x1f, R35 ;  /* 0x0000001fff087819 */ /* 0x000fe20000011423 */
[----:B------:R-:W-:Y:S01]  /*187b0*/  IMAD R7, R3, c[0x0][0x3a0], RZ ;  /* 0x0000e80003077a24 */ /* 0x000fe200078e02ff */
[----:B------:R-:W-:Y:S01]  /*187c0*/  LOP3.LUT R0, R6, 0x1ffffffe, RZ, 0xc0, !PT ;  /* 0x1ffffffe06007812 */ /* 0x000fe200078ec0ff */
[----:B------:R-:W2:Y:S01]  /*187d0*/  S2R R23, SR_CTAID.X ;  /* 0x0000000000177919 */ /* 0x000ea20000002500 */
[----:B------:R-:W-:Y:S01]  /*187e0*/  ISETP.NE.AND P2, PT, R4, 0x1, PT ;  /* 0x000000010400780c */ /* 0x000fe20003f45270 */
[----:B------:R-:W-:Y:S01]  /*187f0*/  IMAD.SHL.U32 R6, R6, 0x20, RZ ;  /* 0x0000002006067824 */ /* 0x000fe200078e00ff */
[----:B------:R-:W-:Y:S01]  /*18800*/  LOP3.LUT R4, R36, 0xffffffe0, RZ, 0xc0, !PT ;  /* 0xffffffe024047812 */ /* 0x000fe200078ec0ff */
[----:B------:R-:W-:Y:S01]  /*18810*/  IMAD.IADD R11, R18, 0x1, -R0 ;  /* 0x00000001120b7824 */ /* 0x000fe200078e0a00 */
[----:B------:R-:W-:Y:S01]  /*18820*/  LEA.HI R20, R42, R41, RZ, 0x3 ;  /* 0x000000292a147211 */ /* 0x000fe200078f18ff */
[----:B------:R-:W-:Y:S01]  /*18830*/  IMAD R7, R2, c[0x0][0x3a4], R7 ;  /* 0x0000e90002077a24 */ /* 0x000fe200078e0207 */
[----:B------:R-:W-:Y:S01]  /*18840*/  LEA.HI R8, R8, R35, RZ, 0x2 ;  /* 0x0000002308087211 */ /* 0x000fe200078f10ff */
[----:B------:R-:W-:Y:S01]  /*18850*/  IMAD.IADD R0, R41, 0x1, -R4 ;  /* 0x0000000129007824 */ /* 0x000fe200078e0a04 */
[----:B------:R-:W-:-:S02]  /*18860*/  LOP3.LUT R5, R20, 0xfffffff8, RZ, 0xc0, !PT ;  /* 0xfffffff814057812 */ /* 0x000fc400078ec0ff */
[----:B------:R-:W-:Y:S02]  /*18870*/  LOP3.LUT R9, R8, 0xffffffc, RZ, 0xc0, !PT ;  /* 0x0ffffffc08097812 */ /* 0x000fe400078ec0ff */
[----:B------:R-:W-:Y:S01]  /*18880*/  SHF.R.S32.HI R10, RZ, 0x1f, R0 ;  /* 0x0000001fff0a7819 */ /* 0x000fe20000011400 */
[----:B------:R-:W-:Y:S01]  /*18890*/  IMAD.IADD R13, R41, 0x1, -R5 ;  /* 0x00000001290d7824 */ /* 0x000fe200078e0a05 */
[----:B------:R-:W-:Y:S01]  /*188a0*/  LOP3.LUT R8, R6, 0xffffffc0, RZ, 0xc0, !PT ;  /* 0xffffffc006087812 */ /* 0x000fe200078ec0ff */
[----:B------:R-:W-:Y:S01]  /*188b0*/  IMAD.WIDE.U32 R4, R2, c[0x0][0x3a0], RZ ;  /* 0x0000e80002047a25 */ /* 0x000fe200078e00ff */
[----:B------:R-:W-:Y:S02]  /*188c0*/  LEA.HI R10, R10, R0, RZ, 0x2 ;  /* 0x000000000a0a7211 */ /* 0x000fe400078f10ff */
[----:B------:R-:W-:Y:S01]  /*188d0*/  LOP3.LUT P1, RZ, R0, 0x3, RZ, 0xc0, !PT ;  /* 0x0000000300ff7812 */ /* 0x000fe2000782c0ff */
[----:B------:R-:W-:Y:S01]  /*188e0*/  IMAD.IADD R0, R35, 0x1, -R9 ;  /* 0x0000000123007824 */ /* 0x000fe200078e0a09 */
[----:B------:R-:W-:Y:S01]  /*188f0*/  SHF.R.S32.HI R6, RZ, 0x2, R10 ;  /* 0x00000002ff067819 */ /* 0x000fe2000001140a */
[----:B------:R-:W-:Y:S01]  /*18900*/  IMAD.IADD R5, R5, 0x1, R7 ;  /* 0x0000000105057824 */ /* 0x000fe200078e0207 */
[----:B-1----:R-:W-:Y:S01]  /*18910*/  SHF.R.S32.HI R7, RZ, 0x1f, R19 ;  /* 0x0000001fff077819 */ /* 0x002fe20000011413 */
[----:B------:R-:W-:Y:S01]  /*18920*/  IMAD R8, R11, 0x8, R8 ;  /* 0x000000080b087824 */ /* 0x000fe200078e0208 */
[----:B------:R-:W-:Y:S01]  /*18930*/  SHF.R.S32.HI R20, RZ, 0x3, R20 ;  /* 0x00000003ff147819 */ /* 0x000fe20000011414 */
[----:B------:R-:W-:Y:S01]  /*18940*/  IMAD R16, R0, 0x10, R6 ;  /* 0x0000001000107824 */ /* 0x000fe200078e0206 */
[----:B------:R-:W-:Y:S01]  /*18950*/  LEA.HI R22, R42, R41, RZ, 0x6 ;  /* 0x000000292a167211 */ /* 0x000fe200078f30ff */
[----:B------:R-:W-:-:S02]  /*18960*/  IMAD R9, R7, c[0x0][0x490], RZ ;  /* 0x0001240007097a24 */ /* 0x000fc400078e02ff */
[----:B------:R-:W-:Y:S02]  /*18970*/  IMAD.IADD R0, R16, 0x1, R8 ;  /* 0x0000000110007824 */ /* 0x000fe400078e0208 */
[----:B------:R-:W-:Y:S02]  /*18980*/  IMAD R12, R7, c[0x0][0x3e8], RZ ;  /* 0x0000fa00070c7a24 */ /* 0x000fe400078e02ff */
[----:B------:R-:W-:Y:S02]  /*18990*/  IMAD.SHL.U32 R7, R20, 0x40, RZ ;  /* 0x0000004014077824 */ /* 0x000fe400078e00ff */
[----:B--2---:R-:W-:Y:S02]  /*189a0*/  IMAD R6, R23, 0x80, R0 ;  /* 0x0000008017067824 */ /* 0x004fe400078e0200 */
[----:B------:R-:W-:Y:S01]  /*189b0*/  IMAD.WIDE.U32 R14, R19, c[0x0][0x490], R2 ;  /* 0x00012400130e7a25 */ /* 0x000fe200078e0002 */
[----:B------:R-:W-:-:S03]  /*189c0*/  LOP3.LUT R7, R7, 0x1c0, RZ, 0xc0, !PT ;  /* 0x000001c007077812 */ /* 0x000fc600078ec0ff */
[----:B------:R-:W-:Y:S02]  /*189d0*/  IMAD R9, R19, c[0x0][0x494], R9 ;  /* 0x0001250013097a24 */ /* 0x000fe400078e0209 */
        /* <DEDUP_REMOVED lines=34> */
[----:B------:R-:W-:-:S03]  /*18c00*/  IMAD.WIDE.U32 R4, R7, c[0x0][0x488], R4 ;  /* 0x0001220007047a25 */ /* 0x000fc600078e0004 */
[----:B------:R-:W-:Y:S01]  /*18c10*/  SHF.R.S32.HI R13, RZ, 0x1f, R6 ;  /* 0x0000001fff0d7819 */ /* 0x000fe20000011406 */
[----:B------:R-:W-:Y:S01]  /*18c20*/  IMAD R9, R7, c[0x0][0x48c], R0 ;  /* 0x0001230007097a24 */ /* 0x000fe200078e0200 */
[----:B------:R-:W-:Y:S01]  /*18c30*/  LEA R7, P0, R4, c[0x0][0x450], 0x2 ;  /* 0x0001140004077a11 */ /* 0x000fe200078010ff */
[----:B------:R-:W-:-:S04]  /*18c40*/  IMAD.WIDE.U32 R2, R10, c[0x0][0x3f0], R2 ;  /* 0x0000fc000a027a25 */ /* 0x000fc800078e0002 */
[----:B------:R-:W-:Y:S01]  /*18c50*/  IMAD.IADD R5, R5, 0x1, R9 ;  /* 0x0000000105057824 */ /* 0x000fe200078e0209 */
[----:B------:R-:W-:Y:S01]  /*18c60*/  SHFL.IDX PT, R14, R7, 0x1, 0x1c1f ;  /* 0x003c1f00070e7f89 */ /* 0x000fe200000e0000 */
[----:B------:R-:W-:Y:S02]  /*18c70*/  IMAD R0, R13, c[0x0][0x3e0], RZ ;  /* 0x0000f8000d007a24 */ /* 0x000fe400078e02ff */
[----:B------:R-:W-:Y:S01]  /*18c80*/  IMAD.MOV R10, RZ, RZ, -R6 ;  /* 0x000000ffff0a7224 */ /* 0x000fe200078e0a06 */
[----:B------:R-:W-:Y:S01]  /*18c90*/  LEA.HI.X R4, R4, c[0x0][0x454], R5, 0x2, P0 ;  /* 0x0001150004047a11 */ /* 0x000fe200000f1405 */
[----:B------:R-:W-:Y:S02]  /*18ca0*/  IMAD R9, R6, c[0x0][0x3e4], R0 ;  /* 0x0000f90006097a24 */ /* 0x000fe400078e0200 */
        /* <DEDUP_REMOVED lines=12> */
[----:B------:R-:W-:Y:S02]  /*18d70*/  SHFL.IDX PT, R12, R7, 0x2, 0x1c1f ;  /* 0x005c1f00070c7f89 */ /* 0x000fe400000e0000 */
[----:B------:R-:W-:Y:S01]  /*18d80*/  IMAD R6, R6, c[0x0][0x3d8], RZ ;  /* 0x0000f60006067a24 */ /* 0x000fe200078e02ff */
[----:B------:R-:W-:Y:S01]  /*18d90*/  ISETP.GE.OR P3, PT, R9, R0, P1 ;  /* 0x000000000900720c */ /* 0x000fe20000f66670 */
[----:B------:R-:W2:Y:S01]  /*18da0*/  SHFL.IDX PT, R13, R4, 0x2, 0x1c1f ;  /* 0x005c1f00040d7f89 */ /* 0x000ea200000e0000 */
[----:B------:R-:W-:-:S02]  /*18db0*/  IMAD.SHL.U32 R9, R22, 0x8, RZ ;  /* 0x0000000816097824 */ /* 0x000fc400078e00ff */
[----:B------:R-:W-:Y:S01]  /*18dc0*/  IMAD R19, R18, c[0x0][0x3dc], R6 ;  /* 0x0000f70012137a24 */ /* 0x000fe200078e0206 */
[----:B------:R3:W-:Y:S04]  /*18dd0*/  SHFL.IDX PT, R11, R4, 0x3, 0x1c1f ;  /* 0x007c1f00040b7f89 */ /* 0x0007e800000e0000 */
[----:B------:R4:W2:Y:S04]  /*18de0*/  SHFL.IDX PT, R10, R7, 0x3, 0x1c1f ;  /* 0x007c1f00070a7f89 */ /* 0x0008a800000e0000 */
[----:B-1----:R-:W-:Y:S04]  /*18df0*/  @!P4 ST.E [R16.64], R37 ;  /* 0x000000251000c985 */ /* 0x002fe8000c10192c */
[----:B------:R-:W-:Y:S01]  /*18e00*/  @!P3 ST.E [R14.64], R38 ;  /* 0x000000260e00b985 */ /* 0x000fe2000c10192c */
[----:B---3--:R-:W-:-:S04]  /*18e10*/  IADD3 R4, R5, 0x40, RZ ;  /* 0x0000004005047810 */ /* 0x008fc80007ffe0ff */
[-C--:B------:R-:W-:Y:S01]  /*18e20*/  ISETP.GE.OR P2, PT, R4, R0.reuse, P1 ;  /* 0x000000000400720c */ /* 0x080fe20000f46670 */
[----:B----4-:R-:W-:Y:S01]  /*18e30*/  IMAD.WIDE.U32 R6, R18, c[0x0][0x3d8], R2 ;  /* 0x0000f60012067a25 */ /* 0x010fe200078e0002 */
[----:B------:R-:W-:Y:S02]  /*18e40*/  IADD3 R18, R5, 0x48, RZ ;  /* 0x0000004805127810 */ /* 0x000fe40007ffe0ff */
[----:B------:R-:W-:Y:S01]  /*18e50*/  LOP3.LUT R5, R21, 0x7ffffe00, R9, 0xf8, !PT ;  /* 0x7ffffe0015057812 */ /* 0x000fe200078ef809 */
[----:B------:R-:W-:Y:S01]  /*18e60*/  IMAD.IADD R3, R7, 0x1, R19 ;  /* 0x0000000107037824 */ /* 0x000fe200078e0213 */
[----:B------:R-:W-:Y:S01]  /*18e70*/  LEA R4, P0, R6, c[0x0][0x380], 0x1 ;  /* 0x0000e00006047a11 */ /* 0x000fe200078008ff */
[----:B------:R-:W-:Y:S01]  /*18e80*/  IMAD R2, R23, 0x80, R20 ;  /* 0x0000008017027824 */ /* 0x000fe200078e0214 */
[-C--:B------:R-:W-:Y:S01]  /*18e90*/  ISETP.GE.OR P1, PT, R18, R0.reuse, P1 ;  /* 0x000000001200720c */ /* 0x080fe20000f26670 */
[----:B------:R-:W-:Y:S01]  /*18ea0*/  IMAD.SHL.U32 R5, R5, 0x2, RZ ;  /* 0x0000000205057824 */ /* 0x000fe200078e00ff */
[----:B------:R-:W-:Y:S01]  /*18eb0*/  LEA.HI.X R3, R6, c[0x0][0x384], R3, 0x1, P0 ;  /* 0x0000e10006037a11 */ /* 0x000fe200000f0c03 */
[----:B------:R-:W-:Y:S01]  /*18ec0*/  SHFL.IDX PT, R7, R4, 0x1, 0x181f ;  /* 0x00381f0004077f89 */ /* 0x000fe200000e0000 */
[----:B------:R-:W-:-:S02]  /*18ed0*/  ISETP.GE.OR P3, PT, R2, R0, P6 ;  /* 0x000000000200720c */ /* 0x000fc40003766670 */
[C---:B------:R-:W-:Y:S01]  /*18ee0*/  IADD3 R6, R2.reuse, 0x10, RZ ;  /* 0x0000001002067810 */ /* 0x040fe20007ffe0ff */
[----:B--2---:R-:W-:Y:S01]  /*18ef0*/  @!P2 ST.E [R12.64], R39 ;  /* 0x000000270c00a985 */ /* 0x004fe2000c10192c */
[----:B------:R-:W-:Y:S02]  /*18f00*/  IADD3 R32, R2, 0x40, RZ ;  /* 0x0000004002207810 */ /* 0x000fe40007ffe0ff */
[-C--:B------:R-:W-:Y:S01]  /*18f10*/  ISETP.GE.OR P2, PT, R6, R0.reuse, P6 ;  /* 0x000000000600720c */ /* 0x080fe20003746670 */
[----:B------:R-:W1:Y:S01]  /*18f20*/  SHFL.IDX PT, R12, R4, RZ, 0x181f ;  /* 0x00181fff040c7589 */ /* 0x000e6200000e0000 */
[C---:B------:R-:W-:Y:S02]  /*18f30*/  IADD3 R6, R2.reuse, 0x20, RZ ;  /* 0x0000002002067810 */ /* 0x040fe40007ffe0ff */
[----:B------:R-:W-:Y:S01]  /*18f40*/  IADD3 R54, R2, 0x60, RZ ;  /* 0x0000006002367810 */ /* 0x000fe20007ffe0ff */
[----:B------:R-:W2:Y:S04]  /*18f50*/  SHFL.IDX PT, R9, R3, RZ, 0x181f ;  /* 0x00181fff03097589 */ /* 0x000ea800000e0000 */
[----:B------:R3:W-:Y:S01]  /*18f60*/  @!P1 ST.E [R10.64], R40 ;  /* 0x000000280a009985 */ /* 0x0007e2000c10192c */
[----:B------:R-:W-:-:S02]  /*18f70*/  ISETP.GE.OR P1, PT, R6, R0, P6 ;  /* 0x000000000600720c */ /* 0x000fc40003726670 */
[----:B------:R-:W-:Y:S01]  /*18f80*/  IADD3 R6, R2, 0x30, RZ ;  /* 0x0000003002067810 */ /* 0x000fe20007ffe0ff */
[----:B------:R-:W-:Y:S03]  /*18f90*/  LDS.128 R24, [R5+0x80] ;  /* 0x0000800005187984 */ /* 0x000fe60000000c00 */
[----:B------:R-:W-:Y:S01]  /*18fa0*/  ISETP.GE.OR P0, PT, R6, R0, P6 ;  /* 0x000000000600720c */ /* 0x000fe20003706670 */
[----:B------:R-:W4:Y:S04]  /*18fb0*/  SHFL.IDX PT, R11, R3, 0x1, 0x181f ;  /* 0x00381f00030b7f89 */ /* 0x000f2800000e0000 */
[----:B------:R-:W4:Y:S04]  /*18fc0*/  SHFL.IDX PT, R14, R4, 0x2, 0x181f ;  /* 0x00581f00040e7f89 */ /* 0x000f2800000e0000 */
[----:B------:R-:W4:Y:S01]  /*18fd0*/  SHFL.IDX PT, R44, R3, 0x2, 0x181f ;  /* 0x00581f00032c7f89 */ /* 0x000f2200000e0000 */
[----:B-1----:R-:W-:-:S03]  /*18fe0*/  @!P3 LEA R12, P5, R8, R12, 0x1 ;  /* 0x0000000c080cb211 */ /* 0x002fc600078a08ff */
[----:B------:R-:W1:Y:S01]  /*18ff0*/  SHFL.IDX PT, R15, R4, 0x3, 0x181f ;  /* 0x00781f00040f7f89 */ /* 0x000e6200000e0000 */
[----:B--2---:R-:W-:Y:S02]  /*19000*/  @!P3 LEA.HI.X R13, R8, R9, R53, 0x1, P5 ;  /* 0x00000009080db211 */ /* 0x004fe400028f0c35 */
[----:B------:R-:W-:Y:S01]  /*19010*/  ISETP.GE.OR P5, PT, R32, R0, P6 ;  /* 0x000000002000720c */ /* 0x000fe200037a6670 */
[----:B------:R-:W-:Y:S01]  /*19020*/  LDS.128 R20, [R5+0x880] ;  /* 0x0008800005147984 */ /* 0x000fe20000000c00 */
[----:B---3--:R-:W-:-:S03]  /*19030*/  @!P2 LEA R10, P4, R8, R7, 0x1 ;  /* 0x00000007080aa211 */ /* 0x008fc600078808ff */
[----:B------:R-:W-:Y:S04]  /*19040*/  LDS.128 R16, [R5+0x1080] ;  /* 0x0010800005107984 */ /* 0x000fe80000000c00 */
[----:B------:R-:W2:Y:S01]  /*19050*/  SHFL.IDX PT, R45, R3, 0x3, 0x181f ;  /* 0x00781f00032d7f89 */ /* 0x000ea200000e0000 */
[----:B----4-:R-:W-:-:S03]  /*19060*/  @!P2 LEA.HI.X R11, R8, R11, R53, 0x1, P4 ;  /* 0x0000000b080ba211 */ /* 0x010fc600020f0c35 */
[----:B------:R-:W3:Y:S01]  /*19070*/  LDS.128 R28, [R5+0x1880] ;  /* 0x00188000051c7984 */ /* 0x000ee20000000c00 */
[----:B------:R-:W-:-:S03]  /*19080*/  @!P1 LEA R6, P4, R8, R14, 0x1 ;  /* 0x0000000e08069211 */ /* 0x000fc600078808ff */
[----:B------:R-:W-:Y:S01]  /*19090*/  LDS.128 R32, [R5+0x2080] ;  /* 0x0020800005207984 */ /* 0x000fe20000000c00 */
[--C-:B------:R-:W-:Y:S02]  /*190a0*/  @!P1 LEA.HI.X R7, R8, R44, R53.reuse, 0x1, P4 ;  /* 0x0000002c08079211 */ /* 0x100fe400020f0c35 */
[----:B------:R-:W-:Y:S01]  /*190b0*/  IADD3 R44, R2, 0x50, RZ ;  /* 0x00000050022c7810 */ /* 0x000fe20007ffe0ff */
[----:B------:R-:W-:Y:S01]  /*190c0*/  LDS.128 R36, [R5+0x2880] ;  /* 0x0028800005247984 */ /* 0x000fe20000000c00 */
[----:B-1----:R-:W-:Y:S02]  /*190d0*/  @!P0 LEA R14, P4, R8, R15, 0x1 ;  /* 0x0000000f080e8211 */ /* 0x002fe400078808ff */
[----:B------:R-:W-:Y:S01]  /*190e0*/  IADD3 R2, R2, 0x70, RZ ;  /* 0x0000007002027810 */ /* 0x000fe20007ffe0ff */
[----:B------:R-:W-:Y:S04]  /*190f0*/  LDS.128 R40, [R5+0x3080] ;  /* 0x0030800005287984 */ /* 0x000fe80000000c00 */
[----:B------:R-:W1:Y:S04]  /*19100*/  SHFL.IDX PT, R48, R4, 0x4, 0x181f ;  /* 0x00981f0004307f89 */ /* 0x000e6800000e0000 */
[----:B------:R-:W4:Y:S01]  /*19110*/  SHFL.IDX PT, R9, R4, 0x5, 0x181f ;  /* 0x00b81f0004097f89 */ /* 0x000f2200000e0000 */
[----:B--2---:R-:W-:-:S02]  /*19120*/  @!P0 LEA.HI.X R15, R8, R45, R53, 0x1, P4 ;  /* 0x0000002d080f8211 */ /* 0x004fc400020f0c35 */
[-C--:B------:R-:W-:Y:S01]  /*19130*/  ISETP.GE.OR P4, PT, R44, R0.reuse, P6 ;  /* 0x000000002c00720c */ /* 0x080fe20003786670 */
[----:B------:R-:W-:Y:S04]  /*19140*/  SHFL.IDX PT, R49, R4, 0x6, 0x181f ;  /* 0x00d81f0004317f89 */ /* 0x000fe800000e0000 */
[----:B------:R-:W2:Y:S04]  /*19150*/  SHFL.IDX PT, R52, R3, 0x4, 0x181f ;  /* 0x00981f0003347f89 */ /* 0x000ea800000e0000 */
[----:B------:R-:W1:Y:S04]  /*19160*/  SHFL.IDX PT, R51, R3, 0x5, 0x181f ;  /* 0x00b81f0003337f89 */ /* 0x000e6800000e0000 */
[----:B------:R-:W1:Y:S04]  /*19170*/  SHFL.IDX PT, R50, R3, 0x6, 0x181f ;  /* 0x00d81f0003327f89 */ /* 0x000e6800000e0000 */
[----:B------:R-:W2:Y:S04]  /*19180*/  LDS.128 R44, [R5+0x3880] ;  /* 0x00388000052c7984 */ /* 0x000ea80000000c00 */
[----:B------:R1:W-:Y:S01]  /*19190*/  @!P3 ST.E.128 [R12.64], R24 ;  /* 0x000000180c00b985 */ /* 0x0003e2000c101d2c */
[----:B------:R-:W-:-:S02]  /*191a0*/  ISETP.GE.OR P3, PT, R54, R0, P6 ;  /* 0x000000003600720c */ /* 0x000fc40003766670 */
[----:B------:R-:W-:Y:S01]  /*191b0*/  ISETP.GE.OR P6, PT, R2, R0, P6 ;  /* 0x000000000200720c */ /* 0x000fe200037c6670 */
[----:B------:R4:W-:Y:S04]  /*191c0*/  @!P2 ST.E.128 [R10.64], R20 ;  /* 0x000000140a00a985 */ /* 0x0009e8000c101d2c */
[----:B------:R2:W-:Y:S04]  /*191d0*/  @!P1 ST.E.128 [R6.64], R16 ;  /* 0x0000001006009985 */ /* 0x0005e8000c101d2c */
[----:B---3--:R3:W-:Y:S04]  /*191e0*/  @!P0 ST.E.128 [R14.64], R28 ;  /* 0x0000001c0e008985 */ /* 0x0087e8000c101d2c */
[----:B------:R-:W2:Y:S04]  /*191f0*/  SHFL.IDX PT, R4, R4, 0x7, 0x181f ;  /* 0x00f81f0004047f89 */ /* 0x000ea800000e0000 */
[----:B------:R-:W3:Y:S01]  /*19200*/  SHFL.IDX PT, R3, R3, 0x7, 0x181f ;  /* 0x00f81f0003037f89 */ /* 0x000ee200000e0000 */
[----:B-1----:R-:W-:-:S02]  /*19210*/  @!P5 LEA R12, P2, R8, R48, 0x1 ;  /* 0x00000030080cd211 */ /* 0x002fc400078408ff */
[C---:B----4-:R-:W-:Y:S02]  /*19220*/  @!P4 LEA R10, P1, R8.reuse, R9, 0x1 ;  /* 0x00000009080ac211 */ /* 0x050fe400078208ff */
[C-C-:B--2---:R-:W-:Y:S02]  /*19230*/  @!P5 LEA.HI.X R13, R8.reuse, R52, R53.reuse, 0x1, P2 ;  /* 0x00000034080dd211 */ /* 0x144fe400010f0c35 */
[C---:B------:R-:W-:Y:S02]  /*19240*/  @!P3 LEA R6, P0, R8.reuse, R49, 0x1 ;  /* 0x000000310806b211 */ /* 0x040fe400078008ff */
[C-C-:B------:R-:W-:Y:S01]  /*19250*/  @!P4 LEA.HI.X R11, R8.reuse, R51, R53.reuse, 0x1, P1 ;  /* 0x00000033080bc211 */ /* 0x140fe200008f0c35 */
[----:B------:R1:W-:Y:S01]  /*19260*/  @!P5 ST.E.128 [R12.64], R32 ;  /* 0x000000200c00d985 */ /* 0x0003e2000c101d2c */
[----:B------:R-:W-:-:S03]  /*19270*/  @!P3 LEA.HI.X R7, R8, R50, R53, 0x1, P0 ;  /* 0x000000320807b211 */ /* 0x000fc600000f0c35 */
[----:B------:R1:W-:Y:S04]  /*19280*/  @!P4 ST.E.128 [R10.64], R36 ;  /* 0x000000240a00c985 */ /* 0x0003e8000c101d2c */
[----:B------:R1:W-:Y:S01]  /*19290*/  @!P3 ST.E.128 [R6.64], R40 ;  /* 0x000000280600b985 */ /* 0x0003e2000c101d2c */
[----:B------:R-:W-:Y:S05]  /*192a0*/  @P6 EXIT ;  /* 0x000000000000694d */ /* 0x000fea0003800000 */
[----:B---3--:R-:W-:-:S04]  /*192b0*/  LEA R2, P0, R8, R4, 0x1 ;  /* 0x0000000408027211 */ /* 0x008fc800078008ff */
[----:B------:R-:W-:-:S05]  /*192c0*/  LEA.HI.X R3, R8, R3, R53, 0x1, P0 ;  /* 0x0000000308037211 */ /* 0x000fca00000f0c35 */
[----:B------:R-:W-:Y:S01]  /*192d0*/  ST.E.128 [R2.64], R44 ;  /* 0x0000002c02007985 */ /* 0x000fe2000c101d2c */
[----:B------:R-:W-:Y:S05]  /*192e0*/  EXIT ;  /* 0x000000000000794d */ /* 0x000fea0003800000 */
.L_x_302:
        /* <DEDUP_REMOVED lines=19> */
.L_x_304:
[----:B-1----:R-:W1:Y:S01]  /*19420*/  S2R R12, SR_TID.X ;  /* 0x00000000000c7919 */ /* 0x002e620000002100 */
[----:B------:R-:W-:Y:S01]  /*19430*/  SHF.R.S32.HI R0, RZ, 0x1f, R8 ;  /* 0x0000001fff007819 */ /* 0x000fe20000011408 */
[----:B------:R-:W-:Y:S01]  /*19440*/  BSSY B0, `(.L_x_305) ;  /* 0x0000028000007945 */ /* 0x000fe20003800000 */
[----:B------:R-:W-:-:S02]  /*19450*/  SEL R10, R8, RZ, !P1 ;  /* 0x000000ff080a7207 */ /* 0x000fc40004800000 */
[----:B------:R-:W-:Y:S02]  /*19460*/  SEL R11, R0, RZ, !P1 ;  /* 0x000000ff000b7207 */ /* 0x000fe40004800000 */
[----:B-1----:R-:W-:-:S13]  /*19470*/  ISETP.GT.AND P0, PT, R12, 0x7f, PT ;  /* 0x0000007f0c00780c */ /* 0x002fda0003f04270 */
        /* <DEDUP_REMOVED lines=36> */
.L_x_306:
[----:B------:R-:W-:Y:S05]  /*196c0*/  BSYNC B0 ;  /* 0x0000000000007941 */ /* 0x000fea0003800000 */
.L_x_305:
        /* <DEDUP_REMOVED lines=103> */
.L_x_307:
        /* <DEDUP_REMOVED lines=12> */
.L_x_739:


//--------------------- .text._ZN7cutlass13device_kernelIN5flash19enable_sm80_to_sm89INS1_16FlashAttnFwdSm80INS1_25CollectiveMainloopFwdSm80ILi4ELi1ELb0EN4cute5tupleIJNS5_1CILi128EEENS7_ILi96EEENS7_ILi64EEEEEELi64ENS_10bfloat16_tEfNS_4arch4Sm80ELb0ELb1ELb0ELb1ELb0ELb1ELb1ELb0EEENS1_21CollectiveEpilogueFwdINS6_IJS8_SA_S9_EEENS6_IJNS7_ILi1EEESI_SI_EEESC_SE_Li128ELb1ELb1ELb0ELb0EEENS1_19SingleTileSchedulerILb1ELb0ELb1ELi128EEEEEEEEEvNT_6ParamsE --------------------------
	.section	.text._ZN7cutlass13device_kernelIN5flash19enable_sm80_to_sm89INS1_16FlashAttnFwdSm80INS1_25CollectiveMainloopFwdSm80ILi4ELi1ELb0EN4cute5tupleIJNS5_1CILi128EEENS7_ILi96EEENS7_ILi64EEEEEELi64ENS_10bfloat16_tEfNS_4arch4Sm80ELb0ELb1ELb0ELb1ELb0ELb1ELb1ELb0EEENS1_21CollectiveEpilogueFwdINS6_IJS8_SA_S9_EEENS6_IJNS7_ILi1EEESI_SI_EEESC_SE_Li128ELb1ELb1ELb0ELb0EEENS1_19SingleTileSchedulerILb1ELb0ELb1ELi128EEEEEEEEEvNT_6ParamsE,"ax",@progbits
	.sectioninfo	@"SHI_REGISTERS=255"
	.align	128
.text._ZN7cutlass13device_kernelIN5flash19enable_sm80_to_sm89INS1_16FlashAttnFwdSm80INS1_25CollectiveMainloopFwdSm80ILi4ELi1ELb0EN4cute5tupleIJNS5_1CILi128EEENS7_ILi96EEENS7_ILi64EEEEEELi64ENS_10bfloat16_tEfNS_4arch4Sm80ELb0ELb1ELb0ELb1ELb0ELb1ELb1ELb0EEENS1_21CollectiveEpilogueFwdINS6_IJS8_SA_S9_EEENS6_IJNS7_ILi1EEESI_SI_EEESC_SE_Li128ELb1ELb1ELb0ELb0EEENS1_19SingleTileSchedulerILb1ELb0ELb1ELi128EEEEEEEEEvNT_6ParamsE:
        .type           _ZN7cutlass13device_kernelIN5flash19enable_sm80_to_sm89INS1_16FlashAttnFwdSm80INS1_25CollectiveMainloopFwdSm80ILi4ELi1ELb0EN4cute5tupleIJNS5_1CILi128EEENS7_ILi96EEENS7_ILi64EEEEEELi64ENS_10bfloat16_tEfNS_4arch4Sm80ELb0ELb1ELb0ELb1ELb0ELb1ELb1ELb0EEENS1_21CollectiveEpilogueFwdINS6_IJS8_SA_S9_EEENS6_IJNS7_ILi1EEESI_SI_EEESC_SE_Li128ELb1ELb1ELb0ELb0EEENS1_19SingleTileSchedulerILb1ELb0ELb1ELi128EEEEEEEEEvNT_6ParamsE,@function
        .size           _ZN7cutlass13device_kernelIN5flash19enable_sm80_to_sm89INS1_16FlashAttnFwdSm80INS1_25CollectiveMainloopFwdSm80ILi4ELi1ELb0EN4cute5tupleIJNS5_1CILi128EEENS7_ILi96EEENS7_ILi64EEEEEELi64ENS_10bfloat16_tEfNS_4arch4Sm80ELb0ELb1ELb0ELb1ELb0ELb1ELb1ELb0EEENS1_21CollectiveEpilogueFwdINS6_IJS8_SA_S9_EEENS6_IJNS7_ILi1EEESI_SI_EEESC_SE_Li128ELb1ELb1ELb0ELb0EEENS1_19SingleTileSchedulerILb1ELb0ELb1ELi128EEEEEEEEEvNT_6ParamsE,(.L_x_740 - _ZN7cutlass13device_kernelIN5flash19enable_sm80_to_sm89INS1_16FlashAttnFwdSm80INS1_25CollectiveMainloopFwdSm80ILi4ELi1ELb0EN4cute5tupleIJNS5_1CILi128EEENS7_ILi96EEENS7_ILi64EEEEEELi64ENS_10bfloat16_tEfNS_4arch4Sm80ELb0ELb1ELb0ELb1ELb0ELb1ELb1ELb0EEENS1_21CollectiveEpilogueFwdINS6_IJS8_SA_S9_EEENS6_IJNS7_ILi1EEESI_SI_EEESC_SE_Li128ELb1ELb1ELb0ELb0EEENS1_19SingleTileSchedulerILb1ELb0ELb1ELi128EEEEEEEEEvNT_6ParamsE)
        .other          _ZN7cutlass13device_kernelIN5flash19enable_sm80_to_sm89INS1_16FlashAttnFwdSm80INS1_25CollectiveMainloopFwdSm80ILi4ELi1ELb0EN4cute5tupleIJNS5_1CILi128EEENS7_ILi96EEENS7_ILi64EEEEEELi64ENS_10bfloat16_tEfNS_4arch4Sm80ELb0ELb1ELb0ELb1ELb0ELb1ELb1ELb0EEENS1_21CollectiveEpilogueFwdINS6_IJS8_SA_S9_EEENS6_IJNS7_ILi1EEESI_SI_EEESC_SE_Li128ELb1ELb1ELb0ELb0EEENS1_19SingleTileSchedulerILb1ELb0ELb1ELi128EEEEEEEEEvNT_6ParamsE,@"STO_CUDA_ENTRY STV_DEFAULT"
_ZN7cutlass13device_kernelIN5flash19enable_sm80_to_sm89INS1_16FlashAttnFwdSm80INS1_25CollectiveMainloopFwdSm80ILi4ELi1ELb0EN4cute5tupleIJNS5_1CILi128EEENS7_ILi96EEENS7_ILi64EEEEEELi64ENS_10bfloat16_tEfNS_4arch4Sm80ELb0ELb1ELb0ELb1ELb0ELb1ELb1ELb0EEENS1_21CollectiveEpilogueFwdINS6_IJS8_SA_S9_EEENS6_IJNS7_ILi1EEESI_SI_EEESC_SE_Li128ELb1ELb1ELb0ELb0EEENS1_19SingleTileSchedulerILb1ELb0ELb1ELi128EEEEEEEEEvNT_6ParamsE:
        /* <DEDUP_REMOVED lines=17> */
.L_x_309:
        /* <DEDUP_REMOVED lines=8> */
.L_x_311:
[----:B------:R-:W-:-:S04]  /*0190*/  MOV R0, c[0x0][0x54c] ;  /* 0x0001530000007a02 */ /* 0x000fc80000000f00 */
.L_x_310:
[----:B------:R-:W-:Y:S01]  /*01a0*/  USHF.L.U32 UR4, UR4, 0x7, URZ ;  /* 0x0000000704047899 */ /* 0x000fe2000800063f */
[----:B-----5:R-:W-:-:S05]  /*01b0*/  IMAD R0, R0, c[0x0][0x548], RZ ;  /* 0x0001520000007a24 */ /* 0x020fca00078e02ff */
[----:B------:R-:W-:-:S04]  /*01c0*/  MOV R12, UR4 ;  /* 0x00000004000c7c02 */ /* 0x000fc80008000f00 */
[----:B------:R-:W-:-:S04]  /*01d0*/  ISETP.GE.AND P0, PT, R12, R0, PT ;  /* 0x000000000c00720c */ /* 0x000fc80003f06270 */
[----:B------:R-:W-:-:S05]  /*01e0*/  SEL R0, R5, 0xffffffff, !P0 ;  /* 0xffffffff05007807 */ /* 0x000fca0004000000 */
[----:B------:R2:W-:Y:S01]  /*01f0*/  STL [R1+0x64], R0 ;  /* 0x0000640001007387 */ /* 0x0005e20000100800 */
[----:B------:R-:W-:Y:S05]  /*0200*/  BRA `(.L_x_312) ;  /* 0x0000014000007947 */ /* 0x000fea0003800000 */
.L_x_308:
[----:B------:R-:W-:-:S04]  /*0210*/  ISETP.NE.U32.AND P0, PT, RZ, c[0x0][0x568], PT ;  /* 0x00015a00ff007a0c */ /* 0x000fc80003f05070 */
[----:B------:R-:W-:-:S13]  /*0220*/  ISETP.NE.AND.EX P0, PT, RZ, c[0x0][0x56c], PT, P0 ;  /* 0x00015b00ff007a0c */ /* 0x000fda0003f05300 */
[----:B------:R-:W-:Y:S05]  /*0230*/  @!P0 BRA `(.L_x_313) ;  /* 0x0000002000008947 */ /* 0x000fea0003800000 */
[----:B------:R1:W5:Y:S01]  /*0240*/  LDG.E R0, [R2.64] ;  /* 0x0000000802007981 */ /* 0x000362000c1e1900 */
[----:B------:R-:W-:Y:S05]  /*0250*/  BRA `(.L_x_314) ;  /* 0x0000009000007947 */ /* 0x000fea0003800000 */
.L_x_313:
        /* <DEDUP_REMOVED lines=8> */
.L_x_315:
[----:B------:R-:W-:-:S04]  /*02e0*/  MOV R0, c[0x0][0x54c] ;  /* 0x0001530000007a02 */ /* 0x000fc80000000f00 */
.L_x_314:
[----:B------:R-:W-:Y:S01]  /*02f0*/  USHF.L.U32 UR4, UR4, 0x7, URZ ;  /* 0x0000000704047899 */ /* 0x000fe2000800063f */
[----:B-----5:R-:W-:-:S05]  /*0300*/  IMAD R0, R0, c[0x0][0x548], RZ ;  /* 0x0001520000007a24 */ /* 0x020fca00078e02ff */
[----:B------:R-:W-:-:S04]  /*0310*/  MOV R12, UR4 ;  /* 0x00000004000c7c02 */ /* 0x000fc80008000f00 */
[----:B------:R-:W-:-:S04]  /*0320*/  ISETP.GE.AND P0, PT, R12, R0, PT ;  /* 0x000000000c00720c */ /* 0x000fc80003f06270 */
[----:B------:R-:W-:-:S05]  /*0330*/  SEL R0, R5, 0xffffffff, !P0 ;  /* 0xffffffff05007807 */ /* 0x000fca0004000000 */
[----:B------:R2:W-:Y:S04]  /*0340*/  STL [R1+0x64], R0 ;  /* 0x0000640001007387 */ /* 0x0005e80000100800 */
.L_x_312:
[----:B------:R-:W3:Y:S02]  /*0350*/  LDL R15, [R1+0x64] ;  /* 0x00006400010f7983 */ /* 0x000ee40000100800 */
[----:B---3--:R-:W-:-:S13]  /*0360*/  ISETP.GE.AND P0, PT, R15, RZ, PT ;  /* 0x000000ff0f00720c */ /* 0x008fda0003f06270 */
[----:B------:R-:W-:Y:S05]  /*0370*/  @!P0 EXIT ;  /* 0x000000000000894d */ /* 0x000fea0003800000 */
[----:B------:R-:W-:Y:S01]  /*0380*/  ISETP.NE.U32.AND P0, PT, RZ, c[0x0][0x370], PT ;  /* 0x0000dc00ff007a0c */ /* 0x000fe20003f05070 */
[----:B--2---:R-:W-:Y:S01]  /*0390*/  IMAD.MOV.U32 R0, RZ, RZ, c[0x0][0x168] ;  /* 0x00005a00ff007624 */ /* 0x004fe200078e00ff */
[----:B------:R-:W-:Y:S01]  /*03a0*/  ISETP.NE.U32.AND P1, PT, RZ, c[0x0][0x360], PT ;  /* 0x0000d800ff007a0c */ /* 0x000fe20003f25070 */
[----:B------:R-:W-:Y:S01]  /*03b0*/  CS2R R166, SRZ ;  /* 0x0000000000a67805 */ /* 0x000fe2000001ff00 */
[----:B------:R-:W-:Y:S01]  /*03c0*/  ISETP.NE.AND.EX P2, PT, RZ, c[0x0][0x374], PT, P0 ;  /* 0x0000dd00ff007a0c */ /* 0x000fe20003f45300 */
[----:B------:R-:W-:Y:S01]  /*03d0*/  IMAD.MOV.U32 R13, RZ, RZ, RZ ;  /* 0x000000ffff0d7224 */ /* 0x000fe200078e00ff */
[----:B------:R-:W-:Y:S01]  /*03e0*/  ISETP.NE.AND.EX P0, PT, RZ, c[0x0][0x364], PT, P1 ;  /* 0x0000d900ff007a0c */ /* 0x000fe20003f05310 */
[CC--:B------:R-:W-:Y:S01]  /*03f0*/  IMAD.WIDE R6, R15.reuse, R14.reuse, c[0x0][0x348] ;  /* 0x0000d2000f067625 */ /* 0x0c0fe200078e020e */
[----:B------:R-:W-:Y:S02]  /*0400*/  ISETP.NE.U32.AND P1, PT, RZ, c[0x0][0x348], PT ;  /* 0x0000d200ff007a0c */ /* 0x000fe40003f25070 */
[----:B------:R-:W-:Y:S01]  /*0410*/  ISETP.NE.U32.AND P4, PT, RZ, c[0x0][0x350], PT ;  /* 0x0000d400ff007a0c */ /* 0x000fe20003f85070 */
[----:B------:R-:W-:Y:S01]  /*0420*/  IMAD.WIDE R4, R15, R14, c[0x0][0x350] ;  /* 0x0000d4000f047625 */ /* 0x000fe200078e020e */
[----:B------:R-:W-:-:S02]  /*0430*/  ISETP.NE.U32.AND P3, PT, RZ, c[0x0][0x358], PT ;  /* 0x0000d600ff007a0c */ /* 0x000fc40003f65070 */
[----:B------:R-:W-:Y:S01]  /*0440*/  ISETP.NE.AND.EX P1, PT, RZ, c[0x0][0x34c], PT, P1 ;  /* 0x0000d300ff007a0c */ /* 0x000fe20003f25310 */
[CC--:B-1----:R-:W-:Y:S01]  /*0450*/  IMAD.WIDE R2, R15.reuse, R14.reuse, c[0x0][0x358] ;  /* 0x0000d6000f027625 */ /* 0x0c2fe200078e020e */
[----:B------:R-:W-:Y:S02]  /*0460*/  ISETP.NE.AND.EX P4, PT, RZ, c[0x0][0x354], PT, P4 ;  /* 0x0000d500ff007a0c */ /* 0x000fe40003f85340 */
[----:B------:R-:W-:Y:S01]  /*0470*/  ISETP.NE.AND.EX P3, PT, RZ, c[0x0][0x35c], PT, P3 ;  /* 0x0000d700ff007a0c */ /* 0x000fe20003f65330 */
[CC--:B------:R-:W-:Y:S01]  /*0480*/  @P0 IMAD.WIDE R8, R15.reuse, R14.reuse, c[0x0][0x360] ;  /* 0x0000d8000f080625 */ /* 0x0c0fe200078e020e */
[----:B------:R-:W1:Y:S03]  /*0490*/  S2R R35, SR_CTAID.Y ;  /* 0x0000000000237919 */ /* 0x000e660000002600 */
[----:B------:R-:W-:Y:S01]  /*04a0*/  IMAD.MOV.U32 R168, RZ, RZ, RZ ;  /* 0x000000ffffa87224 */ /* 0x000fe200078e00ff */
[----:B------:R-:W2:Y:S01]  /*04b0*/  @P0 LDG.E R0, [R8.64] ;  /* 0x0000000808000981 */ /* 0x000ea2000c1e1900 */
[----:B------:R-:W-:-:S03]  /*04c0*/  @P2 IMAD.WIDE R10, R15, R14, c[0x0][0x370] ;  /* 0x0000dc000f0a2625 */ /* 0x000fc600078e020e */
[----:B------:R3:W5:Y:S04]  /*04d0*/  @P1 LDG.E R167, [R6.64] ;  /* 0x0000000806a71981 */ /* 0x000768000c1e1900 */
[----:B------:R3:W5:Y:S04]  /*04e0*/  @P4 LDG.E R166, [R4.64] ;  /* 0x0000000804a64981 */ /* 0x000768000c1e1900 */
[----:B------:R3:W5:Y:S04]  /*04f0*/  @P3 LDG.E R13, [R2.64] ;  /* 0x00000008020d3981 */ /* 0x000768000c1e1900 */
[----:B------:R4:W5:Y:S01]  /*0500*/  @P2 LDG.E R168, [R10.64] ;  /* 0x000000080aa82981 */ /* 0x000962000c1e1900 */
[----:B-1----:R-:W-:Y:S01]  /*0510*/  SHF.R.S32.HI R188, RZ, 0x1f, R35 ;  /* 0x0000001fffbc7819 */ /* 0x002fe20000011423 */
[----:B----4-:R-:W-:-:S02]  /*0520*/  IMAD.MOV.U32 R10, RZ, RZ, c[0x0][0x1d0] ;  /* 0x00007400ff0a7624 */ /* 0x010fc400078e00ff */
[----:B--2---:R1:W-:Y:S01]  /*0530*/  STL [R1+0x2c], R0 ;  /* 0x00002c0001007387 */ /* 0x0043e20000100800 */
[----:B------:R-:W-:Y:S02]  /*0540*/  IMAD.MOV.U32 R9, RZ, RZ, R0 ;  /* 0x000000ffff097224 */ /* 0x000fe400078e0000 */
[----:B-1----:R-:W-:Y:S01]  /*0550*/  IMAD.MOV.U32 R0, RZ, RZ, c[0x0][0x228] ;  /* 0x00008a00ff007624 */ /* 0x002fe200078e00ff */
[----:B------:R-:W-:Y:S05]  /*0560*/  @P0 BRA `(.L_x_316) ;  /* 0x0000005000000947 */ /* 0x000fea0003800000 */
[----:B---3--:R-:W-:Y:S05]  /*0570*/  @!P1 BRA `(.L_x_316) ;  /* 0x0000004000009947 */ /* 0x008fea0003800000 */
[----:B------:R1:W2:Y:S04]  /*0580*/  LDG.E R8, [R6.64] ;  /* 0x0000000806087981 */ /* 0x0002a8000c1e1900 */
[----:B-1----:R-:W2:Y:S02]  /*0590*/  LDG.E R6, [R6.64+0x4] ;  /* 0x0000040806067981 */ /* 0x002ea4000c1e1900 */
[----:B--2---:R-:W-:-:S05]  /*05a0*/  IADD3 R9, -R8, R6, RZ ;  /* 0x0000000608097210 */ /* 0x004fca0007ffe1ff */
[----:B------:R1:W-:Y:S02]  /*05b0*/  STL [R1+0x2c], R9 ;  /* 0x00002c0901007387 */ /* 0x0003e40000100800 */
.L_x_316:
[----:B---3--:R-:W-:-:S04]  /*05c0*/  ISETP.NE.U32.AND P0, PT, RZ, c[0x0][0x368], PT ;  /* 0x0000da00ff007a0c */ /* 0x008fc80003f05070 */
[----:B------:R-:W-:-:S13]  /*05d0*/  ISETP.NE.AND.EX P0, PT, RZ, c[0x0][0x36c], PT, P0 ;  /* 0x0000db00ff007a0c */ /* 0x000fda0003f05300 */
[----:B------:R-:W-:Y:S05]  /*05e0*/  @!P0 BRA `(.L_x_317) ;  /* 0x0000003000008947 */ /* 0x000fea0003800000 */
[----:B------:R-:W-:-:S05]  /*05f0*/  IMAD.WIDE R4, R15, R14, c[0x0][0x368] ;  /* 0x0000da000f047625 */ /* 0x000fca00078e020e */
[----:B------:R2:W5:Y:S01]  /*0600*/  LDG.E R10, [R4.64] ;  /* 0x00000008040a7981 */ /* 0x000562000c1e1900 */
[----:B------:R-:W-:Y:S05]  /*0610*/  BRA `(.L_x_318) ;  /* 0x0000004000007947 */ /* 0x000fea0003800000 */
.L_x_317:
[----:B------:R-:W-:Y:S05]  /*0620*/  @!P4 BRA `(.L_x_318) ;  /* 0x000000300000c947 */ /* 0x000fea0003800000 */
[----:B------:R2:W3:Y:S04]  /*0630*/  LDG.E R6, [R4.64] ;  /* 0x0000000804067981 */ /* 0x0004e8000c1e1900 */
[----:B--2---:R-:W3:Y:S02]  /*0640*/  LDG.E R4, [R4.64+0x4] ;  /* 0x0000040804047981 */ /* 0x004ee4000c1e1900 */
[----:B---3--:R-:W-:Y:S02]  /*0650*/  IADD3 R10, -R6, R4, RZ ;  /* 0x00000004060a7210 */ /* 0x008fe40007ffe1ff */
.L_x_318:
[----:B--2---:R2:W3:Y:S04]  /*0660*/  @P3 LDG.E R5, [R2.64] ;  /* 0x0000000802053981 */ /* 0x0044e8000c1e1900 */
[----:B------:R2:W3:Y:S01]  /*0670*/  @P3 LDG.E R4, [R2.64+0x4] ;  /* 0x0000040802043981 */ /* 0x0004e2000c1e1900 */
[----:B------:R-:W-:Y:S01]  /*0680*/  ISETP.NE.U32.AND P0, PT, RZ, c[0x0][0x378], PT ;  /* 0x0000de00ff007a0c */ /* 0x000fe20003f05070 */
[----:B------:R-:W-:-:S02]  /*0690*/  IMAD.MOV.U32 R6, RZ, RZ, c[0x0][0x2c4] ;  /* 0x0000b100ff067624 */ /* 0x000fc400078e00ff */
[----:B-----5:R-:W-:Y:S01]  /*06a0*/  IMAD.MOV.U32 R147, RZ, RZ, R10 ;  /* 0x000000ffff937224 */ /* 0x020fe200078e000a */
[----:B------:R-:W-:Y:S02]  /*06b0*/  ISETP.NE.AND.EX P0, PT, RZ, c[0x0][0x37c], PT, P0 ;  /* 0x0000df00ff007a0c */ /* 0x000fe40003f05300 */
[----:B------:R-:W-:Y:S01]  /*06c0*/  ISETP.NE.AND P2, PT, R6, 0x1, PT ;  /* 0x000000010600780c */ /* 0x000fe20003f45270 */
[----:B------:R-:W-:Y:S02]  /*06d0*/  IMAD.IADD R6, R10, 0x1, -R168 ;  /* 0x000000010a067824 */ /* 0x000fe400078e0aa8 */
[----:B------:R-:W-:Y:S02]  /*06e0*/  IMAD.MOV.U32 R209, RZ, RZ, R12 ;  /* 0x000000ffffd17224 */ /* 0x000fe400078e000c */
[----:B------:R-:W-:-:S06]  /*06f0*/  IMAD.MOV.U32 R7, RZ, RZ, c[0x0][0x32c] ;  /* 0x0000cb00ff077624 */ /* 0x000fcc00078e00ff */
[----:B--2---:R-:W-:-:S05]  /*0700*/  @P0 IMAD.WIDE R2, R15, R14, c[0x0][0x378] ;  /* 0x0000de000f020625 */ /* 0x004fca00078e020e */
[----:B------:R2:W5:Y:S01]  /*0710*/  @P0 LDG.E R147, [R2.64] ;  /* 0x0000000802930981 */ /* 0x000562000c1e1900 */
[----:B------:R-:W-:Y:S02]  /*0720*/  ISETP.GE.AND P1, PT, R7, 0x1, PT ;  /* 0x000000010700780c */ /* 0x000fe40003f26270 */
[----:B------:R-:W-:-:S04]  /*0730*/  LOP3.LUT R229, R229, 0xffefffff, RZ, 0xc0, !PT ;  /* 0xffefffffe5e57812 */ /* 0x000fc800078ec0ff */
[----:B------:R-:W-:-:S04]  /*0740*/  @P2 LOP3.LUT R229, R229, 0x100000, RZ, 0xfc, !PT ;  /* 0x00100000e5e52812 */ /* 0x000fc800078efcff */
[----:B------:R-:W-:-:S04]  /*0750*/  LOP3.LUT R229, R229, 0xfff7ffff, RZ, 0xc0, !PT ;  /* 0xfff7ffffe5e57812 */ /* 0x000fc800078ec0ff */
[----:B------:R-:W-:Y:S02]  /*0760*/  @P1 LOP3.LUT R229, R229, 0x80000, RZ, 0xfc, !PT ;  /* 0x00080000e5e51812 */ /* 0x000fe400078efcff */
[----:B--2---:R-:W-:-:S05]  /*0770*/  @P2 IADD3 R2, R209, 0x7f, RZ ;  /* 0x0000007fd1022810 */ /* 0x004fca0007ffe0ff */
[----:B------:R-:W-:Y:S01]  /*0780*/  @P2 IMAD.HI.U32 R3, R2, c[0x0][0x2c8], RZ ;  /* 0x0000b20002032a27 */ /* 0x000fe200078e00ff */
[----:B------:R-:W-:-:S04]  /*0790*/  IADD3 R2, R12, 0x7f, RZ ;  /* 0x0000007f0c027810 */ /* 0x000fc80007ffe0ff */
[----:B------:R-:W-:Y:S01]  /*07a0*/  @P2 SHF.R.U32.HI R2, RZ, c[0x0][0x2cc], R3 ;  /* 0x0000b300ff022a19 */ /* 0x000fe20000011603 */
[----:B---3--:R-:W-:-:S04]  /*07b0*/  @P3 IMAD.IADD R0, R4, 0x1, -R5 ;  /* 0x0000000104003824 */ /* 0x008fc800078e0a05 */
[----:B------:R-:W-:-:S05]  /*07c0*/  IMAD.IADD R8, R6, 0x1, R0 ;  /* 0x0000000106087824 */ /* 0x000fca00078e0200 */
[----:B------:R2:W-:Y:S01]  /*07d0*/  STL [R1+0x28], R8 ;  /* 0x0000280801007387 */ /* 0x0005e20000100800 */
[----:B------:R-:W-:-:S05]  /*07e0*/  IADD3 R178, R8, 0x1, -R9 ;  /* 0x0000000108b27810 */ /* 0x000fca0007ffe809 */
[----:B------:R-:W-:-:S05]  /*07f0*/  IMAD.IADD R2, R178, 0x1, R2 ;  /* 0x00000001b2027824 */ /* 0x000fca00078e0202 */
[----:B------:R-:W-:Y:S01]  /*0800*/  IADD3 R5, R2, c[0x0][0x328], RZ ;  /* 0x0000ca0002057a10 */ /* 0x000fe20007ffe0ff */
[----:B------:R-:W-:Y:S05]  /*0810*/  @!P1 BRA `(.L_x_319) ;  /* 0x000000e000009947 */ /* 0x000fea0003800000 */
[C---:B------:R-:W-:Y:S02]  /*0820*/  ISETP.GT.AND P0, PT, R2.reuse, RZ, PT ;  /* 0x000000ff0200720c */ /* 0x040fe40003f04270 */
[----:B------:R-:W-:-:S11]  /*0830*/  IADD3 R3, R2, -0x1, RZ ;  /* 0xffffffff02037810 */ /* 0x000fd60007ffe0ff */
[----:B------:R-:W-:Y:S05]  /*0840*/  @P0 BRA `(.L_x_320) ;  /* 0x0000006000000947 */ /* 0x000fea0003800000 */
[----:B------:R-:W-:Y:S01]  /*0850*/  ISETP.NE.AND P0, PT, R7, 0x1, PT ;  /* 0x000000010700780c */ /* 0x000fe20003f05270 */
[----:B------:R-:W-:-:S12]  /*0860*/  IMAD.MOV R2, RZ, RZ, -R2 ;  /* 0x000000ffff027224 */ /* 0x000fd800078e0a02 */
[----:B------:R-:W-:-:S05]  /*0870*/  @P0 IMAD.HI.U32 R3, R2, c[0x0][0x330], RZ ;  /* 0x0000cc0002030a27 */ /* 0x000fca00078e00ff */
[----:B------:R-:W-:-:S04]  /*0880*/  @P0 SHF.R.U32.HI R2, RZ, c[0x0][0x334], R3 ;  /* 0x0000cd00ff020a19 */ /* 0x000fc80000011603 */
[----:B------:R-:W-:Y:S01]  /*0890*/  LOP3.LUT R3, RZ, R2, RZ, 0x33, !PT ;  /* 0x00000002ff037212 */ /* 0x000fe200078e33ff */
[----:B------:R-:W-:Y:S05]  /*08a0*/  BRA `(.L_x_321) ;  /* 0x0000003000007947 */ /* 0x000fea0003800000 */
.L_x_320:
[----:B------:R-:W-:-:S13]  /*08b0*/  ISETP.NE.AND P0, PT, R7, 0x1, PT ;  /* 0x000000010700780c */ /* 0x000fda0003f05270 */
[----:B------:R-:W-:-:S05]  /*08c0*/  @P0 IMAD.HI.U32 R2, R3, c[0x0][0x330], RZ ;  /* 0x0000cc0003020a27 */ /* 0x000fca00078e00ff */
[----:B------:R-:W-:-:S05]  /*08d0*/  @P0 SHF.R.U32.HI R3, RZ, c[0x0][0x334], R2 ;  /* 0x0000cd00ff030a19 */ /* 0x000fca0000011602 */
.L_x_321:
[----:B------:R-:W-:-:S05]  /*08e0*/  IMAD R3, R3, R7, c[0x0][0x32c] ;  /* 0x0000cb0003037624 */ /* 0x000fca00078e0207 */
[----:B------:R-:W-:Y:S02]  /*08f0*/  IMNMX R5, R5, R3, PT ;  /* 0x0000000305057217 */ /* 0x000fe40003800200 */
.L_x_319:
[C---:B------:R-:W-:Y:S01]  /*0900*/  IADD3 R3, R8.reuse, 0x5f, RZ ;  /* 0x0000005f08037810 */ /* 0x040fe20007ffe0ff */
[----:B--2---:R-:W-:Y:S02]  /*0910*/  IMAD.IADD R8, R8, 0x1, -R9 ;  /* 0x0000000108087824 */ /* 0x004fe400078e0a09 */
[----:B------:R-:W-:-:S03]  /*0920*/  @P2 IMAD.HI.U32 R4, R209, c[0x0][0x2c8], RZ ;  /* 0x0000b200d1042a27 */ /* 0x000fc600078e00ff */
[----:B------:R2:W-:Y:S01]  /*0930*/  STL [R1+0x20], R8 ;  /* 0x0000200801007387 */ /* 0x0005e20000100800 */
[----:B------:R-:W-:Y:S01]  /*0940*/  IMAD.MOV.U32 R2, RZ, RZ, R209 ;  /* 0x000000ffff027224 */ /* 0x000fe200078e00d1 */
[----:B------:R-:W-:Y:S01]  /*0950*/  @P2 SHF.R.U32.HI R2, RZ, c[0x0][0x2cc], R4 ;  /* 0x0000b300ff022a19 */ /* 0x000fe20000011604 */
[----:B------:R-:W-:-:S04]  /*0960*/  IMAD.HI R3, R3, 0x2aaaaaab, RZ ;  /* 0x2aaaaaab03037827 */ /* 0x000fc800078e02ff */
[----:B------:R-:W-:Y:S01]  /*0970*/  IMAD.IADD R2, R8, 0x1, R2 ;  /* 0x0000000108027824 */ /* 0x000fe200078e0202 */
[----:B------:R-:W-:-:S04]  /*0980*/  SHF.R.U32.HI R4, RZ, 0x1f, R3 ;  /* 0x0000001fff047819 */ /* 0x000fc80000011603 */
[----:B------:R-:W-:Y:S02]  /*0990*/  LEA.HI.SX32 R179, R3, R4, 0x1c ;  /* 0x0000000403b37211 */ /* 0x000fe400078fe2ff */
[----:B------:R-:W-:Y:S01]  /*09a0*/  IADD3 R4, R2, -c[0x0][0x324], RZ ;  /* 0x8000c90002047a10 */ /* 0x000fe20007ffe0ff */
[----:B------:R-:W-:Y:S05]  /*09b0*/  @!P1 BRA `(.L_x_322) ;  /* 0x000000d000009947 */ /* 0x000fea0003800000 */
[----:B------:R-:W-:-:S13]  /*09c0*/  ISETP.GT.AND P0, PT, R2, -0x1, PT ;  /* 0xffffffff0200780c */ /* 0x000fda0003f04270 */
[----:B------:R-:W-:Y:S05]  /*09d0*/  @P0 BRA `(.L_x_323) ;  /* 0x0000006000000947 */ /* 0x000fea0003800000 */
[----:B------:R-:W-:Y:S02]  /*09e0*/  ISETP.NE.AND P0, PT, R7, 0x1, PT ;  /* 0x000000010700780c */ /* 0x000fe40003f05270 */
[----:B------:R-:W-:-:S11]  /*09f0*/  LOP3.LUT R2, RZ, R2, RZ, 0x33, !PT ;  /* 0x00000002ff027212 */ /* 0x000fd600078e33ff */
[----:B------:R-:W-:-:S05]  /*0a00*/  @P0 IMAD.HI.U32 R3, R2, c[0x0][0x330], RZ ;  /* 0x0000cc0002030a27 */ /* 0x000fca00078e00ff */
[----:B------:R-:W-:-:S04]  /*0a10*/  @P0 SHF.R.U32.HI R2, RZ, c[0x0][0x334], R3 ;  /* 0x0000cd00ff020a19 */ /* 0x000fc80000011603 */
[----:B------:R-:W-:Y:S01]  /*0a20*/  LOP3.LUT R2, RZ, R2, RZ, 0x33, !PT ;  /* 0x00000002ff027212 */ /* 0x000fe200078e33ff */
[----:B------:R-:W-:Y:S05]  /*0a30*/  BRA `(.L_x_324) ;  /* 0x0000003000007947 */ /* 0x000fea0003800000 */
.L_x_323:
[----:B------:R-:W-:-:S13]  /*0a40*/  ISETP.NE.AND P0, PT, R7, 0x1, PT ;  /* 0x000000010700780c */ /* 0x000fda0003f05270 */
[----:B------:R-:W-:-:S05]  /*0a50*/  @P0 IMAD.HI.U32 R3, R2, c[0x0][0x330], RZ ;  /* 0x0000cc0002030a27 */ /* 0x000fca00078e00ff */
[----:B------:R-:W-:-:S05]  /*0a60*/  @P0 SHF.R.U32.HI R2, RZ, c[0x0][0x334], R3 ;  /* 0x0000cd00ff020a19 */ /* 0x000fca0000011603 */
.L_x_324:
[----:B------:R-:W-:-:S05]  /*0a70*/  IMAD R2, R2, c[0x0][0x32c], RZ ;  /* 0x0000cb0002027a24 */ /* 0x000fca00078e02ff */
[----:B------:R-:W-:-:S04]  /*0a80*/  IMNMX R4, R4, R2, !PT ;  /* 0x0000000204047217 */ /* 0x000fc80007800200 */
.L_x_322:
[----:B------:R-:W-:Y:S01]  /*0a90*/  IADD3 R3, R5, 0x5f, RZ ;  /* 0x0000005f05037810 */ /* 0x000fe20007ffe0ff */
[----:B------:R-:W-:-:S04]  /*0aa0*/  IMAD.HI R2, R4, 0x2aaaaaab, RZ ;  /* 0x2aaaaaab04027827 */ /* 0x000fc800078e02ff */
[----:B------:R-:W-:Y:S01]  /*0ab0*/  IMAD.HI R4, R3, 0x2aaaaaab, RZ ;  /* 0x2aaaaaab03047827 */ /* 0x000fe200078e02ff */
[----:B------:R-:W-:-:S04]  /*0ac0*/  SHF.R.U32.HI R3, RZ, 0x1f, R2 ;  /* 0x0000001fff037819 */ /* 0x000fc80000011602 */
[----:B------:R-:W-:Y:S02]  /*0ad0*/  SHF.R.U32.HI R5, RZ, 0x1f, R4 ;  /* 0x0000001fff057819 */ /* 0x000fe40000011604 */
[----:B------:R-:W-:Y:S02]  /*0ae0*/  LEA.HI.SX32 R2, R2, R3, 0x1c ;  /* 0x0000000302027211 */ /* 0x000fe400078fe2ff */
[----:B------:R-:W-:Y:S02]  /*0af0*/  LEA.HI.SX32 R4, R4, R5, 0x1c ;  /* 0x0000000504047211 */ /* 0x000fe400078fe2ff */
[----:B------:R-:W-:Y:S02]  /*0b00*/  IMNMX R3, RZ, R2, !PT ;  /* 0x00000002ff037217 */ /* 0x000fe40007800200 */
[----:B------:R-:W-:-:S03]  /*0b10*/  IMNMX R2, R4, R179, PT ;  /* 0x000000b304027217 */ /* 0x000fc60003800200 */
[--C-:B------:R-:W-:Y:S02]  /*0b20*/  IMAD R3, R3, 0x60, -R6.reuse ;  /* 0x0000006003037824 */ /* 0x100fe400078e0a06 */
[----:B------:R-:W-:-:S03]  /*0b30*/  IMAD R2, R2, 0x60, -R6 ;  /* 0x0000006002027824 */ /* 0x000fc600078e0a06 */
[----:B------:R-:W-:Y:S02]  /*0b40*/  IMNMX R3, RZ, R3, !PT ;  /* 0x00000003ff037217 */ /* 0x000fe40007800200 */
[----:B------:R-:W-:-:S03]  /*0b50*/  IMNMX R2, R2, R0, PT ;  /* 0x0000000002027217 */ /* 0x000fc60003800200 */
[----:B------:R-:W-:Y:S01]  /*0b60*/  IMAD.WIDE.U32 R4, R3, -0x55555555, RZ ;  /* 0xaaaaaaab03047825 */ /* 0x000fe200078e00ff */
[----:B------:R-:W-:-:S04]  /*0b70*/  ISETP.GT.AND P0, PT, R2, R3, PT ;  /* 0x000000030200720c */ /* 0x000fc80003f04270 */
[----:B------:R-:W-:-:S05]  /*0b80*/  SHF.R.U32.HI R144, RZ, 0x6, R5 ;  /* 0x00000006ff907819 */ /* 0x000fca0000011605 */
[----:B------:R-:W-:-:S04]  /*0b90*/  IMAD.MOV.U32 R6, RZ, RZ, R144 ;  /* 0x000000ffff067224 */ /* 0x000fc800078e0090 */
[----:B------:R-:W-:-:S05]  /*0ba0*/  @P0 IADD3 R2, R2, 0x5f, RZ ;  /* 0x0000005f02020810 */ /* 0x000fca0007ffe0ff */
[----:B------:R-:W-:-:S05]  /*0bb0*/  @P0 IMAD.HI R2, R2, 0x2aaaaaab, RZ ;  /* 0x2aaaaaab02020827 */ /* 0x000fca00078e02ff */
[----:B------:R-:W-:-:S04]  /*0bc0*/  @P0 SHF.R.U32.HI R3, RZ, 0x1f, R2 ;  /* 0x0000001fff030819 */ /* 0x000fc80000011602 */
[----:B------:R-:W-:-:S04]  /*0bd0*/  @P0 LEA.HI.SX32 R6, R2, R3, 0x1c ;  /* 0x0000000302060211 */ /* 0x000fc800078fe2ff */
[----:B------:R-:W-:-:S13]  /*0be0*/  ISETP.GT.AND P0, PT, R6, R144, PT ;  /* 0x000000900600720c */ /* 0x000fda0003f04270 */
[----:B------:R-:W-:Y:S05]  /*0bf0*/  @!P0 BRA `(.L_x_325) ;  /* 0x00005e8000008947 */ /* 0x000fea0003800000 */
[----:B------:R-:W-:-:S04]  /*0c00*/  ISETP.NE.U32.AND P0, PT, RZ, c[0x0][0x340], PT ;  /* 0x0000d000ff007a0c */ /* 0x000fc80003f05070 */
[----:B------:R-:W-:-:S13]  /*0c10*/  ISETP.NE.AND.EX P2, PT, RZ, c[0x0][0x344], PT, P0 ;  /* 0x0000d100ff007a0c */ /* 0x000fda0003f45300 */
[----:B------:R-:W-:-:S05]  /*0c20*/  @P2 IMAD.WIDE R2, R15, R14, c[0x0][0x340] ;  /* 0x0000d0000f022625 */ /* 0x000fca00078e020e */
[----:B-1----:R1:W3:Y:S01]  /*0c30*/  @P2 LDG.E R9, [R2.64] ;  /* 0x0000000802092981 */ /* 0x0022e2000c1e1900 */
[----:B------:R-:W-:Y:S01]  /*0c40*/  SHF.R.S32.HI R32, RZ, 0x1f, R214 ;  /* 0x0000001fff207819 */ /* 0x000fe200000114d6 */
[----:B------:R-:W-:Y:S01]  /*0c50*/  IMAD.MOV.U32 R152, RZ, RZ, 0x60 ;  /* 0x00000060ff987424 */ /* 0x000fe200078e00ff */
[----:B--2---:R-:W-:Y:S01]  /*0c60*/  SHF.R.S32.HI R8, RZ, 0x1f, R15 ;  /* 0x0000001fff087819 */ /* 0x004fe2000001140f */
[----:B------:R-:W-:Y:S01]  /*0c70*/  IMAD.MOV.U32 R148, RZ, RZ, c[0x0][0x238] ;  /* 0x00008e00ff947624 */ /* 0x000fe200078e00ff */
[-C--:B------:R-:W-:Y:S01]  /*0c80*/  LEA.HI R5, R32, R214.reuse, RZ, 0x3 ;  /* 0x000000d620057211 */ /* 0x080fe200078f18ff */
[----:B------:R-:W-:Y:S01]  /*0c90*/  IMAD R180, R152, c[0x0][0x23c], RZ ;  /* 0x00008f0098b47a24 */ /* 0x000fe200078e02ff */
[----:B------:R-:W-:Y:S01]  /*0ca0*/  IADD3 R33, R6, -0x1, RZ ;  /* 0xffffffff06217810 */ /* 0x000fe20007ffe0ff */
[----:B------:R-:W-:Y:S01]  /*0cb0*/  IMAD.WIDE.U32 R158, R152, c[0x0][0x238], RZ ;  /* 0x00008e00989e7a25 */ /* 0x000fe200078e00ff */
[----:B------:R-:W-:Y:S01]  /*0cc0*/  SEL R28, R8, RZ, !P3 ;  /* 0x000000ff081c7207 */ /* 0x000fe20005800000 */
[----:B------:R-:W-:Y:S01]  /*0cd0*/  ULDC.U8 UR4, c[0x0][0x298] ;  /* 0x0000a60000047ab9 */ /* 0x000fe20000000000 */
[----:B------:R-:W-:Y:S01]  /*0ce0*/  SEL R88, R15, RZ, !P3 ;  /* 0x000000ff0f587207 */ /* 0x000fe20005800000 */
[----:B------:R-:W-:Y:S01]  /*0cf0*/  IMAD.IADD R180, R159, 0x1, R180 ;  /* 0x000000019fb47824 */ /* 0x000fe200078e02b4 */
[----:B------:R-:W-:Y:S01]  /*0d00*/  LEA.HI R21, R32, R214, RZ, 0x2 ;  /* 0x000000d620157211 */ /* 0x000fe200078f10ff */
[----:B------:R-:W-:Y:S01]  /*0d10*/  IMAD.MOV.U32 R34, RZ, RZ, c[0x0][0x23c] ;  /* 0x00008f00ff227624 */ /* 0x000fe200078e00ff */
[----:B------:R-:W-:Y:S01]  /*0d20*/  IADD3 R22, R166, R10, RZ ;  /* 0x0000000aa6167210 */ /* 0x000fe20007ffe0ff */
[----:B------:R-:W-:Y:S01]  /*0d30*/  IMAD.MOV.U32 R187, RZ, RZ, c[0x0][0x27c] ;  /* 0x00009f00ffbb7624 */ /* 0x000fe200078e00ff */
[----:B------:R-:W-:Y:S01]  /*0d40*/  LOP3.LUT R26, R21, 0xfffffffc, RZ, 0xc0, !PT ;  /* 0xfffffffc151a7812 */ /* 0x000fe200078ec0ff */
[----:B------:R-:W-:Y:S01]  /*0d50*/  IMAD.SHL.U32 R11, R34, 0x20, RZ ;  /* 0x00000020220b7824 */ /* 0x000fe200078e00ff */
[----:B------:R-:W-:Y:S01]  /*0d60*/  SHF.R.S32.HI R30, RZ, 0x1f, R22 ;  /* 0x0000001fff1e7819 */ /* 0x000fe20000011416 */
[----:B------:R-:W-:Y:S01]  /*0d70*/  IMAD R20, R188, c[0x0][0x260], RZ ;  /* 0x00009800bc147a24 */ /* 0x000fe200078e02ff */
[----:B------:R-:W-:Y:S01]  /*0d80*/  SHF.R.S32.HI R87, RZ, 0x2, R21 ;  /* 0x00000002ff577819 */ /* 0x000fe20000011415 */
[----:B------:R-:W-:Y:S01]  /*0d90*/  IMAD.IADD R26, R214, 0x1, -R26 ;  /* 0x00000001d61a7824 */ /* 0x000fe200078e0a1a */
[----:B------:R-:W-:Y:S01]  /*0da0*/  MOV R160, 0x6 ;  /* 0x0000000600a07802 */ /* 0x000fe20000000f00 */
[----:B------:R-:W-:Y:S01]  /*0db0*/  IMAD R10, R30, c[0x0][0x1e0], RZ ;  /* 0x000078001e0a7a24 */ /* 0x000fe200078e02ff */
[----:B-1----:R-:W-:Y:S01]  /*0dc0*/  LOP3.LUT R2, R5, 0x1ffffff8, RZ, 0xc0, !PT ;  /* 0x1ffffff805027812 */ /* 0x002fe200078ec0ff */
[C---:B------:R-:W-:Y:S01]  /*0dd0*/  IMAD.SHL.U32 R24, R26.reuse, 0x8, RZ ;  /* 0x000000081a187824 */ /* 0x040fe200078e00ff */
[----:B------:R-:W-:Y:S01]  /*0de0*/  SHF.R.S32.HI R5, RZ, 0x3, R5 ;  /* 0x00000003ff057819 */ /* 0x000fe20000011405 */
[----:B------:R-:W-:Y:S01]  /*0df0*/  IMAD.SHL.U32 R26, R26, 0x4, RZ ;  /* 0x000000041a1a7824 */ /* 0x000fe200078e00ff */
[----:B------:R-:W-:Y:S01]  /*0e00*/  SHF.R.S32.HI R3, RZ, 0x1f, R13 ;  /* 0x0000001fff037819 */ /* 0x000fe2000001140d */
[----:B------:R-:W-:Y:S01]  /*0e10*/  IMAD.IADD R2, R214, 0x1, -R2 ;  /* 0x00000001d6027824 */ /* 0x000fe200078e0a02 */
[C---:B------:R-:W-:Y:S01]  /*0e20*/  IADD3 R143, P0, R5.reuse, R13, RZ ;  /* 0x0000000d058f7210 */ /* 0x040fe20007f1e0ff */
[----:B------:R-:W-:Y:S01]  /*0e30*/  IMAD.IADD R119, R0, 0x1, -R5 ;  /* 0x0000000100777824 */ /* 0x000fe200078e0a05 */
[----:B------:R-:W-:Y:S01]  /*0e40*/  SHF.R.S32.HI R31, RZ, 0x1f, R87 ;  /* 0x0000001fff1f7819 */ /* 0x000fe20000011457 */
[----:B------:R-:W-:Y:S01]  /*0e50*/  IMAD.SHL.U32 R12, R2, 0x8, RZ ;  /* 0x00000008020c7824 */ /* 0x000fe200078e00ff */
[----:B------:R-:W-:Y:S01]  /*0e60*/  LEA.HI.X.SX32 R145, R5, R3, 0x1, P0 ;  /* 0x0000000305917211 */ /* 0x000fe200000f0eff */
[----:B------:R-:W-:Y:S01]  /*0e70*/  IMAD R16, R33, -0x60, R119 ;  /* 0xffffffa021107824 */ /* 0x000fe200078e0277 */
[----:B------:R-:W-:Y:S01]  /*0e80*/  SHF.R.S32.HI R27, RZ, 0x1f, R26 ;  /* 0x0000001fff1b7819 */ /* 0x000fe2000001141a */
[----:B------:R-:W-:Y:S01]  /*0e90*/  IMAD.SHL.U32 R5, R5, 0x40, RZ ;  /* 0x0000004005057824 */ /* 0x000fe200078e00ff */
[----:B------:R-:W-:Y:S01]  /*0ea0*/  SHF.R.S32.HI R13, RZ, 0x1f, R12 ;  /* 0x0000001fff0d7819 */ /* 0x000fe2000001140c */
[----:B------:R-:W-:Y:S01]  /*0eb0*/  IMAD R2, R145, c[0x0][0x238], RZ ;  /* 0x00008e0091027a24 */ /* 0x000fe200078e02ff */
[----:B------:R-:W-:Y:S01]  /*0ec0*/  ISETP.GE.AND P0, PT, R16, 0x1, PT ;  /* 0x000000011000780c */ /* 0x000fe20003f06270 */
[----:B------:R-:W-:Y:S01]  /*0ed0*/  IMAD R10, R22, c[0x0][0x1e4], R10 ;  /* 0x00007900160a7a24 */ /* 0x000fe200078e020a */
[----:B------:R-:W-:Y:S01]  /*0ee0*/  ISETP.GE.AND P5, PT, R12, c[0x0][0x1d4], PT ;  /* 0x000075000c007a0c */ /* 0x000fe20003fa6270 */
[C---:B------:R-:W-:Y:S01]  /*0ef0*/  IMAD R4, R143.reuse, c[0x0][0x23c], R2 ;  /* 0x00008f008f047a24 */ /* 0x040fe200078e0202 */
[----:B------:R-:W-:Y:S01]  /*0f00*/  SHF.R.S32.HI R25, RZ, 0x1f, R24 ;  /* 0x0000001fff197819 */ /* 0x000fe20000011418 */
[----:B------:R-:W-:Y:S01]  /*0f10*/  IMAD.WIDE.U32 R2, R143, c[0x0][0x238], R12 ;  /* 0x00008e008f027a25 */ /* 0x000fe200078e000c */
[----:B------:R-:W-:-:S02]  /*0f20*/  IADD3 R105, R24, 0x20, RZ ;  /* 0x0000002018697810 */ /* 0x000fc40007ffe0ff */
[----:B------:R-:W-:Y:S01]  /*0f30*/  IADD3 R149, R87, 0x40, RZ ;  /* 0x0000004057957810 */ /* 0x000fe20007ffe0ff */
[----:B------:R-:W-:Y:S01]  /*0f40*/  IMAD.IADD R3, R3, 0x1, R4 ;  /* 0x0000000103037824 */ /* 0x000fe200078e0204 */
[----:B------:R-:W-:Y:S01]  /*0f50*/  IADD3 R150, R87, 0x20, RZ ;  /* 0x0000002057967810 */ /* 0x000fe20007ffe0ff */
[----:B------:R-:W-:Y:S01]  /*0f60*/  IMAD R4, R188, c[0x0][0x240], RZ ;  /* 0x00009000bc047a24 */ /* 0x000fe200078e02ff */
[----:B------:R-:W-:Y:S01]  /*0f70*/  P2R R146, PR, RZ, 0x20 ;  /* 0x00000020ff927803 */ /* 0x000fe20000000000 */
[----:B------:R-:W-:-:S04]  /*0f80*/  IMAD.WIDE.U32 R2, R35, c[0x0][0x240], R2 ;  /* 0x0000900023027a25 */ /* 0x000fc800078e0002 */
[----:B------:R-:W-:Y:S02]  /*0f90*/  IMAD R4, R35, c[0x0][0x244], R4 ;  /* 0x0000910023047a24 */ /* 0x000fe400078e0204 */
[----:B------:R-:W-:Y:S02]  /*0fa0*/  IMAD R17, R31, c[0x0][0x290], RZ ;  /* 0x0000a4001f117a24 */ /* 0x000fe400078e02ff */
[----:B------:R-:W-:Y:S01]  /*0fb0*/  IMAD R20, R35, c[0x0][0x264], R20 ;  /* 0x0000990023147a24 */ /* 0x000fe200078e0214 */
[----:B------:R-:W-:Y:S01]  /*0fc0*/  IADD3 R3, R3, R4, RZ ;  /* 0x0000000403037210 */ /* 0x000fe20007ffe0ff */
[----:B------:R-:W-:Y:S02]  /*0fd0*/  IMAD R4, R28, c[0x0][0x248], RZ ;  /* 0x000092001c047a24 */ /* 0x000fe400078e02ff */
[----:B------:R-:W-:Y:S02]  /*0fe0*/  IMAD R17, R87, c[0x0][0x294], R17 ;  /* 0x0000a50057117a24 */ /* 0x000fe400078e0211 */
[----:B------:R-:W-:Y:S01]  /*0ff0*/  IMAD.WIDE.U32 R124, R88, c[0x0][0x248], R2 ;  /* 0x00009200587c7a25 */ /* 0x000fe200078e0002 */
[----:B------:R-:W-:-:S02]  /*1000*/  LOP3.LUT R2, R5, 0x1c0, RZ, 0xc0, !PT ;  /* 0x000001c005027812 */ /* 0x000fc400078ec0ff */
[----:B------:R-:W-:Y:S01]  /*1010*/  LEA.HI R5, R32, R214, RZ, 0x6 ;  /* 0x000000d620057211 */ /* 0x000fe200078f30ff */
[----:B------:R-:W-:Y:S01]  /*1020*/  IMAD R6, R88, c[0x0][0x24c], R4 ;  /* 0x0000930058067a24 */ /* 0x000fe200078e0204 */
[----:B------:R-:W-:Y:S01]  /*1030*/  SHF.R.S32.HI R4, RZ, 0x1f, R33 ;  /* 0x0000001fff047819 */ /* 0x000fe20000011421 */
[----:B------:R-:W-:Y:S01]  /*1040*/  IMAD R3, R180, R33, RZ ;  /* 0x00000021b4037224 */ /* 0x000fe200078e02ff */
[----:B------:R-:W-:Y:S01]  /*1050*/  MOV R120, R124 ;  /* 0x0000007c00787202 */ /* 0x000fe20000000f00 */
[----:B------:R-:W-:Y:S02]  /*1060*/  IMAD.IADD R121, R125, 0x1, R6 ;  /* 0x000000017d797824 */ /* 0x000fe400078e0206 */
[-C--:B------:R-:W-:Y:S01]  /*1070*/  IMAD R3, R4, R158.reuse, R3 ;  /* 0x0000009e04037224 */ /* 0x080fe200078e0203 */
[----:B------:R-:W-:Y:S01]  /*1080*/  LOP3.LUT R4, R2, 0x38, R12, 0xf8, !PT ;  /* 0x0000003802047812 */ /* 0x000fe200078ef80c */
[----:B------:R-:W-:Y:S01]  /*1090*/  IMAD.WIDE.U32 R18, R33, R158, R120 ;  /* 0x0000009e21127225 */ /* 0x000fe200078e0078 */
[----:B------:R-:W-:-:S03]  /*10a0*/  SHF.R.U32.HI R2, RZ, 0x3, R2 ;  /* 0x00000003ff027819 */ /* 0x000fc60000011602 */
[----:B------:R-:W-:Y:S01]  /*10b0*/  IMAD.IADD R3, R19, 0x1, R3 ;  /* 0x0000000113037824 */ /* 0x000fe200078e0203 */
[----:B------:R-:W-:Y:S01]  /*10c0*/  LOP3.LUT R2, R4, R2, RZ, 0x3c, !PT ;  /* 0x0000000204027212 */ /* 0x000fe200078e3cff */
[----:B------:R-:W-:Y:S01]  /*10d0*/  IMAD.SHL.U32 R4, R5, 0x8, RZ ;  /* 0x0000000805047824 */ /* 0x000fe200078e00ff */
[----:B------:R-:W-:Y:S01]  /*10e0*/  @P0 LEA R6, P1, R18, c[0x0][0x220], 0x1 ;  /* 0x0000880012060a11 */ /* 0x000fe200078208ff */
[----:B------:R-:W-:Y:S02]  /*10f0*/  IMAD R19, R188, c[0x0][0x1e8], RZ ;  /* 0x00007a00bc137a24 */ /* 0x000fe400078e02ff */
[----:B------:R-:W-:Y:S01]  /*1100*/  IMAD.MOV.U32 R177, RZ, RZ, c[0x0][0x1e0] ;  /* 0x00007800ffb17624 */ /* 0x000fe200078e00ff */
[----:B------:R-:W-:Y:S01]  /*1110*/  @P0 LEA.HI.X R7, R18, c[0x0][0x224], R3, 0x1, P1 ;  /* 0x0000890012070a11 */ /* 0x000fe200008f0c03 */
[----:B------:R-:W-:Y:S01]  /*1120*/  IMAD R19, R35, c[0x0][0x1ec], R19 ;  /* 0x00007b0023137a24 */ /* 0x000fe200078e0213 */
[----:B------:R-:W-:Y:S01]  /*1130*/  LOP3.LUT R2, R2, 0xfffffe00, R4, 0xf8, !PT ;  /* 0xfffffe0002027812 */ /* 0x000fe200078ef804 */
[----:B------:R-:W-:Y:S01]  /*1140*/  IMAD.WIDE.U32 R164, R87, c[0x0][0x1e0], RZ ;  /* 0x0000780057a47a25 */ /* 0x000fe200078e00ff */
[----:B------:R-:W-:-:S02]  /*1150*/  ISETP.GE.AND P1, PT, R16, 0x11, PT ;  /* 0x000000111000780c */ /* 0x000fc40003f26270 */
[C---:B------:R-:W-:Y:S01]  /*1160*/  SHF.L.U32 R185, R177.reuse, 0x5, RZ ;  /* 0x00000005b1b97819 */ /* 0x040fe200000006ff */
[----:B------:R-:W-:Y:S02]  /*1170*/  IMAD.SHL.U32 R80, R2, 0x2, RZ ;  /* 0x0000000202507824 */ /* 0x000fe400078e00ff */
[----:B------:R-:W-:Y:S02]  /*1180*/  IMAD.MOV.U32 R163, RZ, RZ, 0x5 ;  /* 0x00000005ffa37424 */ /* 0x000fe400078e00ff */
[----:B------:R-:W-:Y:S01]  /*1190*/  IMAD.MOV.U32 R84, RZ, RZ, 0x40 ;  /* 0x00000040ff547424 */ /* 0x000fe200078e00ff */
[----:B------:R-:W-:Y:S01]  /*11a0*/  @!PT LDS RZ, [RZ] ;  /* 0x00000000fffff984 */ /* 0x000fe20000000800 */
[----:B------:R-:W-:Y:S01]  /*11b0*/  @!PT LDS RZ, [RZ] ;  /* 0x00000000fffff984 */ /* 0x000fe20000000800 */
[----:B------:R-:W-:Y:S01]  /*11c0*/  @!PT LDS RZ, [RZ] ;  /* 0x00000000fffff984 */ /* 0x000fe20000000800 */
[----:B------:R1:W-:Y:S01]  /*11d0*/  @P0 LDGSTS.E.BYPASS.LTC128B.128 [R80+0x3100], [R6.64], !P5 ;  /* 0x0310000006500fae */ /* 0x0003e2000e901d48 */
[----:B------:R-:W-:Y:S01]  /*11e0*/  ISETP.GE.AND P0, PT, R16, 0x21, PT ;  /* 0x000000211000780c */ /* 0x000fe20003f06270 */
[----:B------:R-:W-:Y:S01]  /*11f0*/  IMAD.MOV.U32 R183, RZ, RZ, c[0x0][0x290] ;  /* 0x0000a400ffb77624 */ /* 0x000fe200078e00ff */
[----:B------:R-:W-:Y:S01]  /*1200*/  SHF.L.U64.HI R169, R177, R163, c[0x0][0x1e4] ;  /* 0x00007900b1a97619 */ /* 0x000fe200000102a3 */
[----:B------:R-:W-:-:S02]  /*1210*/  IMAD.MOV.U32 R184, RZ, RZ, c[0x0][0x280] ;  /* 0x0000a000ffb87624 */ /* 0x000fc400078e00ff */
[C---:B------:R-:W-:Y:S01]  /*1220*/  IMAD R174, R152.reuse, c[0x0][0x1e4], RZ ;  /* 0x0000790098ae7a24 */ /* 0x040fe200078e02ff */
[C---:B------:R-:W-:Y:S01]  /*1230*/  SHF.L.U64.HI R161, R183.reuse, R160, c[0x0][0x294] ;  /* 0x0000a500b7a17619 */ /* 0x040fe200000102a0 */
[C---:B------:R-:W-:Y:S01]  /*1240*/  IMAD R175, R152.reuse, c[0x0][0x284], RZ ;  /* 0x0000a10098af7a24 */ /* 0x040fe200078e02ff */
[----:B------:R-:W-:Y:S01]  /*1250*/  SHF.L.U64.HI R162, R183, R163, c[0x0][0x294] ;  /* 0x0000a500b7a27619 */ /* 0x000fe200000102a3 */
[----:B------:R-:W-:Y:S01]  /*1260*/  IMAD R176, R152, c[0x0][0x294], RZ ;  /* 0x0000a50098b07a24 */ /* 0x000fe200078e02ff */
[----:B------:R-:W-:Y:S01]  /*1270*/  SHF.L.U32 R181, R184, 0x6, RZ ;  /* 0x00000006b8b57819 */ /* 0x000fe200000006ff */
[----:B------:R-:W-:-:S04]  /*1280*/  IMAD.WIDE.U32 R156, R152, c[0x0][0x1e0], RZ ;  /* 0x00007800989c7a25 */ /* 0x000fc800078e00ff */
[----:B------:R-:W-:Y:S01]  /*1290*/  IMAD.WIDE.U32 R154, R152, c[0x0][0x280], RZ ;  /* 0x0000a000989a7a25 */ /* 0x000fe200078e00ff */
[----:B------:R-:W-:-:S03]  /*12a0*/  IADD3 R174, R157, R174, RZ ;  /* 0x000000ae9dae7210 */ /* 0x000fc60007ffe0ff */
[----:B------:R-:W-:-:S04]  /*12b0*/  IMAD.WIDE.U32 R152, R152, c[0x0][0x290], RZ ;  /* 0x0000a40098987a25 */ /* 0x000fc800078e00ff */
[----:B------:R-:W-:-:S04]  /*12c0*/  IMAD.WIDE.U32 R172, R150, c[0x0][0x1e0], RZ ;  /* 0x0000780096ac7a25 */ /* 0x000fc800078e00ff */
[----:B------:R-:W-:-:S04]  /*12d0*/  IMAD.WIDE.U32 R170, R149, c[0x0][0x1e0], RZ ;  /* 0x0000780095aa7a25 */ /* 0x000fc800078e00ff */
[----:B------:R-:W-:Y:S02]  /*12e0*/  IMAD.SHL.U32 R151, R148, 0x20, RZ ;  /* 0x0000002094977824 */ /* 0x000fe400078e00ff */
[C---:B------:R-:W-:Y:S01]  /*12f0*/  IMAD.SHL.U32 R186, R177.reuse, 0x40, RZ ;  /* 0x00000040b1ba7824 */ /* 0x040fe200078e00ff */
[-C--:B------:R-:W-:Y:S01]  /*1300*/  SHF.L.U64.HI R177, R177, R160.reuse, c[0x0][0x1e4] ;  /* 0x00007900b1b17619 */ /* 0x080fe200000102a0 */
[C---:B------:R-:W-:Y:S01]  /*1310*/  IMAD.SHL.U32 R182, R183.reuse, 0x40, RZ ;  /* 0x00000040b7b67824 */ /* 0x040fe200078e00ff */
[----:B------:R-:W-:Y:S01]  /*1320*/  SHF.L.U64.HI R160, R184, R160, c[0x0][0x284] ;  /* 0x0000a100b8a07619 */ /* 0x000fe200000102a0 */
[----:B------:R-:W-:Y:S02]  /*1330*/  IMAD.SHL.U32 R183, R183, 0x20, RZ ;  /* 0x00000020b7b77824 */ /* 0x000fe400078e00ff */
[----:B------:R-:W-:Y:S02]  /*1340*/  IMAD.IADD R175, R155, 0x1, R175 ;  /* 0x000000019baf7824 */ /* 0x000fe400078e02af */
[----:B------:R-:W-:Y:S01]  /*1350*/  IMAD.IADD R176, R153, 0x1, R176 ;  /* 0x0000000199b07824 */ /* 0x000fe200078e02b0 */
[----:B---3--:R-:W-:Y:S01]  /*1360*/  @P2 SHF.R.S32.HI R5, RZ, 0x1f, R9 ;  /* 0x0000001fff052819 */ /* 0x008fe20000011409 */
[----:B------:R-:W-:Y:S01]  /*1370*/  @!P2 IMAD.MOV.U32 R5, RZ, RZ, R8 ;  /* 0x000000ffff05a224 */ /* 0x000fe200078e0008 */
[----:B------:R-:W-:Y:S01]  /*1380*/  @P2 MOV R4, R9 ;  /* 0x0000000900042202 */ /* 0x000fe20000000f00 */
[----:B------:R-:W-:Y:S01]  /*1390*/  @!P2 IMAD.MOV.U32 R4, RZ, RZ, R15 ;  /* 0x000000ffff04a224 */ /* 0x000fe200078e000f */
[C---:B------:R-:W-:Y:S01]  /*13a0*/  @P1 LEA R2, P2, R148.reuse, R18, 0x4 ;  /* 0x0000001294021211 */ /* 0x040fe200078420ff */
[----:B------:R-:W-:Y:S01]  /*13b0*/  IMAD.WIDE.U32 R8, R148, 0x20, RZ ;  /* 0x0000002094087825 */ /* 0x000fe200078e00ff */
[----:B------:R-:W-:-:S02]  /*13c0*/  SEL R29, R5, RZ, !P4 ;  /* 0x000000ff051d7207 */ /* 0x000fc40006000000 */
[----:B-1----:R-:W-:Y:S02]  /*13d0*/  @P1 LEA.HI.X R7, R148, R3, R34, 0x4, P2 ;  /* 0x0000000394071211 */ /* 0x002fe400010f2422 */
[----:B------:R-:W-:Y:S02]  /*13e0*/  @P1 LEA R6, P2, R2, c[0x0][0x220], 0x1 ;  /* 0x0000880002061a11 */ /* 0x000fe400078408ff */
[----:B------:R-:W-:Y:S02]  /*13f0*/  SEL R94, R4, RZ, !P4 ;  /* 0x000000ff045e7207 */ /* 0x000fe40006000000 */
[----:B------:R-:W-:Y:S02]  /*1400*/  @P1 LEA.HI.X R7, R2, c[0x0][0x224], R7, 0x1, P2 ;  /* 0x0000890002071a11 */ /* 0x000fe400010f0c07 */
[----:B------:R-:W-:Y:S02]  /*1410*/  ISETP.GE.AND P2, PT, R16, 0x31, PT ;  /* 0x000000311000780c */ /* 0x000fe40003f46270 */
[----:B------:R-:W-:Y:S01]  /*1420*/  @P0 IADD3 R2, P3, R18, R8, RZ ;  /* 0x0000000812020210 */ /* 0x000fe20007f7e0ff */
[----:B------:R1:W-:Y:S03]  /*1430*/  @P1 LDGSTS.E.BYPASS.LTC128B.128 [R80+0x3900], [R6.64], !P5 ;  /* 0x0390000006501fae */ /* 0x0003e6000e901d48 */
[----:B-1----:R-:W-:-:S07]  /*1440*/  @P0 IADD3.X R7, R3, R9, R11, P3, !PT ;  /* 0x0000000903070210 */ /* 0x002fce0001ffe40b */
[----:B------:R-:W-:Y:S01]  /*1450*/  @P2 IMAD R11, R34, 0x30, RZ ;  /* 0x00000030220b2824 */ /* 0x000fe200078e02ff */
[----:B------:R-:W-:Y:S01]  /*1460*/  @P0 LEA R6, P1, R2, c[0x0][0x220], 0x1 ;  /* 0x0000880002060a11 */ /* 0x000fe200078208ff */
[----:B------:R-:W-:-:S03]  /*1470*/  IMAD.WIDE.U32 R8, R22, c[0x0][0x1e0], RZ ;  /* 0x0000780016087a25 */ /* 0x000fc600078e00ff */
[----:B------:R-:W-:Y:S01]  /*1480*/  @P0 LEA.HI.X R7, R2, c[0x0][0x224], R7, 0x1, P1 ;  /* 0x0000890002070a11 */ /* 0x000fe200008f0c07 */
[----:B------:R-:W-:Y:S01]  /*1490*/  @P2 IMAD.MOV.U32 R2, RZ, RZ, R18 ;  /* 0x000000ffff022224 */ /* 0x000fe200078e0012 */
[----:B------:R-:W-:-:S03]  /*14a0*/  ISETP.GE.AND P1, PT, R24, c[0x0][0x27c], PT ;  /* 0x00009f0018007a0c */ /* 0x000fc60003f26270 */
[----:B------:R-:W-:Y:S01]  /*14b0*/  @P2 IMAD.WIDE.U32 R4, R148, 0x30, R2 ;  /* 0x0000003094042825 */ /* 0x000fe200078e0002 */
[----:B------:R1:W-:Y:S01]  /*14c0*/  @P0 LDGSTS.E.BYPASS.LTC128B.128 [R80+0x4100], [R6.64], !P5 ;  /* 0x0410000006500fae */ /* 0x0003e2000e901d48 */
[C---:B------:R-:W-:Y:S02]  /*14d0*/  ISETP.GE.AND P0, PT, R187.reuse, 0x1, PT ;  /* 0x00000001bb00780c */ /* 0x040fe40003f06270 */
[----:B------:R-:W-:Y:S01]  /*14e0*/  IMAD.SHL.U32 R2, R187, 0x2, RZ ;  /* 0x00000002bb027824 */ /* 0x000fe200078e00ff */
[----:B------:R-:W-:Y:S02]  /*14f0*/  @P2 IADD3 R5, R5, R11, RZ ;  /* 0x0000000b05052210 */ /* 0x000fe40007ffe0ff */
[----:B------:R-:W-:Y:S02]  /*1500*/  @P2 LEA R14, P3, R4, c[0x0][0x220], 0x1 ;  /* 0x00008800040e2a11 */ /* 0x000fe400078608ff */
[----:B------:R-:W-:Y:S02]  /*1510*/  ISETP.GT.AND P0, PT, R16, 0x50, PT ;  /* 0x000000501000780c */ /* 0x000fe40003f04270 */
[----:B------:R-:W-:-:S02]  /*1520*/  @P1 IADD3 R2, -R2, c[0x0][0x1d4], RZ ;  /* 0x0000750002021a10 */ /* 0x000fc40007ffe1ff */
[----:B------:R-:W-:Y:S01]  /*1530*/  @P2 LEA.HI.X R15, R4, c[0x0][0x224], R5, 0x1, P3 ;  /* 0x00008900040f2a11 */ /* 0x000fe200018f0c05 */
[----:B------:R-:W-:Y:S02]  /*1540*/  IMAD.IADD R5, R9, 0x1, R10 ;  /* 0x0000000109057824 */ /* 0x000fe400078e020a */
[----:B------:R-:W-:Y:S02]  /*1550*/  IMAD.MOV.U32 R4, RZ, RZ, R8 ;  /* 0x000000ffff047224 */ /* 0x000fe400078e0008 */
[----:B------:R-:W-:Y:S01]  /*1560*/  IMAD.WIDE.U32 R8, R87, c[0x0][0x280], R26 ;  /* 0x0000a00057087a25 */ /* 0x000fe200078e001a */
[----:B------:R2:W-:Y:S03]  /*1570*/  @P2 LDGSTS.E.BYPASS.LTC128B.128 [R80+0x4900], [R14.64], !P5 ;  /* 0x049000000e502fae */ /* 0x0005e6000e901d48 */
[----:B------:R-:W-:-:S04]  /*1580*/  IMAD.WIDE.U32 R10, R35, c[0x0][0x1e8], R4 ;  /* 0x00007a00230a7a25 */ /* 0x000fc800078e0004 */
[----:B------:R-:W-:Y:S01]  /*1590*/  IMAD.WIDE.U32 R4, R35, c[0x0][0x260], R12 ;  /* 0x0000980023047a25 */ /* 0x000fe200078e000c */
[----:B------:R-:W-:Y:S02]  /*15a0*/  MOV R82, R10 ;  /* 0x0000000a00527202 */ /* 0x000fe40000000f00 */
[----:B-1----:R-:W-:Y:S01]  /*15b0*/  SEL R7, RZ, c[0x0][0x27c], !P1 ;  /* 0x00009f00ff077a07 */ /* 0x002fe20004800000 */
[----:B------:R-:W-:Y:S01]  /*15c0*/  IMAD.IADD R83, R11, 0x1, R19 ;  /* 0x000000010b537824 */ /* 0x000fe200078e0213 */
[----:B------:R-:W-:Y:S01]  /*15d0*/  ISETP.GE.AND P1, PT, R16, 0x41, PT ;  /* 0x000000411000780c */ /* 0x000fe20003f26270 */
[----:B------:R-:W-:Y:S01]  /*15e0*/  IMAD R16, R31, c[0x0][0x280], RZ ;  /* 0x0000a0001f107a24 */ /* 0x000fe200078e02ff */
[----:B------:R-:W-:Y:S01]  /*15f0*/  SHF.R.S32.HI R6, RZ, 0x1f, R2 ;  /* 0x0000001fff067819 */ /* 0x000fe20000011402 */
[----:B------:R-:W-:Y:S02]  /*1600*/  IMAD.IADD R11, R5, 0x1, R20 ;  /* 0x00000001050b7824 */ /* 0x000fe400078e0214 */
[C---:B------:R-:W-:Y:S01]  /*1610*/  IMAD R16, R87.reuse, c[0x0][0x284], R16 ;  /* 0x0000a10057107a24 */ /* 0x040fe200078e0210 */
[----:B------:R-:W-:Y:S01]  /*1620*/  LEA.HI R23, R6, R2, RZ, 0x4 ;  /* 0x0000000206177211 */ /* 0x000fe200078f20ff */
[----:B------:R-:W-:Y:S01]  /*1630*/  IMAD.MOV.U32 R102, RZ, RZ, R8 ;  /* 0x000000ffff667224 */ /* 0x000fe200078e0008 */
[----:B------:R-:W-:Y:S01]  /*1640*/  IADD3 R2, R24, R7, RZ ;  /* 0x0000000718027210 */ /* 0x000fe20007ffe0ff */
[----:B------:R-:W-:-:S03]  /*1650*/  IMAD.WIDE.U32 R6, R87, c[0x0][0x290], R26 ;  /* 0x0000a40057067a25 */ /* 0x000fc600078e001a */
[----:B------:R-:W-:Y:S01]  /*1660*/  SHF.R.S32.HI R5, RZ, 0x1f, R2 ;  /* 0x0000001fff057819 */ /* 0x000fe20000011402 */
[----:B------:R-:W-:Y:S01]  /*1670*/  IMAD.IADD R103, R9, 0x1, R16 ;  /* 0x0000000109677824 */ /* 0x000fe200078e0210 */
[C---:B------:R-:W-:Y:S01]  /*1680*/  @P1 LEA R12, P2, R148.reuse, R18, 0x6 ;  /* 0x00000012940c1211 */ /* 0x040fe200078430ff */
[----:B------:R-:W-:Y:S01]  /*1690*/  IMAD.WIDE.U32 R8, R87, c[0x0][0x280], R24 ;  /* 0x0000a00057087a25 */ /* 0x000fe200078e0018 */
[----:B------:R-:W-:Y:S02]  /*16a0*/  LEA.HI R19, R5, R2, RZ, 0x3 ;  /* 0x0000000205137211 */ /* 0x000fe400078f18ff */
[----:B--2---:R-:W-:Y:S01]  /*16b0*/  @P1 LEA.HI.X R14, R148, R3, R34, 0x6, P2 ;  /* 0x00000003940e1211 */ /* 0x004fe200010f3422 */
[----:B------:R-:W-:Y:S01]  /*16c0*/  IMAD.IADD R101, R7, 0x1, R17 ;  /* 0x0000000107657824 */ /* 0x000fe200078e0211 */
[----:B------:R-:W-:Y:S01]  /*16d0*/  ISETP.GE.AND P2, PT, R24, c[0x0][0x1d4], PT ;  /* 0x0000750018007a0c */ /* 0x000fe20003f46270 */
[----:B------:R-:W-:Y:S01]  /*16e0*/  IMAD.MOV.U32 R100, RZ, RZ, R6 ;  /* 0x000000ffff647224 */ /* 0x000fe200078e0006 */
[----:B------:R-:W-:Y:S01]  /*16f0*/  SHF.R.S32.HI R2, RZ, 0x1f, R21 ;  /* 0x0000001fff027819 */ /* 0x000fe20000011415 */
[----:B------:R-:W-:Y:S01]  /*1700*/  IMAD.WIDE.U32 R6, R87, c[0x0][0x290], R24 ;  /* 0x0000a40057067a25 */ /* 0x000fe200078e0018 */
[----:B------:R-:W-:-:S03]  /*1710*/  LOP3.LUT R108, R19, 0xfffffff8, RZ, 0xc0, !PT ;  /* 0xfffffff8136c7812 */ /* 0x000fc600078ec0ff */
[----:B------:R-:W-:Y:S01]  /*1720*/  IMAD.IADD R99, R16, 0x1, R9 ;  /* 0x0000000110637824 */ /* 0x000fe200078e0209 */
[----:B------:R-:W-:Y:S01]  /*1730*/  SEL R9, RZ, 0x1, P2 ;  /* 0x00000001ff097807 */ /* 0x000fe20001000000 */
[----:B------:R-:W-:Y:S01]  /*1740*/  IMAD.MOV.U32 R98, RZ, RZ, R8 ;  /* 0x000000ffff627224 */ /* 0x000fe200078e0008 */
[----:B------:R-:W-:Y:S01]  /*1750*/  ISETP.GE.AND P2, PT, R105, c[0x0][0x1d4], PT ;  /* 0x0000750069007a0c */ /* 0x000fe20003f46270 */
[----:B------:R-:W-:Y:S01]  /*1760*/  IMAD.MOV.U32 R96, RZ, RZ, R6 ;  /* 0x000000ffff607224 */ /* 0x000fe200078e0006 */
[----:B------:R-:W-:Y:S01]  /*1770*/  IADD3 R97, R17, R7, RZ ;  /* 0x0000000711617210 */ /* 0x000fe20007ffe0ff */
[----:B------:R-:W-:Y:S01]  /*1780*/  IMAD R13, R188, c[0x0][0x210], RZ ;  /* 0x00008400bc0d7a24 */ /* 0x000fe200078e02ff */
[----:B------:R-:W-:Y:S01]  /*1790*/  LEA.HI R7, R2, R87, RZ, 0x3 ;  /* 0x0000005702077211 */ /* 0x000fe200078f18ff */
[----:B------:R-:W-:Y:S01]  /*17a0*/  IMAD.MOV.U32 R10, RZ, RZ, R4 ;  /* 0x000000ffff0a7224 */ /* 0x000fe200078e0004 */
[----:B------:R-:W-:Y:S01]  /*17b0*/  SEL R2, RZ, 0xffffffff, P2 ;  /* 0xffffffffff027807 */ /* 0x000fe20001000000 */
[----:B------:R-:W-:Y:S01]  /*17c0*/  IMAD R13, R35, c[0x0][0x214], R13 ;  /* 0x00008500230d7a24 */ /* 0x000fe200078e020d */
[----:B------:R-:W-:Y:S01]  /*17d0*/  LOP3.LUT R8, R7, 0xfffffff8, RZ, 0xc0, !PT ;  /* 0xfffffff807087812 */ /* 0x000fe200078ec0ff */
[----:B------:R-:W-:Y:S01]  /*17e0*/  IMAD.WIDE.U32 R4, R35, c[0x0][0x210], R24 ;  /* 0x0000840023047a25 */ /* 0x000fe200078e0018 */
[----:B------:R-:W-:-:S02]  /*17f0*/  @P1 LEA R6, P2, R12, c[0x0][0x220], 0x1 ;  /* 0x000088000c061a11 */ /* 0x000fc400078408ff */
[----:B------:R-:W-:Y:S01]  /*1800*/  SHF.R.S32.HI R114, RZ, 0x1f, R108 ;  /* 0x0000001fff727819 */ /* 0x000fe2000001146c */
[----:B------:R-:W-:Y:S01]  /*1810*/  IMAD.SHL.U32 R7, R2, 0x2, RZ ;  /* 0x0000000202077824 */ /* 0x000fe200078e00ff */
[----:B------:R-:W-:Y:S01]  /*1820*/  IADD3 R2, R87, -R8, RZ ;  /* 0x8000000857027210 */ /* 0x000fe20007ffe0ff */
[----:B------:R-:W-:Y:S01]  /*1830*/  IMAD R8, R28, c[0x0][0x268], RZ ;  /* 0x00009a001c087a24 */ /* 0x000fe200078e02ff */
[----:B------:R-:W-:Y:S01]  /*1840*/  IADD3 R28, R26, 0x10, RZ ;  /* 0x000000101a1c7810 */ /* 0x000fe20007ffe0ff */
[----:B------:R-:W-:Y:S01]  /*1850*/  IMAD.IADD R5, R5, 0x1, R13 ;  /* 0x0000000105057824 */ /* 0x000fe200078e020d */
[----:B------:R-:W-:Y:S01]  /*1860*/  LOP3.LUT R90, R7, 0x2, R9, 0xe2, !PT ;  /* 0x00000002075a7812 */ /* 0x000fe200078ee209 */
[----:B------:R-:W-:Y:S01]  /*1870*/  IMAD R92, R88, c[0x0][0x26c], R8 ;  /* 0x00009b00585c7a24 */ /* 0x000fe200078e0208 */
[----:B------:R-:W-:Y:S01]  /*1880*/  SHF.R.S32.HI R9, RZ, 0x4, R23 ;  /* 0x00000004ff097819 */ /* 0x000fe20000011417 */
[----:B------:R-:W-:Y:S01]  /*1890*/  @P0 IMAD R16, R34, 0x50, RZ ;  /* 0x0000005022100824 */ /* 0x000fe200078e02ff */
[----:B------:R-:W-:Y:S01]  /*18a0*/  @P1 LEA.HI.X R7, R12, c[0x0][0x224], R14, 0x1, P2 ;  /* 0x000089000c071a11 */ /* 0x000fe200010f0c0e */
[----:B------:R-:W-:Y:S01]  /*18b0*/  IMAD.WIDE.U32 R88, R88, c[0x0][0x268], R10 ;  /* 0x00009a0058587a25 */ /* 0x000fe200078e000a */
[----:B------:R-:W-:-:S02]  /*18c0*/  LEA.HI R12, R32, R214, RZ, 0x5 ;  /* 0x000000d6200c7211 */ /* 0x000fc400078f28ff */
[C---:B------:R-:W-:Y:S01]  /*18d0*/  LOP3.LUT P2, RZ, R2.reuse, 0x4, RZ, 0xc0, !PT ;  /* 0x0000000402ff7812 */ /* 0x040fe2000784c0ff */
[----:B------:R-:W-:Y:S01]  /*18e0*/  IMAD.SHL.U32 R2, R2, 0x40, RZ ;  /* 0x0000004002027824 */ /* 0x000fe200078e00ff */
[----:B------:R-:W-:Y:S01]  /*18f0*/  LEA.HI.SX32 R91, R19, R9, 0x1d ;  /* 0x00000009135b7211 */ /* 0x000fe200078feaff */
[----:B------:R-:W-:Y:S01]  /*1900*/  IMAD.SHL.U32 R12, R12, 0x10, RZ ;  /* 0x000000100c0c7824 */ /* 0x000fe200078e00ff */
[----:B------:R1:W-:Y:S01]  /*1910*/  @P1 LDGSTS.E.BYPASS.LTC128B.128 [R80+0x5100], [R6.64], !P5 ;  /* 0x0510000006501fae */ /* 0x0003e2000e901d48 */
[----:B------:R-:W-:Y:S01]  /*1920*/  IMAD.WIDE.U32 R82, R94, c[0x0][0x1f0], R82 ;  /* 0x00007c005e527a25 */ /* 0x000fe200078e0052 */
[----:B------:R-:W-:Y:S02]  /*1930*/  LOP3.LUT R2, R2, 0x1c0, RZ, 0xc0, !PT ;  /* 0x000001c002027812 */ /* 0x000fe400078ec0ff */
[----:B------:R-:W-:Y:S01]  /*1940*/  LOP3.LUT R9, R12, 0xfffffe00, RZ, 0xc0, !PT ;  /* 0xfffffe000c097812 */ /* 0x000fe200078ec0ff */
[----:B------:R-:W-:Y:S01]  /*1950*/  IMAD.SHL.U32 R91, R91, 0x8, RZ ;  /* 0x000000085b5b7824 */ /* 0x000fe200078e00ff */
[----:B------:R-:W-:Y:S01]  /*1960*/  SHF.R.U32.HI R8, RZ, 0x3, R2 ;  /* 0x00000003ff087819 */ /* 0x000fe20000011602 */
[----:B-----5:R-:W-:Y:S01]  /*1970*/  IMAD.WIDE.U32 R100, R147, c[0x0][0x290], R100 ;  /* 0x0000a40093647a25 */ /* 0x020fe200078e0064 */
[----:B------:R-:W-:-:S02]  /*1980*/  LOP3.LUT R13, R2, 0x18, R24, 0xf8, !PT ;  /* 0x00000018020d7812 */ /* 0x000fc400078ef818 */
[C---:B------:R-:W-:Y:S01]  /*1990*/  LOP3.LUT R12, R2.reuse, 0x38, R19, 0xf8, !PT ;  /* 0x00000038020c7812 */ /* 0x040fe200078ef813 */
[----:B------:R-:W-:Y:S01]  /*19a0*/  IMAD.WIDE.U32 R102, R147, c[0x0][0x280], R102 ;  /* 0x0000a00093667a25 */ /* 0x000fe200078e0066 */
[----:B------:R-:W-:Y:S02]  /*19b0*/  LOP3.LUT R2, R2, 0x38, R91, 0xf8, !PT ;  /* 0x0000003802027812 */ /* 0x000fe400078ef85b */
[----:B------:R-:W-:Y:S01]  /*19c0*/  LOP3.LUT R85, R9, R13, R8, 0xf6, !PT ;  /* 0x0000000d09557212 */ /* 0x000fe200078ef608 */
[----:B------:R-:W-:Y:S01]  /*19d0*/  IMAD.WIDE.U32 R98, R147, c[0x0][0x280], R98 ;  /* 0x0000a00093627a25 */ /* 0x000fe200078e0062 */
[C-C-:B------:R-:W-:Y:S02]  /*19e0*/  LOP3.LUT R135, R9.reuse, R12, R8.reuse, 0xf6, !PT ;  /* 0x0000000c09877212 */ /* 0x140fe400078ef608 */
[----:B------:R-:W-:Y:S01]  /*19f0*/  LOP3.LUT R133, R9, R2, R8, 0xf6, !PT ;  /* 0x0000000209857212 */ /* 0x000fe200078ef608 */
[----:B------:R-:W-:Y:S01]  /*1a00*/  @P0 IMAD.MOV.U32 R2, RZ, RZ, R18 ;  /* 0x000000ffff020224 */ /* 0x000fe200078e0012 */
[----:B------:R-:W-:Y:S01]  /*1a10*/  SHF.R.S32.HI R8, RZ, 0x1f, R149 ;  /* 0x0000001fff087819 */ /* 0x000fe20000011495 */
[----:B------:R-:W-:Y:S01]  /*1a20*/  IMAD.WIDE.U32 R96, R147, c[0x0][0x290], R96 ;  /* 0x0000a40093607a25 */ /* 0x000fe200078e0060 */
[----:B------:R-:W-:-:S02]  /*1a30*/  SHF.R.S32.HI R9, RZ, 0x1f, R150 ;  /* 0x0000001fff097819 */ /* 0x000fc40000011496 */
[----:B------:R-:W-:Y:S01]  /*1a40*/  LEA.HI R8, R8, R149, RZ, 0x3 ;  /* 0x0000009508087211 */ /* 0x000fe200078f18ff */
[----:B------:R-:W-:Y:S01]  /*1a50*/  @P0 IMAD.WIDE.U32 R2, R148, 0x50, R2 ;  /* 0x0000005094020825 */ /* 0x000fe200078e0002 */
[----:B------:R-:W-:Y:S02]  /*1a60*/  LEA.HI R9, R9, R150, RZ, 0x3 ;  /* 0x0000009609097211 */ /* 0x000fe400078f18ff */
[----:B-1----:R-:W-:Y:S01]  /*1a70*/  SHF.L.U32 R6, R150, 0x6, RZ ;  /* 0x0000000696067819 */ /* 0x002fe200000006ff */
[----:B------:R-:W-:Y:S01]  /*1a80*/  IMAD.SHL.U32 R8, R8, 0x40, RZ ;  /* 0x0000004008087824 */ /* 0x000fe200078e00ff */
[----:B------:R-:W-:Y:S01]  /*1a90*/  SEL R84, R84, 0xffffffc0, !P2 ;  /* 0xffffffc054547807 */ /* 0x000fe20005000000 */
[----:B------:R-:W-:Y:S01]  /*1aa0*/  IMAD.SHL.U32 R7, R149, 0x40, RZ ;  /* 0x0000004095077824 */ /* 0x000fe200078e00ff */
[----:B------:R-:W-:Y:S01]  /*1ab0*/  LOP3.LUT R6, R6, 0x1c0, RZ, 0xc0, !PT ;  /* 0x000001c006067812 */ /* 0x000fe200078ec0ff */
[----:B------:R-:W-:Y:S01]  /*1ac0*/  IMAD.SHL.U32 R12, R9, 0x40, RZ ;  /* 0x00000040090c7824 */ /* 0x000fe200078e00ff */
[----:B------:R-:W-:Y:S01]  /*1ad0*/  LOP3.LUT R10, R8, 0xfffffe00, RZ, 0xc0, !PT ;  /* 0xfffffe00080a7812 */ /* 0x000fe200078ec0ff */
[----:B------:R-:W-:Y:S01]  /*1ae0*/  IMAD R84, R85, 0x2, R84 ;  /* 0x0000000255547824 */ /* 0x000fe200078e0254 */
[----:B------:R-:W-:Y:S01]  /*1af0*/  LOP3.LUT R7, R7, 0x1c0, RZ, 0xc0, !PT ;  /* 0x000001c007077812 */ /* 0x000fe200078ec0ff */
[----:B------:R-:W-:Y:S01]  /*1b00*/  IMAD.SHL.U32 R85, R85, 0x2, RZ ;  /* 0x0000000255557824 */ /* 0x000fe200078e00ff */
[----:B------:R-:W-:Y:S01]  /*1b10*/  SHF.R.U32.HI R11, RZ, 0x3, R6 ;  /* 0x00000003ff0b7819 */ /* 0x000fe20000011606 */
[----:B------:R-:W-:Y:S01]  /*1b20*/  IMAD.IADD R92, R89, 0x1, R92 ;  /* 0x00000001595c7824 */ /* 0x000fe200078e025c */
[----:B------:R-:W-:-:S02]  /*1b30*/  LOP3.LUT R8, R12, 0xfffffe00, RZ, 0xc0, !PT ;  /* 0xfffffe000c087812 */ /* 0x000fc400078ec0ff */
[C---:B------:R-:W-:Y:S02]  /*1b40*/  LOP3.LUT R14, R6.reuse, 0x38, R19, 0xf8, !PT ;  /* 0x00000038060e7812 */ /* 0x040fe400078ef813 */
[----:B------:R-:W-:Y:S02]  /*1b50*/  LOP3.LUT R13, R6, 0x38, R91, 0xf8, !PT ;  /* 0x00000038060d7812 */ /* 0x000fe400078ef85b */
[----:B------:R-:W-:Y:S02]  /*1b60*/  @P0 IADD3 R12, R3, R16, RZ ;  /* 0x00000010030c0210 */ /* 0x000fe40007ffe0ff */
[----:B------:R-:W-:Y:S02]  /*1b70*/  @P0 LEA R6, P1, R2, c[0x0][0x220], 0x1 ;  /* 0x0000880002060a11 */ /* 0x000fe400078208ff */
[----:B------:R-:W-:Y:S02]  /*1b80*/  SHF.R.U32.HI R9, RZ, 0x3, R7 ;  /* 0x00000003ff097819 */ /* 0x000fe40000011607 */
[----:B------:R-:W-:-:S02]  /*1b90*/  LOP3.LUT R15, R7, 0x38, R19, 0xf8, !PT ;  /* 0x00000038070f7812 */ /* 0x000fc400078ef813 */
[----:B------:R-:W-:Y:S02]  /*1ba0*/  LOP3.LUT R3, R7, 0x38, R91, 0xf8, !PT ;  /* 0x0000003807037812 */ /* 0x000fe400078ef85b */
[----:B------:R-:W-:Y:S01]  /*1bb0*/  @P0 LEA.HI.X R7, R2, c[0x0][0x224], R12, 0x1, P1 ;  /* 0x0000890002070a11 */ /* 0x000fe200008f0c0c */
[C---:B------:R-:W-:Y:S01]  /*1bc0*/  IMAD R2, R29.reuse, c[0x0][0x218], RZ ;  /* 0x000086001d027a24 */ /* 0x040fe200078e02ff */
[C-C-:B------:R-:W-:Y:S02]  /*1bd0*/  LOP3.LUT R15, R10.reuse, R15, R9.reuse, 0xf6, !PT ;  /* 0x0000000f0a0f7212 */ /* 0x140fe400078ef609 */
[----:B------:R-:W-:Y:S01]  /*1be0*/  LOP3.LUT R10, R10, R3, R9, 0xf6, !PT ;  /* 0x000000030a0a7212 */ /* 0x000fe200078ef609 */
[----:B------:R1:W-:Y:S01]  /*1bf0*/  @P0 LDGSTS.E.BYPASS.LTC128B.128 [R80+0x5900], [R6.64], !P5 ;  /* 0x0590000006500fae */ /* 0x0003e2000e901d48 */
[----:B------:R-:W-:Y:S01]  /*1c00*/  ISETP.NE.AND P0, PT, RZ, UR4, PT ;  /* 0x00000004ff007c0c */ /* 0x000fe2000bf05270 */
[----:B------:R-:W-:Y:S01]  /*1c10*/  IMAD R3, R29, c[0x0][0x1f0], RZ ;  /* 0x00007c001d037a24 */ /* 0x000fe200078e02ff */
[----:B------:R-:W-:Y:S01]  /*1c20*/  IADD3 R129, P1, R24, R164, RZ ;  /* 0x000000a418817210 */ /* 0x000fe20007f3e0ff */
[C---:B------:R-:W-:Y:S01]  /*1c30*/  IMAD R104, R94.reuse, c[0x0][0x21c], R2 ;  /* 0x000087005e687a24 */ /* 0x040fe200078e0202 */
[----:B------:R-:W-:Y:S01]  /*1c40*/  P2R R142, PR, RZ, 0x1 ;  /* 0x00000001ff8e7803 */ /* 0x000fe20000000000 */
[C---:B------:R-:W-:Y:S01]  /*1c50*/  IMAD R81, R94.reuse, c[0x0][0x1f4], R3 ;  /* 0x00007d005e517a24 */ /* 0x040fe200078e0203 */
[----:B------:R-:W-:Y:S01]  /*1c60*/  SHF.R.S32.HI R2, RZ, 0x1f, R147 ;  /* 0x0000001fff027819 */ /* 0x000fe20000011493 */
[----:B------:R-:W-:Y:S01]  /*1c70*/  IMAD.WIDE.U32 R94, R94, c[0x0][0x218], R4 ;  /* 0x000086005e5e7a25 */ /* 0x000fe200078e0004 */
[----:B------:R-:W-:Y:S01]  /*1c80*/  IADD3 R141, P0, R22, R87, RZ ;  /* 0x00000057168d7210 */ /* 0x000fe20007f1e0ff */
[----:B------:R-:W0:Y:S01]  /*1c90*/  LDGDEPBAR ;  /* 0x00000000000079af */ /* 0x000e220000000000 */
[--C-:B------:R-:W-:Y:S01]  /*1ca0*/  LOP3.LUT R14, R8, R14, R11.reuse, 0xf6, !PT ;  /* 0x0000000e080e7212 */ /* 0x100fe200078ef60b */
[----:B------:R-:W-:Y:S01]  /*1cb0*/  IMAD R4, R2, c[0x0][0x280], RZ ;  /* 0x0000a00002047a24 */ /* 0x000fe200078e02ff */
[----:B------:R-:W-:Y:S01]  /*1cc0*/  LOP3.LUT R13, R8, R13, R11, 0xf6, !PT ;  /* 0x0000000d080d7212 */ /* 0x000fe200078ef60b */
[----:B------:R-:W-:Y:S01]  /*1cd0*/  IMAD R3, R2, c[0x0][0x290], RZ ;  /* 0x0000a40002037a24 */ /* 0x000fe200078e02ff */
[----:B------:R-:W-:Y:S01]  /*1ce0*/  SHF.R.S32.HI R8, RZ, 0x1f, R150 ;  /* 0x0000001fff087819 */ /* 0x000fe20000011496 */
[----:B------:R-:W-:Y:S01]  /*1cf0*/  IMAD.X R140, R30, 0x1, R31, P0 ;  /* 0x000000011e8c7824 */ /* 0x000fe200000e061f */
[----:B------:R-:W-:Y:S01]  /*1d00*/  IADD3 R2, P0, R87, 0x20, RZ ;  /* 0x0000002057027810 */ /* 0x000fe20007f1e0ff */
[----:B------:R-:W-:Y:S01]  /*1d10*/  IMAD R5, R147, c[0x0][0x294], R3 ;  /* 0x0000a50093057a24 */ /* 0x000fe200078e0203 */
[----:B------:R-:W-:Y:S01]  /*1d20*/  SHF.R.S32.HI R9, RZ, 0x1f, R149 ;  /* 0x0000001fff097819 */ /* 0x000fe20000011495 */
[----:B------:R-:W-:Y:S01]  /*1d30*/  IMAD.IADD R81, R83, 0x1, R81 ;  /* 0x0000000153517824 */ /* 0x000fe200078e0251 */
[-C--:B------:R-:W-:Y:S01]  /*1d40*/  SHF.L.U64.HI R148, R148, R163.reuse, c[0x0][0x23c] ;  /* 0x00008f0094947619 */ /* 0x080fe200000102a3 */
[----:B------:R-:W-:Y:S01]  /*1d50*/  IMAD.X R3, RZ, RZ, R31, P0 ;  /* 0x000000ffff037224 */ /* 0x000fe200000e061f */
[----:B------:R-:W-:Y:S01]  /*1d60*/  SHF.L.U64.HI R163, R184, R163, c[0x0][0x284] ;  /* 0x0000a100b8a37619 */ /* 0x000fe200000102a3 */
[----:B------:R-:W-:Y:S01]  /*1d70*/  IMAD.WIDE.U32 R122, R2, c[0x0][0x1e0], RZ ;  /* 0x00007800027a7a25 */ /* 0x000fe200078e00ff */
[----:B------:R-:W-:-:S02]  /*1d80*/  LOP3.LUT R86, R90, 0x1, RZ, 0xc0, !PT ;  /* 0x000000015a567812 */ /* 0x000fc400078ec0ff */
[----:B------:R-:W-:Y:S01]  /*1d90*/  LOP3.LUT R90, R90, 0x2, RZ, 0xc0, !PT ;  /* 0x000000025a5a7812 */ /* 0x000fe200078ec0ff */
[----:B-1----:R-:W-:Y:S01]  /*1da0*/  IMAD R6, R147, c[0x0][0x284], R4 ;  /* 0x0000a10093067a24 */ /* 0x002fe200078e0204 */
[----:B------:R-:W-:Y:S01]  /*1db0*/  IADD3 R139, P0, R185, R122, RZ ;  /* 0x0000007ab98b7210 */ /* 0x000fe20007f1e0ff */
[----:B------:R-:W-:Y:S01]  /*1dc0*/  IMAD R3, R3, c[0x0][0x1e0], RZ ;  /* 0x0000780003037a24 */ /* 0x000fe200078e02ff */
[----:B------:R-:W-:Y:S01]  /*1dd0*/  IADD3 R116, R101, R5, RZ ;  /* 0x0000000565747210 */ /* 0x000fe20007ffe0ff */
[----:B------:R-:W-:Y:S01]  /*1de0*/  IMAD R4, R31, c[0x0][0x1e0], RZ ;  /* 0x000078001f047a24 */ /* 0x000fe200078e02ff */
[----:B------:R-:W-:Y:S01]  /*1df0*/  SHF.L.U32 R135, R135, 0x1, RZ ;  /* 0x0000000187877819 */ /* 0x000fe200000006ff */
[----:B------:R-:W-:Y:S01]  /*1e00*/  IMAD R7, R2, c[0x0][0x1e4], R3 ;  /* 0x0000790002077a24 */ /* 0x000fe200078e0203 */
[----:B------:R-:W-:Y:S01]  /*1e10*/  SHF.R.S32.HI R113, RZ, 0x1f, R91 ;  /* 0x0000001fff717819 */ /* 0x000fe2000001145b */
[----:B------:R-:W-:Y:S01]  /*1e20*/  IMAD R4, R87, c[0x0][0x1e4], R4 ;  /* 0x0000790057047a24 */ /* 0x000fe200078e0204 */
[----:B------:R-:W-:Y:S01]  /*1e30*/  SHF.L.U32 R133, R133, 0x1, RZ ;  /* 0x0000000185857819 */ /* 0x000fe200000006ff */
[----:B------:R-:W-:Y:S01]  /*1e40*/  IMAD R3, R8, c[0x0][0x1e0], RZ ;  /* 0x0000780008037a24 */ /* 0x000fe200078e02ff */
[----:B------:R-:W-:Y:S01]  /*1e50*/  IADD3 R127, R123, R7, RZ ;  /* 0x000000077b7f7210 */ /* 0x000fe20007ffe0ff */
[----:B------:R-:W-:-:S02]  /*1e60*/  IMAD.IADD R128, R165, 0x1, R4 ;  /* 0x00000001a5807824 */ /* 0x000fc400078e0204 */
[----:B------:R-:W-:Y:S01]  /*1e70*/  IMAD R2, R9, c[0x0][0x1e0], RZ ;  /* 0x0000780009027a24 */ /* 0x000fe200078e02ff */
[----:B------:R-:W-:Y:S01]  /*1e80*/  IADD3.X R137, R169, R127, RZ, P0, !PT ;  /* 0x0000007fa9897210 */ /* 0x000fe200007fe4ff */
[----:B------:R-:W-:Y:S01]  /*1e90*/  IMAD.X R126, R25, 0x1, R128, P1 ;  /* 0x00000001197e7824 */ /* 0x000fe200008e0680 */
[----:B------:R-:W-:Y:S01]  /*1ea0*/  IADD3 R107, P0, R129, R82, RZ ;  /* 0x00000052816b7210 */ /* 0x000fe20007f1e0ff */
[----:B------:R-:W-:Y:S02]  /*1eb0*/  IMAD R3, R150, c[0x0][0x1e4], R3 ;  /* 0x0000790096037a24 */ /* 0x000fe400078e0203 */
[----:B------:R-:W-:Y:S01]  /*1ec0*/  IMAD R2, R149, c[0x0][0x1e4], R2 ;  /* 0x0000790095027a24 */ /* 0x000fe200078e0202 */
[----:B------:R-:W-:Y:S01]  /*1ed0*/  IADD3.X R106, R126, R81, RZ, P0, !PT ;  /* 0x000000517e6a7210 */ /* 0x000fe200007fe4ff */
[----:B------:R-:W-:Y:S01]  /*1ee0*/  IMAD.SHL.U32 R184, R184, 0x20, RZ ;  /* 0x00000020b8b87824 */ /* 0x000fe200078e00ff */
[----:B------:R-:W-:Y:S01]  /*1ef0*/  IADD3 R117, P0, R82, 0x20, RZ ;  /* 0x0000002052757810 */ /* 0x000fe20007f1e0ff */
[----:B------:R-:W-:Y:S01]  /*1f00*/  IMAD.IADD R138, R173, 0x1, R3 ;  /* 0x00000001ad8a7824 */ /* 0x000fe200078e0203 */
[----:B------:R-:W-:Y:S01]  /*1f10*/  IADD3 R111, P1, R107, 0x20, RZ ;  /* 0x000000206b6f7810 */ /* 0x000fe20007f3e0ff */
[----:B------:R-:W-:-:S02]  /*1f20*/  IMAD.IADD R136, R171, 0x1, R2 ;  /* 0x00000001ab887824 */ /* 0x000fc400078e0202 */
[----:B------:R-:W-:Y:S02]  /*1f30*/  IMAD.IADD R118, R103, 0x1, R6 ;  /* 0x0000000167767824 */ /* 0x000fe400078e0206 */
[----:B------:R-:W-:Y:S02]  /*1f40*/  IMAD.IADD R115, R6, 0x1, R99 ;  /* 0x0000000106737824 */ /* 0x000fe400078e0263 */
[----:B------:R-:W-:Y:S02]  /*1f50*/  IMAD.IADD R112, R5, 0x1, R97 ;  /* 0x0000000105707824 */ /* 0x000fe400078e0261 */
[----:B------:R-:W-:Y:S02]  /*1f60*/  IMAD.IADD R104, R95, 0x1, R104 ;  /* 0x000000015f687824 */ /* 0x000fe400078e0268 */
[----:B------:R-:W-:Y:S02]  /*1f70*/  IMAD.X R109, RZ, RZ, R81, P0 ;  /* 0x000000ffff6d7224 */ /* 0x000fe400000e0651 */
[----:B------:R-:W-:-:S02]  /*1f80*/  IMAD.SHL.U32 R134, R14, 0x2, RZ ;  /* 0x000000020e867824 */ /* 0x000fc400078e00ff */
[----:B------:R-:W-:Y:S02]  /*1f90*/  IMAD.SHL.U32 R132, R15, 0x2, RZ ;  /* 0x000000020f847824 */ /* 0x000fe400078e00ff */
[----:B------:R-:W-:Y:S02]  /*1fa0*/  IMAD.X R110, RZ, RZ, R106, P1 ;  /* 0x000000ffff6e7224 */ /* 0x000fe400008e066a */
[----:B------:R-:W-:Y:S02]  /*1fb0*/  IMAD.SHL.U32 R131, R13, 0x2, RZ ;  /* 0x000000020d837824 */ /* 0x000fe400078e00ff */
[----:B------:R-:W-:Y:S01]  /*1fc0*/  IMAD.SHL.U32 R130, R10, 0x2, RZ ;  /* 0x000000020a827824 */ /* 0x000fe200078e00ff */
[----:B------:R-:W-:Y:S06]  /*1fd0*/  BAR.SYNC.DEFER_BLOCKING 0x0 ;  /* 0x0000000000007b1d */ /* 0x000fec0000010000 */
.L_x_360:
        /* <DEDUP_REMOVED lines=32> */
[----:B------:R-:W-:Y:S01]  /*21e0*/  CS2R R6, SRZ ;  /* 0x0000000000067805 */ /* 0x000fe2000001ff00 */
[----:B------:R-:W-:Y:S02]  /*21f0*/  CS2R R40, SRZ ;  /* 0x0000000000287805 */ /* 0x000fe4000001ff00 */
[----:B------:R-:W-:Y:S01]  /*2200*/  IMAD.X R4, R32, 0x1, R118, P0 ;  /* 0x0000000120047824 */ /* 0x000fe200000e0676 */
[----:B------:R-:W-:Y:S05]  /*2210*/  IADD3 R3, P0, R100, R30, RZ ;  /* 0x0000001e64037210 */ /* 0x000fea0007f1e0ff */
[----:B------:R-:W-:Y:S01]  /*2220*/  IMAD.X R5, R36, 0x1, R116, P0 ;  /* 0x0000000124057824 */ /* 0x000fe200000e0674 */
        /* <DEDUP_REMOVED lines=13> */
.L_x_330:
[----:B------:R-:W-:Y:S05]  /*2300*/  BSYNC B0 ;  /* 0x0000000000007941 */ /* 0x000fea0003800000 */
.L_x_329:
        /* <DEDUP_REMOVED lines=39> */
.L_x_332:
[----:B------:R-:W-:Y:S05]  /*2580*/  BSYNC B0 ;  /* 0x0000000000007941 */ /* 0x000fea0003800000 */
.L_x_331:
        /* <DEDUP_REMOVED lines=14> */
[----:B------:R-:W-:Y:S01]  /*2670*/  MOV R4, R43 ;  /* 0x0000002b00047202 */ /* 0x000fe20000000f00 */
[----:B------:R-:W-:Y:S01]  /*2680*/  CS2R R46, SRZ ;  /* 0x00000000002e7805 */ /* 0x000fe2000001ff00 */
[----:B------:R-:W-:Y:S02]  /*2690*/  PRMT R51, R9, 0x5410, R8 ;  /* 0x0000541009337816 */ /* 0x000fe40000000008 */
[----:B------:R-:W-:Y:S01]  /*26a0*/  PRMT R50, R5, 0x5410, R4 ;  /* 0x0000541005327816 */ /* 0x000fe20000000004 */
[----:B------:R-:W-:-:S05]  /*26b0*/  @P4 BRA `(.L_x_334) ;  /* 0x0000012000004947 */ /* 0x000fca0003800000 */
[----:B------:R-:W-:Y:S01]  /*26c0*/  IADD3 R10, P1, P0, R102, R181, R10 ;  /* 0x000000b5660a7210 */ /* 0x000fe2000783e00a */
[----:B------:R-:W-:Y:S01]  /*26d0*/  CS2R R20, SRZ ;  /* 0x0000000000147805 */ /* 0x000fe2000001ff00 */
[----:B------:R-:W-:Y:S02]  /*26e0*/  CS2R R48, SRZ ;  /* 0x0000000000307805 */ /* 0x000fe4000001ff00 */
[----:B------:R-:W-:Y:S02]  /*26f0*/  IADD3.X R32, R118, R160, R32, P1, P0 ;  /* 0x000000a076207210 */ /* 0x000fe40000fe0420 */
        /* <DEDUP_REMOVED lines=14> */
.L_x_334:
[----:B------:R-:W-:Y:S05]  /*27e0*/  BSYNC B0 ;  /* 0x0000000000007941 */ /* 0x000fea0003800000 */
.L_x_333:
        /* <DEDUP_REMOVED lines=34> */
[C---:B------:R-:W-:Y:S01]  /*2a10*/  @!P0 IMAD.U32 R32, R35.reuse, 0x10000, RZ ;  /* 0x0001000023208824 */ /* 0x040fe200078e00ff */
[----:B------:R-:W-:Y:S01]  /*2a20*/  @!P0 LOP3.LUT R35, R35, 0xffff0000, RZ, 0xc0, !PT ;  /* 0xffff000023238812 */ /* 0x000fe200078ec0ff */
[C---:B-1----:R-:W-:Y:S01]  /*2a30*/  @!P0 IMAD.U32 R36, R9.reuse, 0x10000, RZ ;  /* 0x0001000009248824 */ /* 0x042fe200078e00ff */
[----:B------:R-:W-:Y:S02]  /*2a40*/  @!P0 LOP3.LUT R3, R8, 0xffff0000, RZ, 0xc0, !PT ;  /* 0xffff000008038812 */ /* 0x000fe400078ec0ff */
[----:B------:R-:W-:Y:S02]  /*2a50*/  @!P0 LOP3.LUT R4, R9, 0xffff0000, RZ, 0xc0, !PT ;  /* 0xffff000009048812 */ /* 0x000fe400078ec0ff */
[----:B------:R-:W-:Y:S01]  /*2a60*/  @!P0 PRMT R37, R13, 0x5432, R37 ;  /* 0x000054320d258816 */ /* 0x000fe20000000025 */
[C---:B------:R-:W-:Y:S01]  /*2a70*/  @!P0 IMAD.U32 R13, R2.reuse, 0x10000, RZ ;  /* 0x00010000020d8824 */ /* 0x040fe200078e00ff */
[----:B------:R-:W-:Y:S01]  /*2a80*/  @!P0 LOP3.LUT R5, R2, 0xffff0000, RZ, 0xc0, !PT ;  /* 0xffff000002058812 */ /* 0x000fe200078ec0ff */
[C---:B------:R-:W-:Y:S01]  /*2a90*/  @!P0 FMUL.FTZ R38, R3.reuse, R32 ;  /* 0x0000002003268220 */ /* 0x040fe20000410000 */
[----:B------:R-:W-:Y:S01]  /*2aa0*/  @!P0 SHF.L.U32 R34, R8, 0x10, RZ ;  /* 0x0000001008228819 */ /* 0x000fe200000006ff */
[----:B------:R-:W-:Y:S02]  /*2ab0*/  @!P0 FMUL.FTZ R2, R3, R13 ;  /* 0x0000000d03028220 */ /* 0x000fe40000410000 */
        /* <DEDUP_REMOVED lines=31> */
.L_x_338:
[----:B------:R-:W-:Y:S05]  /*2cb0*/  BSYNC B0 ;  /* 0x0000000000007941 */ /* 0x000fea0003800000 */
.L_x_337:
        /* <DEDUP_REMOVED lines=11> */
[----:B------:R-:W-:Y:S02]  /*2d70*/  @!P0 SHF.R.U64 R2, R6, 0x10, R7 ;  /* 0x0000001006028819 */ /* 0x000fe40000001207 */
[----:B------:R-:W-:Y:S02]  /*2d80*/  @!P0 PRMT R5, R39, 0x5410, R5 ;  /* 0x0000541027058816 */ /* 0x000fe40000000005 */
[----:B------:R-:W-:Y:S02]  /*2d90*/  @!P0 PRMT R2, R22, 0x5432, R2 ;  /* 0x0000543216028816 */ /* 0x000fe40000000002 */
[----:B------:R-:W-:Y:S01]  /*2da0*/  @!P0 SHF.R.U32.HI R6, RZ, 0x10, R7 ;  /* 0x00000010ff068819 */ /* 0x000fe20000011607 */
[C---:B------:R-:W-:Y:S01]  /*2db0*/  @!P0 IMAD.U32 R12, R5.reuse, 0x10000, RZ ;  /* 0x00010000050c8824 */ /* 0x040fe200078e00ff */
[----:B------:R-:W-:Y:S01]  /*2dc0*/  @!P0 SHF.R.U32.HI R34, RZ, 0x10, R41 ;  /* 0x00000010ff228819 */ /* 0x000fe20000011629 */
[----:B------:R-:W-:Y:S01]  /*2dd0*/  @!P0 IMAD.U32 R7, R2, 0x10000, RZ ;  /* 0x0001000002078824 */ /* 0x000fe200078e00ff */
[----:B------:R-:W-:Y:S02]  /*2de0*/  @!P0 PRMT R6, R22, 0x5410, R6 ;  /* 0x0000541016068816 */ /* 0x000fe40000000006 */
        /* <DEDUP_REMOVED lines=40> */
.L_x_336:
[----:B------:R-:W-:Y:S05]  /*3070*/  BSYNC B1 ;  /* 0x0000000000017941 */ /* 0x000fea0003800000 */
.L_x_335:
[----:B------:R-:W-:Y:S01]  /*3080*/  BSSY B1, `(.L_x_339) ;  /* 0x000007c000017945 */ /* 0x000fe20003800000 */
[----:B------:R-:W-:-:S05]  /*3090*/  @P3 BRA `(.L_x_340) ;  /* 0x000007a000003947 */ /* 0x000fca0003800000 */
[----:B-1----:R-:W-:Y:S01]  /*30a0*/  IADD3 R37, P1, P0, R122, R74, R24 ;  /* 0x0000004a7a257210 */ /* 0x002fe2000783e018 */
[----:B------:R-:W-:Y:S03]  /*30b0*/  BSSY B0, `(.L_x_341) ;  /* 0x000003d000007945 */ /* 0x000fe60003800000 */
[----:B------:R-:W-:Y:S02]  /*30c0*/  IADD3.X R39, R127, R79, R25, P1, P0 ;  /* 0x0000004f7f277210 */ /* 0x000fe40000fe0419 */
        /* <DEDUP_REMOVED lines=59> */
.L_x_342:
[----:B------:R-:W-:Y:S05]  /*3480*/  BSYNC B0 ;  /* 0x0000000000007941 */ /* 0x000fea0003800000 */
.L_x_341:
        /* <DEDUP_REMOVED lines=59> */
.L_x_340:
[----:B------:R-:W-:Y:S05]  /*3840*/  BSYNC B1 ;  /* 0x0000000000017941 */ /* 0x000fea0003800000 */
.L_x_339:
[----:B------:R-:W-:-:S05]  /*3850*/  @P4 BRA `(.L_x_343) ;  /* 0x0000267000004947 */ /* 0x000fca0003800000 */
[----:B------:R-:W-:Y:S01]  /*3860*/  IADD3 R32, P1, P0, R139, R74, R24 ;  /* 0x0000004a8b207210 */ /* 0x000fe2000783e018 */
[----:B------:R-:W-:Y:S03]  /*3870*/  BSSY B0, `(.L_x_344) ;  /* 0x000003d000007945 */ /* 0x000fe60003800000 */
[----:B-1----:R-:W-:Y:S02]  /*3880*/  IADD3.X R34, R137, R79, R25, P1, P0 ;  /* 0x0000004f89227210 */ /* 0x002fe40000fe0419 */
[----:B------:R-:W-:Y:S11]  /*3890*/  ISETP.NE.AND P0, PT, R86, RZ, PT ;  /* 0x000000ff5600720c */ /* 0x000ff60003f05270 */
[----:B------:R-:W-:Y:S02]  /*38a0*/  @!UPT UIADD3 URZ, URZ, URZ, URZ ;  /* 0x0000003f3f3ff290 */ /* 0x000fe4000fffe03f */
[----:B------:R-:W-:-:S05]  /*38b0*/  @!P0 BRA `(.L_x_345) ;  /* 0x0000038000008947 */ /* 0x000fca0003800000 */
[----:B------:R-:W-:Y:S01]  /*38c0*/  ISETP.GE.AND P0, PT, R26, c[0x0][0x27c], PT ;  /* 0x00009f001a007a0c */ /* 0x000fe20003f06270 */
[----:B------:R-:W1:Y:S11]  /*38d0*/  LDS.128 R8, [R85+0x5100] ;  /* 0x0051000055087984 */ /* 0x000e760000000c00 */
        /* <DEDUP_REMOVED lines=54> */
.L_x_345:
[----:B------:R-:W-:Y:S05]  /*3c40*/  BSYNC B0 ;  /* 0x0000000000007941 */ /* 0x000fea0003800000 */
.L_x_344:
        /* <DEDUP_REMOVED lines=60> */
.L_x_328:
[----:B------:R-:W-:Y:S01]  /*4010*/  ISETP.GE.AND P0, PT, R150, R64, PT ;  /* 0x000000409600720c */ /* 0x000fe20003f06270 */
[----:B------:R-:W-:Y:S01]  /*4020*/  CS2R R54, SRZ ;  /* 0x0000000000367805 */ /* 0x000fe2000001ff00 */
[----:B------:R-:W-:Y:S01]  /*4030*/  ISETP.NE.AND P4, PT, R86, RZ, PT ;  /* 0x000000ff5600720c */ /* 0x000fe20003f85270 */
        /* <DEDUP_REMOVED lines=8> */
[----:B------:R-:W-:Y:S01]  /*40c0*/  CS2R R38, SRZ ;  /* 0x0000000000267805 */ /* 0x000fe2000001ff00 */
[----:B------:R-:W-:Y:S05]  /*40d0*/  BSSY B0, `(.L_x_346) ;  /* 0x00000b8000007945 */ /* 0x000fea0003800000 */
[----:B------:R-:W-:Y:S04]  /*40e0*/  @!P2 IADD3 R2, P1, P0, R98, R10, R184 ;  /* 0x0000000a6202a210 */ /* 0x000fe8000783e0b8 */
[----:B------:R-:W-:Y:S02]  /*40f0*/  @!P2 IADD3.X R5, R115, R32, R163, P1, P0 ;  /* 0x000000207305a210 */ /* 0x000fe40000fe04a3 */
[----:B------:R-:W-:Y:S04]  /*4100*/  @!P2 IADD3 R3, P1, P0, R96, R30, R183 ;  /* 0x0000001e6003a210 */ /* 0x000fe8000783e0b7 */
[----:B------:R-:W-:Y:S02]  /*4110*/  @!P2 IADD3.X R8, R112, R36, R162, P1, P0 ;  /* 0x000000247008a210 */ /* 0x000fe40000fe04a2 */
[----:B------:R-:W-:Y:S04]  /*4120*/  ISETP.GE.AND P0, PT, R149, R64, PT ;  /* 0x000000409500720c */ /* 0x000fe80003f06270 */
[----:B------:R-:W-:Y:S11]  /*4130*/  ISETP.GE.OR P1, PT, R24, c[0x0][0x27c], P0 ;  /* 0x00009f0018007a0c */ /* 0x000ff60000726670 */
[----:B------:R-:W-:Y:S02]  /*4140*/  @!UPT UIADD3 URZ, URZ, URZ, URZ ;  /* 0x0000003f3f3ff290 */ /* 0x000fe4000fffe03f */
[----:B------:R-:W-:Y:S04]  /*4150*/  @!P1 IADD3 R6, P3, P0, R98, R181, R10 ;  /* 0x000000b562069210 */ /* 0x000fe8000787e00a */
[----:B------:R-:W-:Y:S02]  /*4160*/  @!P1 IADD3.X R9, R115, R160, R32, P3, P0 ;  /* 0x000000a073099210 */ /* 0x000fe40001fe0420 */
[----:B------:R-:W-:Y:S04]  /*4170*/  @!P1 IADD3 R7, P3, P0, R96, R182, R30 ;  /* 0x000000b660079210 */ /* 0x000fe8000787e01e */
[----:B------:R-:W-:Y:S02]  /*4180*/  @!P1 IADD3.X R11, R112, R161, R36, P3, P0 ;  /* 0x000000a1700b9210 */ /* 0x000fe40001fe0424 */
[C---:B------:R-:W-:Y:S04]  /*4190*/  @!P2 LEA R4, P0, R2.reuse, c[0x0][0x270], 0x1 ;  /* 0x00009c000204aa11 */ /* 0x040fe800078008ff */
[----:B------:R-:W-:Y:S02]  /*41a0*/  @!P2 LEA.HI.X R5, R2, c[0x0][0x274], R5, 0x1, P0 ;  /* 0x00009d000205aa11 */ /* 0x000fe400000f0c05 */
[C---:B------:R-:W-:Y:S03]  /*41b0*/  @!P2 LEA R2, P0, R3.reuse, c[0x0][0x288], 0x1 ;  /* 0x0000a2000302aa11 */ /* 0x040fe600078008ff */
[----:B------:R1:W2:Y:S01]  /*41c0*/  @!P2 LDG.E.128 R16, [R4.64] ;  /* 0x000000080410a981 */ /* 0x0002a2000c1e1d00 */
[----:B------:R-:W-:Y:S02]  /*41d0*/  @!P2 LEA.HI.X R3, R3, c[0x0][0x28c], R8, 0x1, P0 ;  /* 0x0000a3000303aa11 */ /* 0x000fe400000f0c08 */
[C---:B------:R-:W-:Y:S04]  /*41e0*/  @!P1 LEA R8, P0, R6.reuse, c[0x0][0x270], 0x1 ;  /* 0x00009c0006089a11 */ /* 0x040fe800078008ff */
[----:B------:R-:W-:Y:S01]  /*41f0*/  @!P1 LEA.HI.X R9, R6, c[0x0][0x274], R9, 0x1, P0 ;  /* 0x00009d0006099a11 */ /* 0x000fe200000f0c09 */
[----:B------:R3:W4:Y:S01]  /*4200*/  @!P2 LDG.E.128 R52, [R2.64] ;  /* 0x000000080234a981 */ /* 0x000722000c1e1d00 */
[C---:B------:R-:W-:Y:S04]  /*4210*/  @!P1 LEA R6, P0, R7.reuse, c[0x0][0x288], 0x1 ;  /* 0x0000a20007069a11 */ /* 0x040fe800078008ff */
[----:B------:R-:W-:Y:S02]  /*4220*/  @!P1 LEA.HI.X R7, R7, c[0x0][0x28c], R11, 0x1, P0 ;  /* 0x0000a30007079a11 */ /* 0x000fe400000f0c0b */
[----:B------:R-:W-:Y:S01]  /*4230*/  ISETP.GE.AND P0, PT, R87, R64, PT ;  /* 0x000000405700720c */ /* 0x000fe20003f06270 */
[----:B------:R1:W4:Y:S03]  /*4240*/  @!P1 LDG.E.128 R20, [R8.64] ;  /* 0x0000000808149981 */ /* 0x000326000c1e1d00 */
[----:B------:R-:W-:Y:S05]  /*4250*/  ISETP.GE.OR P0, PT, R24, c[0x0][0x27c], P0 ;  /* 0x00009f0018007a0c */ /* 0x000fea0000706670 */
[----:B------:R1:W4:Y:S08]  /*4260*/  @!P1 LDG.E.128 R56, [R6.64] ;  /* 0x0000000806389981 */ /* 0x000330000c1e1d00 */
[----:B---3--:R-:W-:Y:S05]  /*4270*/  @!P0 IADD3 R2, P1, R98, R10, RZ ;  /* 0x0000000a62028210 */ /* 0x008fea0007f3e0ff */
[----:B------:R-:W-:Y:S01]  /*4280*/  @!P0 IMAD.X R3, R32, 0x1, R115, P1 ;  /* 0x0000000120038824 */ /* 0x000fe200008e0673 */
[C---:B-1----:R-:W-:Y:S04]  /*4290*/  @!P0 LEA R8, P1, R2.reuse, c[0x0][0x270], 0x1 ;  /* 0x00009c0002088a11 */ /* 0x042fe800078208ff */
[----:B------:R-:W-:Y:S02]  /*42a0*/  @!P0 LEA.HI.X R9, R2, c[0x0][0x274], R3, 0x1, P1 ;  /* 0x00009d0002098a11 */ /* 0x000fe400008f0c03 */
[----:B------:R-:W-:Y:S01]  /*42b0*/  @!P0 IADD3 R3, P1, R96, R30, RZ ;  /* 0x0000001e60038210 */ /* 0x000fe20007f3e0ff */
[----:B------:R-:W-:Y:S04]  /*42c0*/  CS2R R6, SRZ ;  /* 0x0000000000067805 */ /* 0x000fe8000001ff00 */
[----:B------:R-:W-:Y:S01]  /*42d0*/  @!P0 IMAD.X R4, R36, 0x1, R112, P1 ;  /* 0x0000000124048824 */ /* 0x000fe200008e0670 */
[C---:B------:R-:W-:Y:S01]  /*42e0*/  @!P0 LEA R2, P1, R3.reuse, c[0x0][0x288], 0x1 ;  /* 0x0000a20003028a11 */ /* 0x040fe200078208ff */
[----:B------:R-:W-:Y:S03]  /*42f0*/  CS2R R36, SRZ ;  /* 0x0000000000247805 */ /* 0x000fe6000001ff00 */
[----:B------:R-:W-:Y:S02]  /*4300*/  @!P0 LEA.HI.X R3, R3, c[0x0][0x28c], R4, 0x1, P1 ;  /* 0x0000a30003038a11 */ /* 0x000fe400008f0c04 */
[----:B------:R-:W-:Y:S01]  /*4310*/  CS2R R4, SRZ ;  /* 0x0000000000047805 */ /* 0x000fe2000001ff00 */
[----:B------:R-:W-:Y:S02]  /*4320*/  ISETP.GE.AND P1, PT, R24, c[0x0][0x27c], PT ;  /* 0x00009f0018007a0c */ /* 0x000fe40003f26270 */
[----:B------:R2:W5:Y:S08]  /*4330*/  @!P0 LDG.E.128 R36, [R2.64] ;  /* 0x0000000802248981 */ /* 0x000570000c1e1d00 */
[----:B------:R1:W5:Y:S01]  /*4340*/  @!P0 LDG.E.128 R4, [R8.64] ;  /* 0x0000000808048981 */ /* 0x000362000c1e1d00 */
[----:B------:R-:W-:Y:S01]  /*4350*/  ISETP.GE.OR P0, PT, R87, R64, !P4 ;  /* 0x000000405700720c */ /* 0x000fe20006706670 */
[----:B--2---:R-:W-:Y:S02]  /*4360*/  IMAD.MOV.U32 R2, RZ, RZ, R18 ;  /* 0x000000ffff027224 */ /* 0x004fe400078e0012 */
[----:B-1----:R-:W-:Y:S02]  /*4370*/  IMAD.MOV.U32 R8, RZ, RZ, R19 ;  /* 0x000000ffff087224 */ /* 0x002fe400078e0013 */
[----:B------:R-:W-:Y:S03]  /*4380*/  IMAD.MOV.U32 R3, RZ, RZ, R16 ;  /* 0x000000ffff037224 */ /* 0x000fe600078e0010 */
[----:B------:R-:W-:Y:S01]  /*4390*/  PRMT R30, R8, 0x5410, R2 ;  /* 0x00005410081e7816 */ /* 0x000fe20000000002 */
[----:B------:R-:W-:Y:S02]  /*43a0*/  IMAD.MOV.U32 R2, RZ, RZ, R17 ;  /* 0x000000ffff027224 */ /* 0x000fe400078e0011 */
[----:B----4-:R-:W-:Y:S03]  /*43b0*/  IMAD.MOV.U32 R8, RZ, RZ, R54 ;  /* 0x000000ffff087224 */ /* 0x010fe600078e0036 */
[----:B------:R-:W-:Y:S01]  /*43c0*/  PRMT R29, R2, 0x5410, R3 ;  /* 0x00005410021d7816 */ /* 0x000fe20000000003 */
        /* <DEDUP_REMOVED lines=8> */
[----:B------:R-:W-:Y:S03]  /*4450*/  IMAD.MOV.U32 R3, RZ, RZ, R20 ;  /* 0x000000ffff037224 */ /* 0x000fe600078e0014 */
[----:B------:R-:W-:Y:S01]  /*4460*/  PRMT R32, R8, 0x5410, R2 ;  /* 0x0000541008207816 */ /* 0x000fe20000000002 */
[----:B------:R-:W-:Y:S02]  /*4470*/  IMAD.MOV.U32 R2, RZ, RZ, R21 ;  /* 0x000000ffff027224 */ /* 0x000fe400078e0015 */
[----:B------:R-:W-:Y:S03]  /*4480*/  IMAD.MOV.U32 R8, RZ, RZ, R59 ;  /* 0x000000ffff087224 */ /* 0x000fe600078e003b */
[----:B------:R-:W-:Y:S01]  /*4490*/  PRMT R31, R2, 0x5410, R3 ;  /* 0x00005410021f7816 */ /* 0x000fe20000000003 */
[----:B------:R-:W-:Y:S01]  /*44a0*/  IMAD.MOV.U32 R3, RZ, RZ, R56 ;  /* 0x000000ffff037224 */ /* 0x000fe200078e0038 */
[----:B------:R-:W-:Y:S01]  /*44b0*/  PRMT R63, R8, 0x5410, R9 ;  /* 0x00005410083f7816 */ /* 0x000fe20000000009 */
[----:B------:R-:W-:Y:S05]  /*44c0*/  IMAD.MOV.U32 R2, RZ, RZ, R57 ;  /* 0x000000ffff027224 */ /* 0x000fea00078e0039 */
[----:B------:R-:W-:Y:S01]  /*44d0*/  PRMT R62, R2, 0x5410, R3 ;  /* 0x00005410023e7816 */ /* 0x000fe20000000003 */
[----:B------:R-:W-:-:S05]  /*44e0*/  @P0 BRA `(.L_x_347) ;  /* 0x0000076000000947 */ /* 0x000fca0003800000 */
[----:B------:R-:W-:Y:S01]  /*44f0*/  IADD3 R2, P0, R164, R74, RZ ;  /* 0x0000004aa4027210 */ /* 0x000fe20007f1e0ff */
[----:B------:R-:W-:Y:S01]  /*4500*/  LDS.128 R12, [R133+0x3100] ;  /* 0x00310000850c7984 */ /* 0x000fe20000000c00 */
[----:B-----5:R-:W-:Y:S01]  /*4510*/  @!P1 SHF.R.U64 R35, R36, 0x10, R37 ;  /* 0x0000001024239819 */ /* 0x020fe20000001225 */
[----:B------:R-:W-:Y:S01]  /*4520*/  IMAD.MOV.U32 R11, RZ, RZ, R7 ;  /* 0x000000ffff0b7224 */ /* 0x000fe200078e0007 */
[--C-:B------:R-:W-:Y:S01]  /*4530*/  @!P1 SHF.R.U32.HI R34, RZ, 0x10, R37.reuse ;  /* 0x00000010ff229819 */ /* 0x100fe20000011625 */
[----:B------:R-:W-:Y:S01]  /*4540*/  IMAD.X R3, R79, 0x1, R128, P0 ;  /* 0x000000014f037824 */ /* 0x000fe200000e0680 */
[-C--:B------:R-:W-:Y:S01]  /*4550*/  IADD3 R8, P2, P0, R82, R2.reuse, R108 ;  /* 0x0000000252087210 */ /* 0x080fe2000785e06c */
[----:B------:R-:W-:Y:S02]  /*4560*/  IMAD.MOV.U32 R10, RZ, RZ, R36 ;  /* 0x000000ffff0a7224 */ /* 0x000fe400078e0024 */
[----:B------:R-:W1:Y:S01]  /*4570*/  LDS.128 R48, [R135+0x3100] ;  /* 0x0031000087307984 */ /* 0x000e620000000c00 */
[-C--:B------:R-:W-:Y:S01]  /*4580*/  IADD3.X R9, R81, R3.reuse, R114, P2, P0 ;  /* 0x0000000351097210 */ /* 0x080fe200017e0472 */
[----:B------:R-:W-:Y:S01]  /*4590*/  IMAD.MOV.U32 R40, RZ, RZ, R37 ;  /* 0x000000ffff287224 */ /* 0x000fe200078e0025 */
[----:B------:R-:W-:Y:S01]  /*45a0*/  ISETP.GE.AND P0, PT, R91, c[0x0][0x1d4], PT ;  /* 0x000075005b007a0c */ /* 0x000fe20003f06270 */
[----:B------:R-:W-:Y:S01]  /*45b0*/  IMAD.MOV.U32 R46, RZ, RZ, R39 ;  /* 0x000000ffff2e7224 */ /* 0x000fe200078e0027 */
[----:B------:R-:W-:Y:S01]  /*45c0*/  @!P1 PRMT R35, R10, 0x5410, R35 ;  /* 0x000054100a239816 */ /* 0x000fe20000000023 */
[----:B------:R-:W-:Y:S01]  /*45d0*/  IMAD.MOV.U32 R36, RZ, RZ, R38 ;  /* 0x000000ffff247224 */ /* 0x000fe200078e0026 */
[--C-:B------:R-:W-:Y:S02]  /*45e0*/  @!P1 SHF.R.U64 R37, R38, 0x10, R39.reuse ;  /* 0x0000001026259819 */ /* 0x100fe40000001227 */
[----:B------:R-:W-:Y:S02]  /*45f0*/  @!P1 SHF.R.U32.HI R38, RZ, 0x10, R39 ;  /* 0x00000010ff269819 */ /* 0x000fe40000011627 */
[----:B------:R-:W-:Y:S02]  /*4600*/  @!P1 PRMT R42, R36, 0x5410, R37 ;  /* 0x00005410242a9816 */ /* 0x000fe40000000025 */
[----:B------:R-:W-:Y:S02]  /*4610*/  @!P1 PRMT R34, R40, 0x5410, R34 ;  /* 0x0000541028229816 */ /* 0x000fe40000000022 */
[----:B------:R-:W-:Y:S02]  /*4620*/  @!P1 PRMT R46, R46, 0x5410, R38 ;  /* 0x000054102e2e9816 */ /* 0x000fe40000000026 */
[----:B------:R-:W-:Y:S01]  /*4630*/  @!P0 IADD3 R2, P3, P2, R82, R2, R91 ;  /* 0x0000000252028210 */ /* 0x000fe20007a7e05b */
[----:B------:R-:W-:Y:S03]  /*4640*/  @!P1 IMAD.U32 R36, R34, 0x10000, RZ ;  /* 0x0001000022249824 */ /* 0x000fe600078e00ff */
[----:B------:R-:W-:Y:S02]  /*4650*/  @!P0 IADD3.X R3, R81, R3, R113, P3, P2 ;  /* 0x0000000351038210 */ /* 0x000fe40001fe4471 */
[C---:B------:R-:W-:Y:S04]  /*4660*/  LEA R70, P2, R8.reuse, c[0x0][0x1c8], 0x1 ;  /* 0x0000720008467a11 */ /* 0x040fe800078408ff */
[----:B------:R-:W-:Y:S01]  /*4670*/  LEA.HI.X R71, R8, c[0x0][0x1cc], R9, 0x1, P2 ;  /* 0x0000730008477a11 */ /* 0x000fe200010f0c09 */
[----:B------:R-:W-:Y:S01]  /*4680*/  IMAD.MOV.U32 R9, RZ, RZ, R4 ;  /* 0x000000ffff097224 */ /* 0x000fe200078e0004 */
[----:B------:R-:W-:Y:S02]  /*4690*/  @!P0 LEA R68, P2, R2, c[0x0][0x1c8], 0x1 ;  /* 0x0000720002448a11 */ /* 0x000fe400078408ff */
[----:B------:R-:W-:Y:S02]  /*46a0*/  @!P1 SHF.R.U64 R4, R4, 0x10, R5 ;  /* 0x0000001004049819 */ /* 0x000fe40000001205 */
[----:B------:R-:W-:Y:S02]  /*46b0*/  @!P0 LEA.HI.X R69, R2, c[0x0][0x1cc], R3, 0x1, P2 ;  /* 0x0000730002458a11 */ /* 0x000fe400010f0c03 */
[----:B------:R-:W-:Y:S02]  /*46c0*/  @!P1 PRMT R9, R9, 0x5410, R4 ;  /* 0x0000541009099816 */ /* 0x000fe40000000004 */
[----:B------:R-:W-:Y:S02]  /*46d0*/  @!P1 SHF.R.U32.HI R2, RZ, 0x10, R7 ;  /* 0x00000010ff029819 */ /* 0x000fe40000011607 */
[----:B------:R-:W-:Y:S01]  /*46e0*/  MOV R8, R5 ;  /* 0x0000000500087202 */ /* 0x000fe20000000f00 */
[----:B-1----:R-:W-:Y:S01]  /*46f0*/  @!P1 IMAD.U32 R37, R49, 0x10000, RZ ;  /* 0x0001000031259824 */ /* 0x002fe200078e00ff */
[----:B------:R-:W-:Y:S02]  /*4700*/  @!P1 SHF.L.U32 R4, R13, 0x10, RZ ;  /* 0x000000100d049819 */ /* 0x000fe400000006ff */
[C---:B------:R-:W-:Y:S02]  /*4710*/  @!P1 SHF.L.U32 R41, R50.reuse, 0x10, RZ ;  /* 0x0000001032299819 */ /* 0x040fe400000006ff */
[----:B------:R-:W-:Y:S01]  /*4720*/  @!P1 LOP3.LUT R43, R50, 0xffff0000, RZ, 0xc0, !PT ;  /* 0xffff0000322b9812 */ /* 0x000fe200078ec0ff */
[----:B------:R-:W-:Y:S01]  /*4730*/  @!P1 FMUL.FTZ R39, R4, R36 ;  /* 0x0000002404279220 */ /* 0x000fe20000410000 */
[C---:B------:R-:W-:Y:S02]  /*4740*/  @!P1 SHF.L.U32 R45, R51.reuse, 0x10, RZ ;  /* 0x00000010332d9819 */ /* 0x040fe400000006ff */
[----:B------:R-:W-:Y:S02]  /*4750*/  @!P1 LOP3.LUT R47, R51, 0xffff0000, RZ, 0xc0, !PT ;  /* 0xffff0000332f9812 */ /* 0x000fe400078ec0ff */
[----:B------:R-:W-:Y:S01]  /*4760*/  @!P1 PRMT R11, R11, 0x5410, R2 ;  /* 0x000054100b0b9816 */ /* 0x000fe20000000002 */
[----:B------:R-:W-:Y:S01]  /*4770*/  @!P1 IMAD.U32 R2, R12, 0x10000, RZ ;  /* 0x000100000c029824 */ /* 0x000fe200078e00ff */
[----:B------:R-:W-:Y:S02]  /*4780*/  @!P1 SHF.R.U32.HI R3, RZ, 0x10, R5 ;  /* 0x00000010ff039819 */ /* 0x000fe40000011605 */
[----:B------:R-:W-:Y:S02]  /*4790*/  @!P1 SHF.R.U64 R5, R6, 0x10, R7 ;  /* 0x0000001006059819 */ /* 0x000fe40000001207 */
[----:B------:R-:W-:Y:S02]  /*47a0*/  @!P1 SHF.L.U32 R7, R48, 0x10, RZ ;  /* 0x0000001030079819 */ /* 0x000fe400000006ff */
[----:B------:R-:W-:Y:S01]  /*47b0*/  @!P1 PRMT R8, R8, 0x5410, R3 ;  /* 0x0000541008089816 */ /* 0x000fe20000000003 */
[----:B------:R-:W-:Y:S01]  /*47c0*/  @!P1 IMAD.U32 R3, R9, 0x10000, RZ ;  /* 0x0001000009039824 */ /* 0x000fe200078e00ff */
[----:B------:R-:W-:Y:S01]  /*47d0*/  @!P1 PRMT R10, R6, 0x5410, R5 ;  /* 0x00005410060a9816 */ /* 0x000fe20000000005 */
[----:B------:R-:W-:Y:S02]  /*47e0*/  @!P1 IMAD.U32 R6, R35, 0x10000, RZ ;  /* 0x0001000023069824 */ /* 0x000fe400078e00ff */
[----:B------:R-:W-:Y:S02]  /*47f0*/  @!P1 IMAD.U32 R5, R8, 0x10000, RZ ;  /* 0x0001000008059824 */ /* 0x000fe400078e00ff */
[C---:B------:R-:W-:Y:S02]  /*4800*/  @!P1 FMUL.FTZ R38, R2.reuse, R6 ;  /* 0x0000000602269220 */ /* 0x040fe40000410000 */
[-C--:B------:R-:W-:Y:S02]  /*4810*/  @!P1 FMUL.FTZ R2, R2, R3.reuse ;  /* 0x0000000302029220 */ /* 0x080fe40000410000 */
[----:B------:R-:W-:Y:S01]  /*4820*/  @!P1 FFMA.FTZ R78, R7, R3, -R38 ;  /* 0x00000003074e9223 */ /* 0x000fe20000010826 */
[----:B------:R-:W-:Y:S01]  /*4830*/  @!P1 LOP3.LUT R3, R13, 0xffff0000, RZ, 0xc0, !PT ;  /* 0xffff00000d039812 */ /* 0x000fe200078ec0ff */
[----:B------:R-:W-:Y:S01]  /*4840*/  @!P1 FFMA.FTZ R2, R6, R7, R2 ;  /* 0x0000000706029223 */ /* 0x000fe20000010002 */
[----:B------:R-:W-:Y:S01]  /*4850*/  @!P1 LOP3.LUT R7, R12, 0xffff0000, RZ, 0xc0, !PT ;  /* 0xffff00000c079812 */ /* 0x000fe200078ec0ff */
[-C--:B------:R-:W-:Y:S01]  /*4860*/  @!P1 FFMA.FTZ R77, R37, R5.reuse, -R39 ;  /* 0x00000005254d9223 */ /* 0x080fe20000010827 */
[----:B------:R-:W-:Y:S01]  /*4870*/  @!P1 LOP3.LUT R39, R49, 0xffff0000, RZ, 0xc0, !PT ;  /* 0xffff000031279812 */ /* 0x000fe200078ec0ff */
[----:B------:R-:W-:Y:S01]  /*4880*/  @!P1 FMUL.FTZ R4, R4, R5 ;  /* 0x0000000504049220 */ /* 0x000fe20000410000 */
[----:B------:R-:W-:Y:S02]  /*4890*/  @!P1 LOP3.LUT R38, R34, 0xffff0000, RZ, 0xc0, !PT ;  /* 0xffff000022269812 */ /* 0x000fe400078ec0ff */
[----:B------:R-:W-:Y:S02]  /*48a0*/  @!P1 LOP3.LUT R34, R35, 0xffff0000, RZ, 0xc0, !PT ;  /* 0xffff000023229812 */ /* 0x000fe400078ec0ff */
[----:B------:R-:W-:Y:S02]  /*48b0*/  @!P1 LOP3.LUT R35, R48, 0xffff0000, RZ, 0xc0, !PT ;  /* 0xffff000030239812 */ /* 0x000fe400078ec0ff */
[----:B------:R-:W-:Y:S01]  /*48c0*/  @!P1 LOP3.LUT R6, R8, 0xffff0000, RZ, 0xc0, !PT ;  /* 0xffff000008069812 */ /* 0x000fe200078ec0ff */
[----:B------:R-:W-:Y:S01]  /*48d0*/  @!P1 FMUL.FTZ R40, R7, R34 ;  /* 0x0000002207289220 */ /* 0x000fe20000410000 */
[----:B------:R-:W-:Y:S01]  /*48e0*/  @!P1 LOP3.LUT R8, R9, 0xffff0000, RZ, 0xc0, !PT ;  /* 0xffff000009089812 */ /* 0x000fe200078ec0ff */
[C---:B------:R-:W-:Y:S02]  /*48f0*/  @!P1 FMUL.FTZ R9, R3.reuse, R38 ;  /* 0x0000002603099220 */ /* 0x040fe40000410000 */
[----:B------:R-:W-:Y:S02]  /*4900*/  @!P1 FMUL.FTZ R5, R3, R6 ;  /* 0x0000000603059220 */ /* 0x000fe40000410000 */
        /* <DEDUP_REMOVED lines=52> */
.L_x_347:
[----:B------:R-:W-:Y:S05]  /*4c50*/  BSYNC B0 ;  /* 0x0000000000007941 */ /* 0x000fea0003800000 */
.L_x_346:
        /* <DEDUP_REMOVED lines=14> */
[C---:B------:R-:W-:Y:S02]  /*4d40*/  @!P1 PRMT R36, R61.reuse, 0x5432, R9 ;  /* 0x000054323d249816 */ /* 0x040fe40000000009 */
[----:B------:R-:W-:Y:S04]  /*4d50*/  @!P1 SHF.R.U32.HI R10, RZ, 0x10, R55 ;  /* 0x00000010ff0a9819 */ /* 0x000fe80000011637 */
[----:B------:R-:W-:Y:S04]  /*4d60*/  @!P1 PRMT R34, R61, 0x5410, R10 ;  /* 0x000054103d229816 */ /* 0x000fe8000000000a */
[C---:B------:R-:W-:Y:S01]  /*4d70*/  @!P1 LOP3.LUT R40, R34.reuse, 0xffff0000, RZ, 0xc0, !PT ;  /* 0xffff000022289812 */ /* 0x040fe200078ec0ff */
[----:B------:R-:W-:Y:S01]  /*4d80*/  @!P1 IMAD.U32 R38, R34, 0x10000, RZ ;  /* 0x0001000022269824 */ /* 0x000fe200078e00ff */
[----:B------:R-:W-:Y:S04]  /*4d90*/  @!P0 IADD3 R2, P3, P2, R82, R2, R91 ;  /* 0x0000000252028210 */ /* 0x000fe80007a7e05b */
[----:B------:R-:W-:Y:S02]  /*4da0*/  @!P0 IADD3.X R3, R81, R3, R113, P3, P2 ;  /* 0x0000000351038210 */ /* 0x000fe40001fe4471 */
[C---:B------:R-:W-:Y:S04]  /*4db0*/  LEA R68, P2, R4.reuse, c[0x0][0x1c8], 0x1 ;  /* 0x0000720004447a11 */ /* 0x040fe800078408ff */
[----:B------:R-:W-:Y:S02]  /*4dc0*/  LEA.HI.X R69, R4, c[0x0][0x1cc], R5, 0x1, P2 ;  /* 0x0000730004457a11 */ /* 0x000fe400010f0c05 */
[----:B------:R-:W-:Y:S02]  /*4dd0*/  @!P0 LEA R66, P2, R2, c[0x0][0x1c8], 0x1 ;  /* 0x0000720002428a11 */ /* 0x000fe400078408ff */
[----:B------:R-:W-:Y:S02]  /*4de0*/  @!P1 SHF.R.U64 R4, R18, 0x10, R19 ;  /* 0x0000001012049819 */ /* 0x000fe40000001213 */
[----:B------:R-:W-:Y:S02]  /*4df0*/  @!P0 LEA.HI.X R67, R2, c[0x0][0x1cc], R3, 0x1, P2 ;  /* 0x0000730002438a11 */ /* 0x000fe400010f0c03 */
[----:B------:R-:W-:Y:S02]  /*4e00*/  @!P1 SHF.R.U64 R2, R16, 0x10, R17 ;  /* 0x0000001010029819 */ /* 0x000fe40000001211 */
[----:B------:R-:W-:Y:S02]  /*4e10*/  @!P1 PRMT R11, R30, 0x5432, R4 ;  /* 0x000054321e0b9816 */ /* 0x000fe40000000004 */
[----:B------:R-:W-:Y:S01]  /*4e20*/  @!P1 PRMT R8, R29, 0x5432, R2 ;  /* 0x000054321d089816 */ /* 0x000fe20000000002 */
[----:B-1----:R-:W-:Y:S01]  /*4e30*/  @!P1 IMAD.U32 R2, R12, 0x10000, RZ ;  /* 0x000100000c029824 */ /* 0x002fe200078e00ff */
[----:B------:R-:W-:Y:S01]  /*4e40*/  @!P1 SHF.L.U32 R4, R13, 0x10, RZ ;  /* 0x000000100d049819 */ /* 0x000fe200000006ff */
[----:B--2---:R-:W-:Y:S01]  /*4e50*/  @!P1 IMAD.U32 R9, R44, 0x10000, RZ ;  /* 0x000100002c099824 */ /* 0x004fe200078e00ff */
[C---:B------:R-:W-:Y:S01]  /*4e60*/  @!P1 LOP3.LUT R41, R47.reuse, 0xffff0000, RZ, 0xc0, !PT ;  /* 0xffff00002f299812 */ /* 0x040fe200078ec0ff */
[----:B------:R-:W-:Y:S01]  /*4e70*/  @!P1 IMAD.U32 R39, R47, 0x10000, RZ ;  /* 0x000100002f279824 */ /* 0x000fe200078e00ff */
[----:B------:R-:W-:Y:S02]  /*4e80*/  @!P1 LOP3.LUT R37, R46, 0xffff0000, RZ, 0xc0, !PT ;  /* 0xffff00002e259812 */ /* 0x000fe400078ec0ff */
[----:B------:R-:W-:Y:S01]  /*4e90*/  @!P1 SHF.R.U32.HI R5, RZ, 0x10, R19 ;  /* 0x00000010ff059819 */ /* 0x000fe20000011613 */
[----:B------:R-:W-:Y:S01]  /*4ea0*/  @!P1 IMAD.U32 R19, R45, 0x10000, RZ ;  /* 0x000100002d139824 */ /* 0x000fe200078e00ff */
[----:B------:R-:W-:Y:S02]  /*4eb0*/  @!P1 SHF.R.U32.HI R3, RZ, 0x10, R17 ;  /* 0x00000010ff039819 */ /* 0x000fe40000011611 */
[C---:B------:R-:W-:Y:S02]  /*4ec0*/  @!P1 PRMT R17, R60.reuse, 0x5410, R6 ;  /* 0x000054103c119816 */ /* 0x040fe40000000006 */
[----:B------:R-:W-:Y:S02]  /*4ed0*/  @!P1 PRMT R16, R60, 0x5432, R7 ;  /* 0x000054323c109816 */ /* 0x000fe40000000007 */
[----:B------:R-:W-:Y:S01]  /*4ee0*/  @!P1 PRMT R6, R29, 0x5410, R3 ;  /* 0x000054101d069816 */ /* 0x000fe20000000003 */
[----:B------:R-:W-:Y:S01]  /*4ef0*/  @!P1 IMAD.U32 R7, R17, 0x10000, RZ ;  /* 0x0001000011079824 */ /* 0x000fe200078e00ff */
[----:B------:R-:W-:Y:S01]  /*4f00*/  @!P1 PRMT R10, R30, 0x5410, R5 ;  /* 0x000054101e0a9816 */ /* 0x000fe20000000005 */
[C---:B------:R-:W-:Y:S01]  /*4f10*/  @!P1 IMAD.U32 R3, R8.reuse, 0x10000, RZ ;  /* 0x0001000008039824 */ /* 0x040fe200078e00ff */
[----:B------:R-:W-:Y:S01]  /*4f20*/  @!P1 LOP3.LUT R8, R8, 0xffff0000, RZ, 0xc0, !PT ;  /* 0xffff000008089812 */ /* 0x000fe200078ec0ff */
[----:B------:R-:W-:Y:S02]  /*4f30*/  @!P1 IMAD.U32 R18, R16, 0x10000, RZ ;  /* 0x0001000010129824 */ /* 0x000fe400078e00ff */
        /* <DEDUP_REMOVED lines=69> */
.L_x_349:
[----:B------:R-:W-:Y:S05]  /*5390*/  BSYNC B0 ;  /* 0x0000000000007941 */ /* 0x000fea0003800000 */
.L_x_348:
[----:B------:R-:W-:Y:S05]  /*53a0*/  IADD3 R60, P0, R170, R74, RZ ;  /* 0x0000004aaa3c7210 */ /* 0x000fea0007f1e0ff */
[----:B------:R-:W-:Y:S01]  /*53b0*/  IMAD.X R61, R79, 0x1, R136, P0 ;  /* 0x000000014f3d7824 */ /* 0x000fe200000e0688 */
[----:B------:R-:W-:Y:S11]  /*53c0*/  ISETP.GE.OR P0, PT, R149, R64, !P4 ;  /* 0x000000409500720c */ /* 0x000ff60006706670 */
[----:B------:R-:W-:Y:S02]  /*53d0*/  @!UPT UIADD3 URZ, URZ, URZ, URZ ;  /* 0x0000003f3f3ff290 */ /* 0x000fe4000fffe03f */
[----:B------:R-:W-:-:S05]  /*53e0*/  @P0 BRA `(.L_x_343) ;  /* 0x00000ae000000947 */ /* 0x000fca0003800000 */
[----:B-----5:R-:W-:Y:S01]  /*53f0*/  @!P1 SHF.R.U32.HI R5, RZ, 0x10, R57 ;  /* 0x00000010ff059819 */ /* 0x020fe20000011639 */
[----:B-1----:R-:W1:Y:S01]  /*5400*/  LDS.128 R12, [R130+0x3100] ;  /* 0x00310000820c7984 */ /* 0x002e620000000c00 */
[----:B------:R-:W-:Y:S02]  /*5410*/  @!P1 SHF.R.U32.HI R3, RZ, 0x10, R21 ;  /* 0x00000010ff039819 */ /* 0x000fe40000011615 */
[----:B------:R-:W-:Y:S02]  /*5420*/  @!P1 SHF.R.U64 R8, R56, 0x10, R57 ;  /* 0x0000001038089819 */ /* 0x000fe40000001239 */
[----:B------:R-:W-:Y:S02]  /*5430*/  @!P1 PRMT R11, R62, 0x5410, R5 ;  /* 0x000054103e0b9816 */ /* 0x000fe40000000005 */
[----:B------:R-:W-:Y:S01]  /*5440*/  IADD3 R16, P2, P0, R82, R60, R108 ;  /* 0x0000003c52107210 */ /* 0x000fe2000785e06c */
[----:B------:R-:W2:Y:S01]  /*5450*/  LDS.128 R44, [R132+0x3100] ;  /* 0x00310000842c7984 */ /* 0x000ea20000000c00 */
[----:B------:R-:W-:Y:S01]  /*5460*/  @!P1 SHF.R.U64 R2, R20, 0x10, R21 ;  /* 0x0000001014029819 */ /* 0x000fe20000001215 */
[----:B------:R-:W-:Y:S01]  /*5470*/  @!P1 IMAD.U32 R29, R11, 0x10000, RZ ;  /* 0x000100000b1d9824 */ /* 0x000fe200078e00ff */
[----:B------:R-:W-:Y:S02]  /*5480*/  IADD3.X R17, R81, R61, R114, P2, P0 ;  /* 0x0000003d51117210 */ /* 0x000fe400017e0472 */
[----:B------:R-:W-:Y:S02]  /*5490*/  LEA R50, P0, R16, c[0x0][0x1c8], 0x1 ;  /* 0x0000720010327a11 */ /* 0x000fe400078008ff */
[----:B------:R-:W-:Y:S02]  /*54a0*/  @!P1 SHF.R.U64 R6, R22, 0x10, R23 ;  /* 0x0000001016069819 */ /* 0x000fe40000001217 */
[----:B------:R-:W-:Y:S02]  /*54b0*/  LEA.HI.X R51, R16, c[0x0][0x1cc], R17, 0x1, P0 ;  /* 0x0000730010337a11 */ /* 0x000fe400000f0c11 */
[----:B------:R-:W-:Y:S02]  /*54c0*/  @!P1 SHF.R.U32.HI R4, RZ, 0x10, R23 ;  /* 0x00000010ff049819 */ /* 0x000fe40000011617 */
[----:B------:R-:W-:Y:S02]  /*54d0*/  @!P1 PRMT R19, R32, 0x5432, R6 ;  /* 0x0000543220139816 */ /* 0x000fe40000000006 */
[----:B------:R-:W-:Y:S02]  /*54e0*/  @!P1 SHF.R.U64 R9, R58, 0x10, R59 ;  /* 0x000000103a099819 */ /* 0x000fe4000000123b */
[----:B------:R-:W-:Y:S02]  /*54f0*/  @!P1 PRMT R7, R31, 0x5410, R3 ;  /* 0x000054101f079816 */ /* 0x000fe40000000003 */
[----:B------:R-:W-:Y:S02]  /*5500*/  @!P1 PRMT R36, R63, 0x5432, R9 ;  /* 0x000054323f249816 */ /* 0x000fe40000000009 */
[----:B------:R-:W-:Y:S01]  /*5510*/  @!P1 PRMT R9, R32, 0x5410, R4 ;  /* 0x0000541020099816 */ /* 0x000fe20000000004 */
[----:B------:R-:W-:Y:S01]  /*5520*/  @!P1 IMAD.U32 R3, R7, 0x10000, RZ ;  /* 0x0001000007039824 */ /* 0x000fe200078e00ff */
[C---:B------:R-:W-:Y:S02]  /*5530*/  @!P1 SHF.L.U32 R34, R36.reuse, 0x10, RZ ;  /* 0x0000001024229819 */ /* 0x040fe400000006ff */
[----:B------:R-:W-:Y:S02]  /*5540*/  @!P1 LOP3.LUT R36, R36, 0xffff0000, RZ, 0xc0, !PT ;  /* 0xffff000024249812 */ /* 0x000fe400078ec0ff */
[----:B------:R-:W-:Y:S02]  /*5550*/  @!P1 LOP3.LUT R17, R9, 0xffff0000, RZ, 0xc0, !PT ;  /* 0xffff000009119812 */ /* 0x000fe400078ec0ff */
[----:B------:R-:W-:Y:S02]  /*5560*/  @!P1 PRMT R22, R62, 0x5432, R8 ;  /* 0x000054323e169816 */ /* 0x000fe40000000008 */
[----:B------:R-:W-:Y:S01]  /*5570*/  @!P1 PRMT R5, R31, 0x5432, R2 ;  /* 0x000054321f059816 */ /* 0x000fe20000000002 */
[----:B-1----:R-:W-:Y:S01]  /*5580*/  @!P1 IMAD.U32 R2, R13, 0x10000, RZ ;  /* 0x000100000d029824 */ /* 0x002fe200078e00ff */
[----:B------:R-:W-:Y:S01]  /*5590*/  @!P1 SHF.R.U32.HI R10, RZ, 0x10, R59 ;  /* 0x00000010ff0a9819 */ /* 0x000fe2000001163b */
[----:B------:R-:W-:Y:S01]  /*55a0*/  @!P1 IMAD.U32 R20, R22, 0x10000, RZ ;  /* 0x0001000016149824 */ /* 0x000fe200078e00ff */
[----:B------:R-:W-:Y:S01]  /*55b0*/  @!P1 LOP3.LUT R6, R12, 0xffff0000, RZ, 0xc0, !PT ;  /* 0xffff00000c069812 */ /* 0x000fe200078ec0ff */
[----:B------:R-:W-:Y:S01]  /*55c0*/  @!P1 FMUL.FTZ R8, R2, R29 ;  /* 0x0000001d02089220 */ /* 0x000fe20000410000 */
[----:B------:R-:W-:Y:S01]  /*55d0*/  @!P1 LOP3.LUT R22, R22, 0xffff0000, RZ, 0xc0, !PT ;  /* 0xffff000016169812 */ /* 0x000fe200078ec0ff */
[-C--:B------:R-:W-:Y:S01]  /*55e0*/  @!P1 FMUL.FTZ R4, R2, R3.reuse ;  /* 0x0000000302049220 */ /* 0x080fe20000410000 */
[----:B------:R-:W-:Y:S01]  /*55f0*/  @!P1 PRMT R40, R63, 0x5410, R10 ;  /* 0x000054103f289816 */ /* 0x000fe2000000000a */
[----:B------:R-:W-:Y:S01]  /*5600*/  @!P1 IMAD.U32 R2, R12, 0x10000, RZ ;  /* 0x000100000c029824 */ /* 0x000fe200078e00ff */
[C---:B--2---:R-:W-:Y:S01]  /*5610*/  @!P1 SHF.L.U32 R30, R45.reuse, 0x10, RZ ;  /* 0x000000102d1e9819 */ /* 0x044fe200000006ff */
[C---:B------:R-:W-:Y:S01]  /*5620*/  @!P1 IMAD.U32 R21, R44.reuse, 0x10000, RZ ;  /* 0x000100002c159824 */ /* 0x040fe200078e00ff */
[----:B------:R-:W-:Y:S01]  /*5630*/  @!P1 LOP3.LUT R23, R44, 0xffff0000, RZ, 0xc0, !PT ;  /* 0xffff00002c179812 */ /* 0x000fe200078ec0ff */
[----:B------:R-:W-:Y:S01]  /*5640*/  @!P1 FMUL.FTZ R10, R6, R22 ;  /* 0x00000016060a9220 */ /* 0x000fe20000410000 */
[----:B------:R-:W-:Y:S01]  /*5650*/  @!P1 LOP3.LUT R32, R45, 0xffff0000, RZ, 0xc0, !PT ;  /* 0xffff00002d209812 */ /* 0x000fe200078ec0ff */
[----:B------:R-:W-:Y:S01]  /*5660*/  @!P1 FFMA.FTZ R56, R30, R3, -R8 ;  /* 0x000000031e389223 */ /* 0x000fe20000010808 */
[----:B------:R-:W-:Y:S01]  /*5670*/  @!P1 LOP3.LUT R41, R47, 0xffff0000, RZ, 0xc0, !PT ;  /* 0xffff00002f299812 */ /* 0x000fe200078ec0ff */
[----:B------:R-:W-:Y:S01]  /*5680*/  @!P1 FMUL.FTZ R8, R2, R20 ;  /* 0x0000001402089220 */ /* 0x000fe20000410000 */
[----:B------:R-:W-:Y:S01]  /*5690*/  @!P1 LOP3.LUT R37, R46, 0xffff0000, RZ, 0xc0, !PT ;  /* 0xffff00002e259812 */ /* 0x000fe200078ec0ff */
[----:B------:R-:W-:Y:S01]  /*56a0*/  @!P1 IMAD.U32 R38, R40, 0x10000, RZ ;  /* 0x0001000028269824 */ /* 0x000fe200078e00ff */
[----:B------:R-:W-:Y:S01]  /*56b0*/  @!P1 SHF.L.U32 R3, R5, 0x10, RZ ;  /* 0x0000001005039819 */ /* 0x000fe200000006ff */
[----:B------:R-:W-:Y:S01]  /*56c0*/  @!P1 IMAD.U32 R39, R47, 0x10000, RZ ;  /* 0x000100002f279824 */ /* 0x000fe200078e00ff */
[----:B------:R-:W-:Y:S01]  /*56d0*/  @!P1 LOP3.LUT R5, R5, 0xffff0000, RZ, 0xc0, !PT ;  /* 0xffff000005059812 */ /* 0x000fe200078ec0ff */
[----:B------:R-:W-:Y:S01]  /*56e0*/  @!P1 IMAD.U32 R35, R46, 0x10000, RZ ;  /* 0x000100002e239824 */ /* 0x000fe200078e00ff */
[C---:B------:R-:W-:Y:S01]  /*56f0*/  @!P1 SHF.L.U32 R16, R15.reuse, 0x10, RZ ;  /* 0x000000100f109819 */ /* 0x040fe200000006ff */
[-C--:B------:R-:W-:Y:S01]  /*5700*/  @!P1 FMUL.FTZ R2, R2, R3.reuse ;  /* 0x0000000302029220 */ /* 0x080fe20000410000 */
[----:B------:R-:W-:Y:S01]  /*5710*/  @!P1 LOP3.LUT R18, R15, 0xffff0000, RZ, 0xc0, !PT ;  /* 0xffff00000f129812 */ /* 0x000fe200078ec0ff */
[----:B------:R-:W-:Y:S01]  /*5720*/  @!P1 FFMA.FTZ R55, R21, R3, -R8 ;  /* 0x0000000315379223 */ /* 0x000fe20000010808 */
[----:B------:R-:W-:Y:S01]  /*5730*/  @!P1 LOP3.LUT R31, R11, 0xffff0000, RZ, 0xc0, !PT ;  /* 0xffff00000b1f9812 */ /* 0x000fe200078ec0ff */
[-C--:B------:R-:W-:Y:S01]  /*5740*/  @!P1 FMUL.FTZ R3, R6, R5.reuse ;  /* 0x0000000506039220 */ /* 0x080fe20000410000 */
[----:B------:R-:W-:Y:S01]  /*5750*/  @!P1 LOP3.LUT R6, R13, 0xffff0000, RZ, 0xc0, !PT ;  /* 0xffff00000d069812 */ /* 0x000fe200078ec0ff */
[----:B------:R-:W-:Y:S01]  /*5760*/  @!P1 FFMA.FTZ R54, R23, R5, -R10 ;  /* 0x0000000517369223 */ /* 0x000fe2000001080a */
[C---:B------:R-:W-:Y:S01]  /*5770*/  @!P1 LOP3.LUT R10, R14.reuse, 0xffff0000, RZ, 0xc0, !PT ;  /* 0xffff00000e0a9812 */ /* 0x040fe200078ec0ff */
[----:B------:R-:W-:Y:S01]  /*5780*/  @!P1 IMAD.U32 R8, R14, 0x10000, RZ ;  /* 0x000100000e089824 */ /* 0x000fe200078e00ff */
[----:B------:R-:W-:Y:S01]  /*5790*/  @!P1 LOP3.LUT R5, R7, 0xffff0000, RZ, 0xc0, !PT ;  /* 0xffff000007059812 */ /* 0x000fe200078ec0ff */
[----:B------:R-:W-:Y:S01]  /*57a0*/  @!P1 IMAD.U32 R11, R9, 0x10000, RZ ;  /* 0x00010000090b9824 */ /* 0x000fe200078e00ff */
[C---:B------:R-:W-:Y:S01]  /*57b0*/  @!P1 LOP3.LUT R9, R19.reuse, 0xffff0000, RZ, 0xc0, !PT ;  /* 0xffff000013099812 */ /* 0x040fe200078ec0ff */
[----:B------:R-:W-:Y:S01]  /*57c0*/  @!P1 IMAD.U32 R7, R19, 0x10000, RZ ;  /* 0x0001000013079824 */ /* 0x000fe200078e00ff */
[----:B------:R-:W-:Y:S01]  /*57d0*/  @!P1 LOP3.LUT R40, R40, 0xffff0000, RZ, 0xc0, !PT ;  /* 0xffff000028289812 */ /* 0x000fe200078ec0ff */
[----:B------:R-:W-:Y:S01]  /*57e0*/  @!P1 FMUL.FTZ R49, R6, R31 ;  /* 0x0000001f06319220 */ /* 0x000fe20000410000 */
[----:B------:R-:W-:Y:S01]  /*57f0*/  ISETP.GE.AND P0, PT, R91, c[0x0][0x1d4], PT ;  /* 0x000075005b007a0c */ /* 0x000fe20003f06270 */
[----:B------:R-:W-:Y:S02]  /*5800*/  @!P1 FMUL.FTZ R42, R16, R38 ;  /* 0x00000026102a9220 */ /* 0x000fe40000410000 */
[----:B------:R-:W-:Y:S02]  /*5810*/  @!P1 FMUL.FTZ R19, R18, R40 ;  /* 0x0000002812139220 */ /* 0x000fe40000410000 */
[----:B------:R-:W-:Y:S02]  /*5820*/  @!P1 FMUL.FTZ R48, R8, R34 ;  /* 0x0000002208309220 */ /* 0x000fe40000410000 */
[----:B------:R-:W-:Y:S02]  /*5830*/  @!P1 FMUL.FTZ R43, R10, R36 ;  /* 0x000000240a2b9220 */ /* 0x000fe40000410000 */
[----:B------:R-:W-:Y:S02]  /*5840*/  @!P1 FFMA.FTZ R53, R32, R5, -R49 ;  /* 0x0000000520359223 */ /* 0x000fe40000010831 */
        /* <DEDUP_REMOVED lines=41> */
.L_x_327:
[----:B------:R-:W-:Y:S01]  /*5ae0*/  IMAD R2, R33, -0x60, R0 ;  /* 0xffffffa021027824 */ /* 0x000fe200078e0200 */
[----:B------:R-:W-:Y:S04]  /*5af0*/  BSSY B0, `(.L_x_350) ;  /* 0x0000015000007945 */ /* 0x000fe80003800000 */
[----:B------:R-:W-:Y:S04]  /*5b00*/  IMNMX R16, R2, 0x60, PT ;  /* 0x0000006002107817 */ /* 0x000fe80003800200 */
[----:B------:R-:W-:Y:S11]  /*5b10*/  ISETP.GE.AND P0, PT, R87, R16, PT ;  /* 0x000000105700720c */ /* 0x000ff60003f06270 */
[----:B------:R-:W-:Y:S02]  /*5b20*/  @!UPT UIADD3 URZ, URZ, URZ, URZ ;  /* 0x0000003f3f3ff290 */ /* 0x000fe4000fffe03f */
[----:B------:R-:W-:-:S05]  /*5b30*/  @P0 BRA `(.L_x_351) ;  /* 0x0000010000000947 */ /* 0x000fca0003800000 */
[----:B------:R-:W-:Y:S11]  /*5b40*/  ISETP.NE.AND P1, PT, R86, RZ, PT ;  /* 0x000000ff5600720c */ /* 0x000ff60003f25270 */
[----:B------:R-:W-:Y:S02]  /*5b50*/  @!UPT UIADD3 URZ, URZ, URZ, URZ ;  /* 0x0000003f3f3ff290 */ /* 0x000fe4000fffe03f */
[----:B------:R-:W1:Y:S01]  /*5b60*/  @P1 LDS.128 R12, [R85+0x3100] ;  /* 0x00310000550c1984 */ /* 0x000e620000000c00 */
[-C--:B------:R-:W-:Y:S05]  /*5b70*/  @P1 IADD3 R2, P0, R107, R74.reuse, RZ ;  /* 0x0000004a6b021210 */ /* 0x080fea0007f1e0ff */
[----:B------:R-:W-:Y:S01]  /*5b80*/  @P1 IMAD.X R5, R106, 0x1, R79, P0 ;  /* 0x000000016a051824 */ /* 0x000fe200000e064f */
[----:B------:R-:W-:Y:S11]  /*5b90*/  ISETP.NE.AND P0, PT, R90, RZ, PT ;  /* 0x000000ff5a00720c */ /* 0x000ff60003f05270 */
[----:B------:R-:W-:Y:S02]  /*5ba0*/  @!UPT UIADD3 URZ, URZ, URZ, URZ ;  /* 0x0000003f3f3ff290 */ /* 0x000fe4000fffe03f */
[----:B------:R-:W2:Y:S01]  /*5bb0*/  @P0 LDS.128 R8, [R84+0x3100] ;  /* 0x0031000054080984 */ /* 0x000ea20000000c00 */
[----:B------:R-:W-:Y:S05]  /*5bc0*/  @P0 IADD3 R3, P2, R111, R74, RZ ;  /* 0x0000004a6f030210 */ /* 0x000fea0007f5e0ff */
[----:B------:R-:W-:Y:S01]  /*5bd0*/  @P0 IMAD.X R6, R79, 0x1, R110, P2 ;  /* 0x000000014f060824 */ /* 0x000fe200010e066e */
[C---:B------:R-:W-:Y:S04]  /*5be0*/  @P1 LEA R4, P2, R2.reuse, c[0x0][0x1c8], 0x1 ;  /* 0x0000720002041a11 */ /* 0x040fe800078408ff */
[----:B------:R-:W-:Y:S02]  /*5bf0*/  @P1 LEA.HI.X R5, R2, c[0x0][0x1cc], R5, 0x1, P2 ;  /* 0x0000730002051a11 */ /* 0x000fe400010f0c05 */
[C---:B------:R-:W-:Y:S04]  /*5c00*/  @P0 LEA R2, P2, R3.reuse, c[0x0][0x1c8], 0x1 ;  /* 0x0000720003020a11 */ /* 0x040fe800078408ff */
[----:B------:R-:W-:Y:S01]  /*5c10*/  @P0 LEA.HI.X R3, R3, c[0x0][0x1cc], R6, 0x1, P2 ;  /* 0x0000730003030a11 */ /* 0x000fe200010f0c06 */
[----:B-1----:R1:W-:Y:S04]  /*5c20*/  @P1 STG.E.128 [R4.64], R12 ;  /* 0x0000000c04001986 */ /* 0x0023e8000c101d08 */
[----:B--2---:R1:W-:Y:S04]  /*5c30*/  @P0 STG.E.128 [R2.64], R8 ;  /* 0x0000000802000986 */ /* 0x0043e8000c101d08 */
.L_x_351:
[----:B------:R-:W-:Y:S05]  /*5c40*/  BSYNC B0 ;  /* 0x0000000000007941 */ /* 0x000fea0003800000 */
.L_x_350:
        /* <DEDUP_REMOVED lines=9> */
[----:B------:R-:W-:Y:S03]  /*5ce0*/  @P2 IADD3 R5, P0, R107, R3, RZ ;  /* 0x000000036b052210 */ /* 0x000fe60007f1e0ff */
[----:B------:R-:W2:Y:S02]  /*5cf0*/  @P1 LDS.128 R8, [R84+0x4100] ;  /* 0x0041000054081984 */ /* 0x000ea40000000c00 */
[----:B------:R-:W-:Y:S01]  /*5d00*/  @P2 IMAD.X R6, R106, 0x1, R2, P0 ;  /* 0x000000016a062824 */ /* 0x000fe200000e0602 */
        /* <DEDUP_REMOVED lines=8> */
.L_x_353:
[----:B------:R-:W-:Y:S05]  /*5d90*/  BSYNC B0 ;  /* 0x0000000000007941 */ /* 0x000fea0003800000 */
.L_x_352:
        /* <DEDUP_REMOVED lines=19> */
.L_x_343:
[----:B------:R-:W-:Y:S05]  /*5ed0*/  BSYNC B2 ;  /* 0x0000000000027941 */ /* 0x000fea0003800000 */
.L_x_326:
[----:B------:R-:W-:Y:S01]  /*5ee0*/  IMAD R20, R33, -0x60, RZ ;  /* 0xffffffa021147824 */ /* 0x000fe200078e02ff */
[----:B------:R-:W-:Y:S01]  /*5ef0*/  BSSY B0, `(.L_x_354) ;  /* 0x000006b000007945 */ /* 0x000fe20003800000 */
[----:B-12---:R-:W-:Y:S02]  /*5f00*/  IMAD R2, R93, 0x60, RZ ;  /* 0x000000605d027824 */ /* 0x006fe400078e02ff */
[----:B-----5:R-:W-:Y:S02]  /*5f10*/  IMAD.IADD R6, R119, 0x1, R20 ;  /* 0x0000000177067824 */ /* 0x020fe400078e0214 */
[----:B------:R-:W-:Y:S03]  /*5f20*/  IMAD.WIDE.U32 R18, R33, 0x60, RZ ;  /* 0x0000006021127825 */ /* 0x000fe600078e00ff */
[C---:B------:R-:W-:Y:S01]  /*5f30*/  ISETP.GE.AND P5, PT, R6.reuse, 0x11, PT ;  /* 0x000000110600780c */ /* 0x040fe20003fa6270 */
[----:B------:R-:W-:Y:S01]  /*5f40*/  IMAD.IADD R19, R19, 0x1, R2 ;  /* 0x0000000113137824 */ /* 0x000fe200078e0202 */
[C---:B------:R-:W-:Y:S02]  /*5f50*/  ISETP.GE.AND P4, PT, R6.reuse, 0x1, PT ;  /* 0x000000010600780c */ /* 0x040fe40003f86270 */
[----:B------:R-:W-:Y:S02]  /*5f60*/  IADD3 R4, P0, R143, R18, RZ ;  /* 0x000000128f047210 */ /* 0x000fe40007f1e0ff */
[C---:B------:R-:W-:Y:S02]  /*5f70*/  ISETP.GE.AND P3, PT, R6.reuse, 0x21, PT ;  /* 0x000000210600780c */ /* 0x040fe40003f66270 */
[----:B------:R-:W-:Y:S02]  /*5f80*/  IADD3.X R5, R19, R145, RZ, P0, !PT ;  /* 0x0000009113057210 */ /* 0x000fe400007fe4ff */
[C---:B------:R-:W-:Y:S02]  /*5f90*/  ISETP.GE.AND P2, PT, R6.reuse, 0x31, PT ;  /* 0x000000310600780c */ /* 0x040fe40003f46270 */
[----:B------:R-:W-:Y:S02]  /*5fa0*/  ISETP.GE.AND P1, PT, R6, 0x41, PT ;  /* 0x000000410600780c */ /* 0x000fe40003f26270 */
[C---:B------:R-:W-:Y:S01]  /*5fb0*/  @P5 IADD3 R8, P0, R4.reuse, 0x10, RZ ;  /* 0x0000001004085810 */ /* 0x040fe20007f1e0ff */
[----:B------:R-:W-:Y:S01]  /*5fc0*/  @P4 IMAD R7, R5, c[0x0][0x258], RZ ;  /* 0x0000960005074a24 */ /* 0x000fe200078e02ff */
[-C--:B------:R-:W-:Y:S01]  /*5fd0*/  @P4 MOV R2, R88.reuse ;  /* 0x0000005800024202 */ /* 0x080fe20000000f00 */
[----:B------:R-:W-:Y:S02]  /*5fe0*/  @P4 IMAD.MOV.U32 R3, RZ, RZ, R92 ;  /* 0x000000ffff034224 */ /* 0x000fe400078e005c */
[----:B------:R-:W-:Y:S01]  /*5ff0*/  @P5 IMAD.X R9, RZ, RZ, R5, P0 ;  /* 0x000000ffff095224 */ /* 0x000fe200000e0605 */
[C---:B------:R-:W-:Y:S01]  /*6000*/  @P3 IADD3 R10, P0, R4.reuse, 0x20, RZ ;  /* 0x00000020040a3810 */ /* 0x040fe20007f1e0ff */
[C---:B------:R-:W-:Y:S04]  /*6010*/  @P4 IMAD.WIDE.U32 R2, R4.reuse, c[0x0][0x258], R2 ;  /* 0x0000960004024a25 */ /* 0x040fe800078e0002 */
[----:B------:R-:W-:Y:S02]  /*6020*/  @P4 IMAD R7, R4, c[0x0][0x25c], R7 ;  /* 0x0000970004074a24 */ /* 0x000fe400078e0207 */
[----:B------:R-:W-:Y:S01]  /*6030*/  @P3 IMAD.X R11, RZ, RZ, R5, P0 ;  /* 0x000000ffff0b3224 */ /* 0x000fe200000e0605 */
[C---:B------:R-:W-:Y:S01]  /*6040*/  @P4 LEA R16, P0, R2.reuse, c[0x0][0x250], 0x1 ;  /* 0x0000940002104a11 */ /* 0x040fe200078008ff */
[----:B------:R-:W-:Y:S02]  /*6050*/  @P4 IMAD.IADD R7, R3, 0x1, R7 ;  /* 0x0000000103074824 */ /* 0x000fe400078e0207 */
[----:B------:R-:W-:Y:S03]  /*6060*/  @P5 IMAD.MOV.U32 R3, RZ, RZ, R92 ;  /* 0x000000ffff035224 */ /* 0x000fe600078e005c */
[----:B------:R-:W-:Y:S01]  /*6070*/  @P4 LEA.HI.X R17, R2, c[0x0][0x254], R7, 0x1, P0 ;  /* 0x0000950002114a11 */ /* 0x000fe200000f0c07 */
[----:B------:R-:W-:Y:S01]  /*6080*/  @P5 IMAD R7, R9, c[0x0][0x258], RZ ;  /* 0x0000960009075a24 */ /* 0x000fe200078e02ff */
[----:B------:R-:W-:Y:S03]  /*6090*/  @P5 MOV R2, R88 ;  /* 0x0000005800025202 */ /* 0x000fe60000000f00 */
[C---:B------:R-:W-:Y:S02]  /*60a0*/  @P5 IMAD R7, R8.reuse, c[0x0][0x25c], R7 ;  /* 0x0000970008075a24 */ /* 0x040fe400078e0207 */
[----:B------:R-:W-:Y:S04]  /*60b0*/  @P5 IMAD.WIDE.U32 R2, R8, c[0x0][0x258], R2 ;  /* 0x0000960008025a25 */ /* 0x000fe800078e0002 */
[----:B------:R-:W-:Y:S01]  /*60c0*/  @P5 IMAD.IADD R7, R3, 0x1, R7 ;  /* 0x0000000103075824 */ /* 0x000fe200078e0207 */
[C---:B------:R-:W-:Y:S02]  /*60d0*/  @P5 LEA R14, P0, R2.reuse, c[0x0][0x250], 0x1 ;  /* 0x00009400020e5a11 */ /* 0x040fe400078008ff */
[----:B------:R-:W-:Y:S02]  /*60e0*/  @P3 MOV R3, R92 ;  /* 0x0000005c00033202 */ /* 0x000fe40000000f00 */
[----:B------:R-:W-:Y:S01]  /*60f0*/  @P5 LEA.HI.X R15, R2, c[0x0][0x254], R7, 0x1, P0 ;  /* 0x00009500020f5a11 */ /* 0x000fe200000f0c07 */
[----:B------:R-:W-:Y:S01]  /*6100*/  @P3 IMAD.MOV.U32 R2, RZ, RZ, R88 ;  /* 0x000000ffff023224 */ /* 0x000fe200078e0058 */
[----:B------:R-:W-:Y:S01]  /*6110*/  @P2 IADD3 R8, P0, R4, 0x30, RZ ;  /* 0x0000003004082810 */ /* 0x000fe20007f1e0ff */
[----:B------:R-:W-:Y:S02]  /*6120*/  @P3 IMAD R7, R11, c[0x0][0x258], RZ ;  /* 0x000096000b073a24 */ /* 0x000fe400078e02ff */
[C---:B------:R-:W-:Y:S01]  /*6130*/  @P3 IMAD.WIDE.U32 R2, R10.reuse, c[0x0][0x258], R2 ;  /* 0x000096000a023a25 */ /* 0x040fe200078e0002 */
[----:B------:R-:W-:Y:S03]  /*6140*/  @P2 IADD3.X R9, RZ, R5, RZ, P0, !PT ;  /* 0x00000005ff092210 */ /* 0x000fe600007fe4ff */
[----:B------:R-:W-:Y:S01]  /*6150*/  @P3 IMAD R7, R10, c[0x0][0x25c], R7 ;  /* 0x000097000a073a24 */ /* 0x000fe200078e0207 */
[C---:B------:R-:W-:Y:S03]  /*6160*/  @P3 LEA R12, P0, R2.reuse, c[0x0][0x250], 0x1 ;  /* 0x00009400020c3a11 */ /* 0x040fe600078008ff */
[----:B------:R-:W-:Y:S02]  /*6170*/  @P3 IMAD.IADD R7, R3, 0x1, R7 ;  /* 0x0000000103073824 */ /* 0x000fe400078e0207 */
[----:B------:R-:W-:Y:S03]  /*6180*/  @P2 IMAD.MOV.U32 R3, RZ, RZ, R92 ;  /* 0x000000ffff032224 */ /* 0x000fe600078e005c */
[----:B------:R-:W-:Y:S01]  /*6190*/  @P3 LEA.HI.X R13, R2, c[0x0][0x254], R7, 0x1, P0 ;  /* 0x00009500020d3a11 */ /* 0x000fe200000f0c07 */
[----:B------:R-:W-:Y:S01]  /*61a0*/  @P2 IMAD R7, R9, c[0x0][0x258], RZ ;  /* 0x0000960009072a24 */ /* 0x000fe200078e02ff */
[----:B------:R-:W-:Y:S03]  /*61b0*/  @P2 MOV R2, R88 ;  /* 0x0000005800022202 */ /* 0x000fe60000000f00 */
[C---:B------:R-:W-:Y:S02]  /*61c0*/  @P2 IMAD R7, R8.reuse, c[0x0][0x25c], R7 ;  /* 0x0000970008072a24 */ /* 0x040fe400078e0207 */
[----:B------:R-:W-:Y:S05]  /*61d0*/  @P2 IMAD.WIDE.U32 R2, R8, c[0x0][0x258], R2 ;  /* 0x0000960008022a25 */ /* 0x000fea00078e0002 */
[C---:B------:R-:W-:Y:S02]  /*61e0*/  @P2 LEA R8, P0, R2.reuse, c[0x0][0x250], 0x1 ;  /* 0x0000940002082a11 */ /* 0x040fe400078008ff */
[----:B------:R-:W-:Y:S02]  /*61f0*/  @P2 IADD3 R7, R3, R7, RZ ;  /* 0x0000000703072210 */ /* 0x000fe40007ffe0ff */
[----:B------:R-:W-:Y:S02]  /*6200*/  @P1 MOV R3, R92 ;  /* 0x0000005c00031202 */ /* 0x000fe40000000f00 */
[----:B------:R-:W-:Y:S02]  /*6210*/  @P2 LEA.HI.X R9, R2, c[0x0][0x254], R7, 0x1, P0 ;  /* 0x0000950002092a11 */ /* 0x000fe400000f0c07 */
[----:B------:R-:W-:Y:S05]  /*6220*/  @P1 IADD3 R7, P0, R4, 0x40, RZ ;  /* 0x0000004004071810 */ /* 0x000fea0007f1e0ff */
        /* <DEDUP_REMOVED lines=8> */
[----:B------:R-:W-:Y:S04]  /*62b0*/  @P1 IMAD.WIDE.U32 R2, R7, c[0x0][0x258], R2 ;  /* 0x0000960007021a25 */ /* 0x000fe800078e0002 */
[----:B------:R-:W-:Y:S01]  /*62c0*/  @P1 IMAD.IADD R4, R3, 0x1, R4 ;  /* 0x0000000103041824 */ /* 0x000fe200078e0204 */
[C---:B------:R-:W-:Y:S01]  /*62d0*/  @P1 LEA R6, P6, R2.reuse, c[0x0][0x250], 0x1 ;  /* 0x0000940002061a11 */ /* 0x040fe200078c08ff */
[----:B------:R-:W-:Y:S03]  /*62e0*/  @P0 IMAD.MOV.U32 R3, RZ, RZ, R92 ;  /* 0x000000ffff030224 */ /* 0x000fe600078e005c */
[----:B------:R-:W-:Y:S01]  /*62f0*/  @P1 LEA.HI.X R7, R2, c[0x0][0x254], R4, 0x1, P6 ;  /* 0x0000950002071a11 */ /* 0x000fe200030f0c04 */
[----:B------:R-:W-:Y:S01]  /*6300*/  @P0 IMAD R4, R5, c[0x0][0x258], RZ ;  /* 0x0000960005040a24 */ /* 0x000fe200078e02ff */
[----:B------:R-:W-:Y:S03]  /*6310*/  @P0 MOV R2, R88 ;  /* 0x0000005800020202 */ /* 0x000fe60000000f00 */
        /* <DEDUP_REMOVED lines=11> */
[----:B------:R1:W-:Y:S08]  /*63d0*/  @P4 LDGSTS.E.BYPASS.LTC128B.128 [R80+0x100], [R16.64], !P6 ;  /* 0x0010000010504fae */ /* 0x0003f0000f101d48 */
[----:B------:R2:W-:Y:S08]  /*63e0*/  @P5 LDGSTS.E.BYPASS.LTC128B.128 [R80+0x900], [R14.64], !P6 ;  /* 0x009000000e505fae */ /* 0x0005f0000f101d48 */
[----:B------:R3:W-:Y:S08]  /*63f0*/  @P3 LDGSTS.E.BYPASS.LTC128B.128 [R80+0x1100], [R12.64], !P6 ;  /* 0x011000000c503fae */ /* 0x0007f0000f101d48 */
[----:B------:R1:W-:Y:S08]  /*6400*/  @P2 LDGSTS.E.BYPASS.LTC128B.128 [R80+0x1900], [R8.64], !P6 ;  /* 0x0190000008502fae */ /* 0x0003f0000f101d48 */
[----:B------:R1:W-:Y:S08]  /*6410*/  @P1 LDGSTS.E.BYPASS.LTC128B.128 [R80+0x2100], [R6.64], !P6 ;  /* 0x0210000006501fae */ /* 0x0003f0000f101d48 */
[----:B------:R1:W-:Y:S01]  /*6420*/  @P0 LDGSTS.E.BYPASS.LTC128B.128 [R80+0x2900], [R4.64], !P6 ;  /* 0x0290000004500fae */ /* 0x0003e2000f101d48 */
[----:B---3--:R-:W-:Y:S02]  /*6430*/  IMNMX R13, R2, 0x60, PT ;  /* 0x00000060020d7817 */ /* 0x008fe40003800200 */
[----:B------:R-:W-:Y:S02]  /*6440*/  IADD3 R12, P0, R141, R18, RZ ;  /* 0x000000128d0c7210 */ /* 0x000fe40007f1e0ff */
[----:B------:R-:W-:Y:S03]  /*6450*/  ISETP.GE.AND P1, PT, R87, R13, PT ;  /* 0x0000000d5700720c */ /* 0x000fe60003f26270 */
[----:B------:R-:W0:Y:S01]  /*6460*/  LDGDEPBAR ;  /* 0x00000000000079af */ /* 0x000e220000000000 */
[----:B--2---:R-:W-:Y:S01]  /*6470*/  IADD3.X R14, R19, R140, RZ, P0, !PT ;  /* 0x0000008c130e7210 */ /* 0x004fe200007fe4ff */
[----:B------:R-:W-:Y:S06]  /*6480*/  DEPBAR.LE SB0, 0x0 ;  /* 0x000080000000791a */ /* 0x000fec0000000000 */
[----:B------:R-:W-:Y:S06]  /*6490*/  BAR.SYNC.DEFER_BLOCKING 0x0 ;  /* 0x0000000000007b1d */ /* 0x000fec0000010000 */
[----:B------:R-:W-:-:S05]  /*64a0*/  @P1 BRA `(.L_x_355) ;  /* 0x000000f000001947 */ /* 0x000fca0003800000 */
[----:B-1----:R-:W-:Y:S01]  /*64b0*/  MOV R5, R104 ;  /* 0x0000006800057202 */ /* 0x002fe20000000f00 */
[----:B------:R-:W-:Y:S01]  /*64c0*/  IMAD.MOV.U32 R4, RZ, RZ, R94 ;  /* 0x000000ffff047224 */ /* 0x000fe200078e005e */
[----:B------:R-:W-:Y:S01]  /*64d0*/  ISETP.GE.AND P1, PT, R24, c[0x0][0x1d4], PT ;  /* 0x0000750018007a0c */ /* 0x000fe20003f26270 */
[----:B------:R-:W-:Y:S02]  /*64e0*/  IMAD R2, R14, c[0x0][0x208], RZ ;  /* 0x000082000e027a24 */ /* 0x000fe400078e02ff */
[C---:B------:R-:W-:Y:S04]  /*64f0*/  IMAD.WIDE.U32 R4, R12.reuse, c[0x0][0x208], R4 ;  /* 0x000082000c047a25 */ /* 0x040fe800078e0004 */
[----:B------:R-:W-:Y:S04]  /*6500*/  IMAD R2, R12, c[0x0][0x20c], R2 ;  /* 0x000083000c027a24 */ /* 0x000fe800078e0202 */
[----:B------:R-:W-:Y:S01]  /*6510*/  IMAD.IADD R3, R5, 0x1, R2 ;  /* 0x0000000105037824 */ /* 0x000fe200078e0202 */
[C---:B------:R-:W-:Y:S01]  /*6520*/  LEA R2, P0, R4.reuse, c[0x0][0x1f8], 0x1 ;  /* 0x00007e0004027a11 */ /* 0x040fe200078008ff */
[----:B------:R-:W1:Y:S03]  /*6530*/  @!P1 LDS.128 R8, [R85+0x100] ;  /* 0x0001000055089984 */ /* 0x000e660000000c00 */
[----:B------:R-:W-:Y:S02]  /*6540*/  LEA.HI.X R3, R4, c[0x0][0x1fc], R3, 0x1, P0 ;  /* 0x00007f0004037a11 */ /* 0x000fe400000f0c03 */
[----:B------:R-:W-:Y:S11]  /*6550*/  ISETP.GE.AND P0, PT, R105, c[0x0][0x1d4], PT ;  /* 0x0000750069007a0c */ /* 0x000ff60003f06270 */
[----:B------:R-:W-:Y:S02]  /*6560*/  @!UPT UIADD3 URZ, URZ, URZ, URZ ;  /* 0x0000003f3f3ff290 */ /* 0x000fe4000fffe03f */
[----:B------:R-:W2:Y:S04]  /*6570*/  @!P0 LDS.128 R4, [R84+0x100] ;  /* 0x0001000054048984 */ /* 0x000ea80000000c00 */
[----:B-1----:R1:W-:Y:S04]  /*6580*/  @!P1 STG.E.128 [R2.64], R8 ;  /* 0x0000000802009986 */ /* 0x0023e8000c101d08 */
[----:B--2---:R1:W-:Y:S02]  /*6590*/  @!P0 STG.E.128 [R2.64+0x40], R4 ;  /* 0x0000400402008986 */ /* 0x0043e4000c101d08 */
.L_x_355:
[----:B-1----:R-:W-:Y:S05]  /*65a0*/  BSYNC B0 ;  /* 0x0000000000007941 */ /* 0x002fea0003800000 */
.L_x_354:
[----:B------:R-:W-:Y:S01]  /*65b0*/  ISETP.GE.AND P0, PT, R150, R13, PT ;  /* 0x0000000d9600720c */ /* 0x000fe20003f06270 */
[----:B------:R-:W-:Y:S01]  /*65c0*/  @!UPT UIADD3 URZ, URZ, URZ, URZ ;  /* 0x0000003f3f3ff290 */ /* 0x000fe2000fffe03f */
[----:B------:R-:W-:Y:S11]  /*65d0*/  BSSY B0, `(.L_x_356) ;  /* 0x0000013000007945 */ /* 0x000ff60003800000 */
[----:B------:R-:W-:-:S05]  /*65e0*/  @P0 BRA `(.L_x_357) ;  /* 0x0000011000000947 */ /* 0x000fca0003800000 */
[----:B------:R-:W-:Y:S01]  /*65f0*/  IADD3 R2, P0, R12, 0x20, RZ ;  /* 0x000000200c027810 */ /* 0x000fe20007f1e0ff */
[----:B------:R-:W-:Y:S01]  /*6600*/  IMAD.MOV.U32 R4, RZ, RZ, R94 ;  /* 0x000000ffff047224 */ /* 0x000fe200078e005e */
[----:B------:R-:W-:Y:S02]  /*6610*/  MOV R5, R104 ;  /* 0x0000006800057202 */ /* 0x000fe40000000f00 */
[----:B------:R-:W-:Y:S01]  /*6620*/  ISETP.GE.AND P1, PT, R24, c[0x0][0x1d4], PT ;  /* 0x0000750018007a0c */ /* 0x000fe20003f26270 */
[----:B------:R-:W-:Y:S02]  /*6630*/  IMAD.X R3, RZ, RZ, R14, P0 ;  /* 0x000000ffff037224 */ /* 0x000fe400000e060e */
[C---:B------:R-:W-:Y:S04]  /*6640*/  IMAD.WIDE.U32 R4, R2.reuse, c[0x0][0x208], R4 ;  /* 0x0000820002047a25 */ /* 0x040fe800078e0004 */
[----:B------:R-:W-:Y:S04]  /*6650*/  IMAD R3, R3, c[0x0][0x208], RZ ;  /* 0x0000820003037a24 */ /* 0x000fe800078e02ff */
[----:B------:R-:W-:Y:S01]  /*6660*/  IMAD R3, R2, c[0x0][0x20c], R3 ;  /* 0x0000830002037a24 */ /* 0x000fe200078e0203 */
[C---:B------:R-:W-:Y:S01]  /*6670*/  LEA R2, P0, R4.reuse, c[0x0][0x1f8], 0x1 ;  /* 0x00007e0004027a11 */ /* 0x040fe200078008ff */
[----:B------:R-:W1:Y:S02]  /*6680*/  @!P1 LDS.128 R8, [R85+0x1100] ;  /* 0x0011000055089984 */ /* 0x000e640000000c00 */
[----:B------:R-:W-:Y:S05]  /*6690*/  IMAD.IADD R3, R5, 0x1, R3 ;  /* 0x0000000105037824 */ /* 0x000fea00078e0203 */
[----:B------:R-:W-:Y:S02]  /*66a0*/  LEA.HI.X R3, R4, c[0x0][0x1fc], R3, 0x1, P0 ;  /* 0x00007f0004037a11 */ /* 0x000fe400000f0c03 */
[----:B------:R-:W-:Y:S11]  /*66b0*/  ISETP.GE.AND P0, PT, R105, c[0x0][0x1d4], PT ;  /* 0x0000750069007a0c */ /* 0x000ff60003f06270 */
[----:B------:R-:W-:Y:S02]  /*66c0*/  @!UPT UIADD3 URZ, URZ, URZ, URZ ;  /* 0x0000003f3f3ff290 */ /* 0x000fe4000fffe03f */
[----:B------:R-:W2:Y:S04]  /*66d0*/  @!P0 LDS.128 R4, [R84+0x1100] ;  /* 0x0011000054048984 */ /* 0x000ea80000000c00 */
[----:B-1----:R1:W-:Y:S04]  /*66e0*/  @!P1 STG.E.128 [R2.64], R8 ;  /* 0x0000000802009986 */ /* 0x0023e8000c101d08 */
[----:B--2---:R1:W-:Y:S02]  /*66f0*/  @!P0 STG.E.128 [R2.64+0x40], R4 ;  /* 0x0000400402008986 */ /* 0x0043e4000c101d08 */
.L_x_357:
[----:B------:R-:W-:Y:S05]  /*6700*/  BSYNC B0 ;  /* 0x0000000000007941 */ /* 0x000fea0003800000 */
.L_x_356:
[----:B------:R-:W-:Y:S01]  /*6710*/  ISETP.GE.AND P0, PT, R149, R13, PT ;  /* 0x0000000d9500720c */ /* 0x000fe20003f06270 */
[----:B------:R-:W-:Y:S01]  /*6720*/  @!UPT UIADD3 URZ, URZ, URZ, URZ ;  /* 0x0000003f3f3ff290 */ /* 0x000fe2000fffe03f */
[----:B------:R-:W-:Y:S11]  /*6730*/  BSSY B0, `(.L_x_358) ;  /* 0x0000013000007945 */ /* 0x000ff60003800000 */
[----:B------:R-:W-:-:S05]  /*6740*/  @P0 BRA `(.L_x_359) ;  /* 0x0000011000000947 */ /* 0x000fca0003800000 */
[----:B-1----:R-:W-:Y:S01]  /*6750*/  IADD3 R2, P0, R12, 0x40, RZ ;  /* 0x000000400c027810 */ /* 0x002fe20007f1e0ff */
        /* <DEDUP_REMOVED lines=16> */
.L_x_359:
[----:B------:R-:W-:Y:S05]  /*6860*/  BSYNC B0 ;  /* 0x0000000000007941 */ /* 0x000fea0003800000 */
.L_x_358:
[C---:B------:R-:W-:Y:S02]  /*6870*/  ISETP.GT.AND P0, PT, R33.reuse, R144, PT ;  /* 0x000000902100720c */ /* 0x040fe40003f04270 */
[----:B------:R-:W-:Y:S11]  /*6880*/  IADD3 R33, R33, -0x1, RZ ;  /* 0xffffffff21217810 */ /* 0x000ff60007ffe0ff */
[----:B-1----:R-:W-:Y:S01]  /*6890*/  @P0 SHF.R.S32.HI R5, RZ, 0x1f, R33 ;  /* 0x0000001fff050819 */ /* 0x002fe20000011421 */
[----:B------:R-:W-:Y:S02]  /*68a0*/  @P0 IMAD R4, R180, R33, RZ ;  /* 0x00000021b4040224 */ /* 0x000fe400078e02ff */
[----:B------:R-:W-:Y:S02]  /*68b0*/  @P0 IMAD.MOV.U32 R2, RZ, RZ, R124 ;  /* 0x000000ffff020224 */ /* 0x000fe400078e007c */
        /* <DEDUP_REMOVED lines=10> */
[----:B------:R1:W-:Y:S02]  /*6960*/  @P0 LDGSTS.E.BYPASS.LTC128B.128 [R80+0x3100], [R10.64], !P6 ;  /* 0x031000000a500fae */ /* 0x0003e4000f101d48 */
[--C-:B------:R-:W-:Y:S01]  /*6970*/  @P0 IMAD.X R9, R11, 0x1, R148.reuse, P1 ;  /* 0x000000010b090824 */ /* 0x100fe200008e0694 */
[-C--:B------:R-:W-:Y:S04]  /*6980*/  @P0 IADD3 R6, P1, R8, R151.reuse, RZ ;  /* 0x0000009708060210 */ /* 0x080fe80007f3e0ff */
[----:B------:R2:W-:Y:S01]  /*6990*/  @P0 LDGSTS.E.BYPASS.LTC128B.128 [R80+0x3900], [R8.64], !P6 ;  /* 0x0390000008500fae */ /* 0x0005e2000f101d48 */
[-C--:B------:R-:W-:Y:S02]  /*69a0*/  @P0 IADD3.X R7, R9, R148.reuse, RZ, P1, !PT ;  /* 0x0000009409070210 */ /* 0x080fe40000ffe4ff */
[-C--:B------:R-:W-:Y:S03]  /*69b0*/  @P0 IADD3 R4, P1, R6, R151.reuse, RZ ;  /* 0x0000009706040210 */ /* 0x080fe60007f3e0ff */
[----:B------:R2:W-:Y:S02]  /*69c0*/  @P0 LDGSTS.E.BYPASS.LTC128B.128 [R80+0x4100], [R6.64], !P6 ;  /* 0x0410000006500fae */ /* 0x0005e4000f101d48 */
[--C-:B------:R-:W-:Y:S01]  /*69d0*/  @P0 IMAD.X R5, R7, 0x1, R148.reuse, P1 ;  /* 0x0000000107050824 */ /* 0x100fe200008e0694 */
[-C--:B------:R-:W-:Y:S04]  /*69e0*/  @P0 IADD3 R2, P1, R4, R151.reuse, RZ ;  /* 0x0000009704020210 */ /* 0x080fe80007f3e0ff */
[----:B------:R2:W-:Y:S01]  /*69f0*/  @P0 LDGSTS.E.BYPASS.LTC128B.128 [R80+0x4900], [R4.64], !P6 ;  /* 0x0490000004500fae */ /* 0x0005e2000f101d48 */
[----:B------:R-:W-:Y:S05]  /*6a00*/  @P0 IMAD.X R3, R5, 0x1, R148, P1 ;  /* 0x0000000105030824 */ /* 0x000fea00008e0694 */
[----:B------:R2:W-:Y:S01]  /*6a10*/  @P0 LDGSTS.E.BYPASS.LTC128B.128 [R80+0x5100], [R2.64], !P6 ;  /* 0x0510000002500fae */ /* 0x0005e2000f101d48 */
[----:B-1----:R-:W-:Y:S04]  /*6a20*/  @P0 IADD3 R10, P1, R2, R151, RZ ;  /* 0x00000097020a0210 */ /* 0x002fe80007f3e0ff */
[----:B------:R-:W-:Y:S05]  /*6a30*/  @P0 IADD3.X R11, R3, R148, RZ, P1, !PT ;  /* 0x00000094030b0210 */ /* 0x000fea0000ffe4ff */
[----:B------:R2:W-:Y:S04]  /*6a40*/  @P0 LDGSTS.E.BYPASS.LTC128B.128 [R80+0x5900], [R10.64], !P6 ;  /* 0x059000000a500fae */ /* 0x0005e8000f101d48 */
[----:B------:R-:W0:Y:S01]  /*6a50*/  LDGDEPBAR ;  /* 0x00000000000079af */ /* 0x000e220000000000 */
[----:B------:R-:W-:-:S05]  /*6a60*/  @P0 BRA `(.L_x_360) ;  /* 0xffffb57000000947 */ /* 0x000fca000383ffff */
[----:B------:R-:W-:Y:S06]  /*6a70*/  BAR.SYNC.DEFER_BLOCKING 0x0 ;  /* 0x0000000000007b1d */ /* 0x000fec0000010000 */
.L_x_325:
[----:B------:R-:W-:Y:S01]  /*6a80*/  IMAD.MOV.U32 R237, RZ, RZ, c[0x0][0x2c4] ;  /* 0x0000b100ffed7624 */ /* 0x000fe200078e00ff */
[----:B------:R-:W-:Y:S01]  /*6a90*/  IADD3 R0, R209, 0x7f, RZ ;  /* 0x0000007fd1007810 */ /* 0x000fe20007ffe0ff */
[----:B------:R-:W-:-:S02]  /*6aa0*/  IMAD.MOV.U32 R236, RZ, RZ, c[0x0][0x32c] ;  /* 0x0000cb00ffec7624 */ /* 0x000fc400078e00ff */
[----:B--2---:R-:W-:Y:S01]  /*6ab0*/  IMAD.IADD R8, R166, 0x1, R168 ;  /* 0x00000001a6087824 */ /* 0x004fe200078e02a8 */
[----:B------:R-:W-:Y:S02]  /*6ac0*/  ISETP.NE.AND P1, PT, R237, 0x1, PT ;  /* 0x00000001ed00780c */ /* 0x000fe40003f25270 */
[----:B------:R-:W-:-:S11]  /*6ad0*/  ISETP.GE.AND P6, PT, R236, 0x1, PT ;  /* 0x00000001ec00780c */ /* 0x000fd60003fc6270 */
[----:B------:R-:W-:-:S05]  /*6ae0*/  @P1 IMAD.HI.U32 R2, R0, c[0x0][0x2c8], RZ ;  /* 0x0000b20000021a27 */ /* 0x000fca00078e00ff */
[----:B------:R-:W-:-:S05]  /*6af0*/  @P1 SHF.R.U32.HI R0, RZ, c[0x0][0x2cc], R2 ;  /* 0x0000b300ff001a19 */ /* 0x000fca0000011602 */
[----:B------:R-:W-:-:S05]  /*6b00*/  IMAD.IADD R0, R178, 0x1, R0 ;  /* 0x00000001b2007824 */ /* 0x000fca00078e0200 */
[----:B------:R-:W-:Y:S01]  /*6b10*/  IADD3 R3, R0, c[0x0][0x328], RZ ;  /* 0x0000ca0000037a10 */ /* 0x000fe20007ffe0ff */
[----:B------:R-:W-:Y:S05]  /*6b20*/  @!P6 BRA `(.L_x_361) ;  /* 0x000000f00000e947 */ /* 0x000fea0003800000 */
[C---:B------:R-:W-:Y:S01]  /*6b30*/  ISETP.GT.AND P0, PT, R0.reuse, RZ, PT ;  /* 0x000000ff0000720c */ /* 0x040fe20003f04270 */
[----:B------:R-:W-:Y:S01]  /*6b40*/  IMAD.MOV.U32 R4, RZ, RZ, c[0x0][0x32c] ;  /* 0x0000cb00ff047624 */ /* 0x000fe200078e00ff */
        /* <DEDUP_REMOVED lines=8> */
.L_x_362:
[----:B------:R-:W-:-:S13]  /*6bd0*/  ISETP.NE.AND P0, PT, R4, 0x1, PT ;  /* 0x000000010400780c */ /* 0x000fda0003f05270 */
[----:B------:R-:W-:-:S05]  /*6be0*/  @P0 IMAD.HI.U32 R0, R2, c[0x0][0x330], RZ ;  /* 0x0000cc0002000a27 */ /* 0x000fca00078e00ff */
[----:B------:R-:W-:-:S05]  /*6bf0*/  @P0 SHF.R.U32.HI R2, RZ, c[0x0][0x334], R0 ;  /* 0x0000cd00ff020a19 */ /* 0x000fca0000011600 */
.L_x_363:
[----:B------:R-:W-:-:S05]  /*6c00*/  IMAD R2, R2, R4, c[0x0][0x32c] ;  /* 0x0000cb0002027624 */ /* 0x000fca00078e0204 */
[----:B------:R-:W-:-:S03]  /*6c10*/  IMNMX R3, R3, R2, PT ;  /* 0x0000000203037217 */ /* 0x000fc60003800200 */
.L_x_361:
[----:B------:R-:W2:Y:S01]  /*6c20*/  LDL R4, [R1+0x20] ;  /* 0x0000200001047983 */ /* 0x000ea20000100800 */
[----:B------:R-:W-:Y:S01]  /*6c30*/  IADD3 R3, R3, 0x5f, RZ ;  /* 0x0000005f03037810 */ /* 0x000fe20007ffe0ff */
[----:B------:R-:W-:-:S04]  /*6c40*/  @P1 IMAD.HI.U32 R2, R209, c[0x0][0x2c8], RZ ;  /* 0x0000b200d1021a27 */ /* 0x000fc800078e00ff */
[----:B------:R-:W-:-:S04]  /*6c50*/  IMAD.HI R3, R3, 0x2aaaaaab, RZ ;  /* 0x2aaaaaab03037827 */ /* 0x000fc800078e02ff */
[----:B------:R-:W-:Y:S01]  /*6c60*/  IMAD.MOV.U32 R0, RZ, RZ, R209 ;  /* 0x000000ffff007224 */ /* 0x000fe200078e00d1 */
[----:B------:R-:W-:Y:S02]  /*6c70*/  @P1 SHF.R.U32.HI R0, RZ, c[0x0][0x2cc], R2 ;  /* 0x0000b300ff001a19 */ /* 0x000fe40000011602 */
[----:B------:R-:W-:-:S04]  /*6c80*/  SHF.R.U32.HI R2, RZ, 0x1f, R3 ;  /* 0x0000001fff027819 */ /* 0x000fc80000011603 */
[----:B------:R-:W-:-:S04]  /*6c90*/  LEA.HI.SX32 R2, R3, R2, 0x1c ;  /* 0x0000000203027211 */ /* 0x000fc800078fe2ff */
[----:B------:R-:W-:Y:S01]  /*6ca0*/  IMNMX R247, R2, R179, PT ;  /* 0x000000b302f77217 */ /* 0x000fe20003800200 */
[----:B--2---:R-:W-:-:S05]  /*6cb0*/  IMAD.IADD R0, R4, 0x1, R0 ;  /* 0x0000000104007824 */ /* 0x004fca00078e0200 */
[----:B------:R-:W-:Y:S01]  /*6cc0*/  IADD3 R3, R0, -c[0x0][0x324], RZ ;  /* 0x8000c90000037a10 */ /* 0x000fe20007ffe0ff */
[----:B------:R-:W-:Y:S05]  /*6cd0*/  @!P6 BRA `(.L_x_364) ;  /* 0x000000f00000e947 */ /* 0x000fea0003800000 */
        /* <DEDUP_REMOVED lines=9> */
.L_x_365:
[----:B------:R-:W-:-:S04]  /*6d70*/  MOV R2, c[0x0][0x32c] ;  /* 0x0000cb0000027a02 */ /* 0x000fc80000000f00 */
[----:B------:R-:W-:-:S13]  /*6d80*/  ISETP.NE.AND P0, PT, R2, 0x1, PT ;  /* 0x000000010200780c */ /* 0x000fda0003f05270 */
[----:B------:R-:W-:-:S05]  /*6d90*/  @P0 IMAD.HI.U32 R2, R0, c[0x0][0x330], RZ ;  /* 0x0000cc0000020a27 */ /* 0x000fca00078e00ff */
[----:B------:R-:W-:-:S05]  /*6da0*/  @P0 SHF.R.U32.HI R0, RZ, c[0x0][0x334], R2 ;  /* 0x0000cd00ff000a19 */ /* 0x000fca0000011602 */
.L_x_366:
[----:B------:R-:W-:-:S05]  /*6db0*/  IMAD R0, R0, c[0x0][0x32c], RZ ;  /* 0x0000cb0000007a24 */ /* 0x000fca00078e02ff */
[----:B------:R-:W-:-:S05]  /*6dc0*/  IMNMX R3, R3, R0, !PT ;  /* 0x0000000003037217 */ /* 0x000fca0007800200 */
.L_x_364:
[----:B------:R-:W-:Y:S01]  /*6dd0*/  IMAD.HI R0, R3, 0x2aaaaaab, RZ ;  /* 0x2aaaaaab03007827 */ /* 0x000fe200078e02ff */
[----:B------:R-:W-:Y:S01]  /*6de0*/  PLOP3.LUT P4, PT, PT, PT, PT, 0x80, 0x0 ;  /* 0x000000000000781c */ /* 0x000fe20003f8f070 */
[----:B------:R-:W-:Y:S01]  /*6df0*/  CS2R R170, SRZ ;  /* 0x0000000000aa7805 */ /* 0x000fe2000001ff00 */
[----:B------:R-:W-:Y:S01]  /*6e00*/  CS2R R168, SRZ ;  /* 0x0000000000a87805 */ /* 0x000fe2000001ff00 */
[----:B------:R-:W-:Y:S01]  /*6e10*/  CS2R R122, SRZ ;  /* 0x00000000007a7805 */ /* 0x000fe2000001ff00 */
[----:B------:R-:W-:Y:S01]  /*6e20*/  SHF.R.U32.HI R2, RZ, 0x1f, R0 ;  /* 0x0000001fff027819 */ /* 0x000fe20000011600 */
[----:B------:R-:W-:Y:S01]  /*6e30*/  CS2R R12, SRZ ;  /* 0x00000000000c7805 */ /* 0x000fe2000001ff00 */
[----:B------:R-:W-:Y:S01]  /*6e40*/  IMAD.MOV.U32 R120, RZ, RZ, RZ ;  /* 0x000000ffff787224 */ /* 0x000fe200078e00ff */
[----:B------:R-:W-:Y:S01]  /*6e50*/  CS2R R14, SRZ ;  /* 0x00000000000e7805 */ /* 0x000fe2000001ff00 */
[----:B------:R-:W-:Y:S01]  /*6e60*/  LEA.HI.SX32 R0, R0, R2, 0x1c ;  /* 0x0000000200007211 */ /* 0x000fe200078fe2ff */
[----:B------:R-:W-:Y:S01]  /*6e70*/  IMAD.MOV.U32 R118, RZ, RZ, RZ ;  /* 0x000000ffff767224 */ /* 0x000fe200078e00ff */
[----:B------:R-:W-:Y:S01]  /*6e80*/  MOV R116, RZ ;  /* 0x000000ff00747202 */ /* 0x000fe20000000f00 */
[----:B------:R-:W-:Y:S01]  /*6e90*/  CS2R R16, SRZ ;  /* 0x0000000000107805 */ /* 0x000fe2000001ff00 */
[----:B------:R-:W-:Y:S01]  /*6ea0*/  IMNMX R224, RZ, R0, !PT ;  /* 0x00000000ffe07217 */ /* 0x000fe20007800200 */
[----:B------:R-:W-:Y:S01]  /*6eb0*/  IMAD.MOV.U32 R166, RZ, RZ, RZ ;  /* 0x000000ffffa67224 */ /* 0x000fe200078e00ff */
[----:B------:R-:W-:Y:S01]  /*6ec0*/  CS2R R18, SRZ ;  /* 0x0000000000127805 */ /* 0x000fe2000001ff00 */
[----:B------:R-:W-:Y:S01]  /*6ed0*/  IMAD.MOV.U32 R164, RZ, RZ, RZ ;  /* 0x000000ffffa47224 */ /* 0x000fe200078e00ff */
[----:B------:R-:W-:Y:S01]  /*6ee0*/  ISETP.GT.AND P0, PT, R247, R224, PT ;  /* 0x000000e0f700720c */ /* 0x000fe20003f04270 */
[----:B------:R2:W-:Y:S01]  /*6ef0*/  STL [R1+0x4], R224 ;  /* 0x000004e001007387 */ /* 0x0005e20000100800 */
[----:B------:R-:W-:Y:S01]  /*6f00*/  MOV R26, RZ ;  /* 0x000000ff001a7202 */ /* 0x000fe20000000f00 */
[----:B------:R-:W-:Y:S01]  /*6f10*/  IMAD.MOV.U32 R110, RZ, RZ, RZ ;  /* 0x000000ffff6e7224 */ /* 0x000fe200078e00ff */
[----:B------:R-:W-:Y:S01]  /*6f20*/  MOV R108, RZ ;  /* 0x000000ff006c7202 */ /* 0x000fe20000000f00 */
        /* <DEDUP_REMOVED lines=33> */
[----:B--2---:R-:W2:Y:S01]  /*7140*/  LDL R27, [R1+0x64] ;  /* 0x00006400011b7983 */ /* 0x004ea20000100800 */
[----:B------:R-:W-:-:S03]  /*7150*/  ISETP.NE.U32.AND P0, PT, RZ, c[0x0][0x340], PT ;  /* 0x0000d000ff007a0c */ /* 0x000fc60003f05070 */
[----:B------:R-:W2:Y:S01]  /*7160*/  LDL R234, [R1+0x2c] ;  /* 0x00002c0001ea7983 */ /* 0x000ea20000100800 */
[----:B------:R-:W-:-:S13]  /*7170*/  ISETP.NE.AND.EX P2, PT, RZ, c[0x0][0x344], PT, P0 ;  /* 0x0000d100ff007a0c */ /* 0x000fda0003f45300 */
[----:B------:R-:W-:Y:S01]  /*7180*/  @P2 IMAD.MOV.U32 R2, RZ, RZ, 0x4 ;  /* 0x00000004ff022424 */ /* 0x000fe200078e00ff */
[----:B------:R-:W4:Y:S01]  /*7190*/  S2R R35, SR_CTAID.Y ;  /* 0x0000000000237919 */ /* 0x000f220000002600 */
[----:B------:R-:W-:Y:S02]  /*71a0*/  SHF.R.S32.HI R0, RZ, 0x1f, R167 ;  /* 0x0000001fff007819 */ /* 0x000fe400000114a7 */
[----:B------:R-:W-:-:S03]  /*71b0*/  SHF.R.S32.HI R215, RZ, 0x1f, R214 ;  /* 0x0000001fffd77819 */ /* 0x000fc600000114d6 */
[----:B------:R-:W-:Y:S01]  /*71c0*/  IMAD R0, R0, c[0x0][0x178], RZ ;  /* 0x00005e0000007a24 */ /* 0x000fe200078e02ff */
[----:B------:R-:W-:-:S03]  /*71d0*/  LEA.HI R5, R215, R214, RZ, 0x3 ;  /* 0x000000d6d7057211 */ /* 0x000fc600078f18ff */
[----:B------:R-:W-:Y:S01]  /*71e0*/  IMAD R0, R167, c[0x0][0x17c], R0 ;  /* 0x00005f00a7007a24 */ /* 0x000fe200078e0200 */
[----:B------:R-:W-:Y:S02]  /*71f0*/  LOP3.LUT R4, R5, 0xfffffff8, RZ, 0xc0, !PT ;  /* 0xfffffff805047812 */ /* 0x000fe400078ec0ff */
[----:B------:R-:W-:-:S03]  /*7200*/  SHF.R.S32.HI R71, RZ, 0x3, R5 ;  /* 0x00000003ff477819 */ /* 0x000fc60000011405 */
[----:B------:R-:W-:Y:S02]  /*7210*/  IMAD.IADD R87, R214, 0x1, -R4 ;  /* 0x00000001d6577824 */ /* 0x000fe400078e0a04 */
[----:B------:R-:W-:Y:S02]  /*7220*/  IMAD R5, R188, c[0x0][0x1b8], RZ ;  /* 0x00006e00bc057a24 */ /* 0x000fe400078e02ff */
[----:B------:R-:W-:Y:S02]  /*7230*/  IMAD.SHL.U32 R56, R87, 0x8, RZ ;  /* 0x0000000857387824 */ /* 0x000fe400078e00ff */
[----:B--2---:R-:W-:-:S05]  /*7240*/  @P2 IMAD.WIDE R2, R27, R2, c[0x0][0x340] ;  /* 0x0000d0001b022625 */ /* 0x004fca00078e0202 */
[----:B------:R2:W3:Y:S01]  /*7250*/  @P2 LDG.E R16, [R2.64] ;  /* 0x0000000802102981 */ /* 0x0004e2000c1e1900 */
[----:B----4-:R-:W-:Y:S01]  /*7260*/  IMAD R4, R35, c[0x0][0x1bc], R5 ;  /* 0x00006f0023047a24 */ /* 0x010fe200078e0205 */
[----:B------:R-:W-:Y:S02]  /*7270*/  ISETP.NE.U32.AND P0, PT, RZ, c[0x0][0x348], PT ;  /* 0x0000d200ff007a0c */ /* 0x000fe40003f05070 */
[----:B------:R-:W-:Y:S02]  /*7280*/  SHF.R.S32.HI R15, RZ, 0x1f, R27 ;  /* 0x0000001fff0f7819 */ /* 0x000fe4000001141b */
[----:B------:R-:W-:Y:S02]  /*7290*/  ISETP.NE.AND.EX P0, PT, RZ, c[0x0][0x34c], PT, P0 ;  /* 0x0000d300ff007a0c */ /* 0x000fe40003f05300 */
[----:B------:R-:W-:Y:S02]  /*72a0*/  LEA.HI R85, R215, R214, RZ, 0x4 ;  /* 0x000000d6d7557211 */ /* 0x000fe400078f20ff */
[----:B------:R-:W-:-:S02]  /*72b0*/  SEL R6, R15, RZ, !P0 ;  /* 0x000000ff0f067207 */ /* 0x000fc40004000000 */
[----:B-1----:R-:W-:Y:S02]  /*72c0*/  SHF.R.S32.HI R9, RZ, 0x1f, R8 ;  /* 0x0000001fff097819 */ /* 0x002fe40000011408 */
[----:B------:R-:W-:Y:S01]  /*72d0*/  LOP3.LUT R7, R85, 0xfffffff0, RZ, 0xc0, !PT ;  /* 0xfffffff055077812 */ /* 0x000fe200078ec0ff */
[----:B------:R-:W-:Y:S01]  /*72e0*/  IMAD R6, R6, c[0x0][0x1c0], RZ ;  /* 0x0000700006067a24 */ /* 0x000fe200078e02ff */
[----:B------:R-:W-:-:S03]  /*72f0*/  SHF.R.S32.HI R57, RZ, 0x1f, R56 ;  /* 0x0000001fff397819 */ /* 0x000fc60000011438 */
[----:B------:R-:W-:Y:S02]  /*7300*/  IMAD.IADD R10, R214, 0x1, -R7 ;  /* 0x00000001d60a7824 */ /* 0x000fe400078e0a07 */
[----:B--2---:R-:W-:-:S04]  /*7310*/  IMAD.WIDE.U32 R2, R167, c[0x0][0x178], RZ ;  /* 0x00005e00a7027a25 */ /* 0x004fc800078e00ff */
[----:B------:R-:W-:Y:S01]  /*7320*/  IMAD.IADD R3, R3, 0x1, R0 ;  /* 0x0000000103037824 */ /* 0x000fe200078e0200 */
[----:B------:R-:W-:-:S03]  /*7330*/  SHF.L.U32 R0, R71, 0x6, RZ ;  /* 0x0000000647007819 */ /* 0x000fc600000006ff */
[----:B------:R-:W-:Y:S01]  /*7340*/  IMAD.WIDE.U32 R2, R35, c[0x0][0x1b8], R2 ;  /* 0x00006e0023027a25 */ /* 0x000fe200078e0002 */
[----:B------:R-:W-:-:S04]  /*7350*/  LOP3.LUT R0, R0, 0x1c0, RZ, 0xc0, !PT ;  /* 0x000001c000007812 */ /* 0x000fc800078ec0ff */
[----:B------:R-:W-:Y:S02]  /*7360*/  LOP3.LUT R5, R0, 0x38, R56, 0xf8, !PT ;  /* 0x0000003800057812 */ /* 0x000fe400078ef838 */
[----:B------:R-:W-:Y:S02]  /*7370*/  SHF.R.U32.HI R0, RZ, 0x3, R0 ;  /* 0x00000003ff007819 */ /* 0x000fe40000011600 */
[----:B------:R-:W-:Y:S02]  /*7380*/  IADD3 R3, R3, R4, RZ ;  /* 0x0000000403037210 */ /* 0x000fe40007ffe0ff */
[----:B------:R-:W-:Y:S01]  /*7390*/  LOP3.LUT R17, R5, R0, RZ, 0x3c, !PT ;  /* 0x0000000005117212 */ /* 0x000fe200078e3cff */
[----:B------:R-:W-:-:S04]  /*73a0*/  IMAD R0, R87, 0x10, R71 ;  /* 0x0000001057007824 */ /* 0x000fc800078e0247 */
[----:B------:R-:W-:Y:S01]  /*73b0*/  IMAD.IADD R11, R209, 0x1, R0 ;  /* 0x00000001d10b7824 */ /* 0x000fe200078e0200 */
[----:B------:R-:W-:Y:S02]  /*73c0*/  SEL R0, R27, RZ, !P0 ;  /* 0x000000ff1b007207 */ /* 0x000fe40004000000 */
[----:B------:R-:W-:Y:S01]  /*73d0*/  IADD3 R5, P0, R71, R8, RZ ;  /* 0x0000000847057210 */ /* 0x000fe20007f1e0ff */
[----:B------:R-:W-:Y:S01]  /*73e0*/  @P1 IMAD.HI.U32 R8, R11, c[0x0][0x2c8], RZ ;  /* 0x0000b2000b081a27 */ /* 0x000fe200078e00ff */
[----:B------:R-:W-:Y:S02]  /*73f0*/  MOV R4, R11 ;  /* 0x0000000b00047202 */ /* 0x000fe40000000f00 */
[----:B------:R-:W-:Y:S01]  /*7400*/  LEA.HI.X.SX32 R9, R71, R9, 0x1, P0 ;  /* 0x0000000947097211 */ /* 0x000fe200000f0eff */
[C---:B------:R-:W-:Y:S01]  /*7410*/  IMAD R7, R0.reuse, c[0x0][0x1c4], R6 ;  /* 0x0000710000077a24 */ /* 0x040fe200078e0206 */
[----:B------:R-:W-:Y:S01]  /*7420*/  @P1 SHF.R.U32.HI R4, RZ, c[0x0][0x2cc], R8 ;  /* 0x0000b300ff041a19 */ /* 0x000fe20000011608 */
[----:B------:R-:W-:Y:S01]  /*7430*/  IMAD.WIDE.U32 R2, R0, c[0x0][0x1c0], R2 ;  /* 0x0000700000027a25 */ /* 0x000fe200078e0002 */
[----:B------:R-:W-:-:S03]  /*7440*/  SHF.R.S32.HI R8, RZ, 0x1f, R10 ;  /* 0x0000001fff087819 */ /* 0x000fc6000001140a */
[----:B------:R-:W-:Y:S01]  /*7450*/  IMAD R0, R9, c[0x0][0x208], RZ ;  /* 0x0000820009007a24 */ /* 0x000fe200078e02ff */
[----:B------:R-:W-:Y:S01]  /*7460*/  IADD3 R3, R3, R7, RZ ;  /* 0x0000000703037210 */ /* 0x000fe20007ffe0ff */
[----:B------:R-:W-:Y:S01]  /*7470*/  IMAD R6, R9, c[0x0][0x1e0], RZ ;  /* 0x0000780009067a24 */ /* 0x000fe200078e02ff */
[----:B------:R-:W-:Y:S01]  /*7480*/  LEA.HI R83, R8, R10, RZ, 0x3 ;  /* 0x0000000a08537211 */ /* 0x000fe200078f18ff */
[C---:B------:R-:W-:Y:S01]  /*7490*/  IMAD R14, R5.reuse, c[0x0][0x20c], R0 ;  /* 0x00008300050e7a24 */ /* 0x040fe200078e0200 */
[----:B------:R-:W-:Y:S01]  /*74a0*/  SHF.R.S32.HI R0, RZ, 0x1f, R4 ;  /* 0x0000001fff007819 */ /* 0x000fe20000011404 */
[----:B------:R-:W-:Y:S01]  /*74b0*/  IMAD R13, R5, c[0x0][0x1e4], R6 ;  /* 0x00007900050d7a24 */ /* 0x000fe200078e0206 */
[----:B------:R-:W-:Y:S01]  /*74c0*/  LOP3.LUT R12, R83, 0xfffffff8, RZ, 0xc0, !PT ;  /* 0xfffffff8530c7812 */ /* 0x000fe200078ec0ff */
[----:B------:R-:W-:-:S04]  /*74d0*/  IMAD.WIDE.U32 R6, R5, c[0x0][0x1e0], R56 ;  /* 0x0000780005067a25 */ /* 0x000fc800078e0038 */
[----:B------:R-:W-:Y:S01]  /*74e0*/  IMAD.WIDE.U32 R8, R5, c[0x0][0x208], R56 ;  /* 0x0000820005087a25 */ /* 0x000fe200078e0038 */
[----:B------:R-:W-:-:S03]  /*74f0*/  IADD3 R7, R7, R13, RZ ;  /* 0x0000000d07077210 */ /* 0x000fc60007ffe0ff */
[----:B------:R-:W-:Y:S02]  /*7500*/  IMAD R0, R0, c[0x0][0x1b0], RZ ;  /* 0x00006c0000007a24 */ /* 0x000fe400078e02ff */
[----:B------:R-:W-:Y:S02]  /*7510*/  IMAD.MOV R5, RZ, RZ, -R4 ;  /* 0x000000ffff057224 */ /* 0x000fe400078e0a04 */
[C---:B------:R-:W-:Y:S02]  /*7520*/  IMAD R13, R4.reuse, c[0x0][0x1b4], R0 ;  /* 0x00006d00040d7a24 */ /* 0x040fe400078e0200 */
[----:B------:R-:W-:Y:S01]  /*7530*/  IMAD.WIDE.U32 R2, R4, c[0x0][0x1b0], R2 ;  /* 0x00006c0004027a25 */ /* 0x000fe200078e0002 */
[----:B------:R-:W-:-:S03]  /*7540*/  MOV R4, R8 ;  /* 0x0000000800047202 */ /* 0x000fc60000000f00 */
[----:B------:R-:W-:Y:S01]  /*7550*/  IMAD R0, R5, c[0x0][0x2c4], R11 ;  /* 0x0000b10005007a24 */ /* 0x000fe200078e020b */
[----:B------:R-:W-:Y:S01]  /*7560*/  IADD3 R5, R9, R14, RZ ;  /* 0x0000000e09057210 */ /* 0x000fe20007ffe0ff */
[----:B------:R-:W-:Y:S02]  /*7570*/  IMAD.IADD R82, R10, 0x1, -R12 ;  /* 0x000000010a527824 */ /* 0x000fe400078e0a0c */
[----:B------:R-:W-:Y:S01]  /*7580*/  IMAD.IADD R3, R3, 0x1, R13 ;  /* 0x0000000103037824 */ /* 0x000fe200078e020d */
[----:B------:R-:W-:Y:S01]  /*7590*/  SHF.R.S32.HI R10, RZ, 0x1f, R0 ;  /* 0x0000001fff0a7819 */ /* 0x000fe20000011400 */
[----:B------:R-:W-:Y:S01]  /*75a0*/  IMAD.WIDE.U32 R8, R35, c[0x0][0x1e8], R6 ;  /* 0x00007a0023087a25 */ /* 0x000fe200078e0006 */
[----:B------:R-:W-:-:S03]  /*75b0*/  ISETP.NE.U32.AND P1, PT, RZ, c[0x0][0x350], PT ;  /* 0x0000d400ff007a0c */ /* 0x000fc60003f25070 */
[----:B------:R-:W-:Y:S01]  /*75c0*/  IMAD.WIDE.U32 R6, R35, c[0x0][0x210], R4 ;  /* 0x0000840023067a25 */ /* 0x000fe200078e0004 */
[----:B------:R-:W-:-:S03]  /*75d0*/  ISETP.NE.AND.EX P1, PT, RZ, c[0x0][0x354], PT, P1 ;  /* 0x0000d500ff007a0c */ /* 0x000fc60003f25310 */
[----:B------:R-:W-:-:S04]  /*75e0*/  IMAD.WIDE.U32 R4, R0, c[0x0][0x1a8], R2 ;  /* 0x00006a0000047a25 */ /* 0x000fc800078e0002 */
[----:B------:R-:W-:Y:S02]  /*75f0*/  IMAD R10, R10, c[0x0][0x1a8], RZ ;  /* 0x00006a000a0a7a24 */ /* 0x000fe400078e02ff */
[----:B------:R-:W-:Y:S02]  /*7600*/  IMAD R12, R188, c[0x0][0x210], RZ ;  /* 0x00008400bc0c7a24 */ /* 0x000fe400078e02ff */
[----:B------:R-:W-:Y:S02]  /*7610*/  IMAD R10, R0, c[0x0][0x1ac], R10 ;  /* 0x00006b00000a7a24 */ /* 0x000fe400078e020a */
[----:B------:R-:W-:Y:S02]  /*7620*/  IMAD R11, R188, c[0x0][0x1e8], RZ ;  /* 0x00007a00bc0b7a24 */ /* 0x000fe400078e02ff */
[C---:B------:R-:W-:Y:S02]  /*7630*/  IMAD R12, R35.reuse, c[0x0][0x214], R12 ;  /* 0x00008500230c7a24 */ /* 0x040fe400078e020c */
[----:B------:R-:W-:-:S03]  /*7640*/  IMAD R11, R35, c[0x0][0x1ec], R11 ;  /* 0x00007b00230b7a24 */ /* 0x000fc600078e020b */
[----:B------:R-:W-:Y:S01]  /*7650*/  IADD3 R7, R12, R7, RZ ;  /* 0x000000070c077210 */ /* 0x000fe20007ffe0ff */
[----:B------:R-:W-:Y:S01]  /*7660*/  IMAD.IADD R9, R11, 0x1, R9 ;  /* 0x000000010b097824 */ /* 0x000fe200078e0209 */
[----:B------:R-:W-:Y:S01]  /*7670*/  LEA R11, P0, R4, c[0x0][0x160], 0x1 ;  /* 0x00005800040b7a11 */ /* 0x000fe200078008ff */
[----:B------:R-:W-:Y:S02]  /*7680*/  IMAD.IADD R10, R5, 0x1, R10 ;  /* 0x00000001050a7824 */ /* 0x000fe400078e020a */
[----:B------:R-:W-:Y:S02]  /*7690*/  IMAD R25, R234, c[0x0][0x2c4], RZ ;  /* 0x0000b100ea197a24 */ /* 0x000fe400078e02ff */
[----:B------:R-:W-:Y:S01]  /*76a0*/  IMAD.IADD R5, R209, 0x1, R71 ;  /* 0x00000001d1057824 */ /* 0x000fe200078e0247 */
[----:B------:R-:W-:-:S04]  /*76b0*/  LEA.HI.X R10, R4, c[0x0][0x164], R10, 0x1, P0 ;  /* 0x00005900040a7a11 */ /* 0x000fc800000f0c0a */
[----:B------:R-:W-:Y:S02]  /*76c0*/  ISETP.GE.AND P0, PT, R5, R25, PT ;  /* 0x000000190500720c */ /* 0x000fe40003f06270 */
[----:B------:R-:W-:Y:S02]  /*76d0*/  LEA.HI R4, R215, R214, RZ, 0x6 ;  /* 0x000000d6d7047211 */ /* 0x000fe400078f30ff */
[----:B------:R-:W-:Y:S02]  /*76e0*/  ISETP.GE.AND P3, PT, R56, c[0x0][0x198], PT ;  /* 0x0000660038007a0c */ /* 0x000fe40003f66270 */
[----:B------:R-:W-:Y:S01]  /*76f0*/  SHF.L.U32 R4, R4, 0x3, RZ ;  /* 0x0000000304047819 */ /* 0x000fe200000006ff */
[----:B------:R1:W2:Y:S01]  /*7700*/  SHFL.IDX PT, R13, R11, RZ, 0x181f ;  /* 0x00181fff0b0d7589 */ /* 0x0002a200000e0000 */
[----:B------:R-:W-:Y:S03]  /*7710*/  BSSY B0, `(.L_x_368) ;  /* 0x0000020000007945 */ /* 0x000fe60003800000 */
[----:B------:R1:W4:Y:S01]  /*7720*/  SHFL.IDX PT, R14, R10, RZ, 0x181f ;  /* 0x00181fff0a0e7589 */ /* 0x00032200000e0000 */
[----:B------:R-:W-:-:S02]  /*7730*/  LOP3.LUT R72, R17, 0xfffffe00, R4, 0xf8, !PT ;  /* 0xfffffe0011487812 */ /* 0x000fc400078ef804 */
[----:B---3--:R-:W-:Y:S01]  /*7740*/  @P2 MOV R2, R16 ;  /* 0x0000001000022202 */ /* 0x008fe20000000f00 */
[----:B------:R-:W-:Y:S01]  /*7750*/  @!P2 IMAD.MOV.U32 R2, RZ, RZ, R27 ;  /* 0x000000ffff02a224 */ /* 0x000fe200078e001b */
[----:B------:R-:W-:Y:S02]  /*7760*/  @P2 SHF.R.S32.HI R3, RZ, 0x1f, R16 ;  /* 0x0000001fff032819 */ /* 0x000fe40000011410 */
[----:B------:R-:W-:Y:S02]  /*7770*/  @!P2 MOV R3, R15 ;  /* 0x0000000f0003a202 */ /* 0x000fe40000000f00 */
[----:B------:R-:W-:Y:S02]  /*7780*/  SEL R0, R2, RZ, !P1 ;  /* 0x000000ff02007207 */ /* 0x000fe40004800000 */
[----:B------:R-:W-:-:S05]  /*7790*/  SEL R2, R3, RZ, !P1 ;  /* 0x000000ff03027207 */ /* 0x000fca0004800000 */
[C---:B------:R-:W-:Y:S02]  /*77a0*/  IMAD R3, R2.reuse, c[0x0][0x1f0], RZ ;  /* 0x00007c0002037a24 */ /* 0x040fe400078e02ff */
[----:B------:R-:W-:Y:S02]  /*77b0*/  IMAD R2, R2, c[0x0][0x218], RZ ;  /* 0x0000860002027a24 */ /* 0x000fe400078e02ff */
[C---:B------:R-:W-:Y:S02]  /*77c0*/  IMAD R12, R0.reuse, c[0x0][0x1f4], R3 ;  /* 0x00007d00000c7a24 */ /* 0x040fe400078e0203 */
[C---:B------:R-:W-:Y:S02]  /*77d0*/  IMAD R3, R0.reuse, c[0x0][0x21c], R2 ;  /* 0x0000870000037a24 */ /* 0x040fe400078e0202 */
[----:B------:R-:W-:-:S04]  /*77e0*/  IMAD.WIDE.U32 R90, R0, c[0x0][0x218], R6 ;  /* 0x00008600005a7a25 */ /* 0x000fc800078e0006 */
[----:B------:R-:W-:Y:S01]  /*77f0*/  IMAD.WIDE.U32 R18, R0, c[0x0][0x1f0], R8 ;  /* 0x00007c0000127a25 */ /* 0x000fe200078e0008 */
[----:B------:R-:W-:-:S03]  /*7800*/  IADD3 R93, R91, R3, RZ ;  /* 0x000000035b5d7210 */ /* 0x000fc60007ffe0ff */
[----:B------:R-:W-:Y:S01]  /*7810*/  IMAD.IADD R21, R19, 0x1, R12 ;  /* 0x0000000113157824 */ /* 0x000fe200078e020c */
[----:B------:R1:W-:Y:S04]  /*7820*/  STL.64 [R1+0x48], R18 ;  /* 0x0000481201007387 */ /* 0x0003e80000100a00 */
[----:B------:R1:W-:Y:S04]  /*7830*/  STL.64 [R1+0x58], R90 ;  /* 0x0000585a01007387 */ /* 0x0003e80000100a00 */
[----:B------:R1:W-:Y:S04]  /*7840*/  STL [R1+0x54], R93 ;  /* 0x0000545d01007387 */ /* 0x0003e80000100800 */
[----:B------:R1:W-:Y:S01]  /*7850*/  STL [R1+0x44], R21 ;  /* 0x0000441501007387 */ /* 0x0003e20000100800 */
[----:B------:R-:W-:Y:S01]  /*7860*/  IMAD.MOV.U32 R16, RZ, RZ, 0x20 ;  /* 0x00000020ff107424 */ /* 0x000fe200078e00ff */
[----:B------:R-:W-:-:S02]  /*7870*/  R2P PR, R82, 0x6 ;  /* 0x0000000652007804 */ /* 0x000fc40000000000 */
[----:B------:R-:W-:-:S03]  /*7880*/  MOV R15, 0x10 ;  /* 0x00000010000f7802 */ /* 0x000fc60000000f00 */
[----:B------:R-:W-:Y:S02]  /*7890*/  SEL R4, R16, 0xffffffe0, !P2 ;  /* 0xffffffe010047807 */ /* 0x000fe40005000000 */
[----:B------:R-:W-:Y:S01]  /*78a0*/  SEL R2, R15, 0xfffffff0, !P1 ;  /* 0xfffffff00f027807 */ /* 0x000fe20004800000 */
[----:B------:R-:W-:Y:S05]  /*78b0*/  @P0 BRA `(.L_x_369) ;  /* 0x0000005000000947 */ /* 0x000fea0003800000 */
[----:B--2-4-:R-:W-:Y:S01]  /*78c0*/  LEA R6, P0, R56, R13, 0x1 ;  /* 0x0000000d38067211 */ /* 0x014fe200078008ff */
[----:B------:R-:W-:-:S03]  /*78d0*/  IMAD.SHL.U32 R0, R72, 0x2, RZ ;  /* 0x0000000248007824 */ /* 0x000fc600078e00ff */
[----:B------:R-:W-:-:S05]  /*78e0*/  LEA.HI.X R7, R56, R14, R57, 0x1, P0 ;  /* 0x0000000e38077211 */ /* 0x000fca00000f0c39 */
[----:B------:R-:W-:Y:S01]  /*78f0*/  @!PT LDS RZ, [RZ] ;  /* 0x00000000fffff984 */ /* 0x000fe20000000800 */
[----:B------:R2:W-:Y:S04]  /*7900*/  LDGSTS.E.BYPASS.LTC128B.128 [R0+0x6100], [R6.64], !P3 ;  /* 0x0610000006007fae */ /* 0x0005e8000d901d48 */
.L_x_369:
[----:B--2-4-:R-:W-:Y:S05]  /*7910*/  BSYNC B0 ;  /* 0x0000000000007941 */ /* 0x014fea0003800000 */
.L_x_368:
[----:B------:R-:W-:Y:S01]  /*7920*/  IADD3 R0, R5, 0x10, RZ ;  /* 0x0000001005007810 */ /* 0x000fe20007ffe0ff */
[----:B------:R2:W3:Y:S01]  /*7930*/  SHFL.IDX PT, R3, R10, 0x1, 0x181f ;  /* 0x00381f000a037f89 */ /* 0x0004e200000e0000 */
[----:B------:R-:W-:Y:S02]  /*7940*/  BSSY B0, `(.L_x_370) ;  /* 0x0000009000007945 */ /* 0x000fe40003800000 */
[----:B------:R-:W-:Y:S01]  /*7950*/  ISETP.GE.AND P0, PT, R0, R25, PT ;  /* 0x000000190000720c */ /* 0x000fe20003f06270 */
[----:B------:R2:W4:-:S12]  /*7960*/  SHFL.IDX PT, R6, R11, 0x1, 0x181f ;  /* 0x00381f000b067f89 */ /* 0x00051800000e0000 */
[----:B------:R-:W-:Y:S05]  /*7970*/  @P0 BRA `(.L_x_371) ;  /* 0x0000005000000947 */ /* 0x000fea0003800000 */
[----:B----4-:R-:W-:Y:S01]  /*7980*/  LEA R6, P0, R56, R6, 0x1 ;  /* 0x0000000638067211 */ /* 0x010fe200078008ff */
[----:B------:R-:W-:-:S03]  /*7990*/  IMAD.SHL.U32 R0, R72, 0x2, RZ ;  /* 0x0000000248007824 */ /* 0x000fc600078e00ff */
[----:B---3--:R-:W-:-:S05]  /*79a0*/  LEA.HI.X R7, R56, R3, R57, 0x1, P0 ;  /* 0x0000000338077211 */ /* 0x008fca00000f0c39 */
[----:B------:R-:W-:Y:S01]  /*79b0*/  @!PT LDS RZ, [RZ] ;  /* 0x00000000fffff984 */ /* 0x000fe20000000800 */
[----:B------:R3:W-:Y:S04]  /*79c0*/  LDGSTS.E.BYPASS.LTC128B.128 [R0+0x6900], [R6.64], !P3 ;  /* 0x0690000006007fae */ /* 0x0007e8000d901d48 */
.L_x_371:
[----:B------:R-:W-:Y:S05]  /*79d0*/  BSYNC B0 ;  /* 0x0000000000007941 */ /* 0x000fea0003800000 */
.L_x_370:
[----:B---3--:R-:W-:Y:S01]  /*79e0*/  IADD3 R0, R5, 0x20, RZ ;  /* 0x0000002005007810 */ /* 0x008fe20007ffe0ff */
[----:B------:R3:W1:Y:S01]  /*79f0*/  SHFL.IDX PT, R3, R10, 0x2, 0x181f ;  /* 0x00581f000a037f89 */ /* 0x00066200000e0000 */
[----:B------:R-:W-:Y:S02]  /*7a00*/  BSSY B0, `(.L_x_372) ;  /* 0x0000009000007945 */ /* 0x000fe40003800000 */
[----:B------:R-:W-:Y:S01]  /*7a10*/  ISETP.GE.AND P0, PT, R0, R25, PT ;  /* 0x000000190000720c */ /* 0x000fe20003f06270 */
[----:B----4-:R3:W4:-:S12]  /*7a20*/  SHFL.IDX PT, R6, R11, 0x2, 0x181f ;  /* 0x00581f000b067f89 */ /* 0x01071800000e0000 */
[----:B------:R-:W-:Y:S05]  /*7a30*/  @P0 BRA `(.L_x_373) ;  /* 0x0000005000000947 */ /* 0x000fea0003800000 */
[----:B----4-:R-:W-:Y:S01]  /*7a40*/  LEA R6, P0, R56, R6, 0x1 ;  /* 0x0000000638067211 */ /* 0x010fe200078008ff */
[----:B------:R-:W-:-:S03]  /*7a50*/  IMAD.SHL.U32 R0, R72, 0x2, RZ ;  /* 0x0000000248007824 */ /* 0x000fc600078e00ff */
[----:B-1----:R-:W-:-:S05]  /*7a60*/  LEA.HI.X R7, R56, R3, R57, 0x1, P0 ;  /* 0x0000000338077211 */ /* 0x002fca00000f0c39 */
[----:B------:R-:W-:Y:S01]  /*7a70*/  @!PT LDS RZ, [RZ] ;  /* 0x00000000fffff984 */ /* 0x000fe20000000800 */
[----:B------:R1:W-:Y:S04]  /*7a80*/  LDGSTS.E.BYPASS.LTC128B.128 [R0+0x7100], [R6.64], !P3 ;  /* 0x0710000006007fae */ /* 0x0003e8000d901d48 */
.L_x_373:
[----:B------:R-:W-:Y:S05]  /*7a90*/  BSYNC B0 ;  /* 0x0000000000007941 */ /* 0x000fea0003800000 */
.L_x_372:
[----:B-1----:R-:W-:Y:S01]  /*7aa0*/  IADD3 R0, R5, 0x30, RZ ;  /* 0x0000003005007810 */ /* 0x002fe20007ffe0ff */
[----:B------:R1:W2:Y:S01]  /*7ab0*/  SHFL.IDX PT, R3, R10, 0x3, 0x181f ;  /* 0x00781f000a037f89 */ /* 0x0002a200000e0000 */
[----:B------:R-:W-:Y:S02]  /*7ac0*/  BSSY B0, `(.L_x_374) ;  /* 0x0000009000007945 */ /* 0x000fe40003800000 */
[----:B------:R-:W-:Y:S01]  /*7ad0*/  ISETP.GE.AND P0, PT, R0, R25, PT ;  /* 0x000000190000720c */ /* 0x000fe20003f06270 */
[----:B----4-:R1:W4:-:S12]  /*7ae0*/  SHFL.IDX PT, R6, R11, 0x3, 0x181f ;  /* 0x00781f000b067f89 */ /* 0x01031800000e0000 */
[----:B------:R-:W-:Y:S05]  /*7af0*/  @P0 BRA `(.L_x_375) ;  /* 0x0000005000000947 */ /* 0x000fea0003800000 */
[----:B----4-:R-:W-:Y:S01]  /*7b00*/  LEA R6, P0, R56, R6, 0x1 ;  /* 0x0000000638067211 */ /* 0x010fe200078008ff */
[----:B------:R-:W-:-:S03]  /*7b10*/  IMAD.SHL.U32 R0, R72, 0x2, RZ ;  /* 0x0000000248007824 */ /* 0x000fc600078e00ff */
[----:B--2---:R-:W-:-:S05]  /*7b20*/  LEA.HI.X R7, R56, R3, R57, 0x1, P0 ;  /* 0x0000000338077211 */ /* 0x004fca00000f0c39 */
[----:B------:R-:W-:Y:S01]  /*7b30*/  @!PT LDS RZ, [RZ] ;  /* 0x00000000fffff984 */ /* 0x000fe20000000800 */
[----:B------:R2:W-:Y:S04]  /*7b40*/  LDGSTS.E.BYPASS.LTC128B.128 [R0+0x7900], [R6.64], !P3 ;  /* 0x0790000006007fae */ /* 0x0005e8000d901d48 */
.L_x_375:
[----:B------:R-:W-:Y:S05]  /*7b50*/  BSYNC B0 ;  /* 0x0000000000007941 */ /* 0x000fea0003800000 */
.L_x_374:
[----:B--2---:R-:W-:Y:S01]  /*7b60*/  IADD3 R0, R5, 0x40, RZ ;  /* 0x0000004005007810 */ /* 0x004fe20007ffe0ff */
        /* <DEDUP_REMOVED lines=10> */
.L_x_377:
[----:B------:R-:W-:Y:S05]  /*7c10*/  BSYNC B0 ;  /* 0x0000000000007941 */ /* 0x000fea0003800000 */
.L_x_376:
        /* <DEDUP_REMOVED lines=11> */
.L_x_379:
[----:B------:R-:W-:Y:S05]  /*7cd0*/  BSYNC B0 ;  /* 0x0000000000007941 */ /* 0x000fea0003800000 */
.L_x_378:
        /* <DEDUP_REMOVED lines=11> */
.L_x_381:
[----:B------:R-:W-:Y:S05]  /*7d90*/  BSYNC B0 ;  /* 0x0000000000007941 */ /* 0x000fea0003800000 */
.L_x_380:
[----:B--2---:R-:W2:Y:S01]  /*7da0*/  LDL R235, [R1+0x28] ;  /* 0x0000280001eb7983 */ /* 0x004ea20000100800 */
[----:B------:R-:W-:Y:S02]  /*7db0*/  IMAD.MOV.U32 R238, RZ, RZ, R20 ;  /* 0x000000ffffee7224 */ /* 0x000fe400078e0014 */
[----:B------:R-:W-:Y:S01]  /*7dc0*/  IMAD.MOV.U32 R239, RZ, RZ, R21 ;  /* 0x000000ffffef7224 */ /* 0x000fe200078e0015 */
[----:B------:R-:W3:Y:S01]  /*7dd0*/  SHFL.IDX PT, R8, R11, 0x7, 0x181f ;  /* 0x00f81f000b087f89 */ /* 0x000ee200000e0000 */
[----:B-1----:R-:W-:-:S03]  /*7de0*/  IADD3 R0, R5, 0x70, RZ ;  /* 0x0000007005007810 */ /* 0x002fc60007ffe0ff */
[----:B------:R-:W1:Y:S01]  /*7df0*/  SHFL.IDX PT, R3, R10, 0x7, 0x181f ;  /* 0x00f81f000a037f89 */ /* 0x000e6200000e0000 */
[----:B------:R-:W-:Y:S01]  /*7e00*/  ISETP.GE.AND P0, PT, R0, R25, PT ;  /* 0x000000190000720c */ /* 0x000fe20003f06270 */
[----:B------:R-:W-:-:S04]  /*7e10*/  IMAD.MOV.U32 R0, RZ, RZ, 0x60 ;  /* 0x00000060ff007424 */ /* 0x000fc800078e00ff */
[C---:B------:R-:W-:Y:S02]  /*7e20*/  IMAD R84, R247.reuse, -0x60, R0 ;  /* 0xffffffa0f7547824 */ /* 0x040fe400078e0200 */
[C---:B------:R-:W-:Y:S02]  /*7e30*/  IMAD R5, R0.reuse, c[0x0][0x1e4], RZ ;  /* 0x0000790000057a24 */ /* 0x040fe400078e02ff */
[----:B------:R-:W-:Y:S01]  /*7e40*/  IMAD.WIDE.U32 R232, R0, c[0x0][0x1e0], RZ ;  /* 0x0000780000e87a25 */ /* 0x000fe200078e00ff */
[----:B------:R-:W-:-:S03]  /*7e50*/  IADD3 R208, R247, -0x1, RZ ;  /* 0xfffffffff7d07810 */ /* 0x000fc60007ffe0ff */
[----:B------:R-:W-:Y:S01]  /*7e60*/  @!P0 IMAD.SHL.U32 R0, R72, 0x2, RZ ;  /* 0x0000000248008824 */ /* 0x000fe200078e00ff */
[----:B---3--:R-:W-:Y:S01]  /*7e70*/  @!P0 LEA R8, P1, R56, R8, 0x1 ;  /* 0x0000000838088211 */ /* 0x008fe200078208ff */
[----:B------:R-:W-:-:S03]  /*7e80*/  IMAD.IADD R216, R233, 0x1, R5 ;  /* 0x00000001e9d87824 */ /* 0x000fc600078e0205 */
[----:B-1----:R-:W-:Y:S01]  /*7e90*/  @!P0 LEA.HI.X R9, R56, R3, R57, 0x1, P1 ;  /* 0x0000000338098211 */ /* 0x002fe200008f0c39 */
[----:B------:R-:W-:Y:S01]  /*7ea0*/  IMAD R3, R216, R208, RZ ;  /* 0x000000d0d8037224 */ /* 0x000fe200078e02ff */
[----:B------:R-:W-:Y:S01]  /*7eb0*/  SHF.R.S32.HI R88, RZ, 0x1f, R208 ;  /* 0x0000001fff587819 */ /* 0x000fe200000114d0 */
[----:B------:R-:W-:Y:S02]  /*7ec0*/  IMAD.MOV.U32 R238, RZ, RZ, R18 ;  /* 0x000000ffffee7224 */ /* 0x000fe400078e0012 */
[----:B------:R-:W-:Y:S01]  /*7ed0*/  @!PT LDS RZ, [RZ] ;  /* 0x00000000fffff984 */ /* 0x000fe20000000800 */
[----:B------:R1:W-:Y:S04]  /*7ee0*/  @!P0 LDGSTS.E.BYPASS.LTC128B.128 [R0+0x9900], [R8.64], !P3 ;  /* 0x0990000008008fae */ /* 0x0003e8000d901d48 */
[----:B------:R-:W0:Y:S01]  /*7ef0*/  LDGDEPBAR ;  /* 0x00000000000079af */ /* 0x000e220000000000 */
[----:B----4-:R-:W-:-:S04]  /*7f00*/  IMAD.WIDE.U32 R6, R208, R232, R238 ;  /* 0x000000e8d0067225 */ /* 0x010fc800078e00ee */
[----:B------:R-:W-:Y:S02]  /*7f10*/  IMAD R3, R88, R232, R3 ;  /* 0x000000e858037224 */ /* 0x000fe400078e0203 */
[----:B------:R-:W-:Y:S02]  /*7f20*/  IMAD.MOV.U32 R230, RZ, RZ, c[0x0][0x1e0] ;  /* 0x00007800ffe67624 */ /* 0x000fe400078e00ff */
[----:B------:R-:W-:Y:S02]  /*7f30*/  IMAD.IADD R7, R7, 0x1, R3 ;  /* 0x0000000107077824 */ /* 0x000fe400078e0203 */
[----:B------:R-:W-:Y:S01]  /*7f40*/  IMAD.MOV.U32 R14, RZ, RZ, c[0x0][0x1e4] ;  /* 0x00007900ff0e7624 */ /* 0x000fe200078e00ff */
[----:B------:R-:W-:Y:S01]  /*7f50*/  BAR.SYNC.DEFER_BLOCKING 0x0 ;  /* 0x0000000000007b1d */ /* 0x000fe20000010000 */
[----:B------:R-:W-:Y:S01]  /*7f60*/  ISETP.GE.AND P5, PT, R56, c[0x0][0x1d4], PT ;  /* 0x0000750038007a0c */ /* 0x000fe20003fa6270 */
[----:B------:R-:W-:-:S04]  /*7f70*/  IMAD.WIDE.U32 R10, R230, 0x20, RZ ;  /* 0x00000020e60a7825 */ /* 0x000fc800078e00ff */
[----:B------:R-:W-:Y:S01]  /*7f80*/  IMAD.SHL.U32 R5, R14, 0x20, RZ ;  /* 0x000000200e057824 */ /* 0x000fe200078e00ff */
[----:B------:R3:W-:Y:S01]  /*7f90*/  STL.64 [R1+0x40], R238 ;  /* 0x000040ee01007387 */ /* 0x0007e20000100a00 */
[----:B------:R-:W-:-:S04]  /*7fa0*/  LEA.HI R210, R215, R214, RZ, 0x5 ;  /* 0x000000d6d7d27211 */ /* 0x000fc800078f28ff */
[----:B------:R-:W-:Y:S02]  /*7fb0*/  SHF.R.S32.HI R213, RZ, 0x5, R210 ;  /* 0x00000005ffd57819 */ /* 0x000fe400000114d2 */
[----:B--2---:R-:W-:-:S04]  /*7fc0*/  IADD3 R73, R84, R235, -R71 ;  /* 0x000000eb54497210 */ /* 0x004fc80007ffe847 */
[C---:B------:R-:W-:Y:S02]  /*7fd0*/  ISETP.GE.AND P4, PT, R73.reuse, 0x1, PT ;  /* 0x000000014900780c */ /* 0x040fe40003f86270 */
[C---:B------:R-:W-:Y:S02]  /*7fe0*/  ISETP.GE.AND P2, PT, R73.reuse, 0x11, PT ;  /* 0x000000114900780c */ /* 0x040fe40003f46270 */
[----:B------:R-:W-:-:S09]  /*7ff0*/  ISETP.GE.AND P3, PT, R73, 0x21, PT ;  /* 0x000000214900780c */ /* 0x000fd20003f66270 */
[----:B-1----:R-:W-:Y:S02]  /*8000*/  @P4 LEA R8, P0, R6, c[0x0][0x1c8], 0x1 ;  /* 0x0000720006084a11 */ /* 0x002fe400078008ff */
[----:B------:R-:W-:Y:S02]  /*8010*/  @P2 LEA R0, P1, R230, R6, 0x4 ;  /* 0x00000006e6002211 */ /* 0x000fe400078220ff */
[----:B------:R-:W-:Y:S02]  /*8020*/  @P4 LEA.HI.X R9, R6, c[0x0][0x1cc], R7, 0x1, P0 ;  /* 0x0000730006094a11 */ /* 0x000fe400000f0c07 */
[----:B------:R-:W-:Y:S02]  /*8030*/  @P2 LEA.HI.X R3, R230, R7, R14, 0x4, P1 ;  /* 0x00000007e6032211 */ /* 0x000fe400008f240e */
[----:B------:R-:W-:-:S04]  /*8040*/  @P2 LEA R12, P0, R0, c[0x0][0x1c8], 0x1 ;  /* 0x00007200000c2a11 */ /* 0x000fc800078008ff */
[----:B------:R-:W-:Y:S01]  /*8050*/  @P2 LEA.HI.X R13, R0, c[0x0][0x1cc], R3, 0x1, P0 ;  /* 0x00007300000d2a11 */ /* 0x000fe200000f0c03 */
[----:B------:R-:W-:Y:S01]  /*8060*/  @P4 IMAD.SHL.U32 R0, R72, 0x2, RZ ;  /* 0x0000000248004824 */ /* 0x000fe200078e00ff */
[----:B------:R-:W-:-:S04]  /*8070*/  ISETP.GE.AND P1, PT, R73, 0x31, PT ;  /* 0x000000314900780c */ /* 0x000fc80003f26270 */
[----:B------:R-:W-:Y:S01]  /*8080*/  @!PT LDS RZ, [RZ] ;  /* 0x00000000fffff984 */ /* 0x000fe20000000800 */
[----:B------:R-:W-:Y:S01]  /*8090*/  @!PT LDS RZ, [RZ] ;  /* 0x00000000fffff984 */ /* 0x000fe20000000800 */
[----:B------:R-:W-:Y:S01]  /*80a0*/  @!PT LDS RZ, [RZ] ;  /* 0x00000000fffff984 */ /* 0x000fe20000000800 */
[----:B------:R1:W-:Y:S01]  /*80b0*/  @P4 LDGSTS.E.BYPASS.LTC128B.128 [R0+0x3100], [R8.64], !P5 ;  /* 0x0310000008004fae */ /* 0x0003e2000e901d48 */
[----:B------:R-:W-:-:S05]  /*80c0*/  @P2 IMAD.SHL.U32 R3, R72, 0x2, RZ ;  /* 0x0000000248032824 */ /* 0x000fca00078e00ff */
[----:B------:R2:W-:Y:S01]  /*80d0*/  @P2 LDGSTS.E.BYPASS.LTC128B.128 [R3+0x3900], [R12.64], !P5 ;  /* 0x039000000c032fae */ /* 0x0005e2000e901d48 */
[----:B------:R-:W-:Y:S02]  /*80e0*/  ISETP.GE.AND P2, PT, R73, 0x41, PT ;  /* 0x000000414900780c */ /* 0x000fe40003f46270 */
[----:B-1----:R-:W-:-:S04]  /*80f0*/  @P3 IADD3 R0, P0, R6, R10, RZ ;  /* 0x0000000a06003210 */ /* 0x002fc80007f1e0ff */
[----:B------:R-:W-:Y:S02]  /*8100*/  @P3 IADD3.X R5, R7, R11, R5, P0, !PT ;  /* 0x0000000b07053210 */ /* 0x000fe400007fe405 */
[----:B------:R-:W-:Y:S01]  /*8110*/  @P3 LEA R10, P0, R0, c[0x0][0x1c8], 0x1 ;  /* 0x00007200000a3a11 */ /* 0x000fe200078008ff */
[----:B--2---:R-:W-:-:S03]  /*8120*/  @P1 IMAD R3, R14, 0x30, RZ ;  /* 0x000000300e031824 */ /* 0x004fc600078e02ff */
[----:B------:R-:W-:Y:S01]  /*8130*/  @P3 LEA.HI.X R11, R0, c[0x0][0x1cc], R5, 0x1, P0 ;  /* 0x00007300000b3a11 */ /* 0x000fe200000f0c05 */
[----:B------:R-:W-:Y:S02]  /*8140*/  @P3 IMAD.SHL.U32 R0, R72, 0x2, RZ ;  /* 0x0000000248003824 */ /* 0x000fe400078e00ff */
[----:B------:R-:W-:Y:S01]  /*8150*/  @P1 IMAD.WIDE.U32 R8, R230, 0x30, R6 ;  /* 0x00000030e6081825 */ /* 0x000fe200078e0006 */
[----:B------:R-:W-:Y:S02]  /*8160*/  ISETP.GE.AND P0, PT, R73, 0x51, PT ;  /* 0x000000514900780c */ /* 0x000fe40003f06270 */
[----:B------:R1:W-:Y:S02]  /*8170*/  @P3 LDGSTS.E.BYPASS.LTC128B.128 [R0+0x4100], [R10.64], !P5 ;  /* 0x041000000a003fae */ /* 0x0003e4000e901d48 */
[----:B------:R-:W-:-:S09]  /*8180*/  @P1 LEA R12, P3, R8, c[0x0][0x1c8], 0x1 ;  /* 0x00007200080c1a11 */ /* 0x000fd200078608ff */
[----:B------:R-:W-:Y:S02]  /*8190*/  @P0 IMAD R5, R14, 0x50, RZ ;  /* 0x000000500e050824 */ /* 0x000fe400078e02ff */
[----:B-1----:R-:W-:-:S05]  /*81a0*/  @P1 IMAD.IADD R0, R9, 0x1, R3 ;  /* 0x0000000109001824 */ /* 0x002fca00078e0203 */
[----:B------:R-:W-:Y:S02]  /*81b0*/  @P1 LEA.HI.X R13, R8, c[0x0][0x1cc], R0, 0x1, P3 ;  /* 0x00007300080d1a11 */ /* 0x000fe400018f0c00 */
[----:B------:R-:W-:-:S04]  /*81c0*/  @P2 LEA R0, P3, R230, R6, 0x6 ;  /* 0x00000006e6002211 */ /* 0x000fc800078630ff */
[C---:B------:R-:W-:Y:S01]  /*81d0*/  @P2 LEA.HI.X R3, R230.reuse, R7, R14, 0x6, P3 ;  /* 0x00000007e6032211 */ /* 0x040fe200018f340e */
[----:B------:R-:W-:Y:S01]  /*81e0*/  @P0 IMAD.WIDE.U32 R6, R230, 0x50, R6 ;  /* 0x00000050e6060825 */ /* 0x000fe200078e0006 */
[----:B------:R-:W-:-:S04]  /*81f0*/  @P2 LEA R10, P3, R0, c[0x0][0x1c8], 0x1 ;  /* 0x00007200000a2a11 */ /* 0x000fc800078608ff */
[----:B------:R-:W-:Y:S01]  /*8200*/  @P2 LEA.HI.X R11, R0, c[0x0][0x1cc], R3, 0x1, P3 ;  /* 0x00007300000b2a11 */ /* 0x000fe200018f0c03 */
[----:B------:R-:W-:Y:S01]  /*8210*/  @P0 IMAD.IADD R0, R7, 0x1, R5 ;  /* 0x0000000107000824 */ /* 0x000fe200078e0205 */
[----:B------:R-:W-:Y:S01]  /*8220*/  @P0 LEA R8, P3, R6, c[0x0][0x1c8], 0x1 ;  /* 0x0000720006080a11 */ /* 0x000fe200078608ff */
[C---:B------:R-:W-:Y:S02]  /*8230*/  @P1 IMAD.SHL.U32 R5, R72.reuse, 0x2, RZ ;  /* 0x0000000248051824 */ /* 0x040fe400078e00ff */
[----:B------:R-:W-:Y:S01]  /*8240*/  @P2 IMAD.SHL.U32 R3, R72, 0x2, RZ ;  /* 0x0000000248032824 */ /* 0x000fe200078e00ff */
[----:B------:R-:W-:Y:S01]  /*8250*/  @P0 LEA.HI.X R9, R6, c[0x0][0x1cc], R0, 0x1, P3 ;  /* 0x0000730006090a11 */ /* 0x000fe200018f0c00 */
[----:B------:R-:W-:Y:S01]  /*8260*/  @P0 IMAD.SHL.U32 R0, R72, 0x2, RZ ;  /* 0x0000000248000824 */ /* 0x000fe200078e00ff */
[----:B------:R3:W-:Y:S04]  /*8270*/  @P1 LDGSTS.E.BYPASS.LTC128B.128 [R5+0x4900], [R12.64], !P5 ;  /* 0x049000000c051fae */ /* 0x0007e8000e901d48 */
[----:B------:R3:W-:Y:S04]  /*8280*/  @P2 LDGSTS.E.BYPASS.LTC128B.128 [R3+0x5100], [R10.64], !P5 ;  /* 0x051000000a032fae */ /* 0x0007e8000e901d48 */
[----:B------:R3:W-:Y:S01]  /*8290*/  @P0 LDGSTS.E.BYPASS.LTC128B.128 [R0+0x5900], [R8.64], !P5 ;  /* 0x0590000008000fae */ /* 0x0007e2000e901d48 */
[----:B------:R-:W-:-:S03]  /*82a0*/  ISETP.LT.AND P0, PT, RZ, c[0x0][0x27c], PT ;  /* 0x00009f00ff007a0c */ /* 0x000fc60003f01270 */
[----:B------:R-:W0:Y:S10]  /*82b0*/  LDGDEPBAR ;  /* 0x00000000000079af */ /* 0x000e340000000000 */
[----:B------:R-:W-:Y:S05]  /*82c0*/  @P0 BRA `(.L_x_382) ;  /* 0x0000002000000947 */ /* 0x000fea0003800000 */
[----:B------:R-:W-:-:S04]  /*82d0*/  DEPBAR.LE SB0, 0x1 ;  /* 0x000080400000791a */ /* 0x000fc80000000000 */
[----:B------:R-:W-:Y:S05]  /*82e0*/  BRA `(.L_x_383) ;  /* 0x00004d9000007947 */ /* 0x000fea0003800000 */
.L_x_382:
[----:B------:R-:W-:Y:S01]  /*82f0*/  ULDC.U8 UR4, c[0x0][0x298] ;  /* 0x0000a60000047ab9 */ /* 0x000fe20000000000 */
[----:B---3-5:R-:W-:Y:S01]  /*8300*/  SHF.R.S32.HI R0, RZ, 0x1f, R147 ;  /* 0x0000001fff007819 */ /* 0x028fe20000011493 */
[----:B------:R-:W-:Y:S01]  /*8310*/  IMAD.WIDE.U32 R12, R147, c[0x0][0x280], RZ ;  /* 0x0000a000930c7a25 */ /* 0x000fe200078e00ff */
[----:B------:R-:W-:Y:S01]  /*8320*/  ISETP.NE.AND P0, PT, RZ, UR4, PT ;  /* 0x00000004ff007c0c */ /* 0x000fe2000bf05270 */
[----:B------:R-:W-:Y:S01]  /*8330*/  BSSY B2, `(.L_x_383) ;  /* 0x00004d4000027945 */ /* 0x000fe20003800000 */
[-C--:B------:R-:W-:Y:S01]  /*8340*/  LEA.HI R6, R215, R214.reuse, RZ, 0x2 ;  /* 0x000000d6d7067211 */ /* 0x080fe200078f10ff */
[C---:B------:R-:W-:Y:S02]  /*8350*/  IMAD R3, R0.reuse, c[0x0][0x280], RZ ;  /* 0x0000a00000037a24 */ /* 0x040fe400078e02ff */
[----:B------:R-:W-:Y:S01]  /*8360*/  IMAD R0, R0, c[0x0][0x290], RZ ;  /* 0x0000a40000007a24 */ /* 0x000fe200078e02ff */
[----:B------:R-:W-:Y:S01]  /*8370*/  LOP3.LUT R5, R6, 0xfffffffc, RZ, 0xc0, !PT ;  /* 0xfffffffc06057812 */ /* 0x000fe200078ec0ff */
[C---:B------:R-:W-:Y:S01]  /*8380*/  IMAD R3, R147.reuse, c[0x0][0x284], R3 ;  /* 0x0000a10093037a24 */ /* 0x040fe200078e0203 */
[----:B------:R-:W-:Y:S01]  /*8390*/  SHF.R.S32.HI R58, RZ, 0x2, R6 ;  /* 0x00000002ff3a7819 */ /* 0x000fe20000011406 */
[----:B------:R-:W-:Y:S01]  /*83a0*/  IMAD R0, R147, c[0x0][0x294], R0 ;  /* 0x0000a50093007a24 */ /* 0x000fe200078e0200 */
[----:B------:R-:W-:Y:S01]  /*83b0*/  IADD3 R5, -R5, R214, RZ ;  /* 0x000000d605057210 */ /* 0x000fe20007ffe1ff */
[----:B------:R-:W-:Y:S01]  /*83c0*/  IMAD.WIDE.U32 R10, R147, c[0x0][0x290], RZ ;  /* 0x0000a400930a7a25 */ /* 0x000fe200078e00ff */
[----:B------:R-:W-:-:S02]  /*83d0*/  IADD3 R24, R209, R58, RZ ;  /* 0x0000003ad1187210 */ /* 0x000fc40007ffe0ff */
[----:B------:R-:W-:Y:S01]  /*83e0*/  IADD3 R9, R3, R13, RZ ;  /* 0x0000000d03097210 */ /* 0x000fe20007ffe0ff */
[----:B------:R-:W-:Y:S01]  /*83f0*/  IMAD.IADD R7, R0, 0x1, R11 ;  /* 0x0000000100077824 */ /* 0x000fe200078e020b */
[C---:B------:R-:W-:Y:S01]  /*8400*/  SHF.L.U32 R29, R5.reuse, 0x3, RZ ;  /* 0x00000003051d7819 */ /* 0x040fe200000006ff */
[----:B------:R-:W-:Y:S01]  /*8410*/  IMAD R0, R5, 0x20, R24 ;  /* 0x0000002005007824 */ /* 0x000fe200078e0218 */
[----:B------:R-:W-:Y:S05]  /*8420*/  @!P0 BRA `(.L_x_384) ;  /* 0x0000271000008947 */ /* 0x000fea0003800000 */
[----:B------:R-:W-:Y:S01]  /*8430*/  ISETP.NE.AND P1, PT, R237, 0x1, PT ;  /* 0x00000001ed00780c */ /* 0x000fe20003f25270 */
[----:B------:R-:W-:Y:S01]  /*8440*/  IMAD.MOV.U32 R8, RZ, RZ, R12 ;  /* 0x000000ffff087224 */ /* 0x000fe200078e000c */
[----:B------:R-:W-:Y:S01]  /*8450*/  MOV R6, R10 ;  /* 0x0000000a00067202 */ /* 0x000fe20000000f00 */
[----:B------:R-:W-:Y:S01]  /*8460*/  BSSY B0, `(.L_x_385) ;  /* 0x000002e000007945 */ /* 0x000fe20003800000 */
[----:B------:R-:W-:Y:S01]  /*8470*/  IMAD.SHL.U32 R17, R5, 0x4, RZ ;  /* 0x0000000405117824 */ /* 0x000fe200078e00ff */
[----:B------:R-:W-:Y:S01]  /*8480*/  CS2R R38, SRZ ;  /* 0x0000000000267805 */ /* 0x000fe2000001ff00 */
[----:B------:R-:W-:Y:S01]  /*8490*/  CS2R R26, SRZ ;  /* 0x00000000001a7805 */ /* 0x000fe2000001ff00 */
[----:B------:R-:W-:Y:S01]  /*84a0*/  CS2R R14, SRZ ;  /* 0x00000000000e7805 */ /* 0x000fe2000001ff00 */
[----:B------:R-:W-:Y:S01]  /*84b0*/  CS2R R30, SRZ ;  /* 0x00000000001e7805 */ /* 0x000fe2000001ff00 */
[----:B------:R-:W-:-:S04]  /*84c0*/  CS2R R18, SRZ ;  /* 0x0000000000127805 */ /* 0x000fc8000001ff00 */
[----:B------:R-:W-:-:S05]  /*84d0*/  @P1 IMAD.HI.U32 R3, R0, c[0x0][0x2c8], RZ ;  /* 0x0000b20000031a27 */ /* 0x000fca00078e00ff */
[----:B------:R-:W-:-:S04]  /*84e0*/  @P1 SHF.R.U32.HI R0, RZ, c[0x0][0x2cc], R3 ;  /* 0x0000b300ff001a19 */ /* 0x000fc80000011603 */
[----:B------:R-:W-:Y:S01]  /*84f0*/  SHF.R.S32.HI R3, RZ, 0x1f, R0 ;  /* 0x0000001fff037819 */ /* 0x000fe20000011400 */
[----:B------:R-:W-:-:S04]  /*8500*/  IMAD.WIDE.U32 R8, R0, c[0x0][0x280], R8 ;  /* 0x0000a00000087a25 */ /* 0x000fc800078e0008 */
[C---:B------:R-:W-:Y:S01]  /*8510*/  IMAD R11, R3.reuse, c[0x0][0x280], RZ ;  /* 0x0000a000030b7a24 */ /* 0x040fe200078e02ff */
[----:B------:R-:W-:Y:S01]  /*8520*/  LEA R21, P1, R8, c[0x0][0x270], 0x1 ;  /* 0x00009c0008157a11 */ /* 0x000fe200078208ff */
[----:B------:R-:W-:Y:S02]  /*8530*/  IMAD R10, R3, c[0x0][0x290], RZ ;  /* 0x0000a400030a7a24 */ /* 0x000fe400078e02ff */
[----:B------:R-:W-:-:S04]  /*8540*/  IMAD.WIDE.U32 R6, R0, c[0x0][0x290], R6 ;  /* 0x0000a40000067a25 */ /* 0x000fc800078e0006 */
[----:B------:R-:W-:Y:S01]  /*8550*/  IMAD R3, R0, c[0x0][0x284], R11 ;  /* 0x0000a10000037a24 */ /* 0x000fe200078e020b */
[----:B------:R-:W-:Y:S01]  /*8560*/  LEA R22, P0, R6, c[0x0][0x288], 0x1 ;  /* 0x0000a20006167a11 */ /* 0x000fe200078008ff */
[----:B------:R-:W-:Y:S02]  /*8570*/  IMAD R0, R0, c[0x0][0x294], R10 ;  /* 0x0000a50000007a24 */ /* 0x000fe400078e020a */
[----:B------:R-:W-:-:S03]  /*8580*/  IMAD.IADD R3, R9, 0x1, R3 ;  /* 0x0000000109037824 */ /* 0x000fc600078e0203 */
[----:B------:R-:W-:Y:S02]  /*8590*/  IADD3 R0, R7, R0, RZ ;  /* 0x0000000007007210 */ /* 0x000fe40007ffe0ff */
[----:B------:R-:W-:Y:S02]  /*85a0*/  LEA.HI.X R20, R8, c[0x0][0x274], R3, 0x1, P1 ;  /* 0x00009d0008147a11 */ /* 0x000fe400008f0c03 */
[----:B------:R-:W-:Y:S01]  /*85b0*/  LEA.HI.X R16, R6, c[0x0][0x28c], R0, 0x1, P0 ;  /* 0x0000a30006107a11 */ /* 0x000fe200000f0c00 */
[----:B------:R1:W2:Y:S01]  /*85c0*/  SHFL.IDX PT, R8, R21, RZ, 0x1c1f ;  /* 0x001c1fff15087589 */ /* 0x0002a200000e0000 */
[----:B------:R-:W-:-:S03]  /*85d0*/  ISETP.GE.AND P0, PT, R24, R25, PT ;  /* 0x000000191800720c */ /* 0x000fc60003f06270 */
[----:B------:R1:W3:Y:S04]  /*85e0*/  SHFL.IDX PT, R6, R22, RZ, 0x1c1f ;  /* 0x001c1fff16067589 */ /* 0x0002e800000e0000 */
[----:B------:R1:W4:Y:S04]  /*85f0*/  SHFL.IDX PT, R9, R20, RZ, 0x1c1f ;  /* 0x001c1fff14097589 */ /* 0x00032800000e0000 */
[----:B------:R1:W1:Y:S02]  /*8600*/  SHFL.IDX PT, R7, R16, RZ, 0x1c1f ;  /* 0x001c1fff10077589 */ /* 0x00026400000e0000 */
[----:B------:R-:W-:Y:S05]  /*8610*/  @P0 BRA `(.L_x_386) ;  /* 0x0000012000000947 */ /* 0x000fea0003800000 */
[C---:B------:R-:W-:Y:S01]  /*8620*/  IADD3 R3, R17.reuse, 0x10, RZ ;  /* 0x0000001011037810 */ /* 0x040fe20007ffe0ff */
[----:B------:R-:W-:Y:S01]  /*8630*/  CS2R R14, SRZ ;  /* 0x00000000000e7805 */ /* 0x000fe2000001ff00 */
[----:B------:R-:W-:Y:S01]  /*8640*/  ISETP.GE.AND P1, PT, R17, c[0x0][0x27c], PT ;  /* 0x00009f0011007a0c */ /* 0x000fe20003f26270 */
[----:B------:R-:W-:Y:S01]  /*8650*/  CS2R R18, SRZ ;  /* 0x0000000000127805 */ /* 0x000fe2000001ff00 */
[----:B------:R-:W-:Y:S01]  /*8660*/  ISETP.GE.AND P0, PT, R3, c[0x0][0x27c], PT ;  /* 0x00009f0003007a0c */ /* 0x000fe20003f06270 */
[----:B------:R-:W-:Y:S01]  /*8670*/  CS2R R26, SRZ ;  /* 0x00000000001a7805 */ /* 0x000fe2000001ff00 */
[----:B------:R-:W-:-:S09]  /*8680*/  CS2R R30, SRZ ;  /* 0x00000000001e7805 */ /* 0x000fd2000001ff00 */
[----:B--2-4-:R-:W-:Y:S02]  /*8690*/  @!P1 IMAD.WIDE R12, R17, 0x2, R8 ;  /* 0x00000002110c9825 */ /* 0x014fe400078e0208 */
[----:B------:R-:W-:-:S03]  /*86a0*/  @!P0 SHF.R.S32.HI R0, RZ, 0x1f, R3 ;  /* 0x0000001fff008819 */ /* 0x000fc60000011403 */
[----:B------:R2:W5:Y:S01]  /*86b0*/  @!P1 LD.E.64 R14, [R12.64] ;  /* 0x000000080c0e9980 */ /* 0x000562000c101b00 */
[----:B------:R-:W-:-:S04]  /*86c0*/  @!P0 LEA.HI R0, R0, R3, RZ, 0x2 ;  /* 0x0000000300008211 */ /* 0x000fc800078f10ff */
[----:B------:R-:W-:-:S05]  /*86d0*/  @!P0 LOP3.LUT R0, R0, 0xfffffffc, RZ, 0xc0, !PT ;  /* 0xfffffffc00008812 */ /* 0x000fca00078ec0ff */
[----:B------:R-:W-:-:S04]  /*86e0*/  @!P0 IMAD.WIDE R10, R0, 0x2, R8 ;  /* 0x00000002000a8825 */ /* 0x000fc800078e0208 */
[--C-:B-1-3--:R-:W-:Y:S01]  /*86f0*/  @!P0 IMAD.WIDE R8, R0, 0x2, R6.reuse ;  /* 0x0000000200088825 */ /* 0x10afe200078e0206 */
[----:B------:R2:W5:Y:S03]  /*8700*/  @!P0 LD.E.64 R26, [R10.64] ;  /* 0x000000080a1a8980 */ /* 0x000566000c101b00 */
[----:B------:R-:W-:Y:S01]  /*8710*/  @!P1 IMAD.WIDE R6, R17, 0x2, R6 ;  /* 0x0000000211069825 */ /* 0x000fe200078e0206 */
[----:B------:R2:W5:Y:S04]  /*8720*/  @!P0 LD.E.64 R30, [R8.64] ;  /* 0x00000008081e8980 */ /* 0x000568000c101b00 */
[----:B------:R2:W5:Y:S02]  /*8730*/  @!P1 LD.E.64 R18, [R6.64] ;  /* 0x0000000806129980 */ /* 0x000564000c101b00 */
.L_x_386:
[----:B------:R-:W-:Y:S05]  /*8740*/  BSYNC B0 ;  /* 0x0000000000007941 */ /* 0x000fea0003800000 */
.L_x_385:
[----:B------:R-:W-:Y:S01]  /*8750*/  IADD3 R0, R24, 0x20, RZ ;  /* 0x0000002018007810 */ /* 0x000fe20007ffe0ff */
[----:B--2--5:R-:W-:Y:S01]  /*8760*/  IMAD.MOV.U32 R10, RZ, RZ, R26 ;  /* 0x000000ffff0a7224 */ /* 0x024fe200078e001a */
[----:B----4-:R2:W4:Y:S01]  /*8770*/  SHFL.IDX PT, R9, R20, 0x1, 0x1c1f ;  /* 0x003c1f0014097f89 */ /* 0x01052200000e0000 */
[----:B------:R-:W-:Y:S01]  /*8780*/  IMAD.MOV.U32 R5, RZ, RZ, R27 ;  /* 0x000000ffff057224 */ /* 0x000fe200078e001b */
[----:B------:R-:W-:Y:S01]  /*8790*/  ISETP.GE.AND P0, PT, R0, R25, PT ;  /* 0x000000190000720c */ /* 0x000fe20003f06270 */
[----:B------:R-:W-:Y:S01]  /*87a0*/  IMAD.MOV.U32 R3, RZ, RZ, R14 ;  /* 0x000000ffff037224 */ /* 0x000fe200078e000e */
[----:B------:R2:W3:Y:S01]  /*87b0*/  SHFL.IDX PT, R8, R21, 0x1, 0x1c1f ;  /* 0x003c1f0015087f89 */ /* 0x0004e200000e0000 */
[----:B------:R-:W-:Y:S01]  /*87c0*/  IMAD.MOV.U32 R0, RZ, RZ, R15 ;  /* 0x000000ffff007224 */ /* 0x000fe200078e000f */
[----:B------:R-:W-:Y:S01]  /*87d0*/  PRMT R61, R5, 0x5410, R10 ;  /* 0x00005410053d7816 */ /* 0x000fe2000000000a */
[----:B------:R-:W-:Y:S01]  /*87e0*/  IMAD.MOV.U32 R5, RZ, RZ, R31 ;  /* 0x000000ffff057224 */ /* 0x000fe200078e001f */
[----:B------:R-:W-:Y:S01]  /*87f0*/  MOV R10, R30 ;  /* 0x0000001e000a7202 */ /* 0x000fe20000000f00 */
[----:B-1----:R2:W1:Y:S01]  /*8800*/  SHFL.IDX PT, R7, R16, 0x1, 0x1c1f ;  /* 0x003c1f0010077f89 */ /* 0x00246200000e0000 */
[----:B------:R-:W-:Y:S01]  /*8810*/  PRMT R59, R0, 0x5410, R3 ;  /* 0x00005410003b7816 */ /* 0x000fe20000000003 */
[----:B------:R-:W-:Y:S01]  /*8820*/  IMAD.MOV.U32 R3, RZ, RZ, R18 ;  /* 0x000000ffff037224 */ /* 0x000fe200078e0012 */
[----:B------:R-:W-:Y:S01]  /*8830*/  MOV R0, R19 ;  /* 0x0000001300007202 */ /* 0x000fe20000000f00 */
[----:B---3--:R2:W3:Y:S01]  /*8840*/  SHFL.IDX PT, R6, R22, 0x1, 0x1c1f ;  /* 0x003c1f0016067f89 */ /* 0x0084e200000e0000 */
[----:B------:R-:W-:Y:S01]  /*8850*/  BSSY B0, `(.L_x_387) ;  /* 0x0000019000007945 */ /* 0x000fe20003800000 */
[----:B------:R-:W-:Y:S01]  /*8860*/  PRMT R60, R5, 0x5410, R10 ;  /* 0x00005410053c7816 */ /* 0x000fe2000000000a */
[----:B------:R-:W-:Y:S01]  /*8870*/  CS2R R32, SRZ ;  /* 0x0000000000207805 */ /* 0x000fe2000001ff00 */
[----:B------:R-:W-:Y:S01]  /*8880*/  PRMT R28, R0, 0x5410, R3 ;  /* 0x00005410001c7816 */ /* 0x000fe20000000003 */
[----:B------:R-:W-:Y:S01]  /*8890*/  CS2R R36, SRZ ;  /* 0x0000000000247805 */ /* 0x000fe2000001ff00 */
[----:B------:R-:W-:Y:S01]  /*88a0*/  CS2R R34, SRZ ;  /* 0x0000000000227805 */ /* 0x000fe2000001ff00 */
        /* <DEDUP_REMOVED lines=8> */
[----:B----4-:R-:W-:Y:S02]  /*8930*/  @!P1 IMAD.WIDE R12, R17, 0x2, R8 ;  /* 0x00000002110c9825 */ /* 0x010fe400078e0208 */
        /* <DEDUP_REMOVED lines=10> */
.L_x_388:
[----:B------:R-:W-:Y:S05]  /*89e0*/  BSYNC B0 ;  /* 0x0000000000007941 */ /* 0x000fea0003800000 */
.L_x_387:
[----:B------:R-:W-:Y:S01]  /*89f0*/  IADD3 R0, R24, 0x40, RZ ;  /* 0x0000004018007810 */ /* 0x000fe20007ffe0ff */
[----:B----45:R-:W-:Y:S01]  /*8a00*/  IMAD.MOV.U32 R10, RZ, RZ, R38 ;  /* 0x000000ffff0a7224 */ /* 0x030fe200078e0026 */
[----:B------:R4:W2:Y:S01]  /*8a10*/  SHFL.IDX PT, R9, R20, 0x2, 0x1c1f ;  /* 0x005c1f0014097f89 */ /* 0x0008a200000e0000 */
        /* <DEDUP_REMOVED lines=29> */
[----:B--2---:R-:W-:Y:S02]  /*8bf0*/  @!P1 IMAD.WIDE R12, R17, 0x2, R8 ;  /* 0x00000002110c9825 */ /* 0x004fe400078e0208 */
        /* <DEDUP_REMOVED lines=10> */
.L_x_390:
[----:B------:R-:W-:Y:S05]  /*8ca0*/  BSYNC B0 ;  /* 0x0000000000007941 */ /* 0x000fea0003800000 */
.L_x_389:
[----:B------:R-:W-:Y:S01]  /*8cb0*/  IADD3 R0, R24, 0x60, RZ ;  /* 0x0000006018007810 */ /* 0x000fe20007ffe0ff */
[----:B--2--5:R-:W-:Y:S01]  /*8cc0*/  IMAD.MOV.U32 R10, RZ, RZ, R44 ;  /* 0x000000ffff0a7224 */ /* 0x024fe200078e002c */
[----:B------:R2:W4:Y:S01]  /*8cd0*/  SHFL.IDX PT, R9, R20, 0x3, 0x1c1f ;  /* 0x007c1f0014097f89 */ /* 0x00052200000e0000 */
        /* <DEDUP_REMOVED lines=38> */
.L_x_392:
[----:B------:R-:W-:Y:S05]  /*8f40*/  BSYNC B0 ;  /* 0x0000000000007941 */ /* 0x000fea0003800000 */
.L_x_391:
[----:B------:R-:W-:Y:S01]  /*8f50*/  SHF.R.S32.HI R0, RZ, 0x1f, R58 ;  /* 0x0000001fff007819 */ /* 0x000fe2000001143a */
[----:B---345:R-:W-:Y:S01]  /*8f60*/  IMAD.MOV.U32 R6, RZ, RZ, R54 ;  /* 0x000000ffff067224 */ /* 0x038fe200078e0036 */
[----:B------:R-:W-:-:S04]  /*8f70*/  DEPBAR.LE SB0, 0x1 ;  /* 0x000080400000791a */ /* 0x000fc80000000000 */
[----:B------:R-:W-:Y:S01]  /*8f80*/  LEA.HI R0, R0, R58, RZ, 0x3 ;  /* 0x0000003a00007211 */ /* 0x000fe200078f18ff */
[----:B------:R-:W-:Y:S01]  /*8f90*/  IMAD.MOV.U32 R5, RZ, RZ, R55 ;  /* 0x000000ffff057224 */ /* 0x000fe200078e0037 */
[----:B------:R-:W-:Y:S01]  /*8fa0*/  BSSY B1, `(.L_x_393) ;  /* 0x0000082000017945 */ /* 0x000fe20003800000 */
[----:B------:R-:W-:Y:S01]  /*8fb0*/  IMAD.MOV.U32 R3, RZ, RZ, R48 ;  /* 0x000000ffff037224 */ /* 0x000fe200078e0030 */
[----:B------:R-:W-:Y:S01]  /*8fc0*/  LOP3.LUT R0, R0, 0xfffffff8, RZ, 0xc0, !PT ;  /* 0xfffffff800007812 */ /* 0x000fe200078ec0ff */
[----:B-1----:R-:W-:Y:S01]  /*8fd0*/  IMAD.MOV.U32 R7, RZ, RZ, R53 ;  /* 0x000000ffff077224 */ /* 0x002fe200078e0035 */
[----:B------:R-:W-:Y:S02]  /*8fe0*/  PRMT R74, R5, 0x5410, R6 ;  /* 0x00005410054a7816 */ /* 0x000fe40000000006 */
[----:B------:R-:W-:Y:S01]  /*8ff0*/  PRMT R70, R3, 0x7610, R70 ;  /* 0x0000761003467816 */ /* 0x000fe20000000046 */
[----:B------:R-:W-:-:S04]  /*9000*/  IMAD.IADD R0, R58, 0x1, -R0 ;  /* 0x000000013a007824 */ /* 0x000fc800078e0a00 */
[C---:B------:R-:W-:Y:S01]  /*9010*/  IMAD.SHL.U32 R6, R0.reuse, 0x40, RZ ;  /* 0x0000004000067824 */ /* 0x040fe200078e00ff */
[----:B------:R-:W-:Y:S01]  /*9020*/  BAR.SYNC.DEFER_BLOCKING 0x0 ;  /* 0x0000000000007b1d */ /* 0x000fe20000010000 */
[----:B------:R-:W-:-:S03]  /*9030*/  LOP3.LUT P1, RZ, R0, 0x4, RZ, 0xc0, !PT ;  /* 0x0000000400ff7812 */ /* 0x000fc6000782c0ff */
[----:B------:R-:W-:Y:S01]  /*9040*/  LOP3.LUT R0, R6, 0x1c0, RZ, 0xc0, !PT ;  /* 0x000001c006007812 */ /* 0x000fe200078ec0ff */
[----:B------:R-:W-:-:S03]  /*9050*/  IMAD.MOV.U32 R6, RZ, RZ, R52 ;  /* 0x000000ffff067224 */ /* 0x000fc600078e0034 */
[----:B------:R-:W-:Y:S02]  /*9060*/  LOP3.LUT R5, R0, 0x18, R29, 0xf8, !PT ;  /* 0x0000001800057812 */ /* 0x000fe400078ef81d */
[----:B------:R-:W-:Y:S01]  /*9070*/  SHF.R.U32.HI R3, RZ, 0x3, R0 ;  /* 0x00000003ff037819 */ /* 0x000fe20000011600 */
[----:B------:R-:W-:Y:S01]  /*9080*/  IMAD.MOV.U32 R0, RZ, RZ, R49 ;  /* 0x000000ffff007224 */ /* 0x000fe200078e0031 */
[----:B------:R-:W-:Y:S01]  /*9090*/  PRMT R70, R70, 0x5410, R6 ;  /* 0x0000541046467816 */ /* 0x000fe20000000006 */
[----:B------:R-:W-:Y:S01]  /*90a0*/  IMAD.MOV.U32 R6, RZ, RZ, R50 ;  /* 0x000000ffff067224 */ /* 0x000fe200078e0032 */
[----:B------:R-:W-:Y:S01]  /*90b0*/  LOP3.LUT R5, R5, R3, RZ, 0x3c, !PT ;  /* 0x0000000305057212 */ /* 0x000fe200078e3cff */
[----:B------:R-:W-:Y:S01]  /*90c0*/  IMAD.IADD R3, R25, 0x1, -R209 ;  /* 0x0000000119037824 */ /* 0x000fe200078e0ad1 */
[----:B------:R-:W-:-:S03]  /*90d0*/  PRMT R29, R0, 0x7610, R29 ;  /* 0x00007610001d7816 */ /* 0x000fc6000000001d */
[----:B------:R-:W-:Y:S01]  /*90e0*/  IMAD R0, R213, 0x200, R5 ;  /* 0x00000200d5007824 */ /* 0x000fe200078e0205 */
[----:B------:R-:W-:Y:S01]  /*90f0*/  IMNMX R24, R3, 0x80, PT ;  /* 0x0000008003187817 */ /* 0x000fe20003800200 */
[----:B------:R-:W-:Y:S01]  /*9100*/  IMAD.MOV.U32 R5, RZ, RZ, R51 ;  /* 0x000000ffff057224 */ /* 0x000fe200078e0033 */
[----:B------:R-:W-:Y:S02]  /*9110*/  PRMT R29, R29, 0x5410, R7 ;  /* 0x000054101d1d7816 */ /* 0x000fe40000000007 */
[----:B------:R-:W-:Y:S02]  /*9120*/  ISETP.GE.AND P0, PT, R58, R24, PT ;  /* 0x000000183a00720c */ /* 0x000fe40003f06270 */
[C---:B------:R-:W-:Y:S02]  /*9130*/  IADD3 R3, R0.reuse, 0x20, RZ ;  /* 0x0000002000037810 */ /* 0x040fe40007ffe0ff */
[----:B------:R-:W-:Y:S02]  /*9140*/  @P1 IADD3 R3, R0, -0x20, RZ ;  /* 0xffffffe000031810 */ /* 0x000fe40007ffe0ff */
[----:B------:R-:W-:-:S02]  /*9150*/  PRMT R25, R5, 0x5410, R6 ;  /* 0x0000541005197816 */ /* 0x000fc40000000006 */
[----:B--2---:R-:W-:Y:S02]  /*9160*/  LEA R22, R0, 0x6100, 0x1 ;  /* 0x0000610000167811 */ /* 0x004fe400078e08ff */
[----:B------:R-:W-:-:S03]  /*9170*/  LEA R23, R3, 0x6100, 0x1 ;  /* 0x0000610003177811 */ /* 0x000fc600078e08ff */
[----:B------:R-:W-:Y:S05]  /*9180*/  @P0 BRA `(.L_x_394) ;  /* 0x0000063000000947 */ /* 0x000fea0003800000 */
[----:B------:R-:W-:Y:S01]  /*9190*/  ISETP.GE.AND P0, PT, R17, c[0x0][0x27c], PT ;  /* 0x00009f0011007a0c */ /* 0x000fe20003f06270 */
[----:B------:R-:W-:-:S12]  /*91a0*/  BSSY B0, `(.L_x_395) ;  /* 0x0000030000007945 */ /* 0x000fd80003800000 */
[----:B------:R-:W-:Y:S05]  /*91b0*/  @P0 BRA `(.L_x_396) ;  /* 0x000002e000000947 */ /* 0x000fea0003800000 */
[----:B------:R-:W1:Y:S01]  /*91c0*/  LDS.128 R8, [R22] ;  /* 0x0000000016087984 */ /* 0x000e620000000c00 */
[----:B------:R-:W-:Y:S02]  /*91d0*/  SHF.R.U64 R0, R14, 0x10, R15 ;  /* 0x000000100e007819 */ /* 0x000fe4000000120f */
[----:B------:R-:W-:Y:S02]  /*91e0*/  SHF.R.U32.HI R6, RZ, 0x10, R19 ;  /* 0x00000010ff067819 */ /* 0x000fe40000011613 */
[----:B------:R-:W-:Y:S02]  /*91f0*/  SHF.R.U32.HI R3, RZ, 0x10, R15 ;  /* 0x00000010ff037819 */ /* 0x000fe4000001160f */
[----:B------:R-:W-:Y:S02]  /*9200*/  SHF.R.U64 R5, R18, 0x10, R19 ;  /* 0x0000001012057819 */ /* 0x000fe40000001213 */
[----:B------:R-:W-:Y:S02]  /*9210*/  PRMT R14, R59, 0x5432, R0 ;  /* 0x000054323b0e7816 */ /* 0x000fe40000000000 */
[----:B------:R-:W-:-:S02]  /*9220*/  PRMT R0, R28, 0x5410, R6 ;  /* 0x000054101c007816 */ /* 0x000fc40000000006 */
[----:B------:R-:W-:Y:S02]  /*9230*/  PRMT R3, R59, 0x5410, R3 ;  /* 0x000054103b037816 */ /* 0x000fe40000000003 */
[----:B------:R-:W-:Y:S01]  /*9240*/  PRMT R13, R28, 0x5432, R5 ;  /* 0x000054321c0d7816 */ /* 0x000fe20000000005 */
[C---:B------:R-:W-:Y:S01]  /*9250*/  IMAD.U32 R18, R0.reuse, 0x10000, RZ ;  /* 0x0001000000127824 */ /* 0x040fe200078e00ff */
[----:B------:R-:W-:Y:S01]  /*9260*/  LOP3.LUT R21, R0, 0xffff0000, RZ, 0xc0, !PT ;  /* 0xffff000000157812 */ /* 0x000fe200078ec0ff */
[----:B------:R-:W-:Y:S02]  /*9270*/  IMAD.U32 R19, R3, 0x10000, RZ ;  /* 0x0001000003137824 */ /* 0x000fe400078e00ff */
[C---:B------:R-:W-:Y:S01]  /*9280*/  IMAD.U32 R20, R13.reuse, 0x10000, RZ ;  /* 0x000100000d147824 */ /* 0x040fe200078e00ff */
[----:B------:R-:W-:Y:S02]  /*9290*/  LOP3.LUT R13, R13, 0xffff0000, RZ, 0xc0, !PT ;  /* 0xffff00000d0d7812 */ /* 0x000fe400078ec0ff */
[C---:B-1----:R-:W-:Y:S01]  /*92a0*/  LOP3.LUT R5, R10.reuse, 0xffff0000, RZ, 0xc0, !PT ;  /* 0xffff00000a057812 */ /* 0x042fe200078ec0ff */
[----:B------:R-:W-:Y:S01]  /*92b0*/  IMAD.U32 R6, R10, 0x10000, RZ ;  /* 0x000100000a067824 */ /* 0x000fe200078e00ff */
[C---:B------:R-:W-:Y:S01]  /*92c0*/  LOP3.LUT R10, R11.reuse, 0xffff0000, RZ, 0xc0, !PT ;  /* 0xffff00000b0a7812 */ /* 0x040fe200078ec0ff */
[----:B------:R-:W-:Y:S01]  /*92d0*/  IMAD.U32 R12, R11, 0x10000, RZ ;  /* 0x000100000b0c7824 */ /* 0x000fe200078e00ff */
[----:B------:R-:W-:Y:S01]  /*92e0*/  LOP3.LUT R11, R3, 0xffff0000, RZ, 0xc0, !PT ;  /* 0xffff0000030b7812 */ /* 0x000fe200078ec0ff */
[CC--:B------:R-:W-:Y:S01]  /*92f0*/  FMUL.FTZ R3, R5.reuse, R18.reuse ;  /* 0x0000001205037220 */ /* 0x0c0fe20000410000 */
[C---:B------:R-:W-:Y:S01]  /*9300*/  SHF.L.U32 R15, R8.reuse, 0x10, RZ ;  /* 0x00000010080f7819 */ /* 0x040fe200000006ff */
[----:B------:R-:W-:Y:S01]  /*9310*/  FMUL.FTZ R5, R5, R19 ;  /* 0x0000001305057220 */ /* 0x000fe20000410000 */
[----:B------:R-:W-:Y:S01]  /*9320*/  LOP3.LUT R7, R8, 0xffff0000, RZ, 0xc0, !PT ;  /* 0xffff000008077812 */ /* 0x000fe200078ec0ff */
[----:B------:R-:W-:Y:S01]  /*9330*/  FMUL.FTZ R0, R10, R21 ;  /* 0x000000150a007220 */ /* 0x000fe20000410000 */
[C---:B------:R-:W-:Y:S01]  /*9340*/  SHF.L.U32 R16, R9.reuse, 0x10, RZ ;  /* 0x0000001009107819 */ /* 0x040fe200000006ff */
[C---:B------:R-:W-:Y:S01]  /*9350*/  FFMA.FTZ R19, R6.reuse, R19, -R3 ;  /* 0x0000001306137223 */ /* 0x040fe20000010803 */
[----:B------:R-:W-:Y:S01]  /*9360*/  LOP3.LUT R8, R9, 0xffff0000, RZ, 0xc0, !PT ;  /* 0xffff000009087812 */ /* 0x000fe200078ec0ff */
[----:B------:R-:W-:Y:S01]  /*9370*/  FFMA.FTZ R18, R6, R18, R5 ;  /* 0x0000001206127223 */ /* 0x000fe20000010005 */
[----:B------:R-:W-:Y:S01]  /*9380*/  SHF.L.U32 R9, R14, 0x10, RZ ;  /* 0x000000100e097819 */ /* 0x000fe200000006ff */
[----:B------:R-:W-:Y:S01]  /*9390*/  FFMA.FTZ R6, R12, R11, -R0 ;  /* 0x0000000b0c067223 */ /* 0x000fe20000010800 */
[----:B------:R-:W-:Y:S01]  /*93a0*/  LOP3.LUT R14, R14, 0xffff0000, RZ, 0xc0, !PT ;  /* 0xffff00000e0e7812 */ /* 0x000fe200078ec0ff */
[----:B------:R-:W-:-:S02]  /*93b0*/  FMUL.FTZ R5, R7, R20 ;  /* 0x0000001407057220 */ /* 0x000fc40000410000 */
[----:B------:R-:W-:Y:S02]  /*93c0*/  FMUL.FTZ R0, R8, R13 ;  /* 0x0000000d08007220 */ /* 0x000fe40000410000 */
[----:B------:R-:W-:Y:S02]  /*93d0*/  FMUL.FTZ R10, R10, R11 ;  /* 0x0000000b0a0a7220 */ /* 0x000fe40000410000 */
[-C--:B------:R-:W-:Y:S02]  /*93e0*/  FMUL.FTZ R3, R7, R9.reuse ;  /* 0x0000000907037220 */ /* 0x080fe40000410000 */
[----:B------:R-:W-:Y:S02]  /*93f0*/  FMUL.FTZ R8, R8, R14 ;  /* 0x0000000e08087220 */ /* 0x000fe40000410000 */
[C---:B------:R-:W-:Y:S02]  /*9400*/  FFMA.FTZ R5, R15.reuse, R9, -R5 ;  /* 0x000000090f057223 */ /* 0x040fe40000010805 */
[----:B------:R-:W-:Y:S01]  /*9410*/  FFMA.FTZ R11, R12, R21, R10 ;  /* 0x000000150c0b7223 */ /* 0x000fe2000001000a */
[----:B------:R-:W-:Y:S01]  /*9420*/  F2FP.BF16.PACK_AB R10, R18, R19 ;  /* 0x00000013120a723e */ /* 0x000fe200000010ff */
[----:B------:R-:W-:-:S02]  /*9430*/  FFMA.FTZ R3, R15, R20, R3 ;  /* 0x000000140f037223 */ /* 0x000fc40000010003 */
[C---:B------:R-:W-:Y:S01]  /*9440*/  FFMA.FTZ R0, R16.reuse, R14, -R0 ;  /* 0x0000000e10007223 */ /* 0x040fe20000010800 */
[----:B------:R-:W-:Y:S01]  /*9450*/  F2FP.BF16.PACK_AB R11, R11, R6 ;  /* 0x000000060b0b723e */ /* 0x000fe200000010ff */
[----:B------:R-:W-:Y:S01]  /*9460*/  FFMA.FTZ R9, R16, R13, R8 ;  /* 0x0000000d10097223 */ /* 0x000fe20000010008 */
[----:B------:R-:W-:-:S04]  /*9470*/  F2FP.BF16.PACK_AB R8, R3, R5 ;  /* 0x000000050308723e */ /* 0x000fc800000010ff */
[----:B------:R-:W-:-:S05]  /*9480*/  F2FP.BF16.PACK_AB R9, R9, R0 ;  /* 0x000000000909723e */ /* 0x000fca00000010ff */
[----:B------:R1:W-:Y:S02]  /*9490*/  STS.128 [R22], R8 ;  /* 0x0000000816007388 */ /* 0x0003e40000000c00 */
.L_x_396:
[----:B------:R-:W-:Y:S05]  /*94a0*/  BSYNC B0 ;  /* 0x0000000000007941 */ /* 0x000fea0003800000 */
.L_x_395:
[----:B------:R-:W-:-:S04]  /*94b0*/  IADD3 R0, R17, 0x10, RZ ;  /* 0x0000001011007810 */ /* 0x000fc80007ffe0ff */
[----:B------:R-:W-:-:S13]  /*94c0*/  ISETP.GE.AND P0, PT, R0, c[0x0][0x27c], PT ;  /* 0x00009f0000007a0c */ /* 0x000fda0003f06270 */
[----:B------:R-:W-:Y:S05]  /*94d0*/  @P0 BRA `(.L_x_394) ;  /* 0x000002e000000947 */ /* 0x000fea0003800000 */
[----:B-1----:R-:W1:Y:S01]  /*94e0*/  LDS.128 R8, [R23] ;  /* 0x0000000017087984 */ /* 0x002e620000000c00 */
        /* <DEDUP_REMOVED lines=45> */
.L_x_394:
[----:B------:R-:W-:Y:S05]  /*97c0*/  BSYNC B1 ;  /* 0x0000000000017941 */ /* 0x000fea0003800000 */
.L_x_393:
        /* <DEDUP_REMOVED lines=52> */
[----:B------:R1:W-:Y:S02]  /*9b10*/  STS.128 [R22+0x1000], R8 ;  /* 0x0010000816007388 */ /* 0x0003e40000000c00 */
.L_x_400:
[----:B------:R-:W-:Y:S05]  /*9b20*/  BSYNC B0 ;  /* 0x0000000000007941 */ /* 0x000fea0003800000 */
.L_x_399:
[----:B------:R-:W-:-:S04]  /*9b30*/  IADD3 R0, R17, 0x10, RZ ;  /* 0x0000001011007810 */ /* 0x000fc80007ffe0ff */
[----:B------:R-:W-:-:S13]  /*9b40*/  ISETP.GE.AND P0, PT, R0, c[0x0][0x27c], PT ;  /* 0x00009f0000007a0c */ /* 0x000fda0003f06270 */
        /* <DEDUP_REMOVED lines=47> */
.L_x_398:
[----:B------:R-:W-:Y:S05]  /*9e40*/  BSYNC B1 ;  /* 0x0000000000017941 */ /* 0x000fea0003800000 */
.L_x_397:
        /* <DEDUP_REMOVED lines=53> */
.L_x_404:
[----:B------:R-:W-:Y:S05]  /*a1a0*/  BSYNC B0 ;  /* 0x0000000000007941 */ /* 0x000fea0003800000 */
.L_x_403:
        /* <DEDUP_REMOVED lines=49> */
.L_x_402:
[----:B------:R-:W-:Y:S05]  /*a4c0*/  BSYNC B1 ;  /* 0x0000000000017941 */ /* 0x000fea0003800000 */
.L_x_401:
[----:B------:R-:W-:-:S04]  /*a4d0*/  IADD3 R0, R58, 0x60, RZ ;  /* 0x000000603a007810 */ /* 0x000fc80007ffe0ff */
        /* <DEDUP_REMOVED lines=51> */
.L_x_407:
[----:B------:R-:W-:Y:S05]  /*a810*/  BSYNC B0 ;  /* 0x0000000000007941 */ /* 0x000fea0003800000 */
.L_x_406:
        /* <DEDUP_REMOVED lines=39> */
[----:B------:R-:W-:Y:S02]  /*aa90*/  FFMA.FTZ R5, R15, R9, -R5 ;  /* 0x000000090f057223 */ /* 0x000fe40000010805 */
        /* <DEDUP_REMOVED lines=8> */
[----:B------:R1:W-:Y:S01]  /*ab20*/  STS.128 [R23+0x3000], R8 ;  /* 0x0030000817007388 */ /* 0x0003e20000000c00 */
[----:B------:R-:W-:Y:S05]  /*ab30*/  BRA `(.L_x_405) ;  /* 0x0000253000007947 */ /* 0x000fea0003800000 */
.L_x_384:
[----:B------:R-:W-:Y:S01]  /*ab40*/  ISETP.NE.AND P0, PT, R237, 0x1, PT ;  /* 0x00000001ed00780c */ /* 0x000fe20003f05270 */
[----:B------:R-:W-:Y:S01]  /*ab50*/  IMAD.MOV.U32 R8, RZ, RZ, R12 ;  /* 0x000000ffff087224 */ /* 0x000fe200078e000c */
[----:B------:R-:W-:Y:S01]  /*ab60*/  ISETP.GE.AND P2, PT, R29, c[0x0][0x27c], PT ;  /* 0x00009f001d007a0c */ /* 0x000fe20003f46270 */
[----:B------:R-:W-:Y:S01]  /*ab70*/  IMAD.MOV.U32 R6, RZ, RZ, R10 ;  /* 0x000000ffff067224 */ /* 0x000fe200078e000a */
[----:B------:R-:W-:Y:S01]  /*ab80*/  SHF.R.S32.HI R40, RZ, 0x1f, R29 ;  /* 0x0000001fff287819 */ /* 0x000fe2000001141d */
[----:B------:R-:W-:Y:S01]  /*ab90*/  CS2R R22, SRZ ;  /* 0x0000000000167805 */ /* 0x000fe2000001ff00 */
[----:B------:R-:W-:-:S07]  /*aba0*/  CS2R R20, SRZ ;  /* 0x0000000000147805 */ /* 0x000fce000001ff00 */
[----:B------:R-:W-:-:S05]  /*abb0*/  @P0 IMAD.HI.U32 R3, R0, c[0x0][0x2c8], RZ ;  /* 0x0000b20000030a27 */ /* 0x000fca00078e00ff */
[----:B------:R-:W-:-:S04]  /*abc0*/  @P0 SHF.R.U32.HI R0, RZ, c[0x0][0x2cc], R3 ;  /* 0x0000b300ff000a19 */ /* 0x000fc80000011603 */
[----:B------:R-:W-:Y:S01]  /*abd0*/  SHF.R.S32.HI R3, RZ, 0x1f, R0 ;  /* 0x0000001fff037819 */ /* 0x000fe20000011400 */
[----:B------:R-:W-:-:S04]  /*abe0*/  IMAD.WIDE.U32 R8, R0, c[0x0][0x280], R8 ;  /* 0x0000a00000087a25 */ /* 0x000fc800078e0008 */
[C---:B------:R-:W-:Y:S01]  /*abf0*/  IMAD R5, R3.reuse, c[0x0][0x280], RZ ;  /* 0x0000a00003057a24 */ /* 0x040fe200078e02ff */
[----:B------:R-:W-:Y:S01]  /*ac00*/  LEA R14, P0, R8, c[0x0][0x270], 0x1 ;  /* 0x00009c00080e7a11 */ /* 0x000fe200078008ff */
[----:B------:R-:W-:Y:S02]  /*ac10*/  IMAD R3, R3, c[0x0][0x290], RZ ;  /* 0x0000a40003037a24 */ /* 0x000fe400078e02ff */
[C---:B------:R-:W-:Y:S02]  /*ac20*/  IMAD R5, R0.reuse, c[0x0][0x284], R5 ;  /* 0x0000a10000057a24 */ /* 0x040fe400078e0205 */
[----:B------:R-:W-:-:S04]  /*ac30*/  IMAD.WIDE.U32 R6, R0, c[0x0][0x290], R6 ;  /* 0x0000a40000067a25 */ /* 0x000fc800078e0006 */
[----:B------:R-:W-:Y:S02]  /*ac40*/  IMAD.IADD R5, R9, 0x1, R5 ;  /* 0x0000000109057824 */ /* 0x000fe400078e0205 */
[----:B------:R-:W-:-:S03]  /*ac50*/  IMAD R0, R0, c[0x0][0x294], R3 ;  /* 0x0000a50000007a24 */ /* 0x000fc600078e0203 */
[----:B------:R-:W-:Y:S01]  /*ac60*/  LEA.HI.X R12, R8, c[0x0][0x274], R5, 0x1, P0 ;  /* 0x00009d00080c7a11 */ /* 0x000fe200000f0c05 */
[----:B------:R-:W-:Y:S01]  /*ac70*/  IMAD.IADD R0, R7, 0x1, R0 ;  /* 0x0000000107007824 */ /* 0x000fe200078e0200 */
[----:B------:R-:W1:Y:S01]  /*ac80*/  SHFL.IDX PT, R8, R14, RZ, 0x1c1f ;  /* 0x001c1fff0e087589 */ /* 0x000e6200000e0000 */
[----:B------:R-:W-:-:S03]  /*ac90*/  LEA R13, P0, R6, c[0x0][0x288], 0x1 ;  /* 0x0000a200060d7a11 */ /* 0x000fc600078008ff */
[----:B------:R-:W2:Y:S01]  /*aca0*/  SHFL.IDX PT, R7, R12, RZ, 0x1c1f ;  /* 0x001c1fff0c077589 */ /* 0x000ea200000e0000 */
[----:B------:R-:W-:Y:S02]  /*acb0*/  LEA.HI.X R11, R6, c[0x0][0x28c], R0, 0x1, P0 ;  /* 0x0000a300060b7a11 */ /* 0x000fe400000f0c00 */
[----:B------:R-:W-:Y:S01]  /*acc0*/  ISETP.GE.OR P0, PT, R24, R25, P2 ;  /* 0x000000191800720c */ /* 0x000fe20001706670 */
[----:B------:R-:W3:Y:S04]  /*acd0*/  SHFL.IDX PT, R6, R13, RZ, 0x1c1f ;  /* 0x001c1fff0d067589 */ /* 0x000ee800000e0000 */
[----:B------:R-:W4:Y:S08]  /*ace0*/  SHFL.IDX PT, R5, R11, RZ, 0x1c1f ;  /* 0x001c1fff0b057589 */ /* 0x000f3000000e0000 */
[C---:B------:R-:W-:Y:S01]  /*acf0*/  @!P0 IMAD.SHL.U32 R0, R29.reuse, 0x2, RZ ;  /* 0x000000021d008824 */ /* 0x040fe200078e00ff */
[----:B------:R-:W-:-:S04]  /*ad00*/  @!P0 SHF.L.U64.HI R3, R29, 0x1, R40 ;  /* 0x000000011d038819 */ /* 0x000fc80000010228 */
[----:B-1----:R-:W-:-:S05]  /*ad10*/  @!P0 IADD3 R8, P1, R8, R0, RZ ;  /* 0x0000000008088210 */ /* 0x002fca0007f3e0ff */
[--C-:B--2---:R-:W-:Y:S01]  /*ad20*/  @!P0 IMAD.X R9, R7, 0x1, R3.reuse, P1 ;  /* 0x0000000107098824 */ /* 0x104fe200008e0603 */
[----:B---3--:R-:W-:Y:S01]  /*ad30*/  @!P0 IADD3 R6, P1, R6, R0, RZ ;  /* 0x0000000006068210 */ /* 0x008fe20007f3e0ff */
[----:B------:R-:W-:Y:S01]  /*ad40*/  CS2R R18, SRZ ;  /* 0x0000000000127805 */ /* 0x000fe2000001ff00 */
[----:B------:R-:W-:Y:S02]  /*ad50*/  CS2R R16, SRZ ;  /* 0x0000000000107805 */ /* 0x000fe4000001ff00 */
[----:B------:R1:W2:Y:S01]  /*ad60*/  @!P0 LD.E.128 R20, [R8.64] ;  /* 0x0000000808148980 */ /* 0x0002a2000c101d00 */
[----:B----4-:R-:W-:-:S05]  /*ad70*/  @!P0 IMAD.X R7, R5, 0x1, R3, P1 ;  /* 0x0000000105078824 */ /* 0x010fca00008e0603 */
[----:B------:R3:W4:Y:S01]  /*ad80*/  @!P0 LD.E.128 R16, [R6.64] ;  /* 0x0000000806108980 */ /* 0x000722000c101d00 */
[----:B------:R-:W-:Y:S01]  /*ad90*/  IADD3 R0, R24, 0x20, RZ ;  /* 0x0000002018007810 */ /* 0x000fe20007ffe0ff */
[----:B------:R-:W-:Y:S01]  /*ada0*/  BSSY B0, `(.L_x_408) ;  /* 0x0000024000007945 */ /* 0x000fe20003800000 */
[----:B------:R-:W-:Y:S01]  /*adb0*/  CS2R R38, SRZ ;  /* 0x0000000000267805 */ /* 0x000fe2000001ff00 */
[----:B------:R2:W2:Y:S01]  /*adc0*/  SHFL.IDX PT, R15, R12, 0x1, 0x1c1f ;  /* 0x003c1f000c0f7f89 */ /* 0x0004a200000e0000 */
[----:B------:R-:W-:Y:S01]  /*add0*/  ISETP.GE.AND P0, PT, R0, R25, PT ;  /* 0x000000190000720c */ /* 0x000fe20003f06270 */
[----:B------:R-:W-:Y:S01]  /*ade0*/  CS2R R36, SRZ ;  /* 0x0000000000247805 */ /* 0x000fe2000001ff00 */
[----:B------:R-:W-:Y:S01]  /*adf0*/  CS2R R34, SRZ ;  /* 0x0000000000227805 */ /* 0x000fe2000001ff00 */
[----:B------:R2:W2:Y:S01]  /*ae00*/  SHFL.IDX PT, R10, R11, 0x1, 0x1c1f ;  /* 0x003c1f000b0a7f89 */ /* 0x0004a200000e0000 */
[----:B------:R-:W-:-:S03]  /*ae10*/  CS2R R32, SRZ ;  /* 0x0000000000207805 */ /* 0x000fc6000001ff00 */
[----:B-1----:R1:W1:Y:S04]  /*ae20*/  SHFL.IDX PT, R9, R13, 0x1, 0x1c1f ;  /* 0x003c1f000d097f89 */ /* 0x00226800000e0000 */
[----:B---3--:R3:W1:Y:S01]  /*ae30*/  SHFL.IDX PT, R7, R14, 0x1, 0x1c1f ;  /* 0x003c1f000e077f89 */ /* 0x00866200000e0000 */
[----:B--2---:R-:W-:Y:S01]  /*ae40*/  IMAD.MOV.U32 R3, RZ, RZ, R20 ;  /* 0x000000ffff037224 */ /* 0x004fe200078e0014 */
[----:B------:R-:W-:Y:S01]  /*ae50*/  MOV R6, R22 ;  /* 0x0000001600067202 */ /* 0x000fe20000000f00 */
[----:B------:R-:W-:Y:S02]  /*ae60*/  IMAD.MOV.U32 R0, RZ, RZ, R21 ;  /* 0x000000ffff007224 */ /* 0x000fe400078e0015 */
[----:B------:R-:W-:Y:S01]  /*ae70*/  IMAD.MOV.U32 R5, RZ, RZ, R23 ;  /* 0x000000ffff057224 */ /* 0x000fe200078e0017 */
[----:B------:R-:W-:-:S02]  /*ae80*/  PRMT R28, R6, 0x7610, R28 ;  /* 0x00007610061c7816 */ /* 0x000fc4000000001c */
[----:B------:R-:W-:Y:S01]  /*ae90*/  PRMT R27, R0, 0x5410, R3 ;  /* 0x00005410001b7816 */ /* 0x000fe20000000003 */
[----:B----4-:R-:W-:Y:S01]  /*aea0*/  IMAD.MOV.U32 R6, RZ, RZ, R18 ;  /* 0x000000ffff067224 */ /* 0x010fe200078e0012 */
[----:B------:R-:W-:Y:S01]  /*aeb0*/  PRMT R31, R5, 0x7610, R31 ;  /* 0x00007610051f7816 */ /* 0x000fe2000000001f */
[----:B------:R-:W-:Y:S01]  /*aec0*/  IMAD.MOV.U32 R3, RZ, RZ, R16 ;  /* 0x000000ffff037224 */ /* 0x000fe200078e0010 */
[----:B------:R-:W-:Y:S01]  /*aed0*/  MOV R5, R19 ;  /* 0x0000001300057202 */ /* 0x000fe20000000f00 */
[----:B------:R-:W-:-:S03]  /*aee0*/  IMAD.MOV.U32 R0, RZ, RZ, R17 ;  /* 0x000000ffff007224 */ /* 0x000fc600078e0011 */
[----:B------:R-:W-:Y:S02]  /*aef0*/  PRMT R30, R5, 0x5410, R6 ;  /* 0x00005410051e7816 */ /* 0x000fe40000000006 */
[----:B------:R-:W-:Y:S01]  /*af00*/  PRMT R26, R0, 0x5410, R3 ;  /* 0x00005410001a7816 */ /* 0x000fe20000000003 */
[----:B------:R-:W-:Y:S05]  /*af10*/  @P0 BRA `(.L_x_409) ;  /* 0x000000c000000947 */ /* 0x000fea0003800000 */
[----:B-1-3--:R-:W-:Y:S01]  /*af20*/  CS2R R36, SRZ ;  /* 0x0000000000247805 */ /* 0x00afe2000001ff00 */
[----:B------:R-:W-:Y:S01]  /*af30*/  CS2R R34, SRZ ;  /* 0x0000000000227805 */ /* 0x000fe2000001ff00 */
[----:B------:R-:W-:Y:S01]  /*af40*/  CS2R R32, SRZ ;  /* 0x0000000000207805 */ /* 0x000fe2000001ff00 */
[----:B------:R-:W-:Y:S05]  /*af50*/  @P2 BRA `(.L_x_409) ;  /* 0x0000008000002947 */ /* 0x000fea0003800000 */
[C---:B------:R-:W-:Y:S01]  /*af60*/  IMAD.SHL.U32 R6, R29.reuse, 0x2, RZ ;  /* 0x000000021d067824 */ /* 0x040fe200078e00ff */
[----:B------:R-:W-:-:S04]  /*af70*/  SHF.L.U64.HI R0, R29, 0x1, R40 ;  /* 0x000000011d007819 */ /* 0x000fc80000010228 */
[-C--:B------:R-:W-:Y:S02]  /*af80*/  IADD3 R8, P1, R7, R6.reuse, RZ ;  /* 0x0000000607087210 */ /* 0x080fe40007f3e0ff */
[----:B------:R-:W-:-:S03]  /*af90*/  IADD3 R6, P0, R9, R6, RZ ;  /* 0x0000000609067210 */ /* 0x000fc60007f1e0ff */
[--C-:B------:R-:W-:Y:S02]  /*afa0*/  IMAD.X R9, R15, 0x1, R0.reuse, P1 ;  /* 0x000000010f097824 */ /* 0x100fe400008e0600 */
[----:B------:R-:W-:-:S03]  /*afb0*/  IMAD.X R7, R10, 0x1, R0, P0 ;  /* 0x000000010a077824 */ /* 0x000fc600000e0600 */
[----:B------:R1:W5:Y:S04]  /*afc0*/  LD.E.128 R36, [R8.64] ;  /* 0x0000000808247980 */ /* 0x000368000c101d00 */
[----:B------:R1:W5:Y:S02]  /*afd0*/  LD.E.128 R32, [R6.64] ;  /* 0x0000000806207980 */ /* 0x000364000c101d00 */
.L_x_409:
[----:B-1-3--:R-:W-:Y:S05]  /*afe0*/  BSYNC B0 ;  /* 0x0000000000007941 */ /* 0x00afea0003800000 */
.L_x_408:
[----:B------:R-:W1:Y:S01]  /*aff0*/  SHFL.IDX PT, R5, R14, 0x2, 0x1c1f ;  /* 0x005c1f000e057f89 */ /* 0x000e6200000e0000 */
[----:B------:R-:W-:Y:S01]  /*b000*/  IADD3 R0, R24, 0x40, RZ ;  /* 0x0000004018007810 */ /* 0x000fe20007ffe0ff */
[----:B------:R-:W-:Y:S01]  /*b010*/  CS2R R54, SRZ ;  /* 0x0000000000367805 */ /* 0x000fe2000001ff00 */
[----:B------:R-:W-:Y:S01]  /*b020*/  CS2R R52, SRZ ;  /* 0x0000000000347805 */ /* 0x000fe2000001ff00 */
[----:B------:R-:W2:Y:S01]  /*b030*/  SHFL.IDX PT, R7, R12, 0x2, 0x1c1f ;  /* 0x005c1f000c077f89 */ /* 0x000ea200000e0000 */
[----:B------:R-:W-:-:S03]  /*b040*/  ISETP.GE.OR P0, PT, R0, R25, P2 ;  /* 0x000000190000720c */ /* 0x000fc60001706670 */
[----:B------:R-:W3:Y:S04]  /*b050*/  SHFL.IDX PT, R6, R13, 0x2, 0x1c1f ;  /* 0x005c1f000d067f89 */ /* 0x000ee800000e0000 */
[----:B------:R-:W4:Y:S06]  /*b060*/  SHFL.IDX PT, R10, R11, 0x2, 0x1c1f ;  /* 0x005c1f000b0a7f89 */ /* 0x000f2c00000e0000 */
[C---:B------:R-:W-:Y:S01]  /*b070*/  @!P0 IMAD.SHL.U32 R0, R29.reuse, 0x2, RZ ;  /* 0x000000021d008824 */ /* 0x040fe200078e00ff */
[----:B------:R-:W-:-:S04]  /*b080*/  @!P0 SHF.L.U64.HI R3, R29, 0x1, R40 ;  /* 0x000000011d038819 */ /* 0x000fc80000010228 */
[----:B-1----:R-:W-:-:S05]  /*b090*/  @!P0 IADD3 R8, P1, R5, R0, RZ ;  /* 0x0000000005088210 */ /* 0x002fca0007f3e0ff */
[----:B--2---:R-:W-:Y:S01]  /*b0a0*/  @!P0 IMAD.X R9, R7, 0x1, R3, P1 ;  /* 0x0000000107098824 */ /* 0x004fe200008e0603 */
[----:B---3--:R-:W-:Y:S01]  /*b0b0*/  @!P0 IADD3 R6, P1, R6, R0, RZ ;  /* 0x0000000006068210 */ /* 0x008fe20007f3e0ff */
[----:B------:R-:W-:-:S03]  /*b0c0*/  CS2R R50, SRZ ;  /* 0x0000000000327805 */ /* 0x000fc6000001ff00 */
[----:B------:R1:W2:Y:S01]  /*b0d0*/  @!P0 LD.E.128 R52, [R8.64] ;  /* 0x0000000808348980 */ /* 0x0002a2000c101d00 */
[----:B------:R-:W-:Y:S01]  /*b0e0*/  CS2R R48, SRZ ;  /* 0x0000000000307805 */ /* 0x000fe2000001ff00 */
[----:B----4-:R-:W-:-:S05]  /*b0f0*/  @!P0 IMAD.X R7, R10, 0x1, R3, P1 ;  /* 0x000000010a078824 */ /* 0x010fca00008e0603 */
[----:B------:R3:W4:Y:S01]  /*b100*/  @!P0 LD.E.128 R48, [R6.64] ;  /* 0x0000000806308980 */ /* 0x000722000c101d00 */
[----:B------:R-:W-:Y:S01]  /*b110*/  IADD3 R0, R24, 0x60, RZ ;  /* 0x0000006018007810 */ /* 0x000fe20007ffe0ff */
[----:B-----5:R-:W-:Y:S01]  /*b120*/  IMAD.MOV.U32 R5, RZ, RZ, R39 ;  /* 0x000000ffff057224 */ /* 0x020fe200078e0027 */
[----:B------:R-:W-:Y:S01]  /*b130*/  BSSY B0, `(.L_x_410) ;  /* 0x000002d000007945 */ /* 0x000fe20003800000 */
[----:B------:R-:W-:Y:S01]  /*b140*/  IMAD.MOV.U32 R3, RZ, RZ, R36 ;  /* 0x000000ffff037224 */ /* 0x000fe200078e0024 */
[----:B------:R-:W-:Y:S01]  /*b150*/  ISETP.GE.AND P0, PT, R0, R25, PT ;  /* 0x000000190000720c */ /* 0x000fe20003f06270 */
[----:B------:R-:W2:Y:S01]  /*b160*/  SHFL.IDX PT, R12, R12, 0x3, 0x1c1f ;  /* 0x007c1f000c0c7f89 */ /* 0x000ea200000e0000 */
[----:B------:R-:W-:Y:S01]  /*b170*/  MOV R0, R37 ;  /* 0x0000002500007202 */ /* 0x000fe20000000f00 */
[----:B------:R-:W-:Y:S01]  /*b180*/  CS2R R66, SRZ ;  /* 0x0000000000427805 */ /* 0x000fe2000001ff00 */
[----:B------:R-:W-:Y:S01]  /*b190*/  CS2R R64, SRZ ;  /* 0x0000000000407805 */ /* 0x000fe2000001ff00 */
[----:B------:R2:W2:Y:S01]  /*b1a0*/  SHFL.IDX PT, R10, R11, 0x3, 0x1c1f ;  /* 0x007c1f000b0a7f89 */ /* 0x0004a200000e0000 */
[----:B------:R-:W-:Y:S01]  /*b1b0*/  PRMT R68, R0, 0x5410, R3 ;  /* 0x0000541000447816 */ /* 0x000fe20000000003 */
[----:B------:R-:W-:Y:S01]  /*b1c0*/  IMAD.MOV.U32 R3, RZ, RZ, R32 ;  /* 0x000000ffff037224 */ /* 0x000fe200078e0020 */
[----:B------:R-:W-:Y:S01]  /*b1d0*/  CS2R R62, SRZ ;  /* 0x00000000003e7805 */ /* 0x000fe2000001ff00 */
[----:B------:R-:W-:Y:S01]  /*b1e0*/  IMAD.MOV.U32 R0, RZ, RZ, R33 ;  /* 0x000000ffff007224 */ /* 0x000fe200078e0021 */
[----:B------:R-:W-:Y:S01]  /*b1f0*/  CS2R R60, SRZ ;  /* 0x00000000003c7805 */ /* 0x000fe2000001ff00 */
[----:B-1----:R1:W1:Y:S03]  /*b200*/  SHFL.IDX PT, R9, R13, 0x3, 0x1c1f ;  /* 0x007c1f000d097f89 */ /* 0x00226600000e0000 */
[----:B------:R-:W-:Y:S01]  /*b210*/  PRMT R59, R0, 0x5410, R3 ;  /* 0x00005410003b7816 */ /* 0x000fe20000000003 */
[----:B---3--:R-:W-:Y:S01]  /*b220*/  IMAD.MOV.U32 R6, RZ, RZ, R38 ;  /* 0x000000ffff067224 */ /* 0x008fe200078e0026 */
[----:B------:R3:W1:Y:S04]  /*b230*/  SHFL.IDX PT, R7, R14, 0x3, 0x1c1f ;  /* 0x007c1f000e077f89 */ /* 0x00066800000e0000 */
[----:B------:R-:W-:Y:S01]  /*b240*/  PRMT R70, R5, 0x5410, R6 ;  /* 0x0000541005467816 */ /* 0x000fe20000000006 */
[----:B------:R-:W-:-:S02]  /*b250*/  IMAD.MOV.U32 R6, RZ, RZ, R34 ;  /* 0x000000ffff067224 */ /* 0x000fc400078e0022 */
[----:B------:R-:W-:-:S05]  /*b260*/  IMAD.MOV.U32 R5, RZ, RZ, R35 ;  /* 0x000000ffff057224 */ /* 0x000fca00078e0023 */
[----:B------:R-:W-:Y:S01]  /*b270*/  PRMT R69, R5, 0x5410, R6 ;  /* 0x0000541005457816 */ /* 0x000fe20000000006 */
[----:B--2---:R-:W-:Y:S01]  /*b280*/  IMAD.MOV.U32 R5, RZ, RZ, R55 ;  /* 0x000000ffff057224 */ /* 0x004fe200078e0037 */
[----:B------:R-:W-:Y:S01]  /*b290*/  MOV R6, R54 ;  /* 0x0000003600067202 */ /* 0x000fe20000000f00 */
[----:B------:R-:W-:Y:S02]  /*b2a0*/  IMAD.MOV.U32 R3, RZ, RZ, R52 ;  /* 0x000000ffff037224 */ /* 0x000fe400078e0034 */
[----:B------:R-:W-:Y:S01]  /*b2b0*/  IMAD.MOV.U32 R0, RZ, RZ, R53 ;  /* 0x000000ffff007224 */ /* 0x000fe200078e0035 */
[----:B------:R-:W-:Y:S01]  /*b2c0*/  PRMT R77, R5, 0x5410, R6 ;  /* 0x00005410054d7816 */ /* 0x000fe20000000006 */
[----:B----4-:R-:W-:-:S03]  /*b2d0*/  IMAD.MOV.U32 R6, RZ, RZ, R50 ;  /* 0x000000ffff067224 */ /* 0x010fc600078e0032 */
[----:B------:R-:W-:Y:S01]  /*b2e0*/  PRMT R75, R0, 0x5410, R3 ;  /* 0x00005410004b7816 */ /* 0x000fe20000000003 */
[----:B------:R-:W-:Y:S01]  /*b2f0*/  IMAD.MOV.U32 R3, RZ, RZ, R48 ;  /* 0x000000ffff037224 */ /* 0x000fe200078e0030 */
[----:B------:R-:W-:Y:S01]  /*b300*/  MOV R5, R51 ;  /* 0x0000003300057202 */ /* 0x000fe20000000f00 */
[----:B------:R-:W-:-:S03]  /*b310*/  IMAD.MOV.U32 R0, RZ, RZ, R49 ;  /* 0x000000ffff007224 */ /* 0x000fc600078e0031 */
[----:B------:R-:W-:Y:S02]  /*b320*/  PRMT R76, R5, 0x5410, R6 ;  /* 0x00005410054c7816 */ /* 0x000fe40000000006 */
[----:B------:R-:W-:Y:S01]  /*b330*/  PRMT R74, R0, 0x5410, R3 ;  /* 0x00005410004a7816 */ /* 0x000fe20000000003 */
[----:B------:R-:W-:Y:S05]  /*b340*/  @P0 BRA `(.L_x_411) ;  /* 0x000000b000000947 */ /* 0x000fea0003800000 */
[C---:B-1-3--:R-:W-:Y:S01]  /*b350*/  IMAD.SHL.U32 R3, R29.reuse, 0x2, RZ ;  /* 0x000000021d037824 */ /* 0x04afe200078e00ff */
[----:B------:R-:W-:Y:S01]  /*b360*/  SHF.L.U64.HI R0, R29, 0x1, R40 ;  /* 0x000000011d007819 */ /* 0x000fe20000010228 */
[----:B------:R-:W-:Y:S01]  /*b370*/  CS2R R64, SRZ ;  /* 0x0000000000407805 */ /* 0x000fe2000001ff00 */
[----:B------:R-:W-:Y:S01]  /*b380*/  CS2R R62, SRZ ;  /* 0x00000000003e7805 */ /* 0x000fe2000001ff00 */
[----:B------:R-:W-:Y:S01]  /*b390*/  CS2R R60, SRZ ;  /* 0x00000000003c7805 */ /* 0x000fe2000001ff00 */
[-C--:B------:R-:W-:Y:S02]  /*b3a0*/  IADD3 R8, P1, R7, R3.reuse, RZ ;  /* 0x0000000307087210 */ /* 0x080fe40007f3e0ff */
[----:B------:R-:W-:-:S03]  /*b3b0*/  IADD3 R6, P0, R9, R3, RZ ;  /* 0x0000000309067210 */ /* 0x000fc60007f1e0ff */
[--C-:B------:R-:W-:Y:S02]  /*b3c0*/  IMAD.X R9, R12, 0x1, R0.reuse, P1 ;  /* 0x000000010c097824 */ /* 0x100fe400008e0600 */
[----:B------:R-:W-:-:S03]  /*b3d0*/  IMAD.X R7, R10, 0x1, R0, P0 ;  /* 0x000000010a077824 */ /* 0x000fc600000e0600 */
[----:B------:R1:W5:Y:S04]  /*b3e0*/  @!P2 LD.E.128 R64, [R8.64] ;  /* 0x000000080840a980 */ /* 0x000368000c101d00 */
[----:B------:R1:W5:Y:S02]  /*b3f0*/  @!P2 LD.E.128 R60, [R6.64] ;  /* 0x00000008063ca980 */ /* 0x000364000c101d00 */
.L_x_411:
[----:B-1-3--:R-:W-:Y:S05]  /*b400*/  BSYNC B0 ;  /* 0x0000000000007941 */ /* 0x00afea0003800000 */
.L_x_410:
[----:B------:R-:W-:Y:S01]  /*b410*/  IADD3 R5, -R209, R25, RZ ;  /* 0x00000019d1057210 */ /* 0x000fe20007ffe1ff */
[----:B-----5:R-:W-:Y:S01]  /*b420*/  IMAD.MOV.U32 R0, RZ, RZ, R66 ;  /* 0x000000ffff007224 */ /* 0x020fe200078e0042 */
[----:B------:R-:W-:-:S04]  /*b430*/  DEPBAR.LE SB0, 0x1 ;  /* 0x000080400000791a */ /* 0x000fc80000000000 */
[----:B------:R-:W-:Y:S01]  /*b440*/  IMNMX R47, R5, 0x80, PT ;  /* 0x00000080052f7817 */ /* 0x000fe20003800200 */
[----:B------:R-:W-:Y:S01]  /*b450*/  IMAD.MOV.U32 R6, RZ, RZ, R67 ;  /* 0x000000ffff067224 */ /* 0x000fe200078e0043 */
[----:B------:R-:W-:Y:S01]  /*b460*/  MOV R5, R63 ;  /* 0x0000003f00057202 */ /* 0x000fe20000000f00 */
[----:B------:R-:W-:Y:S01]  /*b470*/  IMAD.MOV.U32 R3, RZ, RZ, R64 ;  /* 0x000000ffff037224 */ /* 0x000fe200078e0040 */
[----:B------:R-:W-:Y:S01]  /*b480*/  BAR.SYNC.DEFER_BLOCKING 0x0 ;  /* 0x0000000000007b1d */ /* 0x000fe20000010000 */
[----:B------:R-:W-:Y:S02]  /*b490*/  ISETP.GE.OR P0, PT, R58, R47, P2 ;  /* 0x0000002f3a00720c */ /* 0x000fe40001706670 */
[----:B------:R-:W-:Y:S01]  /*b4a0*/  PRMT R81, R6, 0x5410, R0 ;  /* 0x0000541006517816 */ /* 0x000fe20000000000 */
[----:B------:R-:W-:Y:S02]  /*b4b0*/  IMAD.MOV.U32 R0, RZ, RZ, R65 ;  /* 0x000000ffff007224 */ /* 0x000fe400078e0041 */
[----:B------:R-:W-:Y:S01]  /*b4c0*/  IMAD.MOV.U32 R6, RZ, RZ, R62 ;  /* 0x000000ffff067224 */ /* 0x000fe200078e003e */
[----:B------:R-:W-:Y:S02]  /*b4d0*/  BSSY B0, `(.L_x_412) ;  /* 0x000006e000007945 */ /* 0x000fe40003800000 */
[----:B------:R-:W-:Y:S01]  /*b4e0*/  PRMT R79, R0, 0x5410, R3 ;  /* 0x00005410004f7816 */ /* 0x000fe20000000003 */
[----:B------:R-:W-:Y:S01]  /*b4f0*/  IMAD.MOV.U32 R3, RZ, RZ, R60 ;  /* 0x000000ffff037224 */ /* 0x000fe200078e003c */
[----:B------:R-:W-:-:S02]  /*b500*/  MOV R0, R61 ;  /* 0x0000003d00007202 */ /* 0x000fc40000000f00 */
[----:B------:R-:W-:Y:S02]  /*b510*/  PRMT R80, R5, 0x5410, R6 ;  /* 0x0000541005507816 */ /* 0x000fe40000000006 */
[----:B------:R-:W-:Y:S01]  /*b520*/  PRMT R78, R0, 0x5410, R3 ;  /* 0x00005410004e7816 */ /* 0x000fe20000000003 */
[----:B------:R-:W-:Y:S05]  /*b530*/  @P0 BRA `(.L_x_413) ;  /* 0x0000067000000947 */ /* 0x000fea0003800000 */
[----:B------:R-:W-:Y:S01]  /*b540*/  IMAD.SHL.U32 R0, R58, 0x40, RZ ;  /* 0x000000403a007824 */ /* 0x000fe200078e00ff */
[----:B------:R-:W-:Y:S01]  /*b550*/  IADD3 R6, R29, c[0x0][0x27c], RZ ;  /* 0x00009f001d067a10 */ /* 0x000fe20007ffe0ff */
[----:B------:R-:W-:-:S03]  /*b560*/  IMAD.SHL.U32 R7, R213, 0x200, RZ ;  /* 0x00000200d5077824 */ /* 0x000fc600078e00ff */
[----:B------:R-:W-:-:S04]  /*b570*/  LOP3.LUT R0, R0, 0x1c0, RZ, 0xc0, !PT ;  /* 0x000001c000007812 */ /* 0x000fc800078ec0ff */
[C---:B------:R-:W-:Y:S02]  /*b580*/  LOP3.LUT R3, R0.reuse, 0x38, R29, 0xf8, !PT ;  /* 0x0000003800037812 */ /* 0x040fe400078ef81d */
[----:B------:R-:W-:Y:S02]  /*b590*/  SHF.R.U32.HI R5, RZ, 0x3, R0 ;  /* 0x00000003ff057819 */ /* 0x000fe40000011600 */
[----:B------:R-:W-:Y:S02]  /*b5a0*/  LOP3.LUT R0, R0, 0x38, R6, 0xf8, !PT ;  /* 0x0000003800007812 */ /* 0x000fe400078ef806 */
[C-C-:B------:R-:W-:Y:S02]  /*b5b0*/  LOP3.LUT R3, R7.reuse, R3, R5.reuse, 0xf6, !PT ;  /* 0x0000000307037212 */ /* 0x140fe400078ef605 */
[----:B------:R-:W-:Y:S02]  /*b5c0*/  LOP3.LUT R0, R7, R0, R5, 0xf6, !PT ;  /* 0x0000000007007212 */ /* 0x000fe400078ef605 */
[----:B------:R-:W-:Y:S01]  /*b5d0*/  SHF.R.U64 R7, R16, 0x10, R17 ;  /* 0x0000001010077819 */ /* 0x000fe20000001211 */
[----:B------:R-:W-:Y:S01]  /*b5e0*/  IMAD.SHL.U32 R45, R3, 0x2, RZ ;  /* 0x00000002032d7824 */ /* 0x000fe200078e00ff */
[----:B------:R-:W-:Y:S01]  /*b5f0*/  SHF.R.U64 R16, R18, 0x10, R19 ;  /* 0x0000001012107819 */ /* 0x000fe20000001213 */
[----:B------:R-:W-:Y:S01]  /*b600*/  IMAD.SHL.U32 R43, R0, 0x2, RZ ;  /* 0x00000002002b7824 */ /* 0x000fe200078e00ff */
[----:B------:R-:W-:-:S02]  /*b610*/  SHF.R.U64 R0, R20, 0x10, R21 ;  /* 0x0000001014007819 */ /* 0x000fc40000001215 */
[----:B------:R-:W1:Y:S01]  /*b620*/  LDS.128 R12, [R45+0x6100] ;  /* 0x006100002d0c7984 */ /* 0x000e620000000c00 */
[----:B------:R-:W-:Y:S02]  /*b630*/  SHF.R.U32.HI R18, RZ, 0x10, R19 ;  /* 0x00000010ff127819 */ /* 0x000fe40000011613 */
[----:B------:R-:W-:Y:S01]  /*b640*/  PRMT R19, R27, 0x5432, R0 ;  /* 0x000054321b137816 */ /* 0x000fe20000000000 */
[----:B------:R-:W2:Y:S01]  /*b650*/  LDS.128 R8, [R43+0x6100] ;  /* 0x006100002b087984 */ /* 0x000ea20000000c00 */
[----:B------:R-:W-:Y:S02]  /*b660*/  SHF.R.U32.HI R3, RZ, 0x10, R21 ;  /* 0x00000010ff037819 */ /* 0x000fe40000011615 */
[----:B------:R-:W-:Y:S02]  /*b670*/  PRMT R0, R26, 0x5432, R7 ;  /* 0x000054321a007816 */ /* 0x000fe40000000007 */
[--C-:B------:R-:W-:Y:S02]  /*b680*/  SHF.R.U32.HI R6, RZ, 0x10, R23.reuse ;  /* 0x00000010ff067819 */ /* 0x100fe40000011617 */
[----:B------:R-:W-:Y:S01]  /*b690*/  SHF.R.U64 R5, R22, 0x10, R23 ;  /* 0x0000001016057819 */ /* 0x000fe20000001217 */
[----:B------:R-:W-:Y:S01]  /*b6a0*/  IMAD.U32 R40, R0, 0x10000, RZ ;  /* 0x0001000000287824 */ /* 0x000fe200078e00ff */
[----:B------:R-:W-:-:S02]  /*b6b0*/  SHF.R.U32.HI R17, RZ, 0x10, R17 ;  /* 0x00000010ff117819 */ /* 0x000fc40000011611 */
[----:B------:R-:W-:Y:S02]  /*b6c0*/  PRMT R21, R27, 0x5410, R3 ;  /* 0x000054101b157816 */ /* 0x000fe40000000003 */
[----:B------:R-:W-:Y:S02]  /*b6d0*/  PRMT R27, R31, 0x5410, R6 ;  /* 0x000054101f1b7816 */ /* 0x000fe40000000006 */
[----:B------:R-:W-:Y:S02]  /*b6e0*/  PRMT R28, R28, 0x5410, R5 ;  /* 0x000054101c1c7816 */ /* 0x000fe40000000005 */
[----:B------:R-:W-:Y:S02]  /*b6f0*/  PRMT R17, R26, 0x5410, R17 ;  /* 0x000054101a117816 */ /* 0x000fe40000000011 */
[----:B------:R-:W-:Y:S02]  /*b700*/  PRMT R26, R30, 0x5432, R16 ;  /* 0x000054321e1a7816 */ /* 0x000fe40000000010 */
[----:B------:R-:W-:-:S02]  /*b710*/  LOP3.LUT R46, R0, 0xffff0000, RZ, 0xc0, !PT ;  /* 0xffff0000002e7812 */ /* 0x000fc400078ec0ff */
[----:B------:R-:W-:Y:S01]  /*b720*/  PRMT R25, R30, 0x5410, R18 ;  /* 0x000054101e197816 */ /* 0x000fe20000000012 */
[C---:B-1----:R-:W-:Y:S01]  /*b730*/  IMAD.U32 R22, R14.reuse, 0x10000, RZ ;  /* 0x000100000e167824 */ /* 0x042fe200078e00ff */
[----:B------:R-:W-:Y:S01]  /*b740*/  LOP3.LUT R31, R14, 0xffff0000, RZ, 0xc0, !PT ;  /* 0xffff00000e1f7812 */ /* 0x000fe200078ec0ff */
[----:B------:R-:W-:Y:S01]  /*b750*/  IMAD.U32 R14, R19, 0x10000, RZ ;  /* 0x00010000130e7824 */ /* 0x000fe200078e00ff */
[----:B------:R-:W-:Y:S01]  /*b760*/  LOP3.LUT R18, R12, 0xffff0000, RZ, 0xc0, !PT ;  /* 0xffff00000c127812 */ /* 0x000fe200078ec0ff */
[C---:B--2---:R-:W-:Y:S01]  /*b770*/  IMAD.U32 R3, R8.reuse, 0x10000, RZ ;  /* 0x0001000008037824 */ /* 0x044fe200078e00ff */
[----:B------:R-:W-:Y:S01]  /*b780*/  LOP3.LUT R5, R8, 0xffff0000, RZ, 0xc0, !PT ;  /* 0xffff000008057812 */ /* 0x000fe200078ec0ff */
[----:B------:R-:W-:Y:S01]  /*b790*/  IMAD.U32 R16, R12, 0x10000, RZ ;  /* 0x000100000c107824 */ /* 0x000fe200078e00ff */
[----:B------:R-:W-:Y:S01]  /*b7a0*/  SHF.L.U32 R7, R9, 0x10, RZ ;  /* 0x0000001009077819 */ /* 0x000fe200000006ff */
[----:B------:R-:W-:Y:S01]  /*b7b0*/  FMUL.FTZ R8, R3, R40 ;  /* 0x0000002803087220 */ /* 0x000fe20000410000 */
[----:B------:R-:W-:Y:S01]  /*b7c0*/  LOP3.LUT R6, R9, 0xffff0000, RZ, 0xc0, !PT ;  /* 0xffff000009067812 */ /* 0x000fe200078ec0ff */
[C---:B------:R-:W-:Y:S01]  /*b7d0*/  IMAD.U32 R9, R10.reuse, 0x10000, RZ ;  /* 0x000100000a097824 */ /* 0x040fe200078e00ff */
[----:B------:R-:W-:Y:S01]  /*b7e0*/  LOP3.LUT R23, R10, 0xffff0000, RZ, 0xc0, !PT ;  /* 0xffff00000a177812 */ /* 0x000fe200078ec0ff */
[C---:B------:R-:W-:Y:S01]  /*b7f0*/  IMAD.U32 R24, R15.reuse, 0x10000, RZ ;  /* 0x000100000f187824 */ /* 0x040fe200078e00ff */
[----:B------:R-:W-:Y:S01]  /*b800*/  LOP3.LUT R30, R15, 0xffff0000, RZ, 0xc0, !PT ;  /* 0xffff00000f1e7812 */ /* 0x000fe200078ec0ff */
[-C--:B------:R-:W-:Y:S01]  /*b810*/  FMUL.FTZ R3, R3, R14.reuse ;  /* 0x0000000e03037220 */ /* 0x080fe20000410000 */
[----:B------:R-:W-:Y:S01]  /*b820*/  LOP3.LUT R10, R19, 0xffff0000, RZ, 0xc0, !PT ;  /* 0xffff0000130a7812 */ /* 0x000fe200078ec0ff */
[C---:B------:R-:W-:Y:S01]  /*b830*/  FFMA.FTZ R44, R16.reuse, R14, -R8 ;  /* 0x0000000e102c7223 */ /* 0x040fe20000010808 */
[----:B------:R-:W-:Y:S01]  /*b840*/  SHF.L.U32 R12, R11, 0x10, RZ ;  /* 0x000000100b0c7819 */ /* 0x000fe200000006ff */
[----:B------:R-:W-:Y:S01]  /*b850*/  FMUL.FTZ R0, R5, R46 ;  /* 0x0000002e05007220 */ /* 0x000fe20000410000 */
[----:B------:R-:W-:Y:S01]  /*b860*/  LOP3.LUT R15, R11, 0xffff0000, RZ, 0xc0, !PT ;  /* 0xffff00000b0f7812 */ /* 0x000fe200078ec0ff */
[----:B------:R-:W-:Y:S01]  /*b870*/  IMAD.U32 R11, R17, 0x10000, RZ ;  /* 0x00010000110b7824 */ /* 0x000fe200078e00ff */
[----:B------:R-:W-:Y:S01]  /*b880*/  SHF.L.U32 R20, R13, 0x10, RZ ;  /* 0x000000100d147819 */ /* 0x000fe200000006ff */
[----:B------:R-:W-:Y:S01]  /*b890*/  IMAD.U32 R8, R21, 0x10000, RZ ;  /* 0x0001000015087824 */ /* 0x000fe200078e00ff */
[----:B------:R-:W-:Y:S01]  /*b8a0*/  LOP3.LUT R14, R17, 0xffff0000, RZ, 0xc0, !PT ;  /* 0xffff0000110e7812 */ /* 0x000fe200078ec0ff */
[----:B------:R-:W-:Y:S01]  /*b8b0*/  FFMA.FTZ R42, R16, R40, R3 ;  /* 0x00000028102a7223 */ /* 0x000fe20000010003 */
[----:B------:R-:W-:Y:S01]  /*b8c0*/  LOP3.LUT R13, R13, 0xffff0000, RZ, 0xc0, !PT ;  /* 0xffff00000d0d7812 */ /* 0x000fe200078ec0ff */
[-C--:B------:R-:W-:Y:S01]  /*b8d0*/  FMUL.FTZ R5, R5, R10.reuse ;  /* 0x0000000a05057220 */ /* 0x080fe20000410000 */
[----:B------:R-:W-:Y:S01]  /*b8e0*/  LOP3.LUT R19, R26, 0xffff0000, RZ, 0xc0, !PT ;  /* 0xffff00001a137812 */ /* 0x000fe200078ec0ff */
[----:B------:R-:W-:Y:S01]  /*b8f0*/  FFMA.FTZ R41, R18, R10, -R0 ;  /* 0x0000000a12297223 */ /* 0x000fe20000010800 */
[----:B------:R-:W-:Y:S01]  /*b900*/  SHF.L.U32 R10, R26, 0x10, RZ ;  /* 0x000000101a0a7819 */ /* 0x000fe200000006ff */
[----:B------:R-:W-:-:S02]  /*b910*/  FMUL.FTZ R3, R7, R11 ;  /* 0x0000000b07037220 */ /* 0x000fc40000410000 */
[----:B------:R-:W-:Y:S02]  /*b920*/  FMUL.FTZ R0, R7, R8 ;  /* 0x0000000807007220 */ /* 0x000fe40000410000 */
[----:B------:R-:W-:Y:S02]  /*b930*/  FFMA.FTZ R40, R18, R46, R5 ;  /* 0x0000002e12287223 */ /* 0x000fe40000010005 */
[C---:B------:R-:W-:Y:S01]  /*b940*/  FFMA.FTZ R18, R20.reuse, R8, -R3 ;  /* 0x0000000814127223 */ /* 0x040fe20000010803 */
[----:B------:R-:W-:Y:S01]  /*b950*/  LOP3.LUT R3, R21, 0xffff0000, RZ, 0xc0, !PT ;  /* 0xffff000015037812 */ /* 0x000fe200078ec0ff */
[----:B------:R-:W-:Y:S01]  /*b960*/  FFMA.FTZ R17, R20, R11, R0 ;  /* 0x0000000b14117223 */ /* 0x000fe20000010000 */
[----:B------:R-:W-:Y:S01]  /*b970*/  LOP3.LUT R8, R27, 0xffff0000, RZ, 0xc0, !PT ;  /* 0xffff00001b087812 */ /* 0x000fe200078ec0ff */
[----:B------:R-:W-:Y:S02]  /*b980*/  FMUL.FTZ R0, R6, R14 ;  /* 0x0000000e06007220 */ /* 0x000fe40000410000 */
[----:B------:R-:W-:-:S02]  /*b990*/  IMAD.U32 R7, R28, 0x10000, RZ ;  /* 0x000100001c077824 */ /* 0x000fc400078e00ff */
[-C--:B------:R-:W-:Y:S02]  /*b9a0*/  FFMA.FTZ R16, R13, R3.reuse, -R0 ;  /* 0x000000030d107223 */ /* 0x080fe40000010800 */
[----:B------:R-:W-:Y:S02]  /*b9b0*/  FMUL.FTZ R5, R6, R3 ;  /* 0x0000000306057220 */ /* 0x000fe40000410000 */
[----:B------:R-:W-:Y:S02]  /*b9c0*/  FMUL.FTZ R0, R9, R7 ;  /* 0x0000000709007220 */ /* 0x000fe40000410000 */
[----:B------:R-:W-:Y:S02]  /*b9d0*/  IMAD.U32 R20, R25, 0x10000, RZ ;  /* 0x0001000019147824 */ /* 0x000fe400078e00ff */
[----:B------:R-:W-:Y:S02]  /*b9e0*/  IMAD.U32 R6, R27, 0x10000, RZ ;  /* 0x000100001b067824 */ /* 0x000fe400078e00ff */
[----:B------:R-:W-:-:S02]  /*b9f0*/  FMUL.FTZ R3, R9, R10 ;  /* 0x0000000a09037220 */ /* 0x000fc40000410000 */
[----:B------:R-:W-:Y:S01]  /*ba00*/  FFMA.FTZ R9, R13, R14, R5 ;  /* 0x0000000e0d097223 */ /* 0x000fe20000010005 */
[----:B------:R-:W-:Y:S01]  /*ba10*/  LOP3.LUT R13, R25, 0xffff0000, RZ, 0xc0, !PT ;  /* 0xffff0000190d7812 */ /* 0x000fe200078ec0ff */
[----:B------:R-:W-:Y:S02]  /*ba20*/  FFMA.FTZ R10, R22, R10, R0 ;  /* 0x0000000a160a7223 */ /* 0x000fe40000010000 */
[C---:B------:R-:W-:Y:S01]  /*ba30*/  FMUL.FTZ R5, R12.reuse, R20 ;  /* 0x000000140c057220 */ /* 0x040fe20000410000 */
[----:B------:R-:W-:Y:S01]  /*ba40*/  F2FP.BF16.PACK_AB R9, R9, R17 ;  /* 0x000000110909723e */ /* 0x000fe200000010ff */
[-C--:B------:R-:W-:Y:S01]  /*ba50*/  FMUL.FTZ R0, R12, R6.reuse ;  /* 0x000000060c007220 */ /* 0x080fe20000410000 */
[----:B------:R-:W-:Y:S01]  /*ba60*/  LOP3.LUT R12, R28, 0xffff0000, RZ, 0xc0, !PT ;  /* 0xffff00001c0c7812 */ /* 0x000fe200078ec0ff */
[----:B------:R-:W-:Y:S02]  /*ba70*/  FFMA.FTZ R14, R22, R7, -R3 ;  /* 0x00000007160e7223 */ /* 0x000fe40000010803 */
[----:B------:R-:W-:-:S02]  /*ba80*/  FFMA.FTZ R11, R24, R6, -R5 ;  /* 0x00000006180b7223 */ /* 0x000fc40000010805 */
[----:B------:R-:W-:Y:S02]  /*ba90*/  FFMA.FTZ R7, R24, R20, R0 ;  /* 0x0000001418077223 */ /* 0x000fe40000010000 */
[----:B------:R-:W-:Y:S02]  /*baa0*/  FMUL.FTZ R6, R23, R19 ;  /* 0x0000001317067220 */ /* 0x000fe40000410000 */
[----:B------:R-:W-:Y:S02]  /*bab0*/  FMUL.FTZ R3, R15, R13 ;  /* 0x0000000d0f037220 */ /* 0x000fe40000410000 */
[----:B------:R-:W-:Y:S02]  /*bac0*/  FMUL.FTZ R5, R23, R12 ;  /* 0x0000000c17057220 */ /* 0x000fe40000410000 */
[----:B------:R-:W-:Y:S02]  /*bad0*/  FMUL.FTZ R0, R15, R8 ;  /* 0x000000080f007220 */ /* 0x000fe40000410000 */
[----:B------:R-:W-:Y:S01]  /*bae0*/  FFMA.FTZ R6, R31, R12, -R6 ;  /* 0x0000000c1f067223 */ /* 0x000fe20000010806 */
        /* <DEDUP_REMOVED lines=8> */
[----:B------:R-:W-:Y:S02]  /*bb70*/  F2FP.BF16.PACK_AB R10, R5, R10 ;  /* 0x0000000a050a723e */ /* 0x000fe400000010ff */
[----:B------:R-:W-:Y:S01]  /*bb80*/  F2FP.BF16.PACK_AB R11, R0, R7 ;  /* 0x00000007000b723e */ /* 0x000fe200000010ff */
[----:B------:R1:W-:Y:S04]  /*bb90*/  STS.128 [R45+0x6100], R12 ;  /* 0x0061000c2d007388 */ /* 0x0003e80000000c00 */
[----:B------:R1:W-:Y:S02]  /*bba0*/  STS.128 [R43+0x6100], R8 ;  /* 0x006100082b007388 */ /* 0x0003e40000000c00 */
.L_x_413:
[----:B------:R-:W-:Y:S05]  /*bbb0*/  BSYNC B0 ;  /* 0x0000000000007941 */ /* 0x000fea0003800000 */
.L_x_412:
        /* <DEDUP_REMOVED lines=8> */
[----:B------:R-:W-:Y:S02]  /*bc40*/  LOP3.LUT R0, R5, 0x1c0, RZ, 0xc0, !PT ;  /* 0x000001c005007812 */ /* 0x000fe400078ec0ff */
[----:B------:R-:W-:Y:S01]  /*bc50*/  SHF.R.U32.HI R16, RZ, 0x10, R33 ;  /* 0x00000010ff107819 */ /* 0x000fe20000011621 */
[----:B------:R-:W-:Y:S01]  /*bc60*/  IMAD.SHL.U32 R3, R3, 0x40, RZ ;  /* 0x0000004003037824 */ /* 0x000fe200078e00ff */
[----:B------:R-:W-:-:S02]  /*bc70*/  LOP3.LUT R5, R0, 0x38, R29, 0xf8, !PT ;  /* 0x0000003800057812 */ /* 0x000fc400078ef81d */
[----:B------:R-:W-:Y:S02]  /*bc80*/  SHF.R.U32.HI R6, RZ, 0x3, R0 ;  /* 0x00000003ff067819 */ /* 0x000fe40000011600 */
[----:B------:R-:W-:Y:S02]  /*bc90*/  LOP3.LUT R3, R3, 0xfffffe00, RZ, 0xc0, !PT ;  /* 0xfffffe0003037812 */ /* 0x000fe400078ec0ff */
[----:B------:R-:W-:Y:S02]  /*bca0*/  LOP3.LUT R0, R0, 0x38, R7, 0xf8, !PT ;  /* 0x0000003800007812 */ /* 0x000fe400078ef807 */
[C-C-:B------:R-:W-:Y:S02]  /*bcb0*/  LOP3.LUT R5, R3.reuse, R5, R6.reuse, 0xf6, !PT ;  /* 0x0000000503057212 */ /* 0x140fe400078ef606 */
[----:B------:R-:W-:Y:S02]  /*bcc0*/  LOP3.LUT R0, R3, R0, R6, 0xf6, !PT ;  /* 0x0000000003007212 */ /* 0x000fe400078ef606 */
[----:B------:R-:W-:Y:S01]  /*bcd0*/  SHF.R.U64 R7, R32, 0x10, R33 ;  /* 0x0000001020077819 */ /* 0x000fe20000001221 */
[----:B------:R-:W-:Y:S01]  /*bce0*/  IMAD.SHL.U32 R41, R5, 0x2, RZ ;  /* 0x0000000205297824 */ /* 0x000fe200078e00ff */
[--C-:B------:R-:W-:Y:S01]  /*bcf0*/  SHF.R.U32.HI R3, RZ, 0x10, R37.reuse ;  /* 0x00000010ff037819 */ /* 0x100fe20000011625 */
[----:B------:R-:W-:Y:S01]  /*bd00*/  IMAD.SHL.U32 R40, R0, 0x2, RZ ;  /* 0x0000000200287824 */ /* 0x000fe200078e00ff */
[----:B------:R-:W-:-:S02]  /*bd10*/  SHF.R.U64 R0, R36, 0x10, R37 ;  /* 0x0000001024007819 */ /* 0x000fc40000001225 */
[----:B-1----:R-:W1:Y:S01]  /*bd20*/  LDS.128 R12, [R41+0x6100] ;  /* 0x00610000290c7984 */ /* 0x002e620000000c00 */
[----:B------:R-:W-:Y:S02]  /*bd30*/  SHF.R.U64 R17, R34, 0x10, R35 ;  /* 0x0000001022117819 */ /* 0x000fe40000001223 */
[----:B------:R-:W-:Y:S01]  /*bd40*/  PRMT R18, R68, 0x5432, R0 ;  /* 0x0000543244127816 */ /* 0x000fe20000000000 */
[----:B------:R-:W2:Y:S01]  /*bd50*/  LDS.128 R8, [R40+0x6100] ;  /* 0x0061000028087984 */ /* 0x000ea20000000c00 */
[----:B------:R-:W-:Y:S02]  /*bd60*/  PRMT R0, R59, 0x5432, R7 ;  /* 0x000054323b007816 */ /* 0x000fe40000000007 */
[----:B------:R-:W-:Y:S02]  /*bd70*/  SHF.R.U64 R5, R38, 0x10, R39 ;  /* 0x0000001026057819 */ /* 0x000fe40000001227 */
[----:B------:R-:W-:Y:S02]  /*bd80*/  SHF.R.U32.HI R19, RZ, 0x10, R35 ;  /* 0x00000010ff137819 */ /* 0x000fe40000011623 */
[----:B------:R-:W-:-:S02]  /*bd90*/  PRMT R22, R68, 0x5410, R3 ;  /* 0x0000541044167816 */ /* 0x000fc40000000003 */
[----:B------:R-:W-:Y:S02]  /*bda0*/  SHF.L.U32 R32, R0, 0x10, RZ ;  /* 0x0000001000207819 */ /* 0x000fe400000006ff */
[----:B------:R-:W-:Y:S02]  /*bdb0*/  SHF.R.U32.HI R6, RZ, 0x10, R39 ;  /* 0x00000010ff067819 */ /* 0x000fe40000011627 */
[----:B------:R-:W-:Y:S02]  /*bdc0*/  PRMT R20, R59, 0x5410, R16 ;  /* 0x000054103b147816 */ /* 0x000fe40000000010 */
[C---:B------:R-:W-:Y:S02]  /*bdd0*/  PRMT R26, R69.reuse, 0x5432, R17 ;  /* 0x00005432451a7816 */ /* 0x040fe40000000011 */
[----:B------:R-:W-:Y:S02]  /*bde0*/  PRMT R27, R70, 0x5432, R5 ;  /* 0x00005432461b7816 */ /* 0x000fe40000000005 */
[----:B------:R-:W-:-:S02]  /*bdf0*/  PRMT R25, R69, 0x5410, R19 ;  /* 0x0000541045197816 */ /* 0x000fc40000000013 */
[----:B------:R-:W-:Y:S02]  /*be00*/  LOP3.LUT R34, R0, 0xffff0000, RZ, 0xc0, !PT ;  /* 0xffff000000227812 */ /* 0x000fe400078ec0ff */
[----:B------:R-:W-:Y:S01]  /*be10*/  PRMT R28, R70, 0x5410, R6 ;  /* 0x00005410461c7816 */ /* 0x000fe20000000006 */
[C---:B-1----:R-:W-:Y:S01]  /*be20*/  IMAD.U32 R24, R14.reuse, 0x10000, RZ ;  /* 0x000100000e187824 */ /* 0x042fe200078e00ff */
[----:B------:R-:W-:Y:S01]  /*be30*/  LOP3.LUT R31, R14, 0xffff0000, RZ, 0xc0, !PT ;  /* 0xffff00000e1f7812 */ /* 0x000fe200078ec0ff */
[----:B------:R-:W-:Y:S01]  /*be40*/  IMAD.U32 R14, R18, 0x10000, RZ ;  /* 0x00010000120e7824 */ /* 0x000fe200078e00ff */
[C---:B------:R-:W-:Y:S01]  /*be50*/  LOP3.LUT R21, R13.reuse, 0xffff0000, RZ, 0xc0, !PT ;  /* 0xffff00000d157812 */ /* 0x040fe200078ec0ff */
[C---:B--2---:R-:W-:Y:S01]  /*be60*/  IMAD.U32 R3, R8.reuse, 0x10000, RZ ;  /* 0x0001000008037824 */ /* 0x044fe200078e00ff */
[----:B------:R-:W-:Y:S01]  /*be70*/  LOP3.LUT R5, R8, 0xffff0000, RZ, 0xc0, !PT ;  /* 0xffff000008057812 */ /* 0x000fe200078ec0ff */
[----:B------:R-:W-:Y:S01]  /*be80*/  IMAD.U32 R17, R13, 0x10000, RZ ;  /* 0x000100000d117824 */ /* 0x000fe200078e00ff */
[C---:B------:R-:W-:Y:S01]  /*be90*/  LOP3.LUT R23, R10.reuse, 0xffff0000, RZ, 0xc0, !PT ;  /* 0xffff00000a177812 */ /* 0x040fe200078ec0ff */
[----:B------:R-:W-:Y:S01]  /*bea0*/  IMAD.U32 R13, R10, 0x10000, RZ ;  /* 0x000100000a0d7824 */ /* 0x000fe200078e00ff */
[C---:B------:R-:W-:Y:S01]  /*beb0*/  LOP3.LUT R30, R15.reuse, 0xffff0000, RZ, 0xc0, !PT ;  /* 0xffff00000f1e7812 */ /* 0x040fe200078ec0ff */
[----:B------:R-:W-:Y:S01]  /*bec0*/  IMAD.U32 R16, R12, 0x10000, RZ ;  /* 0x000100000c107824 */ /* 0x000fe200078e00ff */
[----:B------:R-:W-:Y:S01]  /*bed0*/  LOP3.LUT R10, R18, 0xffff0000, RZ, 0xc0, !PT ;  /* 0xffff0000120a7812 */ /* 0x000fe200078ec0ff */
[----:B------:R-:W-:Y:S01]  /*bee0*/  IMAD.U32 R19, R15, 0x10000, RZ ;  /* 0x000100000f137824 */ /* 0x000fe200078e00ff */
[----:B------:R-:W-:Y:S01]  /*bef0*/  LOP3.LUT R15, R11, 0xffff0000, RZ, 0xc0, !PT ;  /* 0xffff00000b0f7812 */ /* 0x000fe200078ec0ff */
[----:B------:R-:W-:Y:S01]  /*bf00*/  FMUL.FTZ R8, R3, R32 ;  /* 0x0000002003087220 */ /* 0x000fe20000410000 */
[----:B------:R-:W-:Y:S01]  /*bf10*/  LOP3.LUT R12, R12, 0xffff0000, RZ, 0xc0, !PT ;  /* 0xffff00000c0c7812 */ /* 0x000fe200078ec0ff */
[----:B------:R-:W-:-:S02]  /*bf20*/  IMAD.U32 R6, R11, 0x10000, RZ ;  /* 0x000100000b067824 */ /* 0x000fc400078e00ff */
[-C--:B------:R-:W-:Y:S02]  /*bf30*/  FMUL.FTZ R3, R3, R14.reuse ;  /* 0x0000000e03037220 */ /* 0x080fe40000410000 */
[C---:B------:R-:W-:Y:S01]  /*bf40*/  IMAD.U32 R7, R9.reuse, 0x10000, RZ ;  /* 0x0001000009077824 */ /* 0x040fe200078e00ff */
[----:B------:R-:W-:Y:S01]  /*bf50*/  LOP3.LUT R9, R9, 0xffff0000, RZ, 0xc0, !PT ;  /* 0xffff000009097812 */ /* 0x000fe200078ec0ff */
[----:B------:R-:W-:Y:S02]  /*bf60*/  IMAD.U32 R11, R20, 0x10000, RZ ;  /* 0x00010000140b7824 */ /* 0x000fe400078e00ff */
[C---:B------:R-:W-:Y:S01]  /*bf70*/  FFMA.FTZ R36, R16.reuse, R14, -R8 ;  /* 0x0000000e10247223 */ /* 0x040fe20000010808 */
[----:B------:R-:W-:Y:S01]  /*bf80*/  SHF.L.U32 R14, R25, 0x10, RZ ;  /* 0x00000010190e7819 */ /* 0x000fe200000006ff */
[----:B------:R-:W-:Y:S02]  /*bf90*/  FMUL.FTZ R0, R5, R34 ;  /* 0x0000002205007220 */ /* 0x000fe40000410000 */
[----:B------:R-:W-:-:S02]  /*bfa0*/  FFMA.FTZ R35, R16, R32, R3 ;  /* 0x0000002010237223 */ /* 0x000fc40000010003 */
[----:B------:R-:W-:Y:S02]  /*bfb0*/  IMAD.U32 R8, R22, 0x10000, RZ ;  /* 0x0001000016087824 */ /* 0x000fe400078e00ff */
[-C--:B------:R-:W-:Y:S02]  /*bfc0*/  FMUL.FTZ R5, R5, R10.reuse ;  /* 0x0000000a05057220 */ /* 0x080fe40000410000 */
[C---:B------:R-:W-:Y:S02]  /*bfd0*/  FMUL.FTZ R3, R7.reuse, R11 ;  /* 0x0000000b07037220 */ /* 0x040fe40000410000 */
[----:B------:R-:W-:Y:S01]  /*bfe0*/  FFMA.FTZ R33, R12, R10, -R0 ;  /* 0x0000000a0c217223 */ /* 0x000fe20000010800 */
[----:B------:R-:W-:Y:S01]  /*bff0*/  LOP3.LUT R10, R22, 0xffff0000, RZ, 0xc0, !PT ;  /* 0xffff0000160a7812 */ /* 0x000fe200078ec0ff */
[----:B------:R-:W-:Y:S02]  /*c000*/  FMUL.FTZ R0, R7, R8 ;  /* 0x0000000807007220 */ /* 0x000fe40000410000 */
[----:B------:R-:W-:Y:S01]  /*c010*/  FFMA.FTZ R32, R12, R34, R5 ;  /* 0x000000220c207223 */ /* 0x000fe20000010005 */
[----:B------:R-:W-:Y:S01]  /*c020*/  LOP3.LUT R12, R25, 0xffff0000, RZ, 0xc0, !PT ;  /* 0xffff0000190c7812 */ /* 0x000fe200078ec0ff */
[----:B------:R-:W-:Y:S01]  /*c030*/  FFMA.FTZ R18, R17, R8, -R3 ;  /* 0x0000000811127223 */ /* 0x000fe20000010803 */
[----:B------:R-:W-:Y:S01]  /*c040*/  LOP3.LUT R8, R20, 0xffff0000, RZ, 0xc0, !PT ;  /* 0xffff000014087812 */ /* 0x000fe200078ec0ff */
[----:B------:R-:W-:-:S02]  /*c050*/  IMAD.U32 R5, R28, 0x10000, RZ ;  /* 0x000100001c057824 */ /* 0x000fc400078e00ff */
[----:B------:R-:W-:Y:S02]  /*c060*/  FMUL.FTZ R3, R6, R14 ;  /* 0x0000000e06037220 */ /* 0x000fe40000410000 */
[----:B------:R-:W-:Y:S02]  /*c070*/  IMAD.U32 R20, R26, 0x10000, RZ ;  /* 0x000100001a147824 */ /* 0x000fe400078e00ff */
[----:B------:R-:W-:Y:S02]  /*c080*/  FFMA.FTZ R17, R17, R11, R0 ;  /* 0x0000000b11117223 */ /* 0x000fe40000010000 */
[-C--:B------:R-:W-:Y:S02]  /*c090*/  FMUL.FTZ R0, R6, R5.reuse ;  /* 0x0000000506007220 */ /* 0x080fe40000410000 */
[----:B------:R-:W-:Y:S02]  /*c0a0*/  FFMA.FTZ R16, R19, R5, -R3 ;  /* 0x0000000513107223 */ /* 0x000fe40000010803 */
[----:B------:R-:W-:-:S02]  /*c0b0*/  IMAD.U32 R7, R27, 0x10000, RZ ;  /* 0x000100001b077824 */ /* 0x000fc400078e00ff */
[----:B------:R-:W-:Y:S02]  /*c0c0*/  FMUL.FTZ R5, R9, R10 ;  /* 0x0000000a09057220 */ /* 0x000fe40000410000 */
[----:B------:R-:W-:Y:S02]  /*c0d0*/  FMUL.FTZ R3, R13, R20 ;  /* 0x000000140d037220 */ /* 0x000fe40000410000 */
[----:B------:R-:W-:Y:S02]  /*c0e0*/  FFMA.FTZ R19, R19, R14, R0 ;  /* 0x0000000e13137223 */ /* 0x000fe40000010000 */
[-C--:B------:R-:W-:Y:S02]  /*c0f0*/  FMUL.FTZ R6, R9, R8.reuse ;  /* 0x0000000809067220 */ /* 0x080fe40000410000 */
[-C--:B------:R-:W-:Y:S01]  /*c100*/  FMUL.FTZ R0, R13, R7.reuse ;  /* 0x000000070d007220 */ /* 0x080fe20000410000 */
[----:B------:R-:W-:Y:S01]  /*c110*/  LOP3.LUT R13, R26, 0xffff0000, RZ, 0xc0, !PT ;  /* 0xffff00001a0d7812 */ /* 0x000fe200078ec0ff */
[----:B------:R-:W-:Y:S01]  /*c120*/  FFMA.FTZ R9, R21, R8, R5 ;  /* 0x0000000815097223 */ /* 0x000fe20000010005 */
[----:B------:R-:W-:Y:S01]  /*c130*/  LOP3.LUT R8, R28, 0xffff0000, RZ, 0xc0, !PT ;  /* 0xffff00001c087812 */ /* 0x000fe200078ec0ff */
[C---:B------:R-:W-:Y:S01]  /*c140*/  FFMA.FTZ R11, R24.reuse, R7, -R3 ;  /* 0x00000007180b7223 */ /* 0x040fe20000010803 */
[----:B------:R-:W-:Y:S01]  /*c150*/  LOP3.LUT R7, R27, 0xffff0000, RZ, 0xc0, !PT ;  /* 0xffff00001b077812 */ /* 0x000fe200078ec0ff */
[----:B------:R-:W-:Y:S01]  /*c160*/  FFMA.FTZ R14, R21, R10, -R6 ;  /* 0x0000000a150e7223 */ /* 0x000fe20000010806 */
[----:B------:R-:W-:Y:S01]  /*c170*/  F2FP.BF16.PACK_AB R9, R9, R17 ;  /* 0x000000110909723e */ /* 0x000fe200000010ff */
[----:B------:R-:W-:-:S02]  /*c180*/  FFMA.FTZ R10, R24, R20, R0 ;  /* 0x00000014180a7223 */ /* 0x000fc40000010000 */
[----:B------:R-:W-:Y:S02]  /*c190*/  FMUL.FTZ R6, R23, R13 ;  /* 0x0000000d17067220 */ /* 0x000fe40000410000 */
[----:B------:R-:W-:Y:S02]  /*c1a0*/  FMUL.FTZ R3, R15, R12 ;  /* 0x0000000c0f037220 */ /* 0x000fe40000410000 */
[-C--:B------:R-:W-:Y:S02]  /*c1b0*/  FMUL.FTZ R5, R23, R7.reuse ;  /* 0x0000000717057220 */ /* 0x080fe40000410000 */
[-C--:B------:R-:W-:Y:S02]  /*c1c0*/  FMUL.FTZ R0, R15, R8.reuse ;  /* 0x000000080f007220 */ /* 0x080fe40000410000 */
[C---:B------:R-:W-:Y:S02]  /*c1d0*/  FFMA.FTZ R6, R31.reuse, R7, -R6 ;  /* 0x000000071f067223 */ /* 0x040fe40000010806 */
        /* <DEDUP_REMOVED lines=8> */
[----:B------:R-:W-:Y:S02]  /*c260*/  F2FP.BF16.PACK_AB R10, R5, R10 ;  /* 0x0000000a050a723e */ /* 0x000fe400000010ff */
[----:B------:R-:W-:Y:S01]  /*c270*/  F2FP.BF16.PACK_AB R11, R0, R19 ;  /* 0x00000013000b723e */ /* 0x000fe200000010ff */
[----:B------:R1:W-:Y:S04]  /*c280*/  STS.128 [R41+0x6100], R12 ;  /* 0x0061000c29007388 */ /* 0x0003e80000000c00 */
[----:B------:R1:W-:Y:S02]  /*c290*/  STS.128 [R40+0x6100], R8 ;  /* 0x0061000828007388 */ /* 0x0003e40000000c00 */
.L_x_415:
[----:B------:R-:W-:Y:S05]  /*c2a0*/  BSYNC B0 ;  /* 0x0000000000007941 */ /* 0x000fea0003800000 */
.L_x_414:
        /* <DEDUP_REMOVED lines=24> */
[C---:B------:R-:W-:Y:S01]  /*c430*/  PRMT R18, R75.reuse, 0x5432, R0 ;  /* 0x000054324b127816 */ /* 0x040fe20000000000 */
        /* <DEDUP_REMOVED lines=85> */
.L_x_417:
[----:B------:R-:W-:Y:S05]  /*c990*/  BSYNC B0 ;  /* 0x0000000000007941 */ /* 0x000fea0003800000 */
.L_x_416:
[----:B------:R-:W-:-:S04]  /*c9a0*/  IADD3 R0, R58, 0x60, RZ ;  /* 0x000000603a007810 */ /* 0x000fc80007ffe0ff */
        /* <DEDUP_REMOVED lines=16> */
[----:B-1----:R-:W-:Y:S01]  /*cab0*/  IMAD.SHL.U32 R35, R5, 0x2, RZ ;  /* 0x0000000205237824 */ /* 0x002fe200078e00ff */
[--C-:B------:R-:W-:Y:S01]  /*cac0*/  SHF.R.U32.HI R3, RZ, 0x10, R65.reuse ;  /* 0x00000010ff037819 */ /* 0x100fe20000011641 */
[----:B------:R-:W-:Y:S01]  /*cad0*/  IMAD.SHL.U32 R33, R0, 0x2, RZ ;  /* 0x0000000200217824 */ /* 0x000fe200078e00ff */
[----:B------:R-:W-:-:S02]  /*cae0*/  SHF.R.U64 R0, R64, 0x10, R65 ;  /* 0x0000001040007819 */ /* 0x000fc40000001241 */
[----:B------:R-:W1:Y:S01]  /*caf0*/  LDS.128 R12, [R35+0x6100] ;  /* 0x00610000230c7984 */ /* 0x000e620000000c00 */
[----:B------:R-:W-:Y:S02]  /*cb00*/  SHF.R.U32.HI R6, RZ, 0x10, R67 ;  /* 0x00000010ff067819 */ /* 0x000fe40000011643 */
[C---:B------:R-:W-:Y:S01]  /*cb10*/  PRMT R18, R79.reuse, 0x5432, R0 ;  /* 0x000054324f127816 */ /* 0x040fe20000000000 */
[----:B------:R-:W2:Y:S01]  /*cb20*/  LDS.128 R8, [R33+0x6100] ;  /* 0x0061000021087984 */ /* 0x000ea20000000c00 */
[----:B------:R-:W-:Y:S02]  /*cb30*/  PRMT R0, R78, 0x5432, R7 ;  /* 0x000054324e007816 */ /* 0x000fe40000000007 */
[----:B------:R-:W-:Y:S02]  /*cb40*/  SHF.R.U64 R5, R66, 0x10, R67 ;  /* 0x0000001042057819 */ /* 0x000fe40000001243 */
[----:B------:R-:W-:Y:S02]  /*cb50*/  SHF.R.U32.HI R16, RZ, 0x10, R61 ;  /* 0x00000010ff107819 */ /* 0x000fe4000001163d */
[----:B------:R-:W-:-:S02]  /*cb60*/  PRMT R22, R79, 0x5410, R3 ;  /* 0x000054104f167816 */ /* 0x000fc40000000003 */
[----:B------:R-:W-:Y:S02]  /*cb70*/  SHF.L.U32 R31, R0, 0x10, RZ ;  /* 0x00000010001f7819 */ /* 0x000fe400000006ff */
[----:B------:R-:W-:Y:S02]  /*cb80*/  PRMT R26, R80, 0x5410, R19 ;  /* 0x00005410501a7816 */ /* 0x000fe40000000013 */
[----:B------:R-:W-:Y:S02]  /*cb90*/  SHF.R.U64 R17, R62, 0x10, R63 ;  /* 0x000000103e117819 */ /* 0x000fe4000000123f */
[C---:B------:R-:W-:Y:S02]  /*cba0*/  PRMT R28, R81.reuse, 0x5410, R6 ;  /* 0x00005410511c7816 */ /* 0x040fe40000000006 */
[----:B------:R-:W-:Y:S02]  /*cbb0*/  PRMT R27, R81, 0x5432, R5 ;  /* 0x00005432511b7816 */ /* 0x000fe40000000005 */
[----:B------:R-:W-:-:S02]  /*cbc0*/  PRMT R20, R78, 0x5410, R16 ;  /* 0x000054104e147816 */ /* 0x000fc40000000010 */
[----:B------:R-:W-:Y:S01]  /*cbd0*/  PRMT R24, R80, 0x5432, R17 ;  /* 0x0000543250187816 */ /* 0x000fe20000000011 */
[C---:B-1----:R-:W-:Y:S01]  /*cbe0*/  IMAD.U32 R19, R15.reuse, 0x10000, RZ ;  /* 0x000100000f137824 */ /* 0x042fe200078e00ff */
[----:B------:R-:W-:Y:S01]  /*cbf0*/  LOP3.LUT R29, R15, 0xffff0000, RZ, 0xc0, !PT ;  /* 0xffff00000f1d7812 */ /* 0x000fe200078ec0ff */
[C---:B------:R-:W-:Y:S01]  /*cc00*/  IMAD.U32 R25, R14.reuse, 0x10000, RZ ;  /* 0x000100000e197824 */ /* 0x040fe200078e00ff */
[----:B------:R-:W-:Y:S01]  /*cc10*/  LOP3.LUT R30, R14, 0xffff0000, RZ, 0xc0, !PT ;  /* 0xffff00000e1e7812 */ /* 0x000fe200078ec0ff */
[C---:B--2---:R-:W-:Y:S01]  /*cc20*/  IMAD.U32 R3, R8.reuse, 0x10000, RZ ;  /* 0x0001000008037824 */ /* 0x044fe200078e00ff */
[C---:B------:R-:W-:Y:S01]  /*cc30*/  LOP3.LUT R15, R11.reuse, 0xffff0000, RZ, 0xc0, !PT ;  /* 0xffff00000b0f7812 */ /* 0x040fe200078ec0ff */
[----:B------:R-:W-:Y:S01]  /*cc40*/  IMAD.U32 R6, R11, 0x10000, RZ ;  /* 0x000100000b067824 */ /* 0x000fe200078e00ff */
[----:B------:R-:W-:Y:S01]  /*cc50*/  LOP3.LUT R5, R8, 0xffff0000, RZ, 0xc0, !PT ;  /* 0xffff000008057812 */ /* 0x000fe200078ec0ff */
[----:B------:R-:W-:Y:S01]  /*cc60*/  IMAD.U32 R14, R18, 0x10000, RZ ;  /* 0x00010000120e7824 */ /* 0x000fe200078e00ff */
[----:B------:R-:W-:Y:S01]  /*cc70*/  LOP3.LUT R11, R0, 0xffff0000, RZ, 0xc0, !PT ;  /* 0xffff0000000b7812 */ /* 0x000fe200078ec0ff */
[C---:B------:R-:W-:Y:S01]  /*cc80*/  IMAD.U32 R16, R12.reuse, 0x10000, RZ ;  /* 0x000100000c107824 */ /* 0x040fe200078e00ff */
[----:B------:R-:W-:Y:S01]  /*cc90*/  LOP3.LUT R21, R13, 0xffff0000, RZ, 0xc0, !PT ;  /* 0xffff00000d157812 */ /* 0x000fe200078ec0ff */
[----:B------:R-:W-:Y:S01]  /*cca0*/  FMUL.FTZ R8, R3, R31 ;  /* 0x0000001f03087220 */ /* 0x000fe20000410000 */
[----:B------:R-:W-:Y:S01]  /*ccb0*/  LOP3.LUT R12, R12, 0xffff0000, RZ, 0xc0, !PT ;  /* 0xffff00000c0c7812 */ /* 0x000fe200078ec0ff */
[----:B------:R-:W-:Y:S01]  /*ccc0*/  IMAD.U32 R17, R13, 0x10000, RZ ;  /* 0x000100000d117824 */ /* 0x000fe200078e00ff */
[C---:B------:R-:W-:Y:S01]  /*ccd0*/  LOP3.LUT R23, R10.reuse, 0xffff0000, RZ, 0xc0, !PT ;  /* 0xffff00000a177812 */ /* 0x040fe200078ec0ff */
[----:B------:R-:W-:Y:S01]  /*cce0*/  IMAD.U32 R13, R10, 0x10000, RZ ;  /* 0x000100000a0d7824 */ /* 0x000fe200078e00ff */
[----:B------:R-:W-:Y:S01]  /*ccf0*/  LOP3.LUT R18, R18, 0xffff0000, RZ, 0xc0, !PT ;  /* 0xffff000012127812 */ /* 0x000fe200078ec0ff */
[----:B------:R-:W-:-:S02]  /*cd00*/  FMUL.FTZ R3, R3, R14 ;  /* 0x0000000e03037220 */ /* 0x000fc40000410000 */
[C---:B------:R-:W-:Y:S01]  /*cd10*/  IMAD.U32 R7, R9.reuse, 0x10000, RZ ;  /* 0x0001000009077824 */ /* 0x040fe200078e00ff */
[----:B------:R-:W-:Y:S01]  /*cd20*/  LOP3.LUT R9, R9, 0xffff0000, RZ, 0xc0, !PT ;  /* 0xffff000009097812 */ /* 0x000fe200078ec0ff */
[----:B------:R-:W-:Y:S01]  /*cd30*/  FFMA.FTZ R36, R16, R14, -R8 ;  /* 0x0000000e10247223 */ /* 0x000fe20000010808 */
[----:B------:R-:W-:Y:S01]  /*cd40*/  SHF.L.U32 R14, R26, 0x10, RZ ;  /* 0x000000101a0e7819 */ /* 0x000fe200000006ff */
[C---:B------:R-:W-:Y:S01]  /*cd50*/  IMAD.U32 R10, R20.reuse, 0x10000, RZ ;  /* 0x00010000140a7824 */ /* 0x040fe200078e00ff */
[----:B------:R-:W-:Y:S01]  /*cd60*/  LOP3.LUT R20, R20, 0xffff0000, RZ, 0xc0, !PT ;  /* 0xffff000014147812 */ /* 0x000fe200078ec0ff */
[----:B------:R-:W-:Y:S01]  /*cd70*/  FMUL.FTZ R0, R5, R11 ;  /* 0x0000000b05007220 */ /* 0x000fe20000410000 */
[----:B------:R-:W-:Y:S01]  /*cd80*/  LOP3.LUT R26, R26, 0xffff0000, RZ, 0xc0, !PT ;  /* 0xffff00001a1a7812 */ /* 0x000fe200078ec0ff */
[----:B------:R-:W-:Y:S02]  /*cd90*/  IMAD.U32 R8, R22, 0x10000, RZ ;  /* 0x0001000016087824 */ /* 0x000fe400078e00ff */
[----:B------:R-:W-:-:S02]  /*cda0*/  FFMA.FTZ R34, R16, R31, R3 ;  /* 0x0000001f10227223 */ /* 0x000fc40000010003 */
[-C--:B------:R-:W-:Y:S02]  /*cdb0*/  FMUL.FTZ R5, R5, R18.reuse ;  /* 0x0000001205057220 */ /* 0x080fe40000410000 */
[C---:B------:R-:W-:Y:S02]  /*cdc0*/  FFMA.FTZ R32, R12.reuse, R18, -R0 ;  /* 0x000000120c207223 */ /* 0x040fe40000010800 */
[C---:B------:R-:W-:Y:S02]  /*cdd0*/  FMUL.FTZ R3, R7.reuse, R10 ;  /* 0x0000000a07037220 */ /* 0x040fe40000410000 */
[-C--:B------:R-:W-:Y:S02]  /*cde0*/  FMUL.FTZ R0, R7, R8.reuse ;  /* 0x0000000807007220 */ /* 0x080fe40000410000 */
[----:B------:R-:W-:Y:S01]  /*cdf0*/  FFMA.FTZ R31, R12, R11, R5 ;  /* 0x0000000b0c1f7223 */ /* 0x000fe20000010005 */
[----:B------:R-:W-:Y:S01]  /*ce00*/  LOP3.LUT R11, R22, 0xffff0000, RZ, 0xc0, !PT ;  /* 0xffff0000160b7812 */ /* 0x000fe200078ec0ff */
[C---:B------:R-:W-:Y:S01]  /*ce10*/  FFMA.FTZ R18, R17.reuse, R8, -R3 ;  /* 0x0000000811127223 */ /* 0x040fe20000010803 */
[----:B------:R-:W-:Y:S01]  /*ce20*/  LOP3.LUT R8, R24, 0xffff0000, RZ, 0xc0, !PT ;  /* 0xffff000018087812 */ /* 0x000fe200078ec0ff */
[C---:B------:R-:W-:Y:S01]  /*ce30*/  IMAD.U32 R5, R28.reuse, 0x10000, RZ ;  /* 0x000100001c057824 */ /* 0x040fe200078e00ff */
[----:B------:R-:W-:Y:S01]  /*ce40*/  LOP3.LUT R12, R28, 0xffff0000, RZ, 0xc0, !PT ;  /* 0xffff00001c0c7812 */ /* 0x000fe200078ec0ff */
[----:B------:R-:W-:-:S02]  /*ce50*/  FFMA.FTZ R17, R17, R10, R0 ;  /* 0x0000000a11117223 */ /* 0x000fc40000010000 */
[----:B------:R-:W-:Y:S02]  /*ce60*/  FMUL.FTZ R3, R6, R14 ;  /* 0x0000000e06037220 */ /* 0x000fe40000410000 */
[----:B------:R-:W-:Y:S02]  /*ce70*/  IMAD.U32 R10, R24, 0x10000, RZ ;  /* 0x00010000180a7824 */ /* 0x000fe400078e00ff */
[-C--:B------:R-:W-:Y:S02]  /*ce80*/  FMUL.FTZ R0, R6, R5.reuse ;  /* 0x0000000506007220 */ /* 0x080fe40000410000 */
[----:B------:R-:W-:Y:S02]  /*ce90*/  FFMA.FTZ R16, R19, R5, -R3 ;  /* 0x0000000513107223 */ /* 0x000fe40000010803 */
[----:B------:R-:W-:Y:S02]  /*cea0*/  IMAD.U32 R7, R27, 0x10000, RZ ;  /* 0x000100001b077824 */ /* 0x000fe400078e00ff */
[----:B------:R-:W-:-:S02]  /*ceb0*/  FMUL.FTZ R3, R13, R10 ;  /* 0x0000000a0d037220 */ /* 0x000fc40000410000 */
[----:B------:R-:W-:Y:S02]  /*cec0*/  FFMA.FTZ R19, R19, R14, R0 ;  /* 0x0000000e13137223 */ /* 0x000fe40000010000 */
[----:B------:R-:W-:Y:S02]  /*ced0*/  FMUL.FTZ R6, R9, R20 ;  /* 0x0000001409067220 */ /* 0x000fe40000410000 */
[-C--:B------:R-:W-:Y:S02]  /*cee0*/  FMUL.FTZ R0, R13, R7.reuse ;  /* 0x000000070d007220 */ /* 0x080fe40000410000 */
[----:B------:R-:W-:Y:S01]  /*cef0*/  FFMA.FTZ R14, R25, R7, -R3 ;  /* 0x00000007190e7223 */ /* 0x000fe20000010803 */
[----:B------:R-:W-:Y:S01]  /*cf00*/  LOP3.LUT R7, R27, 0xffff0000, RZ, 0xc0, !PT ;  /* 0xffff00001b077812 */ /* 0x000fe200078ec0ff */
[-C--:B------:R-:W-:Y:S02]  /*cf10*/  FMUL.FTZ R5, R9, R11.reuse ;  /* 0x0000000b09057220 */ /* 0x080fe40000410000 */
[----:B------:R-:W-:-:S02]  /*cf20*/  FFMA.FTZ R11, R21, R11, -R6 ;  /* 0x0000000b150b7223 */ /* 0x000fc40000010806 */
[----:B------:R-:W-:Y:S02]  /*cf30*/  FFMA.FTZ R9, R21, R20, R5 ;  /* 0x0000001415097223 */ /* 0x000fe40000010005 */
[----:B------:R-:W-:Y:S01]  /*cf40*/  FFMA.FTZ R10, R25, R10, R0 ;  /* 0x0000000a190a7223 */ /* 0x000fe20000010000 */
[----:B------:R-:W-:Y:S01]  /*cf50*/  F2FP.BF16.PACK_AB R13, R11, R18 ;  /* 0x000000120b0d723e */ /* 0x000fe200000010ff */
[----:B------:R-:W-:Y:S01]  /*cf60*/  FMUL.FTZ R6, R23, R8 ;  /* 0x0000000817067220 */ /* 0x000fe20000410000 */
[----:B------:R-:W-:Y:S01]  /*cf70*/  F2FP.BF16.PACK_AB R9, R9, R17 ;  /* 0x000000110909723e */ /* 0x000fe200000010ff */
[----:B------:R-:W-:Y:S02]  /*cf80*/  FMUL.FTZ R3, R15, R26 ;  /* 0x0000001a0f037220 */ /* 0x000fe40000410000 */
[----:B------:R-:W-:Y:S02]  /*cf90*/  FMUL.FTZ R5, R23, R7 ;  /* 0x0000000717057220 */ /* 0x000fe40000410000 */
[----:B------:R-:W-:-:S02]  /*cfa0*/  FMUL.FTZ R0, R15, R12 ;  /* 0x0000000c0f007220 */ /* 0x000fc40000410000 */
[----:B------:R-:W-:Y:S02]  /*cfb0*/  FFMA.FTZ R6, R30, R7, -R6 ;  /* 0x000000071e067223 */ /* 0x000fe40000010806 */
[C---:B------:R-:W-:Y:S01]  /*cfc0*/  FFMA.FTZ R3, R29.reuse, R12, -R3 ;  /* 0x0000000c1d037223 */ /* 0x040fe20000010803 */
[----:B------:R-:W-:Y:S01]  /*cfd0*/  F2FP.BF16.PACK_AB R12, R32, R36 ;  /* 0x00000024200c723e */ /* 0x000fe200000010ff */
[----:B------:R-:W-:Y:S01]  /*cfe0*/  FFMA.FTZ R5, R30, R8, R5 ;  /* 0x000000081e057223 */ /* 0x000fe20000010005 */
[----:B------:R-:W-:Y:S01]  /*cff0*/  F2FP.BF16.PACK_AB R14, R6, R14 ;  /* 0x0000000e060e723e */ /* 0x000fe200000010ff */
[----:B------:R-:W-:Y:S01]  /*d000*/  FFMA.FTZ R0, R29, R26, R0 ;  /* 0x0000001a1d007223 */ /* 0x000fe20000010000 */
[----:B------:R-:W-:Y:S02]  /*d010*/  F2FP.BF16.PACK_AB R15, R3, R16 ;  /* 0x00000010030f723e */ /* 0x000fe400000010ff */
[----:B------:R-:W-:Y:S02]  /*d020*/  F2FP.BF16.PACK_AB R8, R31, R34 ;  /* 0x000000221f08723e */ /* 0x000fe400000010ff */
[----:B------:R-:W-:Y:S01]  /*d030*/  F2FP.BF16.PACK_AB R10, R5, R10 ;  /* 0x0000000a050a723e */ /* 0x000fe200000010ff */
[----:B------:R1:W-:Y:S01]  /*d040*/  STS.128 [R35+0x6100], R12 ;  /* 0x0061000c23007388 */ /* 0x0003e20000000c00 */
[----:B------:R-:W-:-:S05]  /*d050*/  F2FP.BF16.PACK_AB R11, R0, R19 ;  /* 0x00000013000b723e */ /* 0x000fca00000010ff */
[----:B------:R1:W-:Y:S02]  /*d060*/  STS.128 [R33+0x6100], R8 ;  /* 0x0061000821007388 */ /* 0x0003e40000000c00 */
.L_x_405:
[----:B------:R-:W-:Y:S05]  /*d070*/  BSYNC B2 ;  /* 0x0000000000027941 */ /* 0x000fea0003800000 */
.L_x_383:
[----:B------:R-:W-:Y:S01]  /*d080*/  SHF.R.S32.HI R6, RZ, 0x4, R85 ;  /* 0x00000004ff067819 */ /* 0x000fe20000011455 */
[----:B------:R-:W-:Y:S01]  /*d090*/  IMAD.SHL.U32 R7, R87, 0x40, RZ ;  /* 0x0000004057077824 */ /* 0x000fe200078e00ff */
[----:B------:R-:W-:-:S04]  /*d0a0*/  DEPBAR.LE SB0, 0x0 ;  /* 0x000080000000791a */ /* 0x000fc80000000000 */
[----:B---3--:R-:W-:Y:S01]  /*d0b0*/  LEA.HI R0, R85, R6, RZ, 0x1 ;  /* 0x0000000655007211 */ /* 0x008fe200078f08ff */
        /* <DEDUP_REMOVED lines=10> */
[----:B------:R-:W-:Y:S01]  /*d160*/  IMAD.MOV.U32 R37, RZ, RZ, R93 ;  /* 0x000000ffff257224 */ /* 0x000fe200078e005d */
[----:B------:R-:W-:Y:S01]  /*d170*/  BAR.SYNC.DEFER_BLOCKING 0x0 ;  /* 0x0000000000007b1d */ /* 0x000fe20000010000 */
        /* <DEDUP_REMOVED lines=11> */
[----:B------:R-:W-:-:S02]  /*d230*/  LOP3.LUT R85, R8, R7, RZ, 0x3c, !PT ;  /* 0x0000000708557212 */ /* 0x000fc400078e3cff */
[----:B------:R-:W-:Y:S01]  /*d240*/  ISETP.GE.AND P1, PT, R56, c[0x0][0x1d4], PT ;  /* 0x0000750038007a0c */ /* 0x000fe20003f26270 */
[----:B------:R-:W-:Y:S02]  /*d250*/  IMAD R0, R6, 0x200, R0 ;  /* 0x0000020006007824 */ /* 0x000fe400078e0200 */
[----:B------:R-:W-:Y:S01]  /*d260*/  IMAD.IADD R3, R85, 0x1, R3 ;  /* 0x0000000155037824 */ /* 0x000fe200078e0203 */
[C---:B------:R-:W-:Y:S01]  /*d270*/  ISETP.LT.OR P3, PT, R73.reuse, 0x1, P1 ;  /* 0x000000014900780c */ /* 0x040fe20000f61670 */
[----:B------:R-:W-:Y:S01]  /*d280*/  IMAD.SHL.U32 R212, R0, 0x2, RZ ;  /* 0x0000000200d47824 */ /* 0x000fe200078e00ff */
[----:B------:R-:W-:Y:S01]  /*d290*/  ISETP.LT.OR P4, PT, R73, 0x11, P1 ;  /* 0x000000114900780c */ /* 0x000fe20000f81670 */
[----:B------:R-:W-:Y:S01]  /*d2a0*/  IMAD.SHL.U32 R219, R3, 0x2, RZ ;  /* 0x0000000203db7824 */ /* 0x000fe200078e00ff */
[----:B------:R-:W-:Y:S01]  /*d2b0*/  ISETP.LT.OR P2, PT, R73, 0x21, P1 ;  /* 0x000000214900780c */ /* 0x000fe20000f41670 */
[----:B------:R-:W-:Y:S01]  /*d2c0*/  IMAD.WIDE.U32 R6, R208, c[0x0][0x208], RZ ;  /* 0x00008200d0067a25 */ /* 0x000fe200078e00ff */
[----:B------:R-:W-:Y:S01]  /*d2d0*/  LDSM.16.M88.4 R24, [R212+0x3900] ;  /* 0x00390000d418783b */ /* 0x000fe20000000200 */
[----:B------:R-:W-:-:S02]  /*d2e0*/  IADD3 R0, R212, 0x3100, RZ ;  /* 0x00003100d4007810 */ /* 0x000fc40007ffe0ff */
[----:B------:R-:W-:Y:S01]  /*d2f0*/  IADD3 R223, R212, 0x3120, RZ ;  /* 0x00003120d4df7810 */ /* 0x000fe20007ffe0ff */
[----:B------:R-:W1:Y:S01]  /*d300*/  LDSM.16.M88.4 R12, [R219+0x6100] ;  /* 0x00610000db0c783b */ /* 0x000e620000000200 */
[----:B------:R-:W-:Y:S01]  /*d310*/  @P0 IADD3 R223, R0, -0x20, RZ ;  /* 0xffffffe000df0810 */ /* 0x000fe20007ffe0ff */
[----:B------:R-:W-:Y:S02]  /*d320*/  IMAD R0, R88, c[0x0][0x208], RZ ;  /* 0x0000820058007a24 */ /* 0x000fe400078e02ff */
[----:B------:R-:W2:Y:S01]  /*d330*/  LDSM.16.M88.4 R8, [R219+0x8100] ;  /* 0x00810000db08783b */ /* 0x000ea20000000200 */
[----:B------:R-:W-:Y:S01]  /*d340*/  IMAD.MOV.U32 R3, RZ, RZ, c[0x0][0x208] ;  /* 0x00008200ff037624 */ /* 0x000fe200078e00ff */
[----:B------:R-:W-:Y:S01]  /*d350*/  IADD3 R228, R223, 0x800, RZ ;  /* 0x00000800dfe47810 */ /* 0x000fe20007ffe0ff */
[----:B------:R-:W-:Y:S01]  /*d360*/  IMAD R0, R208, c[0x0][0x20c], R0 ;  /* 0x00008300d0007a24 */ /* 0x000fe200078e0200 */
[----:B------:R-:W3:Y:S01]  /*d370*/  LDSM.16.M88.4 R20, [R212+0x4100] ;  /* 0x00410000d414783b */ /* 0x000ee20000000200 */
[C---:B------:R-:W-:Y:S01]  /*d380*/  IMAD.SHL.U32 R58, R3.reuse, 0x20, RZ ;  /* 0x00000020033a7824 */ /* 0x040fe200078e00ff */
[----:B------:R-:W-:Y:S01]  /*d390*/  SHF.L.U64.HI R5, R3, R211, c[0x0][0x20c] ;  /* 0x0000830003057619 */ /* 0x000fe200000102d3 */
[----:B------:R-:W-:Y:S01]  /*d3a0*/  IMAD.IADD R0, R7, 0x1, R0 ;  /* 0x0000000107007824 */ /* 0x000fe200078e0200 */
[----:B------:R-:W4:Y:S01]  /*d3b0*/  LDSM.16.M88.4 R28, [R212+0x3100] ;  /* 0x00310000d41c783b */ /* 0x000f220000000200 */
[----:B------:R-:W-:Y:S01]  /*d3c0*/  IMAD.WIDE.U32 R6, R6, 0x60, R36 ;  /* 0x0000006006067825 */ /* 0x000fe200078e0024 */
[----:B------:R-:W-:-:S02]  /*d3d0*/  IADD3 R227, R223, 0x1000, RZ ;  /* 0x00001000dfe37810 */ /* 0x000fc40007ffe0ff */
[----:B------:R-:W3:Y:S01]  /*d3e0*/  LDSM.16.M88.4 R16, [R212+0x4900] ;  /* 0x00490000d410783b */ /* 0x000ee20000000200 */
[----:B------:R-:W-:Y:S01]  /*d3f0*/  IMAD R0, R0, 0x60, RZ ;  /* 0x0000006000007824 */ /* 0x000fe200078e02ff */
[----:B------:R-:W-:Y:S01]  /*d400*/  IADD3 R226, R223, 0x1800, RZ ;  /* 0x00001800dfe27810 */ /* 0x000fe20007ffe0ff */
[--C-:B------:R-:W-:Y:S01]  /*d410*/  IMAD R222, R2, 0x2, R219.reuse ;  /* 0x0000000202de7824 */ /* 0x100fe200078e02db */
[----:B------:R-:W3:Y:S01]  /*d420*/  LDSM.16.M88.4 R32, [R212+0x5100] ;  /* 0x00510000d420783b */ /* 0x000ee20000000200 */
[----:B------:R-:W-:Y:S01]  /*d430*/  IMAD.IADD R0, R7, 0x1, R0 ;  /* 0x0000000107007824 */ /* 0x000fe200078e0200 */
[----:B------:R-:W-:Y:S01]  /*d440*/  IADD3 R225, R223, 0x2000, RZ ;  /* 0x00002000dfe17810 */ /* 0x000fe20007ffe0ff */
[----:B------:R-:W-:Y:S01]  /*d450*/  IMAD R220, R4, 0x2, R219 ;  /* 0x0000000204dc7824 */ /* 0x000fe200078e02db */
[----:B------:R-:W-:Y:S03]  /*d460*/  LDSM.16.M88.4 R44, [R223] ;  /* 0x00000000df2c783b */ /* 0x000fe60000000200 */
[----:B------:R-:W-:Y:S01]  /*d470*/  IMAD R221, R2, 0x2, R220 ;  /* 0x0000000202dd7824 */ /* 0x000fe200078e02dc */
[----:B------:R-:W-:Y:S04]  /*d480*/  LDSM.16.M88.4 R40, [R223+0x800] ;  /* 0x00080000df28783b */ /* 0x000fe80000000200 */
[----:B------:R-:W-:Y:S01]  /*d490*/  LDSM.16.M88.4 R36, [R223+0x1000] ;  /* 0x00100000df24783b */ /* 0x000fe20000000200 */
[-C--:B-1----:R-:W-:Y:S08]  /*d4a0*/  HMMA.16816.F32.BF16 R140, R12, R24.reuse, RZ ;  /* 0x000000180c8c723c */ /* 0x082ff000000418ff */
[C---:B--2---:R-:W-:Y:S08]  /*d4b0*/  HMMA.16816.F32.BF16 R48, R8.reuse, R24, RZ ;  /* 0x000000180830723c */ /* 0x044ff000000418ff */
[-C--:B------:R-:W-:Y:S08]  /*d4c0*/  HMMA.16816.F32.BF16 R100, R8, R26.reuse, RZ ;  /* 0x0000001a0864723c */ /* 0x080ff000000418ff */
[----:B------:R-:W-:Y:S01]  /*d4d0*/  HMMA.16816.F32.BF16 R148, R12, R26, RZ ;  /* 0x0000001a0c94723c */ /* 0x000fe200000418ff */
[----:B------:R-:W1:Y:S07]  /*d4e0*/  LDSM.16.M88.4 R24, [R212+0x5900] ;  /* 0x00590000d418783b */ /* 0x000e6e0000000200 */
[-C--:B---3--:R-:W-:Y:S08]  /*d4f0*/  HMMA.16816.F32.BF16 R96, R8, R22.reuse, RZ ;  /* 0x000000160860723c */ /* 0x088ff000000418ff */
[C---:B-----5:R-:W-:Y:S07]  /*d500*/  HMMA.16816.F32.BF16 R144, R12.reuse, R22, RZ ;  /* 0x000000160c90723c */ /* 0x060fee00000418ff */
[C---:B------:R-:W-:Y:S01]  /*d510*/  LEA R22, P0, R6.reuse, c[0x0][0x1f8], 0x1 ;  /* 0x00007e0006167a11 */ /* 0x040fe200078008ff */
[----:B------:R-:W-:Y:S03]  /*d520*/  HMMA.16816.F32.BF16 R136, R12, R20, RZ ;  /* 0x000000140c88723c */ /* 0x000fe600000418ff */
[----:B------:R-:W-:Y:S01]  /*d530*/  LEA.HI.X R23, R6, c[0x0][0x1fc], R0, 0x1, P0 ;  /* 0x00007f0006177a11 */ /* 0x000fe200000f0c00 */
[----:B------:R-:W-:-:S04]  /*d540*/  IMAD.MOV.U32 R0, RZ, RZ, 0x40 ;  /* 0x00000040ff007424 */ /* 0x000fc800078e00ff */
[----:B------:R-:W-:Y:S07]  /*d550*/  HMMA.16816.F32.BF16 R68, R8, R20, RZ ;  /* 0x000000140844723c */ /* 0x000fee00000418ff */
[----:B------:R-:W-:Y:S01]  /*d560*/  IADD3 R20, P0, R58, R22, RZ ;  /* 0x000000163a147210 */ /* 0x000fe20007f1e0ff */
[----:B----4-:R-:W-:Y:S04]  /*d570*/  HMMA.16816.F32.BF16 R180, R12, R28, RZ ;  /* 0x0000001c0cb4723c */ /* 0x010fe800000418ff */
[----:B------:R-:W-:-:S04]  /*d580*/  IMAD.X R21, R5, 0x1, R23, P0 ;  /* 0x0000000105157824 */ /* 0x000fc800000e0617 */
[C---:B------:R-:W-:Y:S08]  /*d590*/  HMMA.16816.F32.BF16 R152, R12.reuse, R30, RZ ;  /* 0x0000001e0c98723c */ /* 0x040ff000000418ff */
[C---:B------:R-:W-:Y:S08]  /*d5a0*/  HMMA.16816.F32.BF16 R132, R12.reuse, R16, RZ ;  /* 0x000000100c84723c */ /* 0x040ff000000418ff */
[C---:B------:R-:W-:Y:S08]  /*d5b0*/  HMMA.16816.F32.BF16 R156, R12.reuse, R18, RZ ;  /* 0x000000120c9c723c */ /* 0x040ff000000418ff */
[C---:B------:R-:W-:Y:S08]  /*d5c0*/  HMMA.16816.F32.BF16 R124, R12.reuse, R32, RZ ;  /* 0x000000200c7c723c */ /* 0x040ff000000418ff */
[C---:B------:R-:W-:Y:S08]  /*d5d0*/  HMMA.16816.F32.BF16 R168, R12.reuse, R34, RZ ;  /* 0x000000220ca8723c */ /* 0x040ff000000418ff */
[C---:B-1----:R-:W-:Y:S08]  /*d5e0*/  HMMA.16816.F32.BF16 R116, R12.reuse, R24, RZ ;  /* 0x000000180c74723c */ /* 0x042ff000000418ff */
[----:B------:R-:W-:Y:S07]  /*d5f0*/  HMMA.16816.F32.BF16 R108, R12, R26, RZ ;  /* 0x0000001a0c6c723c */ /* 0x000fee00000418ff */
[-C--:B------:R-:W-:Y:S01]  /*d600*/  IADD3 R12, P0, R20, R58.reuse, RZ ;  /* 0x0000003a140c7210 */ /* 0x080fe20007f1e0ff */
[----:B------:R-:W-:Y:S04]  /*d610*/  HMMA.16816.F32.BF16 R52, R8, R28, RZ ;  /* 0x0000001c0834723c */ /* 0x000fe800000418ff */
[----:B------:R-:W-:Y:S01]  /*d620*/  IMAD.X R13, R21, 0x1, R5, P0 ;  /* 0x00000001150d7824 */ /* 0x000fe200000e0605 */
[----:B------:R-:W-:-:S03]  /*d630*/  IADD3 R6, P0, R12, R58, RZ ;  /* 0x0000003a0c067210 */ /* 0x000fc60007f1e0ff */
[----:B------:R-:W-:Y:S01]  /*d640*/  HMMA.16816.F32.BF16 R92, R8, R30, RZ ;  /* 0x0000001e085c723c */ /* 0x000fe200000418ff */
[----:B------:R-:W-:Y:S01]  /*d650*/  LDSM.16.M88.4 R28, [R223+0x2000] ;  /* 0x00200000df1c783b */ /* 0x000fe20000000200 */
[----:B------:R-:W-:Y:S01]  /*d660*/  IMAD.X R7, R13, 0x1, R5, P0 ;  /* 0x000000010d077824 */ /* 0x000fe200000e0605 */
[----:B------:R-:W-:-:S05]  /*d670*/  IADD3 R14, P0, R6, R58, RZ ;  /* 0x0000003a060e7210 */ /* 0x000fca0007f1e0ff */
[----:B------:R-:W-:Y:S01]  /*d680*/  HMMA.16816.F32.BF16 R64, R8, R16, RZ ;  /* 0x000000100840723c */ /* 0x000fe200000418ff */
[----:B------:R-:W-:-:S07]  /*d690*/  IMAD.X R15, R7, 0x1, R5, P0 ;  /* 0x00000001070f7824 */ /* 0x000fce00000e0605 */
[C---:B------:R-:W-:Y:S01]  /*d6a0*/  HMMA.16816.F32.BF16 R128, R8.reuse, R18, RZ ;  /* 0x000000120880723c */ /* 0x040fe200000418ff */
[----:B------:R-:W1:Y:S07]  /*d6b0*/  LDSM.16.M88.4 R16, [R222+0x8100] ;  /* 0x00810000de10783b */ /* 0x000e6e0000000200 */
[C---:B------:R-:W-:Y:S08]  /*d6c0*/  HMMA.16816.F32.BF16 R60, R8.reuse, R32, RZ ;  /* 0x00000020083c723c */ /* 0x040ff000000418ff */
[C---:B------:R-:W-:Y:S01]  /*d6d0*/  HMMA.16816.F32.BF16 R120, R8.reuse, R34, RZ ;  /* 0x000000220878723c */ /* 0x040fe200000418ff */
[----:B------:R-:W2:Y:S07]  /*d6e0*/  LDSM.16.M88.4 R32, [R223+0x1800] ;  /* 0x00180000df20783b */ /* 0x000eae0000000200 */
[C---:B------:R-:W-:Y:S08]  /*d6f0*/  HMMA.16816.F32.BF16 R76, R8.reuse, R24, RZ ;  /* 0x00000018084c723c */ /* 0x040ff000000418ff */
[----:B------:R-:W-:Y:S01]  /*d700*/  HMMA.16816.F32.BF16 R112, R8, R26, RZ ;  /* 0x0000001a0870723c */ /* 0x000fe200000418ff */
[----:B------:R-:W3:Y:S04]  /*d710*/  LDSM.16.M88.4 R24, [R223+0x2800] ;  /* 0x00280000df18783b */ /* 0x000ee80000000200 */
[----:B------:R-:W4:Y:S04]  /*d720*/  LDSM.16.M88.4 R8, [R222+0x6100] ;  /* 0x00610000de08783b */ /* 0x000f280000000200 */
[----:B------:R-:W-:Y:S01]  /*d730*/  @!PT LDS RZ, [RZ] ;  /* 0x00000000fffff984 */ /* 0x000fe20000000800 */
[----:B------:R-:W-:Y:S01]  /*d740*/  @!PT LDS RZ, [RZ] ;  /* 0x00000000fffff984 */ /* 0x000fe20000000800 */
[----:B------:R-:W-:Y:S01]  /*d750*/  @!PT LDS RZ, [RZ] ;  /* 0x00000000fffff984 */ /* 0x000fe20000000800 */
[----:B------:R2:W-:Y:S01]  /*d760*/  LDGSTS.E.BYPASS.LTC128B.128 [R231+0x100], [R22.64], !P3 ;  /* 0x0010000016e77fae */ /* 0x0005e2000d901d48 */
[C---:B------:R-:W-:Y:S01]  /*d770*/  ISETP.LT.OR P3, PT, R73.reuse, 0x41, P1 ;  /* 0x000000414900780c */ /* 0x040fe20000f61670 */
[----:B-1----:R-:W-:Y:S02]  /*d780*/  HMMA.16816.F32.BF16 R104, R16, R44, R52 ;  /* 0x0000002c1068723c */ /* 0x002fe40000041834 */
[----:B------:R1:W-:Y:S01]  /*d790*/  LDGSTS.E.BYPASS.LTC128B.128 [R231+0x900], [R20.64], !P4 ;  /* 0x0090000014e77fae */ /* 0x0003e2000e101d48 */
[----:B------:R-:W-:-:S02]  /*d7a0*/  ISETP.LT.OR P4, PT, R73, 0x31, P1 ;  /* 0x000000314900780c */ /* 0x000fc40000f81670 */
[----:B------:R-:W-:Y:S01]  /*d7b0*/  ISETP.LT.OR P1, PT, R73, 0x51, P1 ;  /* 0x000000514900780c */ /* 0x000fe20000f21670 */
[----:B------:R1:W-:Y:S01]  /*d7c0*/  LDGSTS.E.BYPASS.LTC128B.128 [R231+0x1100], [R12.64], !P2 ;  /* 0x011000000ce77fae */ /* 0x0003e2000d101d48 */
[----:B------:R-:W-:Y:S01]  /*d7d0*/  LOP3.LUT P2, RZ, R87, 0x4, RZ, 0xc0, !PT ;  /* 0x0000000457ff7812 */ /* 0x000fe2000784c0ff */
[----:B------:R-:W-:Y:S03]  /*d7e0*/  HMMA.16816.F32.BF16 R80, R16, R40, R48 ;  /* 0x000000281050723c */ /* 0x000fe60000041830 */
[----:B------:R-:W-:-:S05]  /*d7f0*/  SEL R0, R0, 0xffffffc0, !P2 ;  /* 0xffffffc000007807 */ /* 0x000fca0005000000 */
[----:B------:R1:W-:Y:S01]  /*d800*/  LDGSTS.E.BYPASS.LTC128B.128 [R231+0x1900], [R6.64], !P4 ;  /* 0x0190000006e77fae */ /* 0x0003e2000e101d48 */
[----:B------:R-:W-:Y:S01]  /*d810*/  IMAD.IADD R218, R212, 0x1, R0 ;  /* 0x00000001d4da7824 */ /* 0x000fe200078e0200 */
[C---:B------:R-:W-:Y:S01]  /*d820*/  HMMA.16816.F32.BF16 R68, R16.reuse, R36, R68 ;  /* 0x000000241044723c */ /* 0x040fe20000041844 */
[----:B------:R-:W-:Y:S01]  /*d830*/  IMAD.IADD R217, R0, 0x1, R223 ;  /* 0x0000000100d97824 */ /* 0x000fe200078e02df */
[----:B------:R4:W-:Y:S06]  /*d840*/  LDGSTS.E.BYPASS.LTC128B.128 [R231+0x2100], [R14.64], !P3 ;  /* 0x021000000ee77fae */ /* 0x0009ec000d901d48 */
[C---:B--2---:R-:W-:Y:S08]  /*d850*/  HMMA.16816.F32.BF16 R64, R16.reuse, R32, R64 ;  /* 0x000000201040723c */ /* 0x044ff00000041840 */
[C---:B---3--:R-:W-:Y:S08]  /*d860*/  HMMA.16816.F32.BF16 R76, R16.reuse, R24, R76 ;  /* 0x00000018104c723c */ /* 0x048ff0000004184c */
[----:B------:R-:W-:Y:S01]  /*d870*/  HMMA.16816.F32.BF16 R92, R16, R46, R92 ;  /* 0x0000002e105c723c */ /* 0x000fe2000004185c */
[----:B-1----:R-:W-:-:S05]  /*d880*/  IADD3 R6, P0, R14, R58, RZ ;  /* 0x0000003a0e067210 */ /* 0x002fca0007f1e0ff */
[----:B------:R-:W-:Y:S01]  /*d890*/  IMAD.X R7, R15, 0x1, R5, P0 ;  /* 0x000000010f077824 */ /* 0x000fe200000e0605 */
[----:B------:R-:W-:Y:S01]  /*d8a0*/  ISETP.GT.AND P0, PT, R208, R224, PT ;  /* 0x000000e0d000720c */ /* 0x000fe20003f04270 */
[C---:B----4-:R-:W-:Y:S01]  /*d8b0*/  HMMA.16816.F32.BF16 R12, R16.reuse, R28, R60 ;  /* 0x0000001c100c723c */ /* 0x050fe2000004183c */
[----:B------:R-:W-:Y:S02]  /*d8c0*/  IADD3 R224, R223, 0x2800, RZ ;  /* 0x00002800dfe07810 */ /* 0x000fe40007ffe0ff */
[----:B------:R1:W-:Y:S04]  /*d8d0*/  LDGSTS.E.BYPASS.LTC128B.128 [R231+0x2900], [R6.64], !P1 ;  /* 0x0290000006e77fae */ /* 0x0003e8000c901d48 */
[----:B------:R-:W-:Y:S01]  /*d8e0*/  LDSM.16.M88.4 R20, [R220+0x8100] ;  /* 0x00810000dc14783b */ /* 0x000fe20000000200 */
[C---:B------:R-:W-:Y:S03]  /*d8f0*/  HMMA.16816.F32.BF16 R100, R16.reuse, R42, R100 ;  /* 0x0000002a1064723c */ /* 0x040fe60000041864 */
[----:B------:R-:W2:Y:S04]  /*d900*/  LDSM.16.M88.4 R72, [R218+0x5100] ;  /* 0x00510000da48783b */ /* 0x000ea80000000200 */
[----:B------:R-:W3:Y:S01]  /*d910*/  LDSM.16.M88.4 R56, [R218+0x3900] ;  /* 0x00390000da38783b */ /* 0x000ee20000000200 */
[C---:B------:R-:W-:Y:S03]  /*d920*/  HMMA.16816.F32.BF16 R96, R16.reuse, R38, R96 ;  /* 0x000000261060723c */ /* 0x040fe60000041860 */
[----:B------:R-:W4:Y:S04]  /*d930*/  LDSM.16.M88.4 R88, [R218+0x5900] ;  /* 0x00590000da58783b */ /* 0x000f280000000200 */
[----:B------:R-:W-:Y:S01]  /*d940*/  LDSM.16.M88.4 R60, [R218+0x3100] ;  /* 0x00310000da3c783b */ /* 0x000fe20000000200 */
[C---:B------:R-:W-:Y:S03]  /*d950*/  HMMA.16816.F32.BF16 R176, R16.reuse, R34, R128 ;  /* 0x0000002210b0723c */ /* 0x040fe60000041880 */
[----:B------:R-:W-:Y:S04]  /*d960*/  LDSM.16.M88.4 R52, [R218+0x4100] ;  /* 0x00410000da34783b */ /* 0x000fe80000000200 */
[----:B------:R-:W-:Y:S01]  /*d970*/  LDSM.16.M88.4 R48, [R218+0x4900] ;  /* 0x00490000da30783b */ /* 0x000fe20000000200 */
[C---:B------:R-:W-:Y:S03]  /*d980*/  HMMA.16816.F32.BF16 R192, R16.reuse, R30, R120 ;  /* 0x0000001e10c0723c */ /* 0x040fe60000041878 */
[----:B------:R-:W0:Y:S05]  /*d990*/  LDGDEPBAR ;  /* 0x00000000000079af */ /* 0x000e2a0000000000 */
[----:B------:R-:W-:Y:S01]  /*d9a0*/  HMMA.16816.F32.BF16 R172, R16, R26, R112 ;  /* 0x0000001a10ac723c */ /* 0x000fe20000041870 */
[----:B------:R-:W1:Y:S07]  /*d9b0*/  LDSM.16.M88.4 R16, [R220+0x6100] ;  /* 0x00610000dc10783b */ /* 0x000e6e0000000200 */
[C---:B------:R-:W-:Y:S08]  /*d9c0*/  HMMA.16816.F32.BF16 R184, R8.reuse, R40, R140 ;  /* 0x0000002808b8723c */ /* 0x040ff0000004188c */
[C---:B------:R-:W-:Y:S08]  /*d9d0*/  HMMA.16816.F32.BF16 R188, R8.reuse, R36, R136 ;  /* 0x0000002408bc723c */ /* 0x040ff00000041888 */
[C---:B------:R-:W-:Y:S08]  /*d9e0*/  HMMA.16816.F32.BF16 R200, R8.reuse, R28, R124 ;  /* 0x0000001c08c8723c */ /* 0x040ff0000004187c */
[C---:B------:R-:W-:Y:S01]  /*d9f0*/  HMMA.16816.F32.BF16 R136, R8.reuse, R42, R148 ;  /* 0x0000002a0888723c */ /* 0x040fe20000041894 */
[----:B------:R-:W-:Y:S07]  /*da00*/  LDSM.16.M88.4 R40, [R217+0x800] ;  /* 0x00080000d928783b */ /* 0x000fee0000000200 */
        /* <DEDUP_REMOVED lines=8> */
[C---:B------:R-:W-:Y:S08]  /*da90*/  HMMA.16816.F32.BF16 R204, R8.reuse, R24, R116 ;  /* 0x0000001808cc723c */ /* 0x040ff00000041874 */
[C---:B------:R-:W-:Y:S01]  /*daa0*/  HMMA.16816.F32.BF16 R168, R8.reuse, R30, R168 ;  /* 0x0000001e08a8723c */ /* 0x040fe200000418a8 */
[----:B------:R-:W-:Y:S07]  /*dab0*/  LDSM.16.M88.4 R28, [R217+0x2000] ;  /* 0x00200000d91c783b */ /* 0x000fee0000000200 */
[----:B------:R-:W-:Y:S01]  /*dac0*/  HMMA.16816.F32.BF16 R164, R8, R26, R108 ;  /* 0x0000001a08a4723c */ /* 0x000fe2000004186c */
[----:B------:R-:W-:Y:S04]  /*dad0*/  LDSM.16.M88.4 R8, [R221+0x8100] ;  /* 0x00810000dd08783b */ /* 0x000fe80000000200 */
[----:B------:R-:W-:Y:S03]  /*dae0*/  LDSM.16.M88.4 R24, [R217+0x2800] ;  /* 0x00280000d918783b */ /* 0x000fe60000000200 */
[----:B--2---:R-:W-:Y:S01]  /*daf0*/  HMMA.16816.F32.BF16 R132, R20, R72, R12 ;  /* 0x000000481484723c */ /* 0x004fe2000004180c */
[----:B------:R-:W2:Y:S01]  /*db00*/  LDSM.16.M88.4 R12, [R221+0x6100] ;  /* 0x00610000dd0c783b */ /* 0x000ea20000000200 */
[----:B------:R-:W-:-:S06]  /*db10*/  DEPBAR.LE SB0, 0x0 ;  /* 0x000080000000791a */ /* 0x000fcc0000000000 */
[C---:B---3--:R-:W-:Y:S08]  /*db20*/  HMMA.16816.F32.BF16 R152, R20.reuse, R56, R80 ;  /* 0x000000381498723c */ /* 0x048ff00000041850 */
[----:B----4-:R-:W-:Y:S08]  /*db30*/  HMMA.16816.F32.BF16 R128, R20, R88, R76 ;  /* 0x000000581480723c */ /* 0x010ff0000004184c */
[----:B-1----:R-:W-:Y:S08]  /*db40*/  HMMA.16816.F32.BF16 R80, R16, R56, R184 ;  /* 0x000000381050723c */ /* 0x002ff000000418b8 */
[C---:B------:R-:W-:Y:S08]  /*db50*/  HMMA.16816.F32.BF16 R148, R20.reuse, R52, R68 ;  /* 0x000000341494723c */ /* 0x040ff00000041844 */
[C---:B------:R-:W-:Y:S08]  /*db60*/  HMMA.16816.F32.BF16 R140, R20.reuse, R48, R64 ;  /* 0x00000030148c723c */ /* 0x040ff00000041840 */
        /* <DEDUP_REMOVED lines=18> */
[C---:B--2---:R-:W-:Y:S08]  /*dc90*/  HMMA.16816.F32.BF16 R88, R12.reuse, R40, R80 ;  /* 0x000000280c58723c */ /* 0x044ff00000041850 */
        /* <DEDUP_REMOVED lines=22> */
[----:B------:R-:W-:Y:S01]  /*de00*/  HMMA.16816.F32.BF16 R48, R12, R26, R16 ;  /* 0x0000001a0c30723c */ /* 0x000fe20000041810 */
[----:B------:R-:W-:Y:S06]  /*de10*/  BAR.SYNC.DEFER_BLOCKING 0x0 ;  /* 0x0000000000007b1d */ /* 0x000fec0000010000 */
[----:B------:R-:W-:Y:S05]  /*de20*/  @!P0 BRA `(.L_x_418) ;  /* 0x000001d000008947 */ /* 0x000fea0003800000 */
[----:B------:R-:W-:-:S04]  /*de30*/  IADD3 R0, R247, -0x2, RZ ;  /* 0xfffffffef7007810 */ /* 0x000fc80007ffe0ff */
[----:B------:R-:W-:Y:S01]  /*de40*/  SHF.R.S32.HI R5, RZ, 0x1f, R0 ;  /* 0x0000001fff057819 */ /* 0x000fe20000011400 */
[----:B------:R-:W-:Y:S02]  /*de50*/  IMAD R3, R216, R0, RZ ;  /* 0x00000000d8037224 */ /* 0x000fe400078e02ff */
[----:B------:R-:W-:Y:S01]  /*de60*/  IMAD.WIDE.U32 R6, R0, R232, R238 ;  /* 0x000000e800067225 */ /* 0x000fe200078e00ee */
[----:B------:R-:W-:-:S03]  /*de70*/  SHF.L.U64.HI R0, R230, R211, c[0x0][0x1e4] ;  /* 0x00007900e6007619 */ /* 0x000fc600000102d3 */
[----:B------:R-:W-:Y:S01]  /*de80*/  IMAD R3, R5, R232, R3 ;  /* 0x000000e805037224 */ /* 0x000fe200078e0203 */
[----:B------:R-:W-:Y:S01]  /*de90*/  LEA R14, P0, R6, c[0x0][0x1c8], 0x1 ;  /* 0x00007200060e7a11 */ /* 0x000fe200078008ff */
[----:B------:R-:W-:Y:S02]  /*dea0*/  IMAD.SHL.U32 R5, R230, 0x20, RZ ;  /* 0x00000020e6057824 */ /* 0x000fe400078e00ff */
[----:B------:R-:W-:-:S03]  /*deb0*/  IMAD.IADD R3, R7, 0x1, R3 ;  /* 0x0000000107037824 */ /* 0x000fc600078e0203 */
[C---:B------:R-:W-:Y:S02]  /*dec0*/  IADD3 R12, P1, R5.reuse, R14, RZ ;  /* 0x0000000e050c7210 */ /* 0x040fe40007f3e0ff */
        /* <DEDUP_REMOVED lines=16> */
[----:B-1----:R-:W-:-:S05]  /*dfd0*/  IADD3 R14, P0, R5, R6, RZ ;  /* 0x00000006050e7210 */ /* 0x002fca0007f1e0ff */
[----:B------:R-:W-:-:S05]  /*dfe0*/  IMAD.X R15, R0, 0x1, R7, P0 ;  /* 0x00000001000f7824 */ /* 0x000fca00000e0607 */
[----:B------:R2:W-:Y:S03]  /*dff0*/  LDGSTS.E.BYPASS.LTC128B.128 [R231+0x5900], [R14.64], !P5 ;  /* 0x059000000ee77fae */ /* 0x0005e6000e901d48 */
.L_x_418:
[----:B------:R-:W-:Y:S01]  /*e000*/  LOP3.LUT R0, R210, 0xffffffe0, RZ, 0xc0, !PT ;  /* 0xffffffe0d2007812 */ /* 0x000fe200078ec0ff */
[----:B------:R-:W-:Y:S01]  /*e010*/  ULDC UR7, c[0x0][0x324] ;  /* 0x0000c90000077ab9 */ /* 0x000fe20000000800 */
[----:B------:R-:W-:Y:S01]  /*e020*/  LEA.HI R3, R215, R214, RZ, 0x2 ;  /* 0x000000d6d7037211 */ /* 0x000fe200078f10ff */
[----:B------:R-:W-:Y:S01]  /*e030*/  ULOP3.LUT UR7, URZ, UR7, URZ, 0x33, !UPT ;  /* 0x000000073f077292 */ /* 0x000fe2000f8e333f */
[----:B------:R-:W-:Y:S01]  /*e040*/  SHF.R.S32.HI R5, RZ, 0x1f, R213 ;  /* 0x0000001fff057819 */ /* 0x000fe200000114d5 */
[C---:B------:R-:W-:Y:S01]  /*e050*/  IMAD.IADD R0, R214.reuse, 0x1, -R0 ;  /* 0x00000001d6007824 */ /* 0x040fe200078e0a00 */
[----:B------:R-:W-:Y:S01]  /*e060*/  LOP3.LUT R3, R3, 0xfffffffc, RZ, 0xc0, !PT ;  /* 0xfffffffc03037812 */ /* 0x000fe200078ec0ff */
[----:B------:R-:W0:Y:S01]  /*e070*/  LDGDEPBAR ;  /* 0x00000000000079af */ /* 0x000e220000000000 */
[----:B------:R-:W-:Y:S02]  /*e080*/  LEA.HI R5, R5, R213, RZ, 0x2 ;  /* 0x000000d505057211 */ /* 0x000fe400078f10ff */
[----:B--2---:R-:W-:Y:S01]  /*e090*/  SHF.R.S32.HI R7, RZ, 0x1f, R0 ;  /* 0x0000001fff077819 */ /* 0x004fe20000011400 */
[----:B------:R-:W-:Y:S01]  /*e0a0*/  IMAD.IADD R3, R214, 0x1, -R3 ;  /* 0x00000001d6037824 */ /* 0x000fe200078e0a03 */
[----:B------:R-:W-:-:S02]  /*e0b0*/  LOP3.LUT R6, R5, 0xffffffc, RZ, 0xc0, !PT ;  /* 0x0ffffffc05067812 */ /* 0x000fc400078ec0ff */
[----:B------:R-:W-:Y:S02]  /*e0c0*/  LEA.HI R7, R7, R0, RZ, 0x2 ;  /* 0x0000000007077211 */ /* 0x000fe400078f10ff */
[----:B------:R-:W-:Y:S01]  /*e0d0*/  LEA.HI R5, R3, R3, RZ, 0x1 ;  /* 0x0000000303057211 */ /* 0x000fe200078f08ff */
[----:B------:R-:W-:Y:S01]  /*e0e0*/  IMAD.IADD R8, R213, 0x1, -R6 ;  /* 0x00000001d5087824 */ /* 0x000fe200078e0a06 */
[----:B------:R-:W-:Y:S02]  /*e0f0*/  LEA.HI.SX32 R6, R7, R209, 0x1e ;  /* 0x000000d107067211 */ /* 0x000fe400078ff2ff */
[C---:B------:R-:W-:Y:S01]  /*e100*/  LOP3.LUT R10, R5.reuse, 0x1ffffffe, RZ, 0xc0, !PT ;  /* 0x1ffffffe050a7812 */ /* 0x040fe200078ec0ff */
[----:B------:R-:W-:Y:S01]  /*e110*/  IMAD.SHL.U32 R9, R5, 0x20, RZ ;  /* 0x0000002005097824 */ /* 0x000fe200078e00ff */
[----:B------:R-:W-:Y:S01]  /*e120*/  ISETP.NE.AND P0, PT, R237, 0x1, PT ;  /* 0x00000001ed00780c */ /* 0x000fe20003f05270 */
[----:B------:R-:W-:Y:S02]  /*e130*/  IMAD R5, R8, 0x10, R6 ;  /* 0x0000001008057824 */ /* 0x000fe400078e0206 */
[----:B------:R-:W-:Y:S01]  /*e140*/  IMAD.IADD R8, R3, 0x1, -R10 ;  /* 0x0000000103087824 */ /* 0x000fe200078e0a0a */
[----:B------:R-:W-:-:S05]  /*e150*/  LOP3.LUT R6, R9, 0xffffffc0, RZ, 0xc0, !PT ;  /* 0xffffffc009067812 */ /* 0x000fca00078ec0ff */
[----:B------:R-:W-:-:S04]  /*e160*/  IMAD.IADD R3, R6, 0x1, R5 ;  /* 0x0000000106037824 */ /* 0x000fc800078e0205 */
[----:B------:R-:W-:-:S04]  /*e170*/  IMAD R9, R8, 0x8, R3 ;  /* 0x0000000808097824 */ /* 0x000fc800078e0203 */
[----:B------:R-:W-:Y:S01]  /*e180*/  @P0 IMAD.HI.U32 R3, R9, c[0x0][0x2c8], RZ ;  /* 0x0000b20009030a27 */ /* 0x000fe200078e00ff */
[----:B------:R1:W-:Y:S04]  /*e190*/  STL [R1+0x60], R9 ;  /* 0x0000600901007387 */ /* 0x0003e80000100800 */
[----:B-1----:R-:W-:Y:S02]  /*e1a0*/  @P0 SHF.R.U32.HI R9, RZ, c[0x0][0x2cc], R3 ;  /* 0x0000b300ff090a19 */ /* 0x002fe40000011603 */
[----:B------:R-:W-:-:S03]  /*e1b0*/  LOP3.LUT R3, R7, 0x7ffffffc, RZ, 0xc0, !PT ;  /* 0x7ffffffc07037812 */ /* 0x000fc600078ec0ff */
[----:B------:R-:W1:Y:S02]  /*e1c0*/  SHFL.IDX PT, R6, R9, RZ, 0x1c1f ;  /* 0x001c1fff09067589 */ /* 0x000e6400000e0000 */
[----:B------:R-:W-:Y:S01]  /*e1d0*/  IMAD.IADD R3, R0, 0x1, -R3 ;  /* 0x0000000100037824 */ /* 0x000fe200078e0a03 */
[----:B------:R-:W-:-:S03]  /*e1e0*/  IADD3 R0, R235, 0x1, R84 ;  /* 0x00000001eb007810 */ /* 0x000fc60007ffe054 */
[----:B------:R-:W-:-:S04]  /*e1f0*/  IMAD.SHL.U32 R8, R3, 0x2, RZ ;  /* 0x0000000203087824 */ /* 0x000fc800078e00ff */
[--C-:B------:R-:W-:Y:S01]  /*e200*/  IMAD.IADD R13, R84, 0x1, -R8.reuse ;  /* 0x00000001540d7824 */ /* 0x100fe200078e0a08 */
[----:B------:R2:W-:Y:S01]  /*e210*/  STL [R1+0x30], R8 ;  /* 0x0000300801007387 */ /* 0x0005e20000100800 */
[----:B------:R-:W-:Y:S02]  /*e220*/  IADD3 R0, -R234, R0, -R8 ;  /* 0x00000000ea007210 */ /* 0x000fe40007ffe908 */
[----:B------:R-:W-:Y:S02]  /*e230*/  IADD3 R11, -R8, R235, R84 ;  /* 0x000000eb080b7210 */ /* 0x000fe40007ffe154 */
[C---:B------:R-:W-:Y:S02]  /*e240*/  IADD3 R10, R0.reuse, c[0x0][0x328], RZ ;  /* 0x0000ca00000a7a10 */ /* 0x040fe40007ffe0ff */
[----:B------:R-:W-:Y:S01]  /*e250*/  IADD3 R12, R0, UR7, RZ ;  /* 0x00000007000c7c10 */ /* 0x000fe2000fffe0ff */
[----:B------:R-:W-:Y:S02]  /*e260*/  IMAD.IADD R0, R86, 0x1, R85 ;  /* 0x0000000156007824 */ /* 0x000fe400078e0255 */
[----:B-1----:R-:W-:-:S02]  /*e270*/  IMAD.IADD R5, R10, 0x1, R6 ;  /* 0x000000010a057824 */ /* 0x002fc400078e0206 */
[----:B------:R-:W-:-:S03]  /*e280*/  IMAD.IADD R3, R12, 0x1, R6 ;  /* 0x000000010c037824 */ /* 0x000fc600078e0206 */
[----:B------:R-:W-:Y:S01]  /*e290*/  IMNMX R5, R5, R11, PT ;  /* 0x0000000b05057217 */ /* 0x000fe20003800200 */
[----:B------:R-:W-:Y:S05]  /*e2a0*/  @!P6 BRA `(.L_x_419) ;  /* 0x000001400000e947 */ /* 0x000fea0003800000 */
[----:B------:R-:W-:Y:S01]  /*e2b0*/  IADD3 R6, -R234, R235, R6 ;  /* 0x000000ebea067210 */ /* 0x000fe20007ffe106 */
[----:B------:R-:W-:Y:S03]  /*e2c0*/  BSSY B0, `(.L_x_420) ;  /* 0x000000e000007945 */ /* 0x000fe60003800000 */
        /* <DEDUP_REMOVED lines=9> */
.L_x_421:
[----:B------:R-:W-:-:S04]  /*e360*/  MOV R7, c[0x0][0x32c] ;  /* 0x0000cb0000077a02 */ /* 0x000fc80000000f00 */
[----:B------:R-:W-:-:S13]  /*e370*/  ISETP.NE.AND P0, PT, R7, 0x1, PT ;  /* 0x000000010700780c */ /* 0x000fda0003f05270 */
[----:B------:R-:W-:-:S05]  /*e380*/  @P0 IMAD.HI.U32 R7, R6, c[0x0][0x330], RZ ;  /* 0x0000cc0006070a27 */ /* 0x000fca00078e00ff */
[----:B------:R-:W-:Y:S02]  /*e390*/  @P0 SHF.R.U32.HI R6, RZ, c[0x0][0x334], R7 ;  /* 0x0000cd00ff060a19 */ /* 0x000fe40000011607 */
.L_x_422:
[----:B------:R-:W-:Y:S05]  /*e3a0*/  BSYNC B0 ;  /* 0x0000000000007941 */ /* 0x000fea0003800000 */
.L_x_420:
[----:B------:R-:W-:-:S05]  /*e3b0*/  IMAD R6, R6, c[0x0][0x32c], R13 ;  /* 0x0000cb0006067a24 */ /* 0x000fca00078e020d */
[----:B------:R-:W-:Y:S02]  /*e3c0*/  IADD3 R7, R6, c[0x0][0x32c], RZ ;  /* 0x0000cb0006077a10 */ /* 0x000fe40007ffe0ff */
[----:B------:R-:W-:Y:S02]  /*e3d0*/  IMNMX R3, R3, R6, !PT ;  /* 0x0000000603037217 */ /* 0x000fe40007800200 */
[----:B------:R-:W-:Y:S02]  /*e3e0*/  IMNMX R5, R5, R7, PT ;  /* 0x0000000705057217 */ /* 0x000fe40003800200 */
.L_x_419:
[----:B--2---:R-:W1:Y:S02]  /*e3f0*/  SHFL.IDX PT, R8, R9, 0x1, 0x1c1f ;  /* 0x003c1f0009087f89 */ /* 0x004e6400000e0000 */
[----:B-1----:R-:W-:Y:S01]  /*e400*/  IMAD.IADD R7, R10, 0x1, R8 ;  /* 0x000000010a077824 */ /* 0x002fe200078e0208 */
[----:B------:R-:W-:-:S04]  /*e410*/  IADD3 R6, R12, R8, RZ ;  /* 0x000000080c067210 */ /* 0x000fc80007ffe0ff */
        /* <DEDUP_REMOVED lines=13> */
.L_x_425:
[----:B------:R-:W-:-:S04]  /*e4f0*/  MOV R14, c[0x0][0x32c] ;  /* 0x0000cb00000e7a02 */ /* 0x000fc80000000f00 */
[----:B------:R-:W-:-:S13]  /*e500*/  ISETP.NE.AND P0, PT, R14, 0x1, PT ;  /* 0x000000010e00780c */ /* 0x000fda0003f05270 */
[----:B------:R-:W-:-:S05]  /*e510*/  @P0 IMAD.HI.U32 R14, R8, c[0x0][0x330], RZ ;  /* 0x0000cc00080e0a27 */ /* 0x000fca00078e00ff */
[----:B------:R-:W-:Y:S02]  /*e520*/  @P0 SHF.R.U32.HI R8, RZ, c[0x0][0x334], R14 ;  /* 0x0000cd00ff080a19 */ /* 0x000fe4000001160e */
.L_x_426:
[----:B------:R-:W-:Y:S05]  /*e530*/  BSYNC B0 ;  /* 0x0000000000007941 */ /* 0x000fea0003800000 */
.L_x_424:
[----:B------:R-:W-:-:S05]  /*e540*/  IMAD R8, R8, c[0x0][0x32c], R13 ;  /* 0x0000cb0008087a24 */ /* 0x000fca00078e020d */
[----:B------:R-:W-:Y:S02]  /*e550*/  IADD3 R14, R8, c[0x0][0x32c], RZ ;  /* 0x0000cb00080e7a10 */ /* 0x000fe40007ffe0ff */
[----:B------:R-:W-:Y:S02]  /*e560*/  IMNMX R6, R6, R8, !PT ;  /* 0x0000000806067217 */ /* 0x000fe40007800200 */
[----:B------:R-:W-:Y:S02]  /*e570*/  IMNMX R7, R7, R14, PT ;  /* 0x0000000e07077217 */ /* 0x000fe40003800200 */
.L_x_423:
[C---:B------:R-:W-:Y:S01]  /*e580*/  ISETP.GE.AND P0, PT, R84.reuse, 0x9, PT ;  /* 0x000000095400780c */ /* 0x040fe20003f06270 */
[----:B------:R-:W1:Y:S01]  /*e590*/  SHFL.IDX PT, R8, R9, 0x2, 0x1c1f ;  /* 0x005c1f0009087f89 */ /* 0x000e6200000e0000 */
[----:B------:R-:W-:Y:S02]  /*e5a0*/  ISETP.GE.AND P1, PT, R84, 0x2, PT ;  /* 0x000000025400780c */ /* 0x000fe40003f26270 */
[----:B------:R-:W-:Y:S02]  /*e5b0*/  P2R R28, PR, RZ, 0x1 ;  /* 0x00000001ff1c7803 */ /* 0x000fe40000000000 */
[----:B------:R-:W-:-:S02]  /*e5c0*/  ISETP.GT.AND P0, PT, R3, 0x8, !P0 ;  /* 0x000000080300780c */ /* 0x000fc40004704270 */
[----:B------:R-:W-:Y:S02]  /*e5d0*/  P2R R29, PR, RZ, 0x2 ;  /* 0x00000002ff1d7803 */ /* 0x000fe40000000000 */
[----:B------:R-:W-:Y:S02]  /*e5e0*/  ISETP.LT.OR P0, PT, R5, 0x9, P0 ;  /* 0x000000090500780c */ /* 0x000fe40000701670 */
[----:B------:R-:W-:Y:S02]  /*e5f0*/  ISETP.GT.AND P1, PT, R3, 0x1, !P1 ;  /* 0x000000010300780c */ /* 0x000fe40004f24270 */
[----:B------:R-:W-:Y:S02]  /*e600*/  ISETP.GE.AND P2, PT, R84, 0xa, PT ;  /* 0x0000000a5400780c */ /* 0x000fe40003f46270 */
[----:B------:R-:W-:Y:S02]  /*e610*/  FSEL R36, R92, -INF , !P0 ;  /* 0xff8000005c247808 */ /* 0x000fe40004000000 */
[----:B------:R-:W-:-:S02]  /*e620*/  ISETP.LT.OR P1, PT, R5, 0x2, P1 ;  /* 0x000000020500780c */ /* 0x000fc40000f21670 */
[----:B------:R-:W-:Y:S02]  /*e630*/  ISETP.GT.AND P0, PT, R3, 0x9, !P2 ;  /* 0x000000090300780c */ /* 0x000fe40005704270 */
[----:B------:R-:W-:Y:S02]  /*e640*/  FSEL R35, R97, -INF , !P1 ;  /* 0xff80000061237808 */ /* 0x000fe40004800000 */
        /* <DEDUP_REMOVED lines=10> */
[----:B------:R-:W-:Y:S02]  /*e6f0*/  ISETP.LT.OR P0, PT, R5, 0x12, P0 ;  /* 0x000000120500780c */ /* 0x000fe40000701670 */
        /* <DEDUP_REMOVED lines=48> */
[C---:B------:R-:W-:Y:S02]  /*ea00*/  ISETP.GE.AND P6, PT, R84.reuse, 0x41, PT ;  /* 0x000000415400780c */ /* 0x040fe40003fc6270 */
[----:B------:R-:W-:Y:S02]  /*ea10*/  ISETP.LT.OR P0, PT, R5, 0x3a, P0 ;  /* 0x0000003a0500780c */ /* 0x000fe40000701670 */
[----:B------:R-:W-:Y:S02]  /*ea20*/  ISETP.GE.AND P4, PT, R84, 0x42, PT ;  /* 0x000000425400780c */ /* 0x000fe40003f86270 */
        /* <DEDUP_REMOVED lines=13> */
[----:B------:R-:W-:-:S02]  /*eb00*/  ISETP.LT.OR P0, PT, R5, 0x49, P0 ;  /* 0x000000490500780c */ /* 0x000fc40000701670 */
[----:B------:R-:W-:Y:S02]  /*eb10*/  P2R R14, PR, RZ, 0x2 ;  /* 0x00000002ff0e7803 */ /* 0x000fe40000000000 */
[----:B------:R-:W-:Y:S02]  /*eb20*/  FSEL R186, R56, -INF , !P0 ;  /* 0xff80000038ba7808 */ /* 0x000fe40004000000 */
[----:B------:R-:W-:-:S04]  /*eb30*/  ISETP.GT.AND P0, PT, R3, 0x49, !P2 ;  /* 0x000000490300780c */ /* 0x000fc80005704270 */
        /* <DEDUP_REMOVED lines=26> */
[----:B------:R-:W-:Y:S02]  /*ece0*/  ISETP.GE.AND P0, PT, R236, 0x1, PT ;  /* 0x00000001ec00780c */ /* 0x000fe40003f06270 */
[----:B------:R-:W-:-:S11]  /*ecf0*/  IMNMX R5, R5, R11, PT ;  /* 0x0000000b05057217 */ /* 0x000fd60003800200 */
        /* <DEDUP_REMOVED lines=12> */
.L_x_429:
[----:B------:R-:W-:-:S04]  /*edc0*/  MOV R30, c[0x0][0x32c] ;  /* 0x0000cb00001e7a02 */ /* 0x000fc80000000f00 */
[----:B------:R-:W-:-:S13]  /*edd0*/  ISETP.NE.AND P0, PT, R30, 0x1, PT ;  /* 0x000000011e00780c */ /* 0x000fda0003f05270 */
[----:B------:R-:W-:-:S05]  /*ede0*/  @P0 IMAD.HI.U32 R30, R8, c[0x0][0x330], RZ ;  /* 0x0000cc00081e0a27 */ /* 0x000fca00078e00ff */
[----:B------:R-:W-:Y:S02]  /*edf0*/  @P0 SHF.R.U32.HI R8, RZ, c[0x0][0x334], R30 ;  /* 0x0000cd00ff080a19 */ /* 0x000fe4000001161e */
.L_x_430:
[----:B------:R-:W-:Y:S05]  /*ee00*/  BSYNC B0 ;  /* 0x0000000000007941 */ /* 0x000fea0003800000 */
.L_x_428:
[----:B------:R-:W-:-:S05]  /*ee10*/  IMAD R8, R8, c[0x0][0x32c], R13 ;  /* 0x0000cb0008087a24 */ /* 0x000fca00078e020d */
[----:B------:R-:W-:Y:S02]  /*ee20*/  IADD3 R30, R8, c[0x0][0x32c], RZ ;  /* 0x0000cb00081e7a10 */ /* 0x000fe40007ffe0ff */
[----:B------:R-:W-:Y:S02]  /*ee30*/  IMNMX R3, R3, R8, !PT ;  /* 0x0000000803037217 */ /* 0x000fe40007800200 */
[----:B------:R-:W-:Y:S02]  /*ee40*/  IMNMX R5, R5, R30, PT ;  /* 0x0000001e05057217 */ /* 0x000fe40003800200 */
.L_x_427:
        /* <DEDUP_REMOVED lines=201> */
.L_x_433:
[----:B------:R-:W-:-:S04]  /*fae0*/  MOV R7, c[0x0][0x32c] ;  /* 0x0000cb0000077a02 */ /* 0x000fc80000000f00 */
[----:B------:R-:W-:-:S13]  /*faf0*/  ISETP.NE.AND P0, PT, R7, 0x1, PT ;  /* 0x000000010700780c */ /* 0x000fda0003f05270 */
[----:B------:R-:W-:-:S05]  /*fb00*/  @P0 IMAD.HI.U32 R7, R6, c[0x0][0x330], RZ ;  /* 0x0000cc0006070a27 */ /* 0x000fca00078e00ff */
[----:B------:R-:W-:Y:S02]  /*fb10*/  @P0 SHF.R.U32.HI R6, RZ, c[0x0][0x334], R7 ;  /* 0x0000cd00ff060a19 */ /* 0x000fe40000011607 */
.L_x_434:
[----:B------:R-:W-:Y:S05]  /*fb20*/  BSYNC B0 ;  /* 0x0000000000007941 */ /* 0x000fea0003800000 */
.L_x_432:
[----:B------:R-:W-:-:S05]  /*fb30*/  IMAD R6, R6, c[0x0][0x32c], R13 ;  /* 0x0000cb0006067a24 */ /* 0x000fca00078e020d */
[----:B------:R-:W-:Y:S02]  /*fb40*/  IADD3 R7, R6, c[0x0][0x32c], RZ ;  /* 0x0000cb0006077a10 */ /* 0x000fe40007ffe0ff */
[----:B------:R-:W-:Y:S02]  /*fb50*/  IMNMX R3, R3, R6, !PT ;  /* 0x0000000603037217 */ /* 0x000fe40007800200 */
[----:B------:R-:W-:Y:S02]  /*fb60*/  IMNMX R5, R5, R7, PT ;  /* 0x0000000705057217 */ /* 0x000fe40003800200 */
.L_x_431:
[----:B------:R-:W-:Y:S01]  /*fb70*/  ISETP.NE.AND P0, PT, R28, RZ, PT ;  /* 0x000000ff1c00720c */ /* 0x000fe20003f05270 */
[----:B------:R-:W-:Y:S01]  /*fb80*/  STL [R1+0x80], R222 ;  /* 0x000080de01007387 */ /* 0x000fe20000100800 */
[----:B------:R-:W-:Y:S01]  /*fb90*/  FMNMX.FTZ R125, R34, R37, !PT ;  /* 0x00000025227d7209 */ /* 0x000fe20007810000 */
[----:B------:R-:W-:Y:S01]  /*fba0*/  IMAD.SHL.U32 R213, R0, 0x2, RZ ;  /* 0x0000000200d57824 */ /* 0x000fe200078e00ff */
[----:B------:R-:W-:Y:S01]  /*fbb0*/  ISETP.GT.AND P0, PT, R3, 0x8, !P0 ;  /* 0x000000080300780c */ /* 0x000fe20004704270 */
[----:B------:R-:W-:Y:S01]  /*fbc0*/  STL [R1+0x7c], R221 ;  /* 0x00007cdd01007387 */ /* 0x000fe20000100800 */
[----:B------:R-:W-:Y:S01]  /*fbd0*/  FMNMX.FTZ R125, R40, R125, !PT ;  /* 0x0000007d287d7209 */ /* 0x000fe20007810000 */
[--C-:B------:R-:W-:Y:S01]  /*fbe0*/  IMAD R214, R4, 0x2, R213.reuse ;  /* 0x0000000204d67824 */ /* 0x100fe200078e02d5 */
[----:B------:R-:W-:Y:S01]  /*fbf0*/  ISETP.LT.OR P0, PT, R5, 0x9, P0 ;  /* 0x000000090500780c */ /* 0x000fe20000701670 */
[----:B------:R-:W-:Y:S01]  /*fc00*/  STL [R1+0x78], R220 ;  /* 0x000078dc01007387 */ /* 0x000fe20000100800 */
[----:B------:R-:W-:Y:S01]  /*fc10*/  FMNMX.FTZ R125, R42, R125, !PT ;  /* 0x0000007d2a7d7209 */ /* 0x000fe20007810000 */
[----:B------:R-:W-:Y:S01]  /*fc20*/  IMAD R216, R2, 0x2, R213 ;  /* 0x0000000202d87824 */ /* 0x000fe200078e02d5 */
[----:B------:R-:W-:Y:S01]  /*fc30*/  FSEL R110, R162, -INF , !P0 ;  /* 0xff800000a26e7808 */ /* 0x000fe20004000000 */
[----:B------:R-:W-:Y:S01]  /*fc40*/  STL [R1+0x74], R219 ;  /* 0x000074db01007387 */ /* 0x000fe20000100800 */
[----:B------:R-:W-:-:S02]  /*fc50*/  ISETP.NE.AND P0, PT, R27, RZ, PT ;  /* 0x000000ff1b00720c */ /* 0x000fc40003f05270 */
[----:B------:R-:W-:Y:S01]  /*fc60*/  FMNMX.FTZ R125, R46, R125, !PT ;  /* 0x0000007d2e7d7209 */ /* 0x000fe20007810000 */
[----:B------:R-:W-:Y:S01]  /*fc70*/  STL [R1+0x70], R218 ;  /* 0x000070da01007387 */ /* 0x000fe20000100800 */
[----:B------:R-:W-:Y:S02]  /*fc80*/  ISETP.GT.AND P0, PT, R3, 0x9, !P0 ;  /* 0x000000090300780c */ /* 0x000fe40004704270 */
[----:B------:R-:W-:Y:S01]  /*fc90*/  FMNMX.FTZ R125, R48, R125, !PT ;  /* 0x0000007d307d7209 */ /* 0x000fe20007810000 */
[----:B------:R-:W-:Y:S01]  /*fca0*/  STL [R1+0x6c], R217 ;  /* 0x00006cd901007387 */ /* 0x000fe20000100800 */
[----:B------:R-:W-:Y:S02]  /*fcb0*/  ISETP.LT.OR P0, PT, R5, 0xa, P0 ;  /* 0x0000000a0500780c */ /* 0x000fe40000701670 */
[----:B------:R-:W-:Y:S01]  /*fcc0*/  FMNMX.FTZ R125, R49, R125, !PT ;  /* 0x0000007d317d7209 */ /* 0x000fe20007810000 */
[----:B------:R-:W-:Y:S01]  /*fcd0*/  STL [R1+0x68], R212 ;  /* 0x000068d401007387 */ /* 0x000fe20000100800 */
        /* <DEDUP_REMOVED lines=10> */
[----:B------:R-:W-:Y:S01]  /*fd80*/  FSEL R112, R158, -INF , !P0 ;  /* 0xff8000009e707808 */ /* 0x000fe20004000000 */
[----:B------:R-:W-:Y:S01]  /*fd90*/  LDSM.16.MT88.4 R84, [R214+0x900] ;  /* 0x00090000d654783b */ /* 0x000fe20000004200 */
[----:B------:R-:W-:Y:S02]  /*fda0*/  ISETP.NE.AND P0, PT, R25, RZ, PT ;  /* 0x000000ff1900720c */ /* 0x000fe40003f05270 */
[----:B------:R-:W-:Y:S01]  /*fdb0*/  FMNMX.FTZ R125, R61, R125, !PT ;  /* 0x0000007d3d7d7209 */ /* 0x000fe20007810000 */
[----:B------:R-:W-:Y:S01]  /*fdc0*/  LDSM.16.MT88.4 R80, [R213+0x900] ;  /* 0x00090000d550783b */ /* 0x000fe20000004200 */
[----:B------:R-:W-:Y:S02]  /*fdd0*/  ISETP.GT.AND P0, PT, R3, 0x11, !P0 ;  /* 0x000000110300780c */ /* 0x000fe40004704270 */
[----:B------:R-:W-:Y:S01]  /*fde0*/  FMNMX.FTZ R125, R69, R125, !PT ;  /* 0x0000007d457d7209 */ /* 0x000fe20007810000 */
[----:B------:R-:W-:Y:S01]  /*fdf0*/  LDSM.16.MT88.4 R76, [R216+0x900] ;  /* 0x00090000d84c783b */ /* 0x000fe20000004200 */
[----:B------:R-:W-:-:S02]  /*fe00*/  ISETP.LT.OR P0, PT, R5, 0x12, P0 ;  /* 0x000000120500780c */ /* 0x000fc40000701670 */
[----:B------:R-:W-:Y:S01]  /*fe10*/  FMNMX.FTZ R125, R168, R125, !PT ;  /* 0x0000007da87d7209 */ /* 0x000fe20007810000 */
[----:B------:R-:W-:Y:S01]  /*fe20*/  LDSM.16.MT88.4 R64, [R213+0x1100] ;  /* 0x00110000d540783b */ /* 0x000fe20000004200 */
        /* <DEDUP_REMOVED lines=8> */
[----:B------:R-:W-:Y:S02]  /*feb0*/  ISETP.NE.AND P0, PT, R23, RZ, PT ;  /* 0x000000ff1700720c */ /* 0x000fe40003f05270 */
[----:B------:R-:W-:Y:S02]  /*fec0*/  FMNMX.FTZ R126, R33, R35, !PT ;  /* 0x00000023217e7209 */ /* 0x000fe40007810000 */
[----:B------:R-:W-:-:S02]  /*fed0*/  ISETP.GT.AND P0, PT, R3, 0x19, !P0 ;  /* 0x000000190300780c */ /* 0x000fc40004704270 */
[----:B------:R-:W-:Y:S02]  /*fee0*/  FMNMX.FTZ R126, R36, R126, !PT ;  /* 0x0000007e247e7209 */ /* 0x000fe40007810000 */
[----:B------:R-:W-:Y:S02]  /*fef0*/  ISETP.LT.OR P0, PT, R5, 0x1a, P0 ;  /* 0x0000001a0500780c */ /* 0x000fe40000701670 */
[----:B------:R-:W-:Y:S02]  /*ff00*/  FMNMX.FTZ R126, R38, R126, !PT ;  /* 0x0000007e267e7209 */ /* 0x000fe40007810000 */
[----:B------:R-:W-:Y:S02]  /*ff10*/  FSEL R117, R127, -INF , !P0 ;  /* 0xff8000007f757808 */ /* 0x000fe40004000000 */
[----:B------:R-:W-:Y:S02]  /*ff20*/  ISETP.NE.AND P0, PT, R22, RZ, PT ;  /* 0x000000ff1600720c */ /* 0x000fe40003f05270 */
[----:B------:R-:W-:-:S02]  /*ff30*/  FMNMX.FTZ R126, R39, R126, !PT ;  /* 0x0000007e277e7209 */ /* 0x000fc40007810000 */
[----:B------:R-:W-:Y:S02]  /*ff40*/  ISETP.GT.AND P0, PT, R3, 0x20, !P0 ;  /* 0x000000200300780c */ /* 0x000fe40004704270 */
[----:B------:R-:W-:Y:S02]  /*ff50*/  FMNMX.FTZ R126, R43, R126, !PT ;  /* 0x0000007e2b7e7209 */ /* 0x000fe40007810000 */
[----:B------:R-:W-:Y:S02]  /*ff60*/  ISETP.LT.OR P0, PT, R5, 0x21, P0 ;  /* 0x000000210500780c */ /* 0x000fe40000701670 */
[----:B------:R-:W-:Y:S02]  /*ff70*/  FMNMX.FTZ R126, R44, R126, !PT ;  /* 0x0000007e2c7e7209 */ /* 0x000fe40007810000 */
[----:B------:R-:W-:Y:S02]  /*ff80*/  FSEL R127, R154, -INF , !P0 ;  /* 0xff8000009a7f7808 */ /* 0x000fe40004000000 */
[----:B------:R-:W-:-:S02]  /*ff90*/  FMNMX.FTZ R126, R45, R126, !PT ;  /* 0x0000007e2d7e7209 */ /* 0x000fc40007810000 */
[----:B------:R-:W-:Y:S02]  /*ffa0*/  ISETP.NE.AND P0, PT, R21, RZ, PT ;  /* 0x000000ff1500720c */ /* 0x000fe40003f05270 */
[----:B------:R-:W-:Y:S02]  /*ffb0*/  FMNMX.FTZ R126, R47, R126, !PT ;  /* 0x0000007e2f7e7209 */ /* 0x000fe40007810000 */
[----:B------:R-:W-:Y:S02]  /*ffc0*/  ISETP.GT.AND P0, PT, R3, 0x21, !P0 ;  /* 0x000000210300780c */ /* 0x000fe40004704270 */
[----:B------:R-:W-:Y:S02]  /*ffd0*/  FMNMX.FTZ R126, R92, R126, !PT ;  /* 0x0000007e5c7e7209 */ /* 0x000fe40007810000 */
[----:B------:R-:W-:Y:S02]  /*ffe0*/  ISETP.LT.OR P0, PT, R5, 0x22, P0 ;  /* 0x000000220500780c */ /* 0x000fe40000701670 */
[----:B------:R-:W-:-:S02]  /*fff0*/  FMNMX.FTZ R126, R104, R126, !PT ;  /* 0x0000007e687e7209 */ /* 0x000fc40007810000 */
[----:B------:R-:W-:Y:S02]  /*10000*/  FSEL R128, R155, -INF , !P0 ;  /* 0xff8000009b807808 */ /* 0x000fe40004000000 */
        /* <DEDUP_REMOVED lines=21> */
[----:B------:R-:W-:Y:S02]  /*10160*/  FMNMX.FTZ R126, R211, R126, !PT ;  /* 0x0000007ed37e7209 */ /* 0x000fe40007810000 */
[----:B------:R-:W-:-:S02]  /*10170*/  ISETP.NE.AND P0, PT, R17, RZ, PT ;  /* 0x000000ff1100720c */ /* 0x000fc40003f05270 */
[----:B------:R-:W-:Y:S02]  /*10180*/  FMNMX.FTZ R126, R210, R126, !PT ;  /* 0x0000007ed27e7209 */ /* 0x000fe40007810000 */
[----:B------:R-:W-:Y:S02]  /*10190*/  ISETP.GT.AND P0, PT, R3, 0x31, !P0 ;  /* 0x000000310300780c */ /* 0x000fe40004704270 */
[----:B------:R-:W-:Y:S02]  /*101a0*/  FMNMX.FTZ R126, R208, R126, !PT ;  /* 0x0000007ed07e7209 */ /* 0x000fe40007810000 */
[----:B------:R-:W-:Y:S02]  /*101b0*/  ISETP.LT.OR P0, PT, R5, 0x32, P0 ;  /* 0x000000320500780c */ /* 0x000fe40000701670 */
[----:B------:R-:W-:Y:S02]  /*101c0*/  FMNMX.FTZ R126, R207, R126, !PT ;  /* 0x0000007ecf7e7209 */ /* 0x000fe40007810000 */
[----:B------:R-:W-:-:S02]  /*101d0*/  FSEL R157, R147, -INF , !P0 ;  /* 0xff800000939d7808 */ /* 0x000fc40004000000 */
[----:B------:R-:W-:Y:S01]  /*101e0*/  ISETP.NE.AND P0, PT, R16, RZ, PT ;  /* 0x000000ff1000720c */ /* 0x000fe20003f05270 */
[----:B------:R-:W1:Y:S01]  /*101f0*/  SHFL.BFLY PT, R6, R126, 0x2, 0x1f ;  /* 0x0c401f007e067f89 */ /* 0x000e6200000e0000 */
        /* <DEDUP_REMOVED lines=13> */
[----:B------:R-:W-:Y:S02]  /*102d0*/  ISETP.GT.AND P0, PT, R3, 0x40, !P6 ;  /* 0x000000400300780c */ /* 0x000fe40007704270 */
[----:B-1----:R-:W-:Y:S02]  /*102e0*/  FMNMX.FTZ R126, R126, R6, !PT ;  /* 0x000000067e7e7209 */ /* 0x002fe40007810000 */
[----:B------:R-:W-:Y:S02]  /*102f0*/  ISETP.LT.OR P0, PT, R5, 0x41, P0 ;  /* 0x000000410500780c */ /* 0x000fe40000701670 */
[----:B------:R-:W-:Y:S01]  /*10300*/  FMNMX.FTZ R125, R201, R125, !PT ;  /* 0x0000007dc97d7209 */ /* 0x000fe20007810000 */
[----:B------:R-:W1:Y:S01]  /*10310*/  SHFL.BFLY PT, R6, R126, 0x1, 0x1f ;  /* 0x0c201f007e067f89 */ /* 0x000e6200000e0000 */
[----:B------:R-:W-:-:S02]  /*10320*/  FSEL R162, R134, -INF , !P0 ;  /* 0xff80000086a27808 */ /* 0x000fc40004000000 */
[----:B------:R-:W-:Y:S02]  /*10330*/  ISETP.GT.AND P0, PT, R3, 0x41, !P4 ;  /* 0x000000410300780c */ /* 0x000fe40006704270 */
[----:B------:R-:W-:Y:S02]  /*10340*/  FMNMX.FTZ R125, R204, R125, !PT ;  /* 0x0000007dcc7d7209 */ /* 0x000fe40007810000 */
[----:B------:R-:W-:Y:S02]  /*10350*/  ISETP.LT.OR P0, PT, R5, 0x42, P0 ;  /* 0x000000420500780c */ /* 0x000fe40000701670 */
[----:B------:R-:W-:Y:S02]  /*10360*/  ISETP.NE.AND P6, PT, R29, RZ, PT ;  /* 0x000000ff1d00720c */ /* 0x000fe40003fc5270 */
[----:B------:R-:W-:Y:S02]  /*10370*/  FSEL R163, R135, -INF , !P0 ;  /* 0xff80000087a37808 */ /* 0x000fe40004000000 */
[----:B------:R-:W-:-:S02]  /*10380*/  ISETP.GT.AND P0, PT, R3, 0x48, !P3 ;  /* 0x000000480300780c */ /* 0x000fc40005f04270 */
[----:B------:R-:W-:Y:S02]  /*10390*/  FMNMX.FTZ R9, R57, R68, !PT ;  /* 0x0000004439097209 */ /* 0x000fe40007810000 */
[----:B------:R-:W-:Y:S02]  /*103a0*/  ISETP.LT.OR P0, PT, R5, 0x49, P0 ;  /* 0x000000490500780c */ /* 0x000fe40000701670 */
[----:B------:R-:W-:Y:S02]  /*103b0*/  LEA R215, R2, R214, 0x1 ;  /* 0x000000d602d77211 */ /* 0x000fe400078e08ff */
[----:B------:R-:W-:Y:S02]  /*103c0*/  FSEL R189, R122, -INF , !P0 ;  /* 0xff8000007abd7808 */ /* 0x000fe40004000000 */
[----:B------:R-:W-:Y:S01]  /*103d0*/  ISETP.GT.AND P0, PT, R3, 0x49, !P2 ;  /* 0x000000490300780c */ /* 0x000fe20005704270 */
[----:B------:R-:W-:Y:S01]  /*103e0*/  LDSM.16.MT88.4 R100, [R215+0x100] ;  /* 0x00010000d764783b */ /* 0x000fe20000004200 */
[----:B-1----:R-:W-:-:S02]  /*103f0*/  FMNMX.FTZ R126, R126, R6, !PT ;  /* 0x000000067e7e7209 */ /* 0x002fc40007810000 */
[----:B------:R-:W-:Y:S01]  /*10400*/  ISETP.LT.OR P0, PT, R5, 0x4a, P0 ;  /* 0x0000004a0500780c */ /* 0x000fe20000701670 */
[----:B------:R-:W1:Y:S01]  /*10410*/  SHFL.BFLY PT, R6, R125, 0x2, 0x1f ;  /* 0x0c401f007d067f89 */ /* 0x000e6200000e0000 */
[----:B------:R-:W-:Y:S01]  /*10420*/  ISETP.NE.AND P3, PT, R32, RZ, PT ;  /* 0x000000ff2000720c */ /* 0x000fe20003f65270 */
[----:B------:R-:W-:Y:S01]  /*10430*/  FMUL.FTZ R7, R126, c[0x0][0x2d0] ;  /* 0x0000b4007e077a20 */ /* 0x000fe20000410000 */
[----:B------:R-:W-:Y:S02]  /*10440*/  FSEL R190, R123, -INF , !P0 ;  /* 0xff8000007bbe7808 */ /* 0x000fe40004000000 */
[----:B------:R-:W-:Y:S02]  /*10450*/  ISETP.GT.AND P0, PT, R3, 0x1, !P6 ;  /* 0x000000010300780c */ /* 0x000fe40007704270 */
[----:B------:R-:W-:Y:S02]  /*10460*/  ISETP.NE.AND P6, PT, R14, RZ, PT ;  /* 0x000000ff0e00720c */ /* 0x000fe40003fc5270 */
[----:B------:R-:W-:-:S02]  /*10470*/  ISETP.LT.OR P0, PT, R5, 0x2, P0 ;  /* 0x000000020500780c */ /* 0x000fc40000701670 */
[----:B------:R-:W-:Y:S02]  /*10480*/  ISETP.GT.AND P2, PT, R3, 0x50, !P6 ;  /* 0x000000500300780c */ /* 0x000fe40007744270 */
[----:B------:R-:W-:Y:S02]  /*10490*/  FSEL R106, R167, -INF , !P0 ;  /* 0xff800000a76a7808 */ /* 0x000fe40004000000 */
[----:B------:R-:W-:Y:S02]  /*104a0*/  ISETP.GT.AND P0, PT, R3, RZ, !P1 ;  /* 0x000000ff0300720c */ /* 0x000fe40004f04270 */
[----:B------:R-:W-:Y:S02]  /*104b0*/  ISETP.NE.AND P4, PT, R31, RZ, PT ;  /* 0x000000ff1f00720c */ /* 0x000fe40003f85270 */
[----:B------:R-:W-:Y:S02]  /*104c0*/  ISETP.LT.OR P0, PT, R5, 0x1, P0 ;  /* 0x000000010500780c */ /* 0x000fe40000701670 */
[----:B------:R-:W-:-:S02]  /*104d0*/  ISETP.NE.AND P6, PT, R41, RZ, PT ;  /* 0x000000ff2900720c */ /* 0x000fc40003fc5270 */
[----:B------:R-:W-:Y:S02]  /*104e0*/  FSEL R105, R166, -INF , !P0 ;  /* 0xff800000a6697808 */ /* 0x000fe40004000000 */
[----:B------:R-:W-:Y:S02]  /*104f0*/  FSETP.NEU.FTZ.AND P0, PT, R126, -INF , PT ;  /* 0xff8000007e00780b */ /* 0x000fe40003f1d000 */
[----:B-1----:R-:W-:Y:S02]  /*10500*/  FMNMX.FTZ R125, R125, R6, !PT ;  /* 0x000000067d7d7209 */ /* 0x002fe40007810000 */
[----:B------:R-:W-:Y:S02]  /*10510*/  FSEL R7, R7, RZ, P0 ;  /* 0x000000ff07077208 */ /* 0x000fe40000000000 */
[----:B------:R-:W-:Y:S01]  /*10520*/  FMNMX.FTZ R10, R105, R106, !PT ;  /* 0x0000006a690a7209 */ /* 0x000fe20007810000 */
[----:B------:R-:W1:Y:S01]  /*10530*/  SHFL.BFLY PT, R6, R125, 0x1, 0x1f ;  /* 0x0c201f007d067f89 */ /* 0x000e6200000e0000 */
[----:B------:R-:W-:Y:S01]  /*10540*/  ISETP.GT.AND P1, PT, R3, 0x51, !P3 ;  /* 0x000000510300780c */ /* 0x000fe20005f24270 */
[----:B------:R-:W-:Y:S01]  /*10550*/  FFMA.FTZ R8, R33, c[0x0][0x2d0], -R7 ;  /* 0x0000b40021087a23 */ /* 0x000fe20000010807 */
[----:B------:R-:W-:-:S03]  /*10560*/  ISETP.GT.AND P3, PT, R3, 0x59, !P6 ;  /* 0x000000590300780c */ /* 0x000fc60007764270 */
[----:B------:R2:W-:Y:S02]  /*10570*/  MUFU.EX2 R166, R8 ;  /* 0x0000000800a67308 */ /* 0x0005e40000000800 */
[----:B--2---:R-:W-:Y:S01]  /*10580*/  FFMA.FTZ R8, R35, c[0x0][0x2d0], -R7 ;  /* 0x0000b40023087a23 */ /* 0x004fe20000010807 */
[----:B-1----:R-:W-:-:S05]  /*10590*/  FMNMX.FTZ R125, R125, R6, !PT ;  /* 0x000000067d7d7209 */ /* 0x002fca0007810000 */
[----:B------:R1:W2:Y:S01]  /*105a0*/  MUFU.EX2 R246, R8 ;  /* 0x0000000800f67308 */ /* 0x0002a20000000800 */
[C---:B------:R-:W-:Y:S01]  /*105b0*/  FSETP.NEU.FTZ.AND P0, PT, R125.reuse, -INF , PT ;  /* 0xff8000007d00780b */ /* 0x040fe20003f1d000 */
[----:B------:R-:W-:-:S05]  /*105c0*/  FMUL.FTZ R6, R125, c[0x0][0x2d0] ;  /* 0x0000b4007d067a20 */ /* 0x000fca0000410000 */
[----:B------:R-:W-:Y:S02]  /*105d0*/  FSEL R6, R6, RZ, P0 ;  /* 0x000000ff06067208 */ /* 0x000fe40000000000 */
[----:B------:R-:W-:Y:S01]  /*105e0*/  ISETP.GT.AND P0, PT, R3, 0x58, !P4 ;  /* 0x000000580300780c */ /* 0x000fe20006704270 */
[--C-:B------:R-:W-:Y:S01]  /*105f0*/  FFMA.FTZ R3, R47, c[0x0][0x2d0], -R7.reuse ;  /* 0x0000b4002f037a23 */ /* 0x100fe20000010807 */
[C---:B------:R-:W-:Y:S02]  /*10600*/  ISETP.LT.OR P4, PT, R5.reuse, 0x51, P2 ;  /* 0x000000510500780c */ /* 0x040fe40001781670 */
[C---:B------:R-:W-:Y:S01]  /*10610*/  ISETP.LT.OR P2, PT, R5.reuse, 0x52, P1 ;  /* 0x000000520500780c */ /* 0x040fe20000f41670 */
[----:B------:R3:W-:Y:S01]  /*10620*/  MUFU.EX2 R219, R3 ;  /* 0x0000000300db7308 */ /* 0x0007e20000000800 */
[----:B-1----:R-:W-:Y:S01]  /*10630*/  FFMA.FTZ R8, R36, c[0x0][0x2d0], -R7 ;  /* 0x0000b40024087a23 */ /* 0x002fe20000010807 */
[----:B------:R-:W-:Y:S02]  /*10640*/  FSEL R184, R198, -INF , !P4 ;  /* 0xff800000c6b87808 */ /* 0x000fe40006000000 */
[----:B------:R-:W-:-:S02]  /*10650*/  ISETP.LT.OR P1, PT, R5, 0x59, P0 ;  /* 0x000000590500780c */ /* 0x000fc40000721670 */
[----:B------:R-:W-:Y:S02]  /*10660*/  FSEL R182, R199, -INF , !P2 ;  /* 0xff800000c7b67808 */ /* 0x000fe40005000000 */
[----:B------:R1:W-:Y:S01]  /*10670*/  MUFU.EX2 R212, R8 ;  /* 0x0000000800d47308 */ /* 0x0003e20000000800 */
[----:B------:R-:W-:Y:S02]  /*10680*/  ISETP.LT.OR P0, PT, R5, 0x5a, P3 ;  /* 0x0000005a0500780c */ /* 0x000fe40001f01670 */
[----:B------:R-:W-:Y:S02]  /*10690*/  FSEL R183, R194, -INF , !P1 ;  /* 0xff800000c2b77808 */ /* 0x000fe40004800000 */
[----:B------:R-:W-:Y:S02]  /*106a0*/  FSEL R181, R195, -INF , !P0 ;  /* 0xff800000c3b57808 */ /* 0x000fe40004000000 */
[----:B--2---:R-:W-:Y:S01]  /*106b0*/  F2FP.BF16.PACK_AB R12, R246, R166 ;  /* 0x000000a6f60c723e */ /* 0x004fe200000010ff */
[----:B---3--:R-:W-:-:S04]  /*106c0*/  FFMA.FTZ R3, R46, c[0x0][0x2d0], -R6 ;  /* 0x0000b4002e037a23 */ /* 0x008fc80000010806 */
[----:B------:R-:W-:Y:S01]  /*106d0*/  MUFU.EX2 R236, R3 ;  /* 0x0000000300ec7308 */ /* 0x000fe20000000800 */
[----:B-1----:R-:W-:Y:S01]  /*106e0*/  FMNMX.FTZ R8, R108, R9, !PT ;  /* 0x000000096c087209 */ /* 0x002fe20007810000 */
[----:B------:R-:W-:-:S03]  /*106f0*/  FFMA.FTZ R9, R38, c[0x0][0x2d0], -R7 ;  /* 0x0000b40026097a23 */ /* 0x000fc60000010807 */
[----:B------:R-:W-:-:S03]  /*10700*/  FMNMX.FTZ R8, R111, R8, !PT ;  /* 0x000000086f087209 */ /* 0x000fc60007810000 */
[----:B------:R1:W2:Y:S01]  /*10710*/  MUFU.EX2 R167, R9 ;  /* 0x0000000900a77308 */ /* 0x0002a20000000800 */
[----:B------:R-:W-:-:S04]  /*10720*/  FMNMX.FTZ R8, R114, R8, !PT ;  /* 0x0000000872087209 */ /* 0x000fc80007810000 */
[----:B------:R-:W-:Y:S01]  /*10730*/  FMNMX.FTZ R8, R115, R8, !PT ;  /* 0x0000000873087209 */ /* 0x000fe20007810000 */
[----:B-1----:R-:W-:Y:S01]  /*10740*/  FFMA.FTZ R9, R39, c[0x0][0x2d0], -R7 ;  /* 0x0000b40027097a23 */ /* 0x002fe20000010807 */
[----:B--2---:R-:W-:-:S03]  /*10750*/  F2FP.BF16.PACK_AB R14, R167, R212 ;  /* 0x000000d4a70e723e */ /* 0x004fc600000010ff */
[----:B------:R1:W-:Y:S02]  /*10760*/  MUFU.EX2 R238, R9 ;  /* 0x0000000900ee7308 */ /* 0x0003e40000000800 */
[----:B-1----:R-:W-:Y:S01]  /*10770*/  FMNMX.FTZ R9, R118, R8, !PT ;  /* 0x0000000876097209 */ /* 0x002fe20007810000 */
[----:B------:R-:W-:-:S03]  /*10780*/  FFMA.FTZ R8, R34, c[0x0][0x2d0], -R6 ;  /* 0x0000b40022087a23 */ /* 0x000fc60000010806 */
[----:B------:R-:W-:Y:S02]  /*10790*/  FMNMX.FTZ R9, R119, R9, !PT ;  /* 0x0000000977097209 */ /* 0x000fe40007810000 */
[----:B------:R1:W-:Y:S02]  /*107a0*/  MUFU.EX2 R248, R8 ;  /* 0x0000000800f87308 */ /* 0x0003e40000000800 */
[----:B------:R-:W-:Y:S02]  /*107b0*/  FMNMX.FTZ R0, R131, R9, !PT ;  /* 0x0000000983007209 */ /* 0x000fe40007810000 */
[----:B------:R-:W-:Y:S02]  /*107c0*/  FMNMX.FTZ R9, R110, R10, !PT ;  /* 0x0000000a6e097209 */ /* 0x000fe40007810000 */
[----:B------:R-:W-:-:S04]  /*107d0*/  FMNMX.FTZ R0, R136, R0, !PT ;  /* 0x0000000088007209 */ /* 0x000fc80007810000 */
[----:B------:R-:W-:-:S04]  /*107e0*/  FMNMX.FTZ R0, R137, R0, !PT ;  /* 0x0000000089007209 */ /* 0x000fc80007810000 */
[----:B------:R-:W-:Y:S01]  /*107f0*/  FMNMX.FTZ R0, R138, R0, !PT ;  /* 0x000000008a007209 */ /* 0x000fe20007810000 */
[----:B-1----:R-:W-:-:S03]  /*10800*/  FFMA.FTZ R8, R37, c[0x0][0x2d0], -R6 ;  /* 0x0000b40025087a23 */ /* 0x002fc60000010806 */
[----:B------:R-:W-:Y:S01]  /*10810*/  FMNMX.FTZ R0, R160, R0, !PT ;  /* 0x00000000a0007209 */ /* 0x000fe20007810000 */
[----:B------:R1:W2:Y:S03]  /*10820*/  MUFU.EX2 R249, R8 ;  /* 0x0000000800f97308 */ /* 0x0002a60000000800 */
[----:B------:R-:W-:-:S04]  /*10830*/  FMNMX.FTZ R0, R161, R0, !PT ;  /* 0x00000000a1007209 */ /* 0x000fc80007810000 */
[----:B------:R-:W-:-:S04]  /*10840*/  FMNMX.FTZ R0, R164, R0, !PT ;  /* 0x00000000a4007209 */ /* 0x000fc80007810000 */
[----:B------:R-:W-:Y:S02]  /*10850*/  FMNMX.FTZ R0, R165, R0, !PT ;  /* 0x00000000a5007209 */ /* 0x000fe40007810000 */
[----:B-1----:R-:W-:Y:S01]  /*10860*/  FMNMX.FTZ R8, R109, R9, !PT ;  /* 0x000000096d087209 */ /* 0x002fe20007810000 */
[--C-:B------:R-:W-:Y:S01]  /*10870*/  FFMA.FTZ R9, R40, c[0x0][0x2d0], -R6.reuse ;  /* 0x0000b40028097a23 */ /* 0x100fe20000010806 */
[----:B--2---:R-:W-:Y:S02]  /*10880*/  F2FP.BF16.PACK_AB R13, R249, R248 ;  /* 0x000000f8f90d723e */ /* 0x004fe400000010ff */
[----:B------:R-:W-:Y:S01]  /*10890*/  FMNMX.FTZ R4, R112, R8, !PT ;  /* 0x0000000870047209 */ /* 0x000fe20007810000 */
[----:B------:R-:W-:Y:S01]  /*108a0*/  FFMA.FTZ R8, R42, c[0x0][0x2d0], -R6 ;  /* 0x0000b4002a087a23 */ /* 0x000fe20000010806 */
[----:B------:R-:W-:Y:S02]  /*108b0*/  MUFU.EX2 R250, R9 ;  /* 0x0000000900fa7308 */ /* 0x000fe40000000800 */
[----:B------:R-:W-:-:S04]  /*108c0*/  FMNMX.FTZ R4, R113, R4, !PT ;  /* 0x0000000471047209 */ /* 0x000fc80007810000 */
[----:B------:R-:W-:Y:S01]  /*108d0*/  FMNMX.FTZ R2, R116, R4, !PT ;  /* 0x0000000474027209 */ /* 0x000fe20007810000 */
[----:B------:R-:W-:Y:S01]  /*108e0*/  FFMA.FTZ R4, R43, c[0x0][0x2d0], -R7 ;  /* 0x0000b4002b047a23 */ /* 0x000fe20000010807 */
[----:B------:R-:W1:Y:S02]  /*108f0*/  MUFU.EX2 R251, R8 ;  /* 0x0000000800fb7308 */ /* 0x000e640000000800 */
[----:B------:R-:W-:-:S04]  /*10900*/  FMNMX.FTZ R2, R117, R2, !PT ;  /* 0x0000000275027209 */ /* 0x000fc80007810000 */
[----:B------:R-:W-:Y:S02]  /*10910*/  FMNMX.FTZ R2, R127, R2, !PT ;  /* 0x000000027f027209 */ /* 0x000fe40007810000 */
[----:B------:R2:W3:Y:S01]  /*10920*/  MUFU.EX2 R230, R4 ;  /* 0x0000000400e67308 */ /* 0x0004e20000000800 */
[----:B-1----:R-:W-:-:S07]  /*10930*/  F2FP.BF16.PACK_AB R15, R251, R250 ;  /* 0x000000fafb0f723e */ /* 0x002fce00000010ff */
[C---:B------:R-:W-:Y:S01]  /*10940*/  HMMA.16816.F32.BF16 R16, R12.reuse, R88, RZ ;  /* 0x000000580c10723c */ /* 0x040fe200000418ff */
[----:B--2---:R-:W-:Y:S02]  /*10950*/  FMNMX.FTZ R4, R128, R2, !PT ;  /* 0x0000000280047209 */ /* 0x004fe40007810000 */
[----:B------:R-:W-:Y:S01]  /*10960*/  FMNMX.FTZ R2, R191, R0, !PT ;  /* 0x00000000bf027209 */ /* 0x000fe20007810000 */
[----:B------:R-:W-:Y:S01]  /*10970*/  FFMA.FTZ R0, R44, c[0x0][0x2d0], -R7 ;  /* 0x0000b4002c007a23 */ /* 0x000fe20000010807 */
[----:B------:R-:W-:Y:S02]  /*10980*/  FMNMX.FTZ R8, R129, R4, !PT ;  /* 0x0000000481087209 */ /* 0x000fe40007810000 */
[----:B------:R-:W-:Y:S01]  /*10990*/  FMNMX.FTZ R2, R200, R2, !PT ;  /* 0x00000002c8027209 */ /* 0x000fe20007810000 */
[----:B------:R1:W-:Y:S01]  /*109a0*/  MUFU.EX2 R241, R0 ;  /* 0x0000000000f17308 */ /* 0x0003e20000000800 */
[----:B------:R-:W-:Y:S02]  /*109b0*/  HMMA.16816.F32.BF16 R28, R12, R72, RZ ;  /* 0x000000480c1c723c */ /* 0x000fe400000418ff */
[----:B------:R-:W-:-:S02]  /*109c0*/  FMNMX.FTZ R4, R203, R2, !PT ;  /* 0x00000002cb047209 */ /* 0x000fc40007810000 */
[----:B------:R-:W-:Y:S02]  /*109d0*/  FMNMX.FTZ R2, R130, R8, !PT ;  /* 0x0000000882027209 */ /* 0x000fe40007810000 */
[----:B---3--:R-:W-:Y:S02]  /*109e0*/  F2FP.BF16.PACK_AB R8, R230, R238 ;  /* 0x000000eee608723e */ /* 0x008fe400000010ff */
[----:B------:R-:W-:Y:S01]  /*109f0*/  FMNMX.FTZ R2, R156, R2, !PT ;  /* 0x000000029c027209 */ /* 0x000fe20007810000 */
[----:B------:R-:W-:Y:S03]  /*10a00*/  HMMA.16816.F32.BF16 R24, R12, R96, RZ ;  /* 0x000000600c18723c */ /* 0x000fe600000418ff */
[----:B------:R-:W-:Y:S01]  /*10a10*/  FMNMX.FTZ R2, R157, R2, !PT ;  /* 0x000000029d027209 */ /* 0x000fe20007810000 */
[----:B-1----:R-:W-:-:S03]  /*10a20*/  FFMA.FTZ R0, R45, c[0x0][0x2d0], -R7 ;  /* 0x0000b4002d007a23 */ /* 0x002fc60000010807 */
[----:B------:R-:W-:Y:S01]  /*10a30*/  FMNMX.FTZ R2, R158, R2, !PT ;  /* 0x000000029e027209 */ /* 0x000fe20007810000 */
[----:B------:R-:W-:Y:S01]  /*10a40*/  HMMA.16816.F32.BF16 R20, R12, R100, RZ ;  /* 0x000000640c14723c */ /* 0x000fe200000418ff */
[----:B------:R1:W2:Y:S02]  /*10a50*/  MUFU.EX2 R244, R0 ;  /* 0x0000000000f47308 */ /* 0x0002a40000000800 */
[----:B------:R-:W-:Y:S01]  /*10a60*/  FMNMX.FTZ R3, R159, R2, !PT ;  /* 0x000000029f037209 */ /* 0x000fe20007810000 */
[----:B------:R-:W-:-:S03]  /*10a70*/  FFMA.FTZ R2, R48, c[0x0][0x2d0], -R6 ;  /* 0x0000b40030027a23 */ /* 0x000fc60000010806 */
[----:B------:R-:W-:Y:S01]  /*10a80*/  FMNMX.FTZ R3, R162, R3, !PT ;  /* 0x00000003a2037209 */ /* 0x000fe20007810000 */
[----:B------:R-:W-:Y:S01]  /*10a90*/  HMMA.16816.F32.BF16 R36, R12, R74, RZ ;  /* 0x0000004a0c24723c */ /* 0x000fe200000418ff */
[----:B------:R3:W4:Y:S02]  /*10aa0*/  MUFU.EX2 R243, R2 ;  /* 0x0000000200f37308 */ /* 0x0007240000000800 */
[----:B------:R-:W-:-:S04]  /*10ab0*/  FMNMX.FTZ R3, R163, R3, !PT ;  /* 0x00000003a3037209 */ /* 0x000fc80007810000 */
[----:B------:R-:W-:Y:S01]  /*10ac0*/  FMNMX.FTZ R3, R189, R3, !PT ;  /* 0x00000003bd037209 */ /* 0x000fe20007810000 */
[----:B------:R-:W-:Y:S01]  /*10ad0*/  HMMA.16816.F32.BF16 R44, R12, R98, RZ ;  /* 0x000000620c2c723c */ /* 0x000fe200000418ff */
[----:B-1----:R-:W-:Y:S02]  /*10ae0*/  FMNMX.FTZ R0, R202, R4, !PT ;  /* 0x00000004ca007209 */ /* 0x002fe40007810000 */
[----:B--2---:R-:W-:Y:S02]  /*10af0*/  F2FP.BF16.PACK_AB R10, R244, R241 ;  /* 0x000000f1f40a723e */ /* 0x004fe400000010ff */
[----:B------:R-:W-:-:S03]  /*10b00*/  FMNMX.FTZ R0, R196, R0, !PT ;  /* 0x00000000c4007209 */ /* 0x000fc60007810000 */
[C---:B------:R-:W-:Y:S01]  /*10b10*/  HMMA.16816.F32.BF16 R40, R12.reuse, R90, RZ ;  /* 0x0000005a0c28723c */ /* 0x040fe200000418ff */
[----:B------:R-:W-:Y:S01]  /*10b20*/  FMNMX.FTZ R0, R197, R0, !PT ;  /* 0x00000000c5007209 */ /* 0x000fe20007810000 */
[----:B---3--:R-:W-:Y:S01]  /*10b30*/  FFMA.FTZ R2, R49, c[0x0][0x2d0], -R6 ;  /* 0x0000b40031027a23 */ /* 0x008fe20000010806 */
[----:B----4-:R-:W-:Y:S02]  /*10b40*/  F2FP.BF16.PACK_AB R9, R243, R236 ;  /* 0x000000ecf309723e */ /* 0x010fe400000010ff */
[----:B------:R-:W-:Y:S01]  /*10b50*/  FMNMX.FTZ R0, R192, R0, !PT ;  /* 0x00000000c0007209 */ /* 0x000fe20007810000 */
[----:B------:R1:W-:Y:S02]  /*10b60*/  MUFU.EX2 R222, R2 ;  /* 0x0000000200de7308 */ /* 0x0003e40000000800 */
[----:B------:R-:W-:Y:S01]  /*10b70*/  HMMA.16816.F32.BF16 R12, R12, R102, RZ ;  /* 0x000000660c0c723c */ /* 0x000fe200000418ff */
[----:B------:R-:W-:-:S05]  /*10b80*/  FMNMX.FTZ R0, R193, R0, !PT ;  /* 0x00000000c1007209 */ /* 0x000fca0007810000 */
[----:B------:R-:W2:Y:S01]  /*10b90*/  SHFL.BFLY PT, R4, R0, 0x2, 0x1f ;  /* 0x0c401f0000047f89 */ /* 0x000ea200000e0000 */
[----:B-1----:R-:W-:Y:S01]  /*10ba0*/  FMNMX.FTZ R2, R190, R3, !PT ;  /* 0x00000003be027209 */ /* 0x002fe20007810000 */
[----:B------:R-:W-:-:S03]  /*10bb0*/  FFMA.FTZ R3, R52, c[0x0][0x2d0], -R6 ;  /* 0x0000b40034037a23 */ /* 0x000fc60000010806 */
[----:B------:R-:W-:Y:S01]  /*10bc0*/  FMNMX.FTZ R2, R184, R2, !PT ;  /* 0x00000002b8027209 */ /* 0x000fe20007810000 */
[----:B------:R1:W3:Y:S03]  /*10bd0*/  MUFU.EX2 R245, R3 ;  /* 0x0000000300f57308 */ /* 0x0002e60000000800 */
[----:B------:R-:W-:-:S04]  /*10be0*/  FMNMX.FTZ R2, R182, R2, !PT ;  /* 0x00000002b6027209 */ /* 0x000fc80007810000 */
[----:B------:R-:W-:Y:S02]  /*10bf0*/  FMNMX.FTZ R2, R183, R2, !PT ;  /* 0x00000002b7027209 */ /* 0x000fe40007810000 */
[----:B--2---:R-:W-:Y:S01]  /*10c00*/  FMNMX.FTZ R0, R0, R4, !PT ;  /* 0x0000000400007209 */ /* 0x004fe20007810000 */
[----:B-1----:R-:W-:-:S04]  /*10c10*/  FFMA.FTZ R3, R92, c[0x0][0x2d0], -R7 ;  /* 0x0000b4005c037a23 */ /* 0x002fc80000010807 */
[----:B------:R-:W1:Y:S01]  /*10c20*/  SHFL.BFLY PT, R4, R0, 0x1, 0x1f ;  /* 0x0c201f0000047f89 */ /* 0x000e6200000e0000 */
[----:B---3--:R-:W-:Y:S01]  /*10c30*/  F2FP.BF16.PACK_AB R11, R245, R222 ;  /* 0x000000def50b723e */ /* 0x008fe200000010ff */
[----:B------:R2:W3:Y:S02]  /*10c40*/  MUFU.EX2 R199, R3 ;  /* 0x0000000300c77308 */ /* 0x0004e40000000800 */
[----:B------:R-:W4:Y:S04]  /*10c50*/  LDSM.16.MT88.4 R92, [R215+0x900] ;  /* 0x00090000d75c783b */ /* 0x000f280000004200 */
[C---:B------:R-:W-:Y:S08]  /*10c60*/  HMMA.16816.F32.BF16 R32, R8.reuse, R84, R16 ;  /* 0x000000540820723c */ /* 0x040ff00000041810 */
[----:B------:R-:W-:Y:S01]  /*10c70*/  HMMA.16816.F32.BF16 R52, R8, R80, R28 ;  /* 0x000000500834723c */ /* 0x000fe2000004181c */
[----:B--2---:R-:W-:Y:S01]  /*10c80*/  FMNMX.FTZ R3, R181, R2, !PT ;  /* 0x00000002b5037209 */ /* 0x004fe20007810000 */
[----:B------:R-:W-:-:S04]  /*10c90*/  FFMA.FTZ R2, R104, c[0x0][0x2d0], -R7 ;  /* 0x0000b40068027a23 */ /* 0x000fc80000010807 */
[----:B------:R-:W2:Y:S01]  /*10ca0*/  SHFL.BFLY PT, R5, R3, 0x2, 0x1f ;  /* 0x0c401f0003057f89 */ /* 0x000ea200000e0000 */
[----:B------:R3:W-:Y:S01]  /*10cb0*/  MUFU.EX2 R194, R2 ;  /* 0x0000000200c27308 */ /* 0x0007e20000000800 */
[----:B-1----:R-:W-:Y:S01]  /*10cc0*/  FMNMX.FTZ R124, R0, R4, !PT ;  /* 0x00000004007c7209 */ /* 0x002fe20007810000 */
[----:B------:R-:W-:Y:S01]  /*10cd0*/  FFMA.FTZ R0, R61, c[0x0][0x2d0], -R6 ;  /* 0x0000b4003d007a23 */ /* 0x000fe20000010806 */
[----:B------:R-:W-:Y:S02]  /*10ce0*/  HMMA.16816.F32.BF16 R48, R8, R76, R24 ;  /* 0x0000004c0830723c */ /* 0x000fe40000041818 */
[----:B------:R-:W-:-:S03]  /*10cf0*/  FSETP.NEU.FTZ.AND P0, PT, R124, -INF , PT ;  /* 0xff8000007c00780b */ /* 0x000fc60003f1d000 */
[----:B------:R1:W-:Y:S03]  /*10d00*/  MUFU.EX2 R235, R0 ;  /* 0x0000000000eb7308 */ /* 0x0003e60000000800 */
[----:B------:R-:W-:Y:S01]  /*10d10*/  HMMA.16816.F32.BF16 R28, R8, R82, R36 ;  /* 0x00000052081c723c */ /* 0x000fe20000041824 */
[----:B---3--:R-:W-:-:S07]  /*10d20*/  FFMA.FTZ R2, R107, c[0x0][0x2d0], -R7 ;  /* 0x0000b4006b027a23 */ /* 0x008fce0000010807 */
[----:B----4-:R-:W-:Y:S01]  /*10d30*/  HMMA.16816.F32.BF16 R16, R8, R92, R20 ;  /* 0x0000005c0810723c */ /* 0x010fe20000041814 */
[----:B------:R3:W4:Y:S01]  /*10d40*/  MUFU.EX2 R198, R2 ;  /* 0x0000000200c67308 */ /* 0x0007220000000800 */
[----:B--2---:R-:W-:Y:S01]  /*10d50*/  FMNMX.FTZ R3, R3, R5, !PT ;  /* 0x0000000503037209 */ /* 0x004fe20007810000 */
[----:B-1----:R-:W-:-:S05]  /*10d60*/  FFMA.FTZ R0, R69, c[0x0][0x2d0], -R6 ;  /* 0x0000b40045007a23 */ /* 0x002fca0000010806 */
[C---:B------:R-:W-:Y:S01]  /*10d70*/  HMMA.16816.F32.BF16 R24, R8.reuse, R78, R44 ;  /* 0x0000004e0818723c */ /* 0x040fe2000004182c */
[----:B------:R-:W1:Y:S01]  /*10d80*/  SHFL.BFLY PT, R4, R3, 0x1, 0x1f ;  /* 0x0c201f0003047f89 */ /* 0x000e6200000e0000 */
[----:B------:R-:W2:Y:S06]  /*10d90*/  MUFU.EX2 R233, R0 ;  /* 0x0000000000e97308 */ /* 0x000eac0000000800 */
[----:B------:R-:W-:Y:S01]  /*10da0*/  HMMA.16816.F32.BF16 R20, R8, R86, R40 ;  /* 0x000000560814723c */ /* 0x000fe20000041828 */
[----:B---3--:R-:W-:-:S04]  /*10db0*/  FFMA.FTZ R2, R56, c[0x0][0x2d0], -R6 ;  /* 0x0000b40038027a23 */ /* 0x008fc80000010806 */
[----:B------:R3:W-:Y:S03]  /*10dc0*/  MUFU.EX2 R221, R2 ;  /* 0x0000000200dd7308 */ /* 0x0007e60000000800 */
[----:B------:R-:W-:Y:S07]  /*10dd0*/  HMMA.16816.F32.BF16 R12, R8, R94, R12 ;  /* 0x0000005e080c723c */ /* 0x000fee000004180c */
[----:B------:R-:W-:-:S02]  /*10de0*/  F2FP.BF16.PACK_AB R8, R199, R219 ;  /* 0x000000dbc708723e */ /* 0x000fc400000010ff */
[----:B-1----:R-:W-:Y:S02]  /*10df0*/  FMNMX.FTZ R3, R3, R4, !PT ;  /* 0x0000000403037209 */ /* 0x002fe40007810000 */
[----:B----4-:R-:W-:Y:S01]  /*10e00*/  F2FP.BF16.PACK_AB R10, R198, R194 ;  /* 0x000000c2c60a723e */ /* 0x010fe200000010ff */
[----:B---3--:R-:W-:Y:S01]  /*10e10*/  FFMA.FTZ R2, R60, c[0x0][0x2d0], -R6 ;  /* 0x0000b4003c027a23 */ /* 0x008fe20000010806 */
[----:B--2---:R-:W-:Y:S01]  /*10e20*/  F2FP.BF16.PACK_AB R11, R233, R235 ;  /* 0x000000ebe90b723e */ /* 0x004fe200000010ff */
[----:B------:R-:W1:Y:S02]  /*10e30*/  LDSM.16.MT88.4 R60, [R214+0x1100] ;  /* 0x00110000d63c783b */ /* 0x000e640000004200 */
[----:B------:R2:W3:Y:S02]  /*10e40*/  MUFU.EX2 R239, R2 ;  /* 0x0000000200ef7308 */ /* 0x0004e40000000800 */
[----:B--2---:R-:W-:Y:S01]  /*10e50*/  FMUL.FTZ R2, R124, c[0x0][0x2d0] ;  /* 0x0000b4007c027a20 */ /* 0x004fe20000410000 */
[----:B---3--:R-:W-:-:S04]  /*10e60*/  F2FP.BF16.PACK_AB R9, R239, R221 ;  /* 0x000000ddef09723e */ /* 0x008fc800000010ff */
[----:B------:R-:W-:Y:S02]  /*10e70*/  FSEL R2, R2, RZ, P0 ;  /* 0x000000ff02027208 */ /* 0x000fe40000000000 */
[----:B------:R-:W-:Y:S01]  /*10e80*/  FSETP.NEU.FTZ.AND P0, PT, R3, -INF , PT ;  /* 0xff8000000300780b */ /* 0x000fe20003f1d000 */
[----:B------:R-:W-:Y:S02]  /*10e90*/  HMMA.16816.F32.BF16 R140, R8, R64, R52 ;  /* 0x00000040088c723c */ /* 0x000fe40000041834 */
[--C-:B------:R-:W-:Y:S02]  /*10ea0*/  FFMA.FTZ R0, R57, c[0x0][0x2d0], -R2.reuse ;  /* 0x0000b40039007a23 */ /* 0x100fe40000010802 */
[----:B------:R-:W-:Y:S01]  /*10eb0*/  FFMA.FTZ R4, R115, c[0x0][0x2d0], -R2 ;  /* 0x0000b40073047a23 */ /* 0x000fe20000010802 */
[----:B------:R-:W2:Y:S01]  /*10ec0*/  LDSM.16.MT88.4 R56, [R216+0x1100] ;  /* 0x00110000d838783b */ /* 0x000ea20000004200 */
[----:B------:R3:W-:Y:S01]  /*10ed0*/  MUFU.EX2 R217, R0 ;  /* 0x0000000000d97308 */ /* 0x0007e20000000800 */
[----:B------:R-:W-:-:S07]  /*10ee0*/  IMAD.MOV.U32 R115, RZ, RZ, R244 ;  /* 0x000000ffff737224 */ /* 0x000fce00078e00f4 */
[----:B------:R-:W-:Y:S01]  /*10ef0*/  MUFU.EX2 R242, R4 ;  /* 0x0000000400f27308 */ /* 0x000fe20000000800 */
[----:B-1----:R-:W-:Y:S01]  /*10f00*/  HMMA.16816.F32.BF16 R148, R8, R60, R32 ;  /* 0x0000003c0894723c */ /* 0x002fe20000041820 */
[----:B---3--:R-:W-:-:S07]  /*10f10*/  FFMA.FTZ R0, R68, c[0x0][0x2d0], -R2 ;  /* 0x0000b40044007a23 */ /* 0x008fce0000010802 */
[----:B------:R-:W-:Y:S01]  /*10f20*/  HMMA.16816.F32.BF16 R120, R8, R62, R20 ;  /* 0x0000003e0878723c */ /* 0x000fe20000041814 */
[----:B------:R-:W1:Y:S01]  /*10f30*/  LDSM.16.MT88.4 R68, [R215+0x1100] ;  /* 0x00110000d744783b */ /* 0x000e620000004200 */
[----:B------:R3:W4:Y:S02]  /*10f40*/  MUFU.EX2 R218, R0 ;  /* 0x0000000000da7308 */ /* 0x0007240000000800 */
[----:B---3--:R-:W-:-:S04]  /*10f50*/  FFMA.FTZ R0, R108, c[0x0][0x2d0], -R2 ;  /* 0x0000b4006c007a23 */ /* 0x008fc80000010802 */
[----:B--2---:R-:W-:Y:S02]  /*10f60*/  HMMA.16816.F32.BF16 R144, R8, R56, R48 ;  /* 0x000000380890723c */ /* 0x004fe40000041830 */
[----:B------:R2:W-:Y:S02]  /*10f70*/  MUFU.EX2 R195, R0 ;  /* 0x0000000000c37308 */ /* 0x0005e40000000800 */
[----:B--2---:R-:W-:-:S04]  /*10f80*/  FFMA.FTZ R0, R111, c[0x0][0x2d0], -R2 ;  /* 0x0000b4006f007a23 */ /* 0x004fc80000010802 */
[C---:B-1----:R-:W-:Y:S02]  /*10f90*/  HMMA.16816.F32.BF16 R152, R8.reuse, R68, R16 ;  /* 0x000000440898723c */ /* 0x042fe40000041810 */
[----:B------:R1:W2:Y:S06]  /*10fa0*/  MUFU.EX2 R240, R0 ;  /* 0x0000000000f07308 */ /* 0x0002ac0000000800 */
[----:B------:R-:W-:Y:S01]  /*10fb0*/  HMMA.16816.F32.BF16 R132, R8, R70, R12 ;  /* 0x000000460884723c */ /* 0x000fe2000004180c */
[----:B-1----:R-:W-:Y:S02]  /*10fc0*/  FFMA.FTZ R0, R114, c[0x0][0x2d0], -R2 ;  /* 0x0000b40072007a23 */ /* 0x002fe40000010802 */
[----:B------:R-:W-:-:S02]  /*10fd0*/  IMAD.MOV.U32 R114, RZ, RZ, R245 ;  /* 0x000000ffff727224 */ /* 0x000fc400078e00f5 */
[----:B------:R1:W-:Y:S02]  /*10fe0*/  MUFU.EX2 R234, R0 ;  /* 0x0000000000ea7308 */ /* 0x0003e40000000800 */
[----:B-1----:R-:W-:-:S05]  /*10ff0*/  FMUL.FTZ R0, R3, c[0x0][0x2d0] ;  /* 0x0000b40003007a20 */ /* 0x002fca0000410000 */
[----:B------:R-:W-:-:S05]  /*11000*/  FSEL R0, R0, RZ, P0 ;  /* 0x000000ff00007208 */ /* 0x000fca0000000000 */
[----:B------:R-:W-:-:S04]  /*11010*/  FFMA.FTZ R4, R105, c[0x0][0x2d0], -R0 ;  /* 0x0000b40069047a23 */ /* 0x000fc80000010800 */
[----:B------:R1:W-:Y:S02]  /*11020*/  MUFU.EX2 R174, R4 ;  /* 0x0000000400ae7308 */ /* 0x0003e40000000800 */
[--C-:B-1----:R-:W-:Y:S02]  /*11030*/  FFMA.FTZ R4, R106, c[0x0][0x2d0], -R0.reuse ;  /* 0x0000b4006a047a23 */ /* 0x102fe40000010800 */
[----:B------:R-:W-:Y:S04]  /*11040*/  HMMA.16816.F32.BF16 R104, R8, R66, R28 ;  /* 0x000000420868723c */ /* 0x000fe8000004181c */
[----:B------:R1:W3:Y:S02]  /*11050*/  MUFU.EX2 R172, R4 ;  /* 0x0000000400ac7308 */ /* 0x0002e40000000800 */
[----:B-1----:R-:W-:-:S06]  /*11060*/  FFMA.FTZ R4, R110, c[0x0][0x2d0], -R0 ;  /* 0x0000b4006e047a23 */ /* 0x002fcc0000010800 */
[----:B------:R1:W-:Y:S02]  /*11070*/  MUFU.EX2 R237, R4 ;  /* 0x0000000400ed7308 */ /* 0x0003e40000000800 */
[----:B-1----:R-:W-:Y:S02]  /*11080*/  FFMA.FTZ R4, R109, c[0x0][0x2d0], -R0 ;  /* 0x0000b4006d047a23 */ /* 0x002fe40000010800 */
[----:B------:R-:W-:Y:S04]  /*11090*/  HMMA.16816.F32.BF16 R108, R8, R58, R24 ;  /* 0x0000003a086c723c */ /* 0x000fe80000041818 */
[----:B------:R1:W1:Y:S03]  /*110a0*/  MUFU.EX2 R232, R4 ;  /* 0x0000000400e87308 */ /* 0x0002660000000800 */
[----:B----4-:R-:W-:-:S02]  /*110b0*/  F2FP.BF16.PACK_AB R8, R218, R217 ;  /* 0x000000d9da08723e */ /* 0x010fc400000010ff */
[----:B--2---:R-:W-:Y:S02]  /*110c0*/  F2FP.BF16.PACK_AB R10, R240, R195 ;  /* 0x000000c3f00a723e */ /* 0x004fe400000010ff */
[----:B---3--:R-:W-:Y:S01]  /*110d0*/  F2FP.BF16.PACK_AB R9, R172, R174 ;  /* 0x000000aeac09723e */ /* 0x008fe200000010ff */
[----:B-1----:R-:W-:Y:S01]  /*110e0*/  FFMA.FTZ R4, R118, c[0x0][0x2d0], -R2 ;  /* 0x0000b40076047a23 */ /* 0x002fe20000010802 */
[----:B------:R-:W-:-:S03]  /*110f0*/  F2FP.BF16.PACK_AB R11, R232, R237 ;  /* 0x000000ede80b723e */ /* 0x000fc600000010ff */
[----:B------:R1:W-:Y:S04]  /*11100*/  MUFU.EX2 R118, R4 ;  /* 0x0000000400767308 */ /* 0x0003e80000000800 */
[C---:B------:R-:W-:Y:S07]  /*11110*/  HMMA.16816.F32.BF16 R28, R8.reuse, R74, RZ ;  /* 0x0000004a081c723c */ /* 0x040fee00000418ff */
[----:B------:R-:W-:Y:S01]  /*11120*/  IMAD.MOV.U32 R75, RZ, RZ, R251 ;  /* 0x000000ffff4b7224 */ /* 0x000fe200078e00fb */
[----:B------:R-:W-:Y:S01]  /*11130*/  HMMA.16816.F32.BF16 R20, R8, R72, RZ ;  /* 0x000000480814723c */ /* 0x000fe200000418ff */
[----:B------:R-:W-:Y:S01]  /*11140*/  MOV R74, R243 ;  /* 0x000000f3004a7202 */ /* 0x000fe20000000f00 */
[----:B-1----:R-:W-:-:S05]  /*11150*/  FFMA.FTZ R4, R119, c[0x0][0x2d0], -R2 ;  /* 0x0000b40077047a23 */ /* 0x002fca0000010802 */
[----:B------:R-:W-:Y:S01]  /*11160*/  MOV R73, R248 ;  /* 0x000000f800497202 */ /* 0x000fe20000000f00 */
[----:B------:R1:W2:Y:S01]  /*11170*/  MUFU.EX2 R220, R4 ;  /* 0x0000000400dc7308 */ /* 0x0002a20000000800 */
[----:B------:R-:W-:Y:S01]  /*11180*/  IMAD.MOV.U32 R72, RZ, RZ, R249 ;  /* 0x000000ffff487224 */ /* 0x000fe200078e00f9 */
[C---:B------:R-:W-:Y:S07]  /*11190*/  HMMA.16816.F32.BF16 R16, R8.reuse, R96, RZ ;  /* 0x000000600810723c */ /* 0x040fee00000418ff */
[----:B------:R-:W-:Y:S01]  /*111a0*/  IMAD.MOV.U32 R97, RZ, RZ, R242 ;  /* 0x000000ffff617224 */ /* 0x000fe200078e00f2 */
[----:B------:R-:W-:Y:S01]  /*111b0*/  HMMA.16816.F32.BF16 R12, R8, R88, RZ ;  /* 0x00000058080c723c */ /* 0x000fe200000418ff */
[----:B------:R-:W-:-:S02]  /*111c0*/  IMAD.MOV.U32 R96, RZ, RZ, R241 ;  /* 0x000000ffff607224 */ /* 0x000fc400078e00f1 */
[----:B-1----:R-:W-:Y:S02]  /*111d0*/  FFMA.FTZ R4, R112, c[0x0][0x2d0], -R0 ;  /* 0x0000b40070047a23 */ /* 0x002fe40000010800 */
[----:B------:R-:W-:-:S03]  /*111e0*/  IMAD.MOV.U32 R112, RZ, RZ, R246 ;  /* 0x000000ffff707224 */ /* 0x000fc600078e00f6 */
[C---:B------:R-:W-:Y:S01]  /*111f0*/  HMMA.16816.F32.BF16 R32, R8.reuse, R98, RZ ;  /* 0x000000620820723c */ /* 0x040fe200000418ff */
[----:B------:R1:W-:Y:S07]  /*11200*/  MUFU.EX2 R252, R4 ;  /* 0x0000000400fc7308 */ /* 0x0003ee0000000800 */
[C---:B------:R-:W-:Y:S08]  /*11210*/  HMMA.16816.F32.BF16 R36, R8.reuse, R90, RZ ;  /* 0x0000005a0824723c */ /* 0x040ff000000418ff */
[----:B------:R-:W-:Y:S01]  /*11220*/  HMMA.16816.F32.BF16 R24, R8, R100, RZ ;  /* 0x000000640818723c */ /* 0x000fe200000418ff */
[----:B-1----:R-:W-:-:S02]  /*11230*/  FFMA.FTZ R4, R113, c[0x0][0x2d0], -R0 ;  /* 0x0000b40071047a23 */ /* 0x002fc40000010800 */
[----:B------:R-:W-:Y:S02]  /*11240*/  IMAD.MOV.U32 R113, RZ, RZ, R250 ;  /* 0x000000ffff717224 */ /* 0x000fe400078e00fa */
[----:B------:R1:W3:Y:S03]  /*11250*/  MUFU.EX2 R119, R4 ;  /* 0x0000000400777308 */ /* 0x0002e60000000800 */
[----:B------:R-:W-:Y:S07]  /*11260*/  HMMA.16816.F32.BF16 R40, R8, R102, RZ ;  /* 0x000000660828723c */ /* 0x000fee00000418ff */
[----:B------:R-:W-:-:S02]  /*11270*/  F2FP.BF16.PACK_AB R8, R97, R234 ;  /* 0x000000ea6108723e */ /* 0x000fc400000010ff */
[----:B--2---:R-:W-:Y:S01]  /*11280*/  F2FP.BF16.PACK_AB R10, R220, R118 ;  /* 0x00000076dc0a723e */ /* 0x004fe200000010ff */
[----:B-1----:R-:W-:Y:S01]  /*11290*/  FFMA.FTZ R4, R116, c[0x0][0x2d0], -R0 ;  /* 0x0000b40074047a23 */ /* 0x002fe20000010800 */
[----:B---3--:R-:W-:-:S03]  /*112a0*/  F2FP.BF16.PACK_AB R9, R119, R252 ;  /* 0x000000fc7709723e */ /* 0x008fc600000010ff */
[----:B------:R1:W-:Y:S02]  /*112b0*/  MUFU.EX2 R5, R4 ;  /* 0x0000000400057308 */ /* 0x0003e40000000800 */
        /* <DEDUP_REMOVED lines=8> */
[----:B-1----:R-:W-:Y:S01]  /*11340*/  FFMA.FTZ R4, R131, c[0x0][0x2d0], -R2 ;  /* 0x0000b40083047a23 */ /* 0x002fe20000010802 */
[----:B------:R-:W-:-:S03]  /*11350*/  MOV R131, R97 ;  /* 0x0000006100837202 */ /* 0x000fc60000000f00 */
[----:B------:R1:W-:Y:S03]  /*11360*/  MUFU.EX2 R246, R4 ;  /* 0x0000000400f67308 */ /* 0x0003e60000000800 */
[C---:B------:R-:W-:Y:S08]  /*11370*/  HMMA.16816.F32.BF16 R52, R8.reuse, R84, R12 ;  /* 0x000000540834723c */ /* 0x040ff0000004180c */
[----:B------:R-:W-:Y:S01]  /*11380*/  HMMA.16816.F32.BF16 R12, R8, R82, R28 ;  /* 0x00000052080c723c */ /* 0x000fe2000004181c */
[----:B-1----:R-:W-:-:S07]  /*11390*/  FFMA.FTZ R4, R136, c[0x0][0x2d0], -R2 ;  /* 0x0000b40088047a23 */ /* 0x002fce0000010802 */
[C---:B------:R-:W-:Y:S01]  /*113a0*/  HMMA.16816.F32.BF16 R20, R8.reuse, R78, R32 ;  /* 0x0000004e0814723c */ /* 0x040fe20000041820 */
[----:B------:R1:W2:Y:S07]  /*113b0*/  MUFU.EX2 R248, R4 ;  /* 0x0000000400f87308 */ /* 0x0002ae0000000800 */
[C---:B------:R-:W-:Y:S01]  /*113c0*/  HMMA.16816.F32.BF16 R44, R8.reuse, R92, R24 ;  /* 0x0000005c082c723c */ /* 0x040fe20000041818 */
[----:B------:R-:W-:Y:S07]  /*113d0*/  LDSM.16.MT88.4 R24, [R216+0x1900] ;  /* 0x00190000d818783b */ /* 0x000fee0000004200 */
[----:B------:R-:W-:Y:S01]  /*113e0*/  HMMA.16816.F32.BF16 R28, R8, R86, R36 ;  /* 0x00000056081c723c */ /* 0x000fe20000041824 */
[----:B-1----:R-:W-:-:S04]  /*113f0*/  FFMA.FTZ R4, R137, c[0x0][0x2d0], -R2 ;  /* 0x0000b40089047a23 */ /* 0x002fc80000010802 */
[----:B------:R1:W-:Y:S03]  /*11400*/  MUFU.EX2 R249, R4 ;  /* 0x0000000400f97308 */ /* 0x0003e60000000800 */
[----:B------:R-:W-:Y:S01]  /*11410*/  HMMA.16816.F32.BF16 R32, R8, R94, R40 ;  /* 0x0000005e0820723c */ /* 0x000fe20000041828 */
[----:B------:R-:W-:Y:S01]  /*11420*/  IMAD.MOV.U32 R39, RZ, RZ, R236 ;  /* 0x000000ffff277224 */ /* 0x000fe200078e00ec */
[----:B------:R-:W-:Y:S01]  /*11430*/  MOV R38, R235 ;  /* 0x000000eb00267202 */ /* 0x000fe20000000f00 */
[----:B------:R-:W-:Y:S02]  /*11440*/  IMAD.MOV.U32 R37, RZ, RZ, R234 ;  /* 0x000000ffff257224 */ /* 0x000fe400078e00ea */
[----:B------:R-:W-:Y:S02]  /*11450*/  IMAD.MOV.U32 R36, RZ, RZ, R233 ;  /* 0x000000ffff247224 */ /* 0x000fe400078e00e9 */
[----:B--2---:R-:W-:-:S02]  /*11460*/  F2FP.BF16.PACK_AB R8, R248, R246 ;  /* 0x000000f6f808723e */ /* 0x004fc400000010ff */
[----:B------:R-:W-:Y:S01]  /*11470*/  MOV R43, R230 ;  /* 0x000000e6002b7202 */ /* 0x000fe20000000f00 */
[----:B-1----:R-:W-:-:S04]  /*11480*/  FFMA.FTZ R4, R138, c[0x0][0x2d0], -R2 ;  /* 0x0000b4008a047a23 */ /* 0x002fc80000010802 */
[----:B------:R1:W2:Y:S02]  /*11490*/  MUFU.EX2 R250, R4 ;  /* 0x0000000400fa7308 */ /* 0x0002a40000000800 */
[----:B-1----:R-:W-:Y:S01]  /*114a0*/  FFMA.FTZ R4, R127, c[0x0][0x2d0], -R0 ;  /* 0x0000b4007f047a23 */ /* 0x002fe20000010800 */
[----:B------:R-:W-:Y:S02]  /*114b0*/  MOV R127, R239 ;  /* 0x000000ef007f7202 */ /* 0x000fe40000000f00 */
[----:B--2---:R-:W-:-:S03]  /*114c0*/  F2FP.BF16.PACK_AB R10, R250, R249 ;  /* 0x000000f9fa0a723e */ /* 0x004fc600000010ff */
        /* <DEDUP_REMOVED lines=8> */
[----:B------:R1:W-:Y:S02]  /*11550*/  MUFU.EX2 R244, R4 ;  /* 0x0000000400f47308 */ /* 0x0003e40000000800 */
[----:B-1----:R-:W-:Y:S02]  /*11560*/  FFMA.FTZ R4, R130, c[0x0][0x2d0], -R0 ;  /* 0x0000b40082047a23 */ /* 0x002fe40000010800 */
[----:B------:R-:W-:-:S04]  /*11570*/  IMAD.MOV.U32 R130, RZ, RZ, R237 ;  /* 0x000000ffff827224 */ /* 0x000fc800078e00ed */
[----:B------:R1:W2:Y:S02]  /*11580*/  MUFU.EX2 R242, R4 ;  /* 0x0000000400f27308 */ /* 0x0002a40000000800 */
[----:B-1----:R-:W-:Y:S01]  /*11590*/  FFMA.FTZ R4, R173, c[0x0][0x2d0], -R7 ;  /* 0x0000b400ad047a23 */ /* 0x002fe20000010807 */
[----:B--2---:R-:W-:Y:S01]  /*115a0*/  F2FP.BF16.PACK_AB R11, R242, R244 ;  /* 0x000000f4f20b723e */ /* 0x004fe200000010ff */
[----:B------:R-:W-:-:S04]  /*115b0*/  IMAD.MOV.U32 R173, RZ, RZ, R232 ;  /* 0x000000ffffad7224 */ /* 0x000fc800078e00e8 */
[----:B------:R1:W2:Y:S02]  /*115c0*/  MUFU.EX2 R241, R4 ;  /* 0x0000000400f17308 */ /* 0x0002a40000000800 */
[C---:B------:R-:W-:Y:S01]  /*115d0*/  HMMA.16816.F32.BF16 R100, R8.reuse, R56, R16 ;  /* 0x000000380864723c */ /* 0x040fe20000041810 */
[----:B------:R-:W3:Y:S07]  /*115e0*/  LDSM.16.MT88.4 R16, [R213+0x1900] ;  /* 0x00190000d510783b */ /* 0x000eee0000004200 */
[----:B------:R-:W-:Y:S01]  /*115f0*/  HMMA.16816.F32.BF16 R136, R8, R64, R48 ;  /* 0x000000400888723c */ /* 0x000fe20000041830 */
[----:B-1----:R-:W-:-:S02]  /*11600*/  FFMA.FTZ R4, R171, c[0x0][0x2d0], -R7 ;  /* 0x0000b400ab047a23 */ /* 0x002fc40000010807 */
[----:B------:R-:W-:Y:S02]  /*11610*/  IMAD.MOV.U32 R171, RZ, RZ, R96 ;  /* 0x000000ffffab7224 */ /* 0x000fe400078e0060 */
[----:B------:R1:W-:Y:S03]  /*11620*/  MUFU.EX2 R239, R4 ;  /* 0x0000000400ef7308 */ /* 0x0003e60000000800 */
[C---:B------:R-:W-:Y:S01]  /*11630*/  HMMA.16816.F32.BF16 R96, R8.reuse, R66, R12 ;  /* 0x000000420860723c */ /* 0x040fe2000004180c */
[----:B------:R-:W-:Y:S07]  /*11640*/  LDSM.16.MT88.4 R64, [R216+0x2100] ;  /* 0x00210000d840783b */ /* 0x000fee0000004200 */
[----:B------:R-:W-:Y:S01]  /*11650*/  HMMA.16816.F32.BF16 R92, R8, R58, R20 ;  /* 0x0000003a085c723c */ /* 0x000fe20000041814 */
[----:B------:R-:W4:Y:S01]  /*11660*/  LDSM.16.MT88.4 R20, [R215+0x1900] ;  /* 0x00190000d714783b */ /* 0x000f220000004200 */
[----:B-1----:R-:W-:-:S06]  /*11670*/  FFMA.FTZ R4, R176, c[0x0][0x2d0], -R7 ;  /* 0x0000b400b0047a23 */ /* 0x002fcc0000010807 */
[C---:B------:R-:W-:Y:S01]  /*11680*/  HMMA.16816.F32.BF16 R88, R8.reuse, R60, R52 ;  /* 0x0000003c0858723c */ /* 0x040fe20000041834 */
[----:B------:R1:W1:Y:S07]  /*11690*/  MUFU.EX2 R240, R4 ;  /* 0x0000000400f07308 */ /* 0x00026e0000000800 */
[C---:B------:R-:W-:Y:S01]  /*116a0*/  HMMA.16816.F32.BF16 R84, R8.reuse, R62, R28 ;  /* 0x0000003e0854723c */ /* 0x040fe2000004181c */
[----:B------:R-:W3:Y:S04]  /*116b0*/  LDSM.16.MT88.4 R28, [R214+0x1900] ;  /* 0x00190000d61c783b */ /* 0x000ee80000004200 */
[----:B------:R-:W3:Y:S03]  /*116c0*/  LDSM.16.MT88.4 R60, [R213+0x2100] ;  /* 0x00210000d53c783b */ /* 0x000ee60000004200 */
[----:B------:R-:W-:Y:S01]  /*116d0*/  HMMA.16816.F32.BF16 R80, R8, R68, R44 ;  /* 0x000000440850723c */ /* 0x000fe2000004182c */
[----:B-1----:R-:W-:-:S04]  /*116e0*/  FFMA.FTZ R4, R177, c[0x0][0x2d0], -R7 ;  /* 0x0000b400b1047a23 */ /* 0x002fc80000010807 */
[----:B------:R1:W-:Y:S03]  /*116f0*/  MUFU.EX2 R238, R4 ;  /* 0x0000000400ee7308 */ /* 0x0003e60000000800 */
[----:B------:R-:W-:Y:S01]  /*11700*/  HMMA.16816.F32.BF16 R76, R8, R70, R32 ;  /* 0x00000046084c723c */ /* 0x000fe20000041820 */
[----:B------:R-:W3:Y:S06]  /*11710*/  LDSM.16.MT88.4 R68, [R214+0x2100] ;  /* 0x00210000d644783b */ /* 0x000eec0000004200 */
[----:B--2---:R-:W-:-:S02]  /*11720*/  F2FP.BF16.PACK_AB R8, R241, R251 ;  /* 0x000000fbf108723e */ /* 0x004fc400000010ff */
[----:B------:R-:W-:Y:S01]  /*11730*/  F2FP.BF16.PACK_AB R10, R240, R239 ;  /* 0x000000eff00a723e */ /* 0x000fe200000010ff */
[----:B-1----:R-:W-:-:S04]  /*11740*/  FFMA.FTZ R4, R178, c[0x0][0x2d0], -R7 ;  /* 0x0000b400b2047a23 */ /* 0x002fc80000010807 */
[----:B------:R1:W-:Y:S02]  /*11750*/  MUFU.EX2 R237, R4 ;  /* 0x0000000400ed7308 */ /* 0x0003e40000000800 */
[----:B-1----:R-:W-:Y:S02]  /*11760*/  FFMA.FTZ R4, R168, c[0x0][0x2d0], -R6 ;  /* 0x0000b400a8047a23 */ /* 0x002fe40000010806 */
[----:B------:R-:W-:-:S04]  /*11770*/  IMAD.MOV.U32 R168, RZ, RZ, R72 ;  /* 0x000000ffffa87224 */ /* 0x000fc800078e0048 */
[----:B------:R1:W-:Y:S02]  /*11780*/  MUFU.EX2 R236, R4 ;  /* 0x0000000400ec7308 */ /* 0x0003e40000000800 */
[----:B-1----:R-:W-:Y:S01]  /*11790*/  FFMA.FTZ R4, R170, c[0x0][0x2d0], -R6 ;  /* 0x0000b400aa047a23 */ /* 0x002fe20000010806 */
[----:B------:R-:W-:Y:S01]  /*117a0*/  MOV R170, R113 ;  /* 0x0000007100aa7202 */ /* 0x000fe20000000f00 */
[----:B------:R-:W-:Y:S01]  /*117b0*/  IMAD.MOV.U32 R113, RZ, RZ, R112 ;  /* 0x000000ffff717224 */ /* 0x000fe200078e0070 */
[----:B------:R-:W-:-:S03]  /*117c0*/  MOV R112, R166 ;  /* 0x000000a600707202 */ /* 0x000fc60000000f00 */
[----:B------:R1:W2:Y:S02]  /*117d0*/  MUFU.EX2 R235, R4 ;  /* 0x0000000400eb7308 */ /* 0x0002a40000000800 */
[----:B-1----:R-:W-:Y:S01]  /*117e0*/  FFMA.FTZ R4, R169, c[0x0][0x2d0], -R6 ;  /* 0x0000b400a9047a23 */ /* 0x002fe20000010806 */
[----:B--2---:R-:W-:Y:S01]  /*117f0*/  F2FP.BF16.PACK_AB R9, R235, R236 ;  /* 0x000000eceb09723e */ /* 0x004fe200000010ff */
[----:B------:R-:W-:-:S04]  /*11800*/  IMAD.MOV.U32 R169, RZ, RZ, R75 ;  /* 0x000000ffffa97224 */ /* 0x000fc800078e004b */
[----:B------:R1:W-:Y:S02]  /*11810*/  MUFU.EX2 R234, R4 ;  /* 0x0000000400ea7308 */ /* 0x0003e40000000800 */
[----:B-1----:R-:W-:-:S06]  /*11820*/  FFMA.FTZ R4, R175, c[0x0][0x2d0], -R6 ;  /* 0x0000b400af047a23 */ /* 0x002fcc0000010806 */
[----:B------:R1:W2:Y:S02]  /*11830*/  MUFU.EX2 R232, R4 ;  /* 0x0000000400e87308 */ /* 0x0002a40000000800 */
[----:B-1----:R-:W-:Y:S01]  /*11840*/  FFMA.FTZ R4, R186, c[0x0][0x2d0], -R7 ;  /* 0x0000b400ba047a23 */ /* 0x002fe20000010807 */
[----:B--2---:R-:W-:-:S05]  /*11850*/  F2FP.BF16.PACK_AB R11, R232, R234 ;  /* 0x000000eae80b723e */ /* 0x004fca00000010ff */
[----:B------:R1:W-:Y:S02]  /*11860*/  MUFU.EX2 R233, R4 ;  /* 0x0000000400e97308 */ /* 0x0003e40000000800 */
[C---:B---3--:R-:W-:Y:S07]  /*11870*/  HMMA.16816.F32.BF16 R56, R8.reuse, R16, R140 ;  /* 0x000000100838723c */ /* 0x048fee000004188c */
[----:B------:R-:W-:Y:S01]  /*11880*/  MOV R140, R198 ;  /* 0x000000c6008c7202 */ /* 0x000fe20000000f00 */
[----:B------:R-:W-:Y:S01]  /*11890*/  IMAD.MOV.U32 R141, RZ, RZ, R195 ;  /* 0x000000ffff8d7224 */ /* 0x000fe200078e00c3 */
[----:B------:R-:W-:Y:S01]  /*118a0*/  HMMA.16816.F32.BF16 R48, R8, R24, R144 ;  /* 0x000000180830723c */ /* 0x000fe20000041890 */
[----:B------:R-:W-:-:S02]  /*118b0*/  IMAD.MOV.U32 R143, RZ, RZ, R43 ;  /* 0x000000ffff8f7224 */ /* 0x000fc400078e002b */
[----:B-1----:R-:W-:Y:S02]  /*118c0*/  FFMA.FTZ R4, R188, c[0x0][0x2d0], -R7 ;  /* 0x0000b400bc047a23 */ /* 0x002fe40000010807 */
[----:B------:R-:W-:Y:S02]  /*118d0*/  IMAD.MOV.U32 R142, RZ, RZ, R173 ;  /* 0x000000ffff8e7224 */ /* 0x000fe400078e00ad */
[----:B------:R1:W2:Y:S01]  /*118e0*/  MUFU.EX2 R230, R4 ;  /* 0x0000000400e67308 */ /* 0x0002a20000000800 */
[----:B------:R-:W-:Y:S01]  /*118f0*/  MOV R144, R194 ;  /* 0x000000c200907202 */ /* 0x000fe20000000f00 */
[----:B------:R-:W-:Y:S01]  /*11900*/  HMMA.16816.F32.BF16 R52, R8, R18, R104 ;  /* 0x000000120834723c */ /* 0x000fe20000041868 */
[----:B------:R-:W-:Y:S02]  /*11910*/  IMAD.MOV.U32 R147, RZ, RZ, R36 ;  /* 0x000000ffff937224 */ /* 0x000fe400078e0024 */
[----:B------:R-:W-:Y:S02]  /*11920*/  IMAD.MOV.U32 R146, RZ, RZ, R37 ;  /* 0x000000ffff927224 */ /* 0x000fe400078e0025 */
[----:B------:R-:W-:-:S02]  /*11930*/  IMAD.MOV.U32 R145, RZ, RZ, R38 ;  /* 0x000000ffff917224 */ /* 0x000fc400078e0026 */
[----:B------:R-:W-:Y:S01]  /*11940*/  IMAD.MOV.U32 R106, RZ, RZ, R117 ;  /* 0x000000ffff6a7224 */ /* 0x000fe200078e0075 */
[C---:B------:R-:W-:Y:S01]  /*11950*/  HMMA.16816.F32.BF16 R44, R8.reuse, R26, R108 ;  /* 0x0000001a082c723c */ /* 0x040fe2000004186c */
[----:B------:R-:W-:Y:S01]  /*11960*/  IMAD.MOV.U32 R107, RZ, RZ, R74 ;  /* 0x000000ffff6b7224 */ /* 0x000fe200078e004a */
[----:B------:R-:W-:Y:S01]  /*11970*/  MOV R105, R127 ;  /* 0x0000007f00697202 */ /* 0x000fe20000000f00 */
[----:B------:R-:W-:Y:S02]  /*11980*/  IMAD.MOV.U32 R117, RZ, RZ, R73 ;  /* 0x000000ffff757224 */ /* 0x000fe400078e0049 */
[----:B------:R-:W3:Y:S01]  /*11990*/  LDSM.16.MT88.4 R72, [R215+0x2100] ;  /* 0x00210000d748783b */ /* 0x000ee20000004200 */
[----:B-1----:R-:W-:Y:S02]  /*119a0*/  FFMA.FTZ R4, R179, c[0x0][0x2d0], -R6 ;  /* 0x0000b400b3047a23 */ /* 0x002fe40000010806 */
[----:B------:R-:W-:Y:S01]  /*119b0*/  IMAD.MOV.U32 R111, RZ, RZ, R39 ;  /* 0x000000ffff6f7224 */ /* 0x000fe200078e0027 */
[----:B----4-:R-:W-:Y:S01]  /*119c0*/  HMMA.16816.F32.BF16 R32, R8, R20, R152 ;  /* 0x000000140820723c */ /* 0x010fe20000041898 */
[----:B------:R1:W-:Y:S01]  /*119d0*/  MUFU.EX2 R199, R4 ;  /* 0x0000000400c77308 */ /* 0x0003e20000000800 */
[----:B------:R-:W-:-:S02]  /*119e0*/  IMAD.MOV.U32 R104, RZ, RZ, R129 ;  /* 0x000000ffff687224 */ /* 0x000fc400078e0081 */
[----:B------:R-:W-:Y:S02]  /*119f0*/  IMAD.MOV.U32 R109, RZ, RZ, R167 ;  /* 0x000000ffff6d7224 */ /* 0x000fe400078e00a7 */
[----:B------:R-:W-:Y:S02]  /*11a00*/  IMAD.MOV.U32 R110, RZ, RZ, R130 ;  /* 0x000000ffff6e7224 */ /* 0x000fe400078e0082 */
[C---:B------:R-:W-:Y:S07]  /*11a10*/  HMMA.16816.F32.BF16 R40, R8.reuse, R28, R148 ;  /* 0x0000001c0828723c */ /* 0x040fee0000041894 */
[----:B------:R-:W-:Y:S01]  /*11a20*/  IMAD.MOV.U32 R150, RZ, RZ, R144 ;  /* 0x000000ffff967224 */ /* 0x000fe200078e0090 */
[----:B------:R-:W-:Y:S01]  /*11a30*/  HMMA.16816.F32.BF16 R36, R8, R30, R120 ;  /* 0x0000001e0824723c */ /* 0x000fe20000041878 */
[----:B-1----:R-:W-:Y:S01]  /*11a40*/  FFMA.FTZ R4, R180, c[0x0][0x2d0], -R6 ;  /* 0x0000b400b4047a23 */ /* 0x002fe20000010806 */
[----:B------:R-:W-:Y:S01]  /*11a50*/  MOV R151, R111 ;  /* 0x0000006f00977202 */ /* 0x000fe20000000f00 */
[----:B------:R-:W-:-:S02]  /*11a60*/  IMAD.MOV.U32 R149, RZ, RZ, R145 ;  /* 0x000000ffff957224 */ /* 0x000fc400078e0091 */
[----:B------:R1:W4:Y:S01]  /*11a70*/  MUFU.EX2 R198, R4 ;  /* 0x0000000400c67308 */ /* 0x0003220000000800 */
[----:B------:R-:W-:Y:S01]  /*11a80*/  IMAD.MOV.U32 R148, RZ, RZ, R146 ;  /* 0x000000ffff947224 */ /* 0x000fe200078e0092 */
[----:B------:R-:W-:Y:S01]  /*11a90*/  MOV R146, R140 ;  /* 0x0000008c00927202 */ /* 0x000fe20000000f00 */
[----:B------:R-:W-:Y:S01]  /*11aa0*/  HMMA.16816.F32.BF16 R12, R8, R22, R132 ;  /* 0x00000016080c723c */ /* 0x000fe20000041884 */
[----:B------:R-:W-:Y:S02]  /*11ab0*/  IMAD.MOV.U32 R145, RZ, RZ, R141 ;  /* 0x000000ffff917224 */ /* 0x000fe400078e008d */
[----:B------:R-:W-:-:S04]  /*11ac0*/  IMAD.MOV.U32 R144, RZ, RZ, R142 ;  /* 0x000000ffff907224 */ /* 0x000fc800078e008e */
[----:B------:R-:W-:Y:S02]  /*11ad0*/  F2FP.BF16.PACK_AB R8, R237, R238 ;  /* 0x000000eeed08723e */ /* 0x000fe400000010ff */
[----:B--2---:R-:W-:Y:S01]  /*11ae0*/  F2FP.BF16.PACK_AB R10, R230, R233 ;  /* 0x000000e9e60a723e */ /* 0x004fe200000010ff */
[----:B-1----:R-:W-:Y:S01]  /*11af0*/  FFMA.FTZ R4, R185, c[0x0][0x2d0], -R6 ;  /* 0x0000b400b9047a23 */ /* 0x002fe20000010806 */
[----:B----4-:R-:W-:-:S03]  /*11b00*/  F2FP.BF16.PACK_AB R9, R198, R199 ;  /* 0x000000c7c609723e */ /* 0x010fc600000010ff */
[----:B------:R1:W-:Y:S02]  /*11b10*/  MUFU.EX2 R195, R4 ;  /* 0x0000000400c37308 */ /* 0x0003e40000000800 */
[----:B-1----:R-:W-:-:S06]  /*11b20*/  FFMA.FTZ R4, R187, c[0x0][0x2d0], -R6 ;  /* 0x0000b400bb047a23 */ /* 0x002fcc0000010806 */
[----:B------:R1:W2:Y:S02]  /*11b30*/  MUFU.EX2 R194, R4 ;  /* 0x0000000400c27308 */ /* 0x0002a40000000800 */
[----:B-1----:R-:W-:Y:S01]  /*11b40*/  FFMA.FTZ R4, R160, c[0x0][0x2d0], -R2 ;  /* 0x0000b400a0047a23 */ /* 0x002fe20000010802 */
[----:B--2---:R-:W-:Y:S01]  /*11b50*/  F2FP.BF16.PACK_AB R11, R194, R195 ;  /* 0x000000c3c20b723e */ /* 0x004fe200000010ff */
[----:B------:R-:W-:-:S04]  /*11b60*/  IMAD.MOV.U32 R160, RZ, RZ, R110 ;  /* 0x000000ffffa07224 */ /* 0x000fc800078e006e */
[----:B------:R1:W-:Y:S02]  /*11b70*/  MUFU.EX2 R188, R4 ;  /* 0x0000000400bc7308 */ /* 0x0003e40000000800 */
[C---:B------:R-:W-:Y:S08]  /*11b80*/  HMMA.16816.F32.BF16 R56, R8.reuse, R60, R56 ;  /* 0x0000003c0838723c */ /* 0x040ff00000041838 */
[----:B------:R-:W-:Y:S01]  /*11b90*/  HMMA.16816.F32.BF16 R52, R8, R62, R52 ;  /* 0x0000003e0834723c */ /* 0x000fe20000041834 */
[----:B-1----:R-:W-:-:S02]  /*11ba0*/  FFMA.FTZ R4, R161, c[0x0][0x2d0], -R2 ;  /* 0x0000b400a1047a23 */ /* 0x002fc40000010802 */
[----:B------:R-:W-:Y:S02]  /*11bb0*/  IMAD.MOV.U32 R161, RZ, RZ, R143 ;  /* 0x000000ffffa17224 */ /* 0x000fe400078e008f */
[----:B------:R1:W2:Y:S03]  /*11bc0*/  MUFU.EX2 R187, R4 ;  /* 0x0000000400bb7308 */ /* 0x0002a60000000800 */
[C---:B------:R-:W-:Y:S01]  /*11bd0*/  HMMA.16816.F32.BF16 R48, R8.reuse, R64, R48 ;  /* 0x000000400830723c */ /* 0x040fe20000041830 */
[----:B------:R-:W4:Y:S07]  /*11be0*/  LDSM.16.MT88.4 R140, [R213+0x2900] ;  /* 0x00290000d58c783b */ /* 0x000f2e0000004200 */
[----:B------:R-:W-:Y:S01]  /*11bf0*/  HMMA.16816.F32.BF16 R44, R8, R66, R44 ;  /* 0x00000042082c723c */ /* 0x000fe2000004182c */
[----:B-1----:R-:W-:-:S07]  /*11c00*/  FFMA.FTZ R4, R164, c[0x0][0x2d0], -R2 ;  /* 0x0000b400a4047a23 */ /* 0x002fce0000010802 */
[C---:B------:R-:W-:Y:S01]  /*11c10*/  HMMA.16816.F32.BF16 R40, R8.reuse, R68, R40 ;  /* 0x000000440828723c */ /* 0x040fe20000041828 */
[----:B------:R1:W-:Y:S07]  /*11c20*/  MUFU.EX2 R186, R4 ;  /* 0x0000000400ba7308 */ /* 0x0003ee0000000800 */
[----:B------:R-:W-:Y:S01]  /*11c30*/  HMMA.16816.F32.BF16 R36, R8, R70, R36 ;  /* 0x000000460824723c */ /* 0x000fe20000041824 */
[----:B-1----:R-:W-:-:S07]  /*11c40*/  FFMA.FTZ R4, R165, c[0x0][0x2d0], -R2 ;  /* 0x0000b400a5047a23 */ /* 0x002fce0000010802 */
[C---:B---3--:R-:W-:Y:S01]  /*11c50*/  HMMA.16816.F32.BF16 R164, R8.reuse, R72, R32 ;  /* 0x0000004808a4723c */ /* 0x048fe20000041820 */
[----:B------:R1:W3:Y:S07]  /*11c60*/  MUFU.EX2 R185, R4 ;  /* 0x0000000400b97308 */ /* 0x0002ee0000000800 */
[----:B------:R-:W-:Y:S01]  /*11c70*/  HMMA.16816.F32.BF16 R32, R8, R74, R12 ;  /* 0x0000004a0820723c */ /* 0x000fe2000004180c */
[----:B------:R-:W-:Y:S06]  /*11c80*/  LDSM.16.MT88.4 R12, [R215+0x2900] ;  /* 0x00290000d70c783b */ /* 0x000fec0000004200 */
[----:B--2---:R-:W-:Y:S01]  /*11c90*/  F2FP.BF16.PACK_AB R8, R187, R188 ;  /* 0x000000bcbb08723e */ /* 0x004fe200000010ff */
[----:B-1----:R-:W-:Y:S01]  /*11ca0*/  FFMA.FTZ R4, R156, c[0x0][0x2d0], -R0 ;  /* 0x0000b4009c047a23 */ /* 0x002fe20000010800 */
[----:B---3--:R-:W-:-:S03]  /*11cb0*/  F2FP.BF16.PACK_AB R10, R185, R186 ;  /* 0x000000bab90a723e */ /* 0x008fc600000010ff */
[----:B------:R1:W-:Y:S02]  /*11cc0*/  MUFU.EX2 R179, R4 ;  /* 0x0000000400b37308 */ /* 0x0003e40000000800 */
[----:B-1----:R-:W-:-:S06]  /*11cd0*/  FFMA.FTZ R4, R157, c[0x0][0x2d0], -R0 ;  /* 0x0000b4009d047a23 */ /* 0x002fcc0000010800 */
        /* <DEDUP_REMOVED lines=8> */
[----:B--2---:R-:W-:-:S02]  /*11d60*/  F2FP.BF16.PACK_AB R11, R127, R178 ;  /* 0x000000b27f0b723e */ /* 0x004fc400000010ff */
[----:B------:R-:W-:-:S03]  /*11d70*/  MOV R211, R128 ;  /* 0x0000008000d37202 */ /* 0x000fc60000000f00 */
[----:B------:R1:W-:Y:S02]  /*11d80*/  MUFU.EX2 R175, R4 ;  /* 0x0000000400af7308 */ /* 0x0003e40000000800 */
[C---:B------:R-:W-:Y:S08]  /*11d90*/  HMMA.16816.F32.BF16 R136, R8.reuse, R16, R136 ;  /* 0x000000100888723c */ /* 0x040ff00000041888 */
[----:B------:R-:W-:Y:S01]  /*11da0*/  HMMA.16816.F32.BF16 R96, R8, R18, R96 ;  /* 0x000000120860723c */ /* 0x000fe20000041860 */
[----:B-1----:R-:W-:-:S02]  /*11db0*/  FFMA.FTZ R4, R210, c[0x0][0x2d0], -R7 ;  /* 0x0000b400d2047a23 */ /* 0x002fc40000010807 */
[----:B------:R-:W-:Y:S02]  /*11dc0*/  IMAD.MOV.U32 R210, RZ, RZ, R131 ;  /* 0x000000ffffd27224 */ /* 0x000fe400078e0083 */
[----:B------:R1:W2:Y:S03]  /*11dd0*/  MUFU.EX2 R176, R4 ;  /* 0x0000000400b07308 */ /* 0x0002a60000000800 */
[C---:B------:R-:W-:Y:S08]  /*11de0*/  HMMA.16816.F32.BF16 R16, R8.reuse, R26, R92 ;  /* 0x0000001a0810723c */ /* 0x040ff0000004185c */
[----:B------:R-:W-:Y:S01]  /*11df0*/  HMMA.16816.F32.BF16 R152, R8, R24, R100 ;  /* 0x000000180898723c */ /* 0x000fe20000041864 */
[----:B-1----:R-:W-:-:S07]  /*11e00*/  FFMA.FTZ R4, R208, c[0x0][0x2d0], -R7 ;  /* 0x0000b400d0047a23 */ /* 0x002fce0000010807 */
[C---:B------:R-:W-:Y:S01]  /*11e10*/  HMMA.16816.F32.BF16 R88, R8.reuse, R28, R88 ;  /* 0x0000001c0858723c */ /* 0x040fe20000041858 */
[----:B------:R-:W-:Y:S01]  /*11e20*/  FFMA.FTZ R7, R207, c[0x0][0x2d0], -R7 ;  /* 0x0000b400cf077a23 */ /* 0x000fe20000010807 */
[----:B--2---:R-:W-:Y:S01]  /*11e30*/  F2FP.BF16.PACK_AB R120, R176, R175 ;  /* 0x000000afb078723e */ /* 0x004fe200000010ff */
[----:B------:R1:W-:Y:S01]  /*11e40*/  MUFU.EX2 R177, R4 ;  /* 0x0000000400b17308 */ /* 0x0003e20000000800 */
[----:B------:R-:W-:Y:S02]  /*11e50*/  IMAD.MOV.U32 R208, RZ, RZ, R149 ;  /* 0x000000ffffd07224 */ /* 0x000fe400078e0095 */
[----:B------:R-:W-:Y:S02]  /*11e60*/  IMAD.MOV.U32 R207, RZ, RZ, R150 ;  /* 0x000000ffffcf7224 */ /* 0x000fe400078e0096 */
[C---:B------:R-:W-:Y:S03]  /*11e70*/  HMMA.16816.F32.BF16 R84, R8.reuse, R30, R84 ;  /* 0x0000001e0854723c */ /* 0x040fe60000041854 */
[----:B------:R-:W2:Y:S05]  /*11e80*/  MUFU.EX2 R173, R7 ;  /* 0x0000000700ad7308 */ /* 0x000eaa0000000800 */
[----:B------:R-:W-:Y:S01]  /*11e90*/  HMMA.16816.F32.BF16 R80, R8, R20, R80 ;  /* 0x000000140850723c */ /* 0x000fe20000041850 */
[----:B-1----:R-:W-:Y:S01]  /*11ea0*/  FFMA.FTZ R4, R206, c[0x0][0x2d0], -R6 ;  /* 0x0000b400ce047a23 */ /* 0x002fe20000010806 */
[----:B------:R-:W-:-:S03]  /*11eb0*/  MOV R206, R105 ;  /* 0x0000006900ce7202 */ /* 0x000fc60000000f00 */
[----:B------:R1:W-:Y:S03]  /*11ec0*/  MUFU.EX2 R129, R4 ;  /* 0x0000000400817308 */ /* 0x0003e60000000800 */
[----:B------:R-:W-:Y:S01]  /*11ed0*/  HMMA.16816.F32.BF16 R76, R8, R22, R76 ;  /* 0x00000016084c723c */ /* 0x000fe2000004184c */
[----:B--2---:R-:W-:-:S06]  /*11ee0*/  F2FP.BF16.PACK_AB R122, R173, R177 ;  /* 0x000000b1ad7a723e */ /* 0x004fcc00000010ff */
[----:B------:R-:W-:-:S04]  /*11ef0*/  FFMA.FTZ R8, R196, c[0x0][0x2d0], -R2 ;  /* 0x0000b400c4087a23 */ /* 0x000fc80000010802 */
[----:B------:R2:W-:Y:S01]  /*11f00*/  MUFU.EX2 R28, R8 ;  /* 0x00000008001c7308 */ /* 0x0005e20000000800 */
[----:B-1----:R-:W-:Y:S02]  /*11f10*/  FFMA.FTZ R4, R205, c[0x0][0x2d0], -R6 ;  /* 0x0000b400cd047a23 */ /* 0x002fe40000010806 */
[----:B------:R-:W-:-:S05]  /*11f20*/  IMAD.MOV.U32 R205, RZ, RZ, R107 ;  /* 0x000000ffffcd7224 */ /* 0x000fca00078e006b */
[----:B------:R1:W3:Y:S01]  /*11f30*/  MUFU.EX2 R130, R4 ;  /* 0x0000000400827308 */ /* 0x0002e20000000800 */
[----:B--2---:R-:W-:-:S07]  /*11f40*/  FFMA.FTZ R8, R197, c[0x0][0x2d0], -R2 ;  /* 0x0000b400c5087a23 */ /* 0x004fce0000010802 */
[----:B------:R2:W-:Y:S01]  /*11f50*/  MUFU.EX2 R30, R8 ;  /* 0x00000008001e7308 */ /* 0x0005e20000000800 */
[----:B-1----:R-:W-:Y:S01]  /*11f60*/  FFMA.FTZ R4, R201, c[0x0][0x2d0], -R6 ;  /* 0x0000b400c9047a23 */ /* 0x002fe20000010806 */
[----:B---3--:R-:W-:Y:S01]  /*11f70*/  F2FP.BF16.PACK_AB R121, R130, R129 ;  /* 0x000000818279723e */ /* 0x008fe200000010ff */
[----:B------:R-:W-:-:S05]  /*11f80*/  IMAD.MOV.U32 R201, RZ, RZ, R109 ;  /* 0x000000ffffc97224 */ /* 0x000fca00078e006d */
[----:B------:R1:W-:Y:S01]  /*11f90*/  MUFU.EX2 R131, R4 ;  /* 0x0000000400837308 */ /* 0x0003e20000000800 */
[----:B------:R-:W3:Y:S01]  /*11fa0*/  LDSM.16.MT88.4 R108, [R214+0x2900] ;  /* 0x00290000d66c783b */ /* 0x000ee20000004200 */
[----:B------:R-:W-:Y:S02]  /*11fb0*/  FFMA.FTZ R6, R204, c[0x0][0x2d0], -R6 ;  /* 0x0000b400cc067a23 */ /* 0x000fe40000010806 */
[----:B------:R-:W-:-:S04]  /*11fc0*/  IMAD.MOV.U32 R204, RZ, RZ, R116 ;  /* 0x000000ffffcc7224 */ /* 0x000fc800078e0074 */
[----:B------:R-:W4:Y:S01]  /*11fd0*/  MUFU.EX2 R128, R6 ;  /* 0x0000000600807308 */ /* 0x000f220000000800 */
[--C-:B--2---:R-:W-:Y:S02]  /*11fe0*/  FFMA.FTZ R8, R192, c[0x0][0x2d0], -R2.reuse ;  /* 0x0000b400c0087a23 */ /* 0x104fe40000010802 */
[----:B-1----:R-:W-:-:S05]  /*11ff0*/  FFMA.FTZ R4, R191, c[0x0][0x2d0], -R2 ;  /* 0x0000b400bf047a23 */ /* 0x002fca0000010802 */
[----:B------:R-:W-:Y:S01]  /*12000*/  MUFU.EX2 R31, R8 ;  /* 0x00000008001f7308 */ /* 0x000fe20000000800 */
[----:B------:R-:W-:Y:S01]  /*12010*/  IMAD.MOV.U32 R191, RZ, RZ, R5 ;  /* 0x000000ffffbf7224 */ /* 0x000fe200078e0005 */
[----:B----4-:R-:W-:-:S06]  /*12020*/  F2FP.BF16.PACK_AB R123, R128, R131 ;  /* 0x00000083807b723e */ /* 0x010fcc00000010ff */
[----:B------:R1:W-:Y:S01]  /*12030*/  MUFU.EX2 R95, R4 ;  /* 0x00000004005f7308 */ /* 0x0003e20000000800 */
[C---:B------:R-:W-:Y:S07]  /*12040*/  HMMA.16816.F32.BF16 R132, R120.reuse, R140, R56 ;  /* 0x0000008c7884723c */ /* 0x040fee0000041838 */
[----:B------:R-:W-:Y:S01]  /*12050*/  IMAD.MOV.U32 R59, RZ, RZ, R210 ;  /* 0x000000ffff3b7224 */ /* 0x000fe200078e00d2 */
[----:B------:R-:W-:Y:S01]  /*12060*/  MOV R57, R161 ;  /* 0x000000a100397202 */ /* 0x000fe20000000f00 */
[----:B------:R-:W-:Y:S01]  /*12070*/  IMAD.MOV.U32 R58, RZ, RZ, R211 ;  /* 0x000000ffff3a7224 */ /* 0x000fe200078e00d3 */
[----:B------:R-:W-:Y:S01]  /*12080*/  MOV R211, R147 ;  /* 0x0000009300d37202 */ /* 0x000fe20000000f00 */
[----:B-1----:R-:W-:Y:S01]  /*12090*/  FFMA.FTZ R4, R200, c[0x0][0x2d0], -R2 ;  /* 0x0000b400c8047a23 */ /* 0x002fe20000010802 */
[----:B---3--:R-:W-:Y:S01]  /*120a0*/  HMMA.16816.F32.BF16 R100, R120, R108, R40 ;  /* 0x0000006c7864723c */ /* 0x008fe20000041828 */
[----:B------:R-:W-:-:S02]  /*120b0*/  IMAD.MOV.U32 R56, RZ, RZ, R144 ;  /* 0x000000ffff387224 */ /* 0x000fc400078e0090 */
[----:B------:R1:W-:Y:S01]  /*120c0*/  MUFU.EX2 R94, R4 ;  /* 0x00000004005e7308 */ /* 0x0003e20000000800 */
[----:B------:R-:W-:Y:S02]  /*120d0*/  IMAD.MOV.U32 R210, RZ, RZ, R146 ;  /* 0x000000ffffd27224 */ /* 0x000fe400078e0092 */
[----:B------:R-:W-:Y:S02]  /*120e0*/  IMAD.MOV.U32 R200, RZ, RZ, R114 ;  /* 0x000000ffffc87224 */ /* 0x000fe400078e0072 */
[----:B------:R-:W-:Y:S01]  /*120f0*/  HMMA.16816.F32.BF16 R164, R120, R12, R164 ;  /* 0x0000000c78a4723c */ /* 0x000fe200000418a4 */
[----:B-1----:R-:W-:Y:S01]  /*12100*/  FFMA.FTZ R4, R203, c[0x0][0x2d0], -R2 ;  /* 0x0000b400cb047a23 */ /* 0x002fe20000010802 */
[----:B------:R-:W-:-:S03]  /*12110*/  MOV R203, R115 ;  /* 0x0000007300cb7202 */ /* 0x000fc60000000f00 */
[----:B------:R1:W-:Y:S02]  /*12120*/  MUFU.EX2 R93, R4 ;  /* 0x00000004005d7308 */ /* 0x0003e40000000800 */
[--C-:B-1----:R-:W-:Y:S02]  /*12130*/  FFMA.FTZ R4, R202, c[0x0][0x2d0], -R2.reuse ;  /* 0x0000b400ca047a23 */ /* 0x102fe40000010802 */
[----:B------:R-:W-:-:S04]  /*12140*/  FFMA.FTZ R2, R193, c[0x0][0x2d0], -R2 ;  /* 0x0000b400c1027a23 */ /* 0x000fc80000010802 */
[----:B------:R1:W2:Y:S01]  /*12150*/  MUFU.EX2 R92, R4 ;  /* 0x00000004005c7308 */ /* 0x0002a20000000800 */
[----:B------:R-:W-:-:S07]  /*12160*/  IMAD.MOV.U32 R202, RZ, RZ, R118 ;  /* 0x000000ffffca7224 */ /* 0x000fce00078e0076 */
[----:B------:R3:W-:Y:S01]  /*12170*/  MUFU.EX2 R29, R2 ;  /* 0x00000002001d7308 */ /* 0x0007e20000000800 */
[----:B-1----:R-:W-:Y:S01]  /*12180*/  FFMA.FTZ R4, R162, c[0x0][0x2d0], -R0 ;  /* 0x0000b400a2047a23 */ /* 0x002fe20000010800 */
[----:B--2---:R-:W-:-:S06]  /*12190*/  F2FP.BF16.PACK_AB R6, R92, R93 ;  /* 0x0000005d5c06723e */ /* 0x004fcc00000010ff */
[----:B------:R1:W-:Y:S01]  /*121a0*/  MUFU.EX2 R24, R4 ;  /* 0x0000000400187308 */ /* 0x0003e20000000800 */
[----:B---3--:R-:W-:-:S07]  /*121b0*/  FFMA.FTZ R2, R184, c[0x0][0x2d0], -R0 ;  /* 0x0000b400b8027a23 */ /* 0x008fce0000010800 */
[----:B------:R2:W-:Y:S01]  /*121c0*/  MUFU.EX2 R20, R2 ;  /* 0x0000000200147308 */ /* 0x0005e20000000800 */
[----:B-1----:R-:W-:-:S07]  /*121d0*/  FFMA.FTZ R4, R163, c[0x0][0x2d0], -R0 ;  /* 0x0000b400a3047a23 */ /* 0x002fce0000010800 */
[----:B------:R1:W3:Y:S01]  /*121e0*/  MUFU.EX2 R27, R4 ;  /* 0x00000004001b7308 */ /* 0x0002e20000000800 */
[----:B--2---:R-:W-:-:S07]  /*121f0*/  FFMA.FTZ R2, R182, c[0x0][0x2d0], -R0 ;  /* 0x0000b400b6027a23 */ /* 0x004fce0000010800 */
[----:B------:R2:W-:Y:S01]  /*12200*/  MUFU.EX2 R21, R2 ;  /* 0x0000000200157308 */ /* 0x0005e20000000800 */
[----:B-1----:R-:W-:Y:S01]  /*12210*/  FFMA.FTZ R4, R189, c[0x0][0x2d0], -R0 ;  /* 0x0000b400bd047a23 */ /* 0x002fe20000010800 */
[----:B---3--:R-:W-:Y:S01]  /*12220*/  F2FP.BF16.PACK_AB R5, R27, R24 ;  /* 0x000000181b05723e */ /* 0x008fe200000010ff */
[----:B------:R-:W-:-:S05]  /*12230*/  IMAD.MOV.U32 R189, RZ, RZ, R119 ;  /* 0x000000ffffbd7224 */ /* 0x000fca00078e0077 */
[----:B------:R1:W-:Y:S01]  /*12240*/  MUFU.EX2 R26, R4 ;  /* 0x00000004001a7308 */ /* 0x0003e20000000800 */
[----:B--2---:R-:W-:-:S07]  /*12250*/  FFMA.FTZ R2, R183, c[0x0][0x2d0], -R0 ;  /* 0x0000b400b7027a23 */ /* 0x004fce0000010800 */
[----:B------:R-:W-:Y:S01]  /*12260*/  MUFU.EX2 R23, R2 ;  /* 0x0000000200177308 */ /* 0x000fe20000000800 */
[--C-:B-1----:R-:W-:Y:S02]  /*12270*/  FFMA.FTZ R4, R190, c[0x0][0x2d0], -R0.reuse ;  /* 0x0000b400be047a23 */ /* 0x102fe40000010800 */
[----:B------:R-:W-:Y:S02]  /*12280*/  IMAD.MOV.U32 R190, RZ, RZ, R145 ;  /* 0x000000ffffbe7224 */ /* 0x000fe400078e0091 */
[----:B------:R-:W-:Y:S03]  /*12290*/  HMMA.16816.F32.BF16 R144, R120, R142, R52 ;  /* 0x0000008e7890723c */ /* 0x000fe60000041834 */
[----:B------:R1:W2:Y:S01]  /*122a0*/  MUFU.EX2 R25, R4 ;  /* 0x0000000400197308 */ /* 0x0002a20000000800 */
[----:B------:R-:W-:-:S03]  /*122b0*/  FFMA.FTZ R0, R181, c[0x0][0x2d0], -R0 ;  /* 0x0000b400b5007a23 */ /* 0x000fc60000010800 */
[----:B------:R-:W-:Y:S01]  /*122c0*/  IMAD.MOV.U32 R53, RZ, RZ, R160 ;  /* 0x000000ffff357224 */ /* 0x000fe200078e00a0 */
[----:B------:R-:W-:Y:S01]  /*122d0*/  MOV R54, R151 ;  /* 0x0000009700367202 */ /* 0x000fe20000000f00 */
[----:B------:R-:W-:Y:S01]  /*122e0*/  HMMA.16816.F32.BF16 R160, R120, R158, R44 ;  /* 0x0000009e78a0723c */ /* 0x000fe2000004182c */
[----:B------:R-:W-:Y:S01]  /*122f0*/  IMAD.MOV.U32 R55, RZ, RZ, R148 ;  /* 0x000000ffff377224 */ /* 0x000fe200078e0094 */
[----:B------:R3:W4:Y:S01]  /*12300*/  MUFU.EX2 R22, R0 ;  /* 0x0000000000167308 */ /* 0x0007220000000800 */
[----:B------:R-:W-:-:S04]  /*12310*/  IMAD.MOV.U32 R52, RZ, RZ, R104 ;  /* 0x000000ffff347224 */ /* 0x000fc800078e0068 */
[----:B------:R-:W-:Y:S01]  /*12320*/  MOV R45, R112 ;  /* 0x00000070002d7202 */ /* 0x000fe20000000f00 */
[----:B------:R-:W-:Y:S01]  /*12330*/  HMMA.16816.F32.BF16 R148, R120, R156, R48 ;  /* 0x0000009c7894723c */ /* 0x000fe20000041830 */
[----:B------:R-:W-:Y:S01]  /*12340*/  MOV R44, c[0x0][0x2c4] ;  /* 0x0000b100002c7a02 */ /* 0x000fe20000000f00 */
[----:B------:R-:W-:Y:S01]  /*12350*/  IMAD.MOV.U32 R46, RZ, RZ, R113 ;  /* 0x000000ffff2e7224 */ /* 0x000fe200078e0071 */
[----:B------:R-:W-:Y:S01]  /*12360*/  MOV R47, R117 ;  /* 0x00000075002f7202 */ /* 0x000fe20000000f00 */
[----:B------:R-:W-:Y:S01]  /*12370*/  IMAD.MOV.U32 R43, RZ, RZ, R45 ;  /* 0x000000ffff2b7224 */ /* 0x000fe200078e002d */
[----:B------:R-:W-:Y:S01]  /*12380*/  ISETP.NE.AND P6, PT, R44, 0x1, PT ;  /* 0x000000012c00780c */ /* 0x000fe20003fc5270 */
        /* <DEDUP_REMOVED lines=13> */
[----:B-1----:R-:W-:Y:S01]  /*12460*/  F2FP.BF16.PACK_AB R4, R94, R95 ;  /* 0x0000005f5e04723e */ /* 0x002fe200000010ff */
[----:B------:R-:W-:Y:S01]  /*12470*/  IMAD.MOV.U32 R49, RZ, RZ, R52 ;  /* 0x000000ffff317224 */ /* 0x000fe200078e0034 */
[----:B--2---:R-:W-:Y:S01]  /*12480*/  F2FP.BF16.PACK_AB R7, R25, R26 ;  /* 0x0000001a1907723e */ /* 0x004fe200000010ff */
[----:B------:R-:W-:Y:S01]  /*12490*/  IMAD.MOV.U32 R51, RZ, RZ, R54 ;  /* 0x000000ffff337224 */ /* 0x000fe200078e0036 */
[----:B------:R-:W-:Y:S01]  /*124a0*/  MOV R58, R171 ;  /* 0x000000ab003a7202 */ /* 0x000fe20000000f00 */
[----:B------:R-:W-:Y:S01]  /*124b0*/  IMAD.MOV.U32 R52, RZ, RZ, R55 ;  /* 0x000000ffff347224 */ /* 0x000fe200078e0037 */
[----:B------:R-:W-:Y:S01]  /*124c0*/  F2FP.BF16.PACK_AB R168, R30, R28 ;  /* 0x0000001c1ea8723e */ /* 0x000fe200000010ff */
[----:B------:R-:W-:Y:S01]  /*124d0*/  IMAD.MOV.U32 R54, RZ, RZ, R56 ;  /* 0x000000ffff367224 */ /* 0x000fe200078e0038 */
[----:B------:R-:W-:Y:S01]  /*124e0*/  F2FP.BF16.PACK_AB R170, R29, R31 ;  /* 0x0000001f1daa723e */ /* 0x000fe200000010ff */
[----:B------:R-:W-:Y:S01]  /*124f0*/  IMAD.MOV.U32 R55, RZ, RZ, R57 ;  /* 0x000000ffff377224 */ /* 0x000fe200078e0039 */
[----:B------:R-:W-:Y:S01]  /*12500*/  HMMA.16816.F32.BF16 R104, R4, R68, R88 ;  /* 0x000000440468723c */ /* 0x000fe20000041858 */
[----:B------:R-:W-:Y:S01]  /*12510*/  FADD.FTZ R2, R43, R42 ;  /* 0x0000002a2b027221 */ /* 0x000fe20000010000 */
[----:B------:R-:W-:Y:S01]  /*12520*/  F2FP.BF16.PACK_AB R169, R21, R20 ;  /* 0x0000001415a9723e */ /* 0x000fe200000010ff */
[----:B------:R-:W-:Y:S01]  /*12530*/  IMAD.MOV.U32 R42, RZ, RZ, R45 ;  /* 0x000000ffff2a7224 */ /* 0x000fe200078e002d */
[----:B------:R-:W-:Y:S01]  /*12540*/  MOV R45, R53 ;  /* 0x00000035002d7202 */ /* 0x000fe20000000f00 */
[----:B------:R-:W-:-:S02]  /*12550*/  IMAD.MOV.U32 R56, RZ, RZ, R59 ;  /* 0x000000ffff387224 */ /* 0x000fc400078e003b */
[----:B------:R-:W-:Y:S01]  /*12560*/  IMAD.MOV.U32 R57, RZ, RZ, R201 ;  /* 0x000000ffff397224 */ /* 0x000fe200078e00c9 */
[----:B------:R-:W-:Y:S01]  /*12570*/  MOV R43, R44 ;  /* 0x0000002c002b7202 */ /* 0x000fe20000000f00 */
[----:B------:R-:W-:Y:S01]  /*12580*/  IMAD.MOV.U32 R59, RZ, RZ, R222 ;  /* 0x000000ffff3b7224 */ /* 0x000fe200078e00de */
[C---:B------:R-:W-:Y:S01]  /*12590*/  HMMA.16816.F32.BF16 R116, R4.reuse, R72, R80 ;  /* 0x000000480474723c */ /* 0x040fe20000041850 */
[----:B------:R-:W-:Y:S01]  /*125a0*/  IMAD.MOV.U32 R53, RZ, RZ, R54 ;  /* 0x000000ffff357224 */ /* 0x000fe200078e0036 */
[----:B------:R1:W5:Y:S01]  /*125b0*/  LDL.LU R222, [R1+0x80] ;  /* 0x0000800001de7983 */ /* 0x0003620000300800 */
[----:B------:R-:W-:Y:S01]  /*125c0*/  IMAD.MOV.U32 R54, RZ, RZ, R55 ;  /* 0x000000ffff367224 */ /* 0x000fe200078e0037 */
[----:B------:R-:W-:Y:S01]  /*125d0*/  MOV R55, R190 ;  /* 0x000000be00377202 */ /* 0x000fe20000000f00 */
[----:B------:R-:W-:Y:S02]  /*125e0*/  IMAD.MOV.U32 R44, RZ, RZ, R46 ;  /* 0x000000ffff2c7224 */ /* 0x000fe400078e002e */
[----:B------:R-:W-:Y:S01]  /*125f0*/  IMAD.MOV.U32 R190, RZ, RZ, R56 ;  /* 0x000000ffffbe7224 */ /* 0x000fe200078e0038 */
[----:B------:R-:W-:Y:S01]  /*12600*/  MOV R56, R58 ;  /* 0x0000003a00387202 */ /* 0x000fe20000000f00 */
[----:B------:R-:W-:Y:S01]  /*12610*/  IMAD.MOV.U32 R46, RZ, RZ, R57 ;  /* 0x000000ffff2e7224 */ /* 0x000fe200078e0039 */
[----:B------:R-:W-:Y:S01]  /*12620*/  HMMA.16816.F32.BF16 R136, R4, R60, R136 ;  /* 0x0000003c0488723c */ /* 0x000fe20000041888 */
[----:B------:R-:W-:Y:S01]  /*12630*/  IMAD.MOV.U32 R57, RZ, RZ, R59 ;  /* 0x000000ffff397224 */ /* 0x000fe200078e003b */
[----:B------:R-:W-:Y:S01]  /*12640*/  MOV R59, R202 ;  /* 0x000000ca003b7202 */ /* 0x000fe20000000f00 */
[----:B------:R-:W-:-:S02]  /*12650*/  IMAD.MOV.U32 R58, RZ, RZ, R189 ;  /* 0x000000ffff3a7224 */ /* 0x000fc400078e00bd */
[----:B------:R-:W-:Y:S02]  /*12660*/  IMAD.MOV.U32 R201, RZ, RZ, R221 ;  /* 0x000000ffffc97224 */ /* 0x000fe400078e00dd */
[----:B---3--:R-:W-:Y:S01]  /*12670*/  @P6 IMAD.HI.U32 R0, R209, c[0x0][0x2c8], RZ ;  /* 0x0000b200d1006a27 */ /* 0x008fe200078e00ff */
[----:B------:R1:W5:Y:S01]  /*12680*/  LDL.LU R221, [R1+0x7c] ;  /* 0x00007c0001dd7983 */ /* 0x0003620000300800 */
[----:B------:R-:W-:Y:S02]  /*12690*/  HMMA.16816.F32.BF16 R8, R4, R62, R96 ;  /* 0x0000003e0408723c */ /* 0x000fe40000041860 */
[----:B------:R-:W-:Y:S01]  /*126a0*/  IMAD.MOV.U32 R189, RZ, RZ, R203 ;  /* 0x000000ffffbd7224 */ /* 0x000fe200078e00cb */
[----:B------:R-:W-:Y:S01]  /*126b0*/  MOV R203, R191 ;  /* 0x000000bf00cb7202 */ /* 0x000fe20000000f00 */
[----:B------:R-:W-:Y:S02]  /*126c0*/  IMAD.MOV.U32 R202, RZ, RZ, R200 ;  /* 0x000000ffffca7224 */ /* 0x000fe400078e00c8 */
[----:B------:R-:W-:-:S02]  /*126d0*/  IMAD.MOV.U32 R200, RZ, RZ, R220 ;  /* 0x000000ffffc87224 */ /* 0x000fc400078e00dc */
[C---:B------:R-:W-:Y:S01]  /*126e0*/  HMMA.16816.F32.BF16 R152, R4.reuse, R64, R152 ;  /* 0x000000400498723c */ /* 0x040fe20000041898 */
[----:B------:R1:W5:Y:S01]  /*126f0*/  LDL.LU R220, [R1+0x78] ;  /* 0x0000780001dc7983 */ /* 0x0003620000300800 */
[----:B------:R-:W-:Y:S01]  /*12700*/  IMAD.MOV.U32 R191, RZ, RZ, R219 ;  /* 0x000000ffffbf7224 */ /* 0x000fe200078e00db */
[----:B------:R-:W-:Y:S02]  /*12710*/  @P6 SHF.R.U32.HI R209, RZ, c[0x0][0x2cc], R0 ;  /* 0x0000b300ffd16a19 */ /* 0x000fe40000011600 */
[----:B------:R1:W5:Y:S03]  /*12720*/  LDL.LU R219, [R1+0x74] ;  /* 0x0000740001db7983 */ /* 0x0003660000300800 */
[----:B------:R-:W-:Y:S01]  /*12730*/  HMMA.16816.F32.BF16 R16, R4, R66, R16 ;  /* 0x000000420410723c */ /* 0x000fe20000041810 */
[----:B------:R-:W-:Y:S02]  /*12740*/  FADD.FTZ R2, R212, R2 ;  /* 0x00000002d4027221 */ /* 0x000fe40000010000 */
[----:B------:R-:W-:-:S05]  /*12750*/  FADD.FTZ R0, R43, R42 ;  /* 0x0000002a2b007221 */ /* 0x000fca0000010000 */
[C---:B------:R-:W-:Y:S08]  /*12760*/  HMMA.16816.F32.BF16 R68, R4.reuse, R70, R84 ;  /* 0x000000460444723c */ /* 0x040ff00000041854 */
[----:B------:R-:W-:Y:S07]  /*12770*/  HMMA.16816.F32.BF16 R72, R4, R74, R76 ;  /* 0x0000004a0448723c */ /* 0x000fee000004184c */
[----:B------:R-:W-:Y:S01]  /*12780*/  FADD.FTZ R7, R217, R218 ;  /* 0x000000dad9077221 */ /* 0x000fe20000010000 */
[----:B------:R-:W-:Y:S01]  /*12790*/  HMMA.16816.F32.BF16 R112, R120, R110, R36 ;  /* 0x0000006e7870723c */ /* 0x000fe20000041824 */
[----:B------:R1:W5:Y:S04]  /*127a0*/  LDL.LU R218, [R1+0x70] ;  /* 0x0000700001da7983 */ /* 0x0003680000300800 */
[----:B------:R1:W5:Y:S01]  /*127b0*/  LDL.LU R217, [R1+0x6c] ;  /* 0x00006c0001d97983 */ /* 0x0003620000300800 */
[----:B------:R-:W-:-:S02]  /*127c0*/  FADD.FTZ R6, R44, R0 ;  /* 0x000000002c067221 */ /* 0x000fc40000010000 */
[----:B------:R-:W-:Y:S01]  /*127d0*/  FADD.FTZ R7, R45, R7 ;  /* 0x000000072d077221 */ /* 0x000fe20000010000 */
[----:B------:R1:W5:Y:S01]  /*127e0*/  LDL.LU R212, [R1+0x68] ;  /* 0x0000680001d47983 */ /* 0x0003620000300800 */
[----:B------:R-:W-:Y:S01]  /*127f0*/  FADD.FTZ R2, R46, R2 ;  /* 0x000000022e027221 */ /* 0x000fe20000010000 */
[----:B----4-:R-:W-:Y:S01]  /*12800*/  F2FP.BF16.PACK_AB R171, R22, R23 ;  /* 0x0000001716ab723e */ /* 0x010fe200000010ff */
[----:B------:R-:W-:Y:S01]  /*12810*/  HMMA.16816.F32.BF16 R120, R120, R14, R32 ;  /* 0x0000000e7878723c */ /* 0x000fe20000041820 */
[----:B------:R-:W2:Y:S01]  /*12820*/  LDL.LU R43, [R1+0x20] ;  /* 0x00002000012b7983 */ /* 0x000ea20000300800 */
[----:B------:R-:W-:Y:S02]  /*12830*/  FADD.FTZ R0, R174, R172 ;  /* 0x000000acae007221 */ /* 0x000fe40000010000 */
[----:B------:R-:W-:Y:S02]  /*12840*/  FADD.FTZ R6, R47, R6 ;  /* 0x000000062f067221 */ /* 0x000fe40000010000 */
[----:B------:R-:W-:-:S02]  /*12850*/  FADD.FTZ R0, R50, R0 ;  /* 0x0000000032007221 */ /* 0x000fc40000010000 */
[----:B------:R-:W-:Y:S02]  /*12860*/  FADD.FTZ R7, R48, R7 ;  /* 0x0000000730077221 */ /* 0x000fe40000010000 */
[----:B------:R-:W-:Y:S02]  /*12870*/  FADD.FTZ R5, R53, R0 ;  /* 0x0000000035057221 */ /* 0x000fe40000010000 */
[----:B------:R-:W-:Y:S02]  /*12880*/  FADD.FTZ R2, R49, R2 ;  /* 0x0000000231027221 */ /* 0x000fe40000010000 */
[----:B------:R-:W-:Y:S02]  /*12890*/  FADD.FTZ R6, R51, R6 ;  /* 0x0000000633067221 */ /* 0x000fe40000010000 */
[----:B------:R-:W-:Y:S01]  /*128a0*/  FADD.FTZ R7, R52, R7 ;  /* 0x0000000734077221 */ /* 0x000fe20000010000 */
[----:B------:R-:W-:Y:S01]  /*128b0*/  HMMA.16816.F32.BF16 R136, R168, R140, R136 ;  /* 0x0000008ca888723c */ /* 0x000fe20000041888 */
[----:B------:R-:W-:-:S02]  /*128c0*/  FADD.FTZ R5, R252, R5 ;  /* 0x00000005fc057221 */ /* 0x000fc40000010000 */
[----:B------:R-:W-:Y:S02]  /*128d0*/  FADD.FTZ R2, R54, R2 ;  /* 0x0000000236027221 */ /* 0x000fe40000010000 */
[----:B------:R-:W-:-:S03]  /*128e0*/  FADD.FTZ R0, R55, R6 ;  /* 0x0000000637007221 */ /* 0x000fc60000010000 */
[----:B------:R-:W-:Y:S01]  /*128f0*/  HMMA.16816.F32.BF16 R140, R168, R142, R8 ;  /* 0x0000008ea88c723c */ /* 0x000fe20000041808 */
[----:B------:R-:W-:Y:S02]  /*12900*/  FADD.FTZ R5, R58, R5 ;  /* 0x000000053a057221 */ /* 0x000fe40000010000 */
[----:B------:R-:W-:-:S04]  /*12910*/  FADD.FTZ R6, R57, R0 ;  /* 0x0000000039067221 */ /* 0x000fc80000010000 */
        /* <DEDUP_REMOVED lines=69> */
[----:B------:R-:W-:Y:S01]  /*12d70*/  FADD.FTZ R5, R23, R5 ;  /* 0x0000000517057221 */ /* 0x000fe20000010000 */
[----:B------:R-:W-:Y:S01]  /*12d80*/  STL [R1+0x14], R7 ;  /* 0x0000140701007387 */ /* 0x000fe20000100800 */
[----:B------:R-:W-:-:S03]  /*12d90*/  FADD.FTZ R2, R29, R6 ;  /* 0x000000061d027221 */ /* 0x000fc60000010000 */
[----:B------:R3:W-:Y:S01]  /*12da0*/  STL [R1+0x18], R0 ;  /* 0x0000180001007387 */ /* 0x0007e20000100800 */
[----:B------:R-:W-:-:S03]  /*12db0*/  IMAD.MOV.U32 R211, RZ, RZ, c[0x0][0x32c] ;  /* 0x0000cb00ffd37624 */ /* 0x000fc600078e00ff */
[----:B------:R4:W-:Y:S02]  /*12dc0*/  STL [R1+0x1c], R2 ;  /* 0x00001c0201007387 */ /* 0x0009e40000100800 */
[----:B------:R-:W-:Y:S01]  /*12dd0*/  ISETP.GE.AND P3, PT, R211, 0x1, PT ;  /* 0x00000001d300780c */ /* 0x000fe20003f66270 */
[----:B---3--:R-:W-:-:S05]  /*12de0*/  FADD.FTZ R0, R22, R5 ;  /* 0x0000000516007221 */ /* 0x008fca0000010000 */
[----:B------:R1:W-:Y:S01]  /*12df0*/  STL [R1+0x24], R0 ;  /* 0x0000240001007387 */ /* 0x0003e20000100800 */
[----:B------:R-:W-:Y:S01]  /*12e00*/  HMMA.16816.F32.BF16 R152, R168, R156, R152 ;  /* 0x0000009ca898723c */ /* 0x000fe20000041898 */
[----:B------:R-:W-:-:S07]  /*12e10*/  IADD3 R230, R247, -0x2, RZ ;  /* 0xfffffffef7e67810 */ /* 0x000fce0007ffe0ff */
[C---:B------:R-:W-:Y:S08]  /*12e20*/  HMMA.16816.F32.BF16 R104, R168.reuse, R108, R104 ;  /* 0x0000006ca868723c */ /* 0x040ff00000041868 */
[C---:B------:R-:W-:Y:S08]  /*12e30*/  HMMA.16816.F32.BF16 R156, R168.reuse, R158, R16 ;  /* 0x0000009ea89c723c */ /* 0x040ff00000041810 */
[C---:B------:R-:W-:Y:S08]  /*12e40*/  HMMA.16816.F32.BF16 R108, R168.reuse, R110, R68 ;  /* 0x0000006ea86c723c */ /* 0x040ff00000041844 */
[C---:B------:R-:W-:Y:S08]  /*12e50*/  HMMA.16816.F32.BF16 R116, R168.reuse, R12, R116 ;  /* 0x0000000ca874723c */ /* 0x040ff00000041874 */
[----:B------:R-:W-:Y:S01]  /*12e60*/  HMMA.16816.F32.BF16 R168, R168, R14, R72 ;  /* 0x0000000ea8a8723c */ /* 0x000fe20000041848 */
[----:B--2---:R-:W-:-:S04]  /*12e70*/  IADD3 R4, R43, R209, RZ ;  /* 0x000000d12b047210 */ /* 0x004fc80007ffe0ff */
[----:B----4-:R-:W-:Y:S01]  /*12e80*/  IADD3 R2, R4, c[0x0][0x328], RZ ;  /* 0x0000ca0004027a10 */ /* 0x010fe20007ffe0ff */
[----:B------:R-:W-:Y:S05]  /*12e90*/  @!P3 BRA `(.L_x_435) ;  /* 0x000000f00000b947 */ /* 0x000fea0003800000 */
[C---:B-1----:R-:W-:Y:S01]  /*12ea0*/  ISETP.GT.AND P0, PT, R4.reuse, RZ, PT ;  /* 0x000000ff0400720c */ /* 0x042fe20003f04270 */
        /* <DEDUP_REMOVED lines=9> */
.L_x_436:
[----:B------:R-:W-:-:S13]  /*12f40*/  ISETP.NE.AND P0, PT, R5, 0x1, PT ;  /* 0x000000010500780c */ /* 0x000fda0003f05270 */
[----:B------:R-:W-:-:S05]  /*12f50*/  @P0 IMAD.HI.U32 R4, R0, c[0x0][0x330], RZ ;  /* 0x0000cc0000040a27 */ /* 0x000fca00078e00ff */
[----:B------:R-:W-:-:S05]  /*12f60*/  @P0 SHF.R.U32.HI R0, RZ, c[0x0][0x334], R4 ;  /* 0x0000cd00ff000a19 */ /* 0x000fca0000011604 */
.L_x_437:
[----:B------:R-:W-:-:S05]  /*12f70*/  IMAD R0, R0, R5, c[0x0][0x32c] ;  /* 0x0000cb0000007624 */ /* 0x000fca00078e0205 */
[----:B------:R-:W-:-:S04]  /*12f80*/  IMNMX R2, R2, R0, PT ;  /* 0x0000000002027217 */ /* 0x000fc80003800200 */
.L_x_435:
[----:B-1----:R-:W2:Y:S01]  /*12f90*/  LDL R4, [R1+0x4] ;  /* 0x0000040001047983 */ /* 0x002ea20000100800 */
[----:B------:R-:W-:-:S05]  /*12fa0*/  IMAD.HI R2, R2, 0x2aaaaaab, RZ ;  /* 0x2aaaaaab02027827 */ /* 0x000fca00078e02ff */
[----:B------:R-:W-:-:S04]  /*12fb0*/  SHF.R.U32.HI R0, RZ, 0x1f, R2 ;  /* 0x0000001fff007819 */ /* 0x000fc80000011602 */
[----:B------:R-:W-:-:S04]  /*12fc0*/  LEA.HI.SX32 R2, R2, R0, 0x1c ;  /* 0x0000000002027211 */ /* 0x000fc800078fe2ff */
[----:B--2---:R-:W-:-:S04]  /*12fd0*/  IMNMX R4, R4, R2, !PT ;  /* 0x0000000204047217 */ /* 0x004fc80007800200 */
[----:B------:R-:W-:Y:S01]  /*12fe0*/  ISETP.GE.AND P0, PT, R230, R4, PT ;  /* 0x00000004e600720c */ /* 0x000fe20003f06270 */
[----:B------:R1:W-:-:S12]  /*12ff0*/  STL [R1+0x34], R4 ;  /* 0x0000340401007387 */ /* 0x0003d80000100800 */
[----:B------:R-:W-:Y:S05]  /*13000*/  @!P0 BRA `(.L_x_438) ;  /* 0x00005c8000008947 */ /* 0x000fea0003800000 */
[----:B-1----:R-:W2:Y:S01]  /*13010*/  LDL R4, [R1+0x60] ;  /* 0x0000600001047983 */ /* 0x002ea20000100800 */
[----:B------:R-:W-:Y:S01]  /*13020*/  IMAD.MOV.U32 R128, RZ, RZ, R125 ;  /* 0x000000ffff807224 */ /* 0x000fe200078e007d */
[----:B------:R-:W-:Y:S01]  /*13030*/  MOV R130, R3 ;  /* 0x0000000300827202 */ /* 0x000fe20000000f00 */
[----:B------:R-:W-:Y:S01]  /*13040*/  IMAD.MOV.U32 R127, RZ, RZ, R126 ;  /* 0x000000ffff7f7224 */ /* 0x000fe200078e007e */
[----:B------:R-:W-:Y:S01]  /*13050*/  MOV R129, R124 ;  /* 0x0000007c00817202 */ /* 0x000fe20000000f00 */
[----:B--2---:R-:W-:-:S05]  /*13060*/  @P6 IMAD.HI.U32 R0, R4, c[0x0][0x2c8], RZ ;  /* 0x0000b20004006a27 */ /* 0x004fca00078e00ff */
[----:B------:R-:W-:-:S05]  /*13070*/  @P6 SHF.R.U32.HI R0, RZ, c[0x0][0x2cc], R0 ;  /* 0x0000b300ff006a19 */ /* 0x000fca0000011600 */
[----:B------:R1:W-:Y:S02]  /*13080*/  @P6 STL [R1+0x38], R0 ;  /* 0x0000380001006387 */ /* 0x0003e40000100800 */
.L_x_455:
[----:B------:R-:W-:Y:S04]  /*13090*/  DEPBAR.LE SB0, 0x0 ;  /* 0x000080000000791a */ /* 0x000fe80000000000 */
[----:B------:R-:W-:Y:S01]  /*130a0*/  BAR.SYNC.DEFER_BLOCKING 0x0 ;  /* 0x0000000000007b1d */ /* 0x000fe20000010000 */
[----:B------:R-:W-:Y:S02]  /*130b0*/  IMAD.MOV.U32 R200, RZ, RZ, 0x5 ;  /* 0x00000005ffc87424 */ /* 0x000fe400078e00ff */
[----:B------:R-:W-:Y:S02]  /*130c0*/  IMAD.MOV.U32 R201, RZ, RZ, c[0x0][0x208] ;  /* 0x00008200ffc97624 */ /* 0x000fe400078e00ff */
[----:B------:R-:W-:Y:S03]  /*130d0*/  IMAD.MOV.U32 R131, RZ, RZ, c[0x0][0x208] ;  /* 0x00008200ff837624 */ /* 0x000fe600078e00ff */
[----:B------:R-:W-:Y:S02]  /*130e0*/  SHF.L.U32 R201, R201, 0x5, RZ ;  /* 0x00000005c9c97819 */ /* 0x000fe400000006ff */
[----:B------:R-:W-:Y:S01]  /*130f0*/  SHF.L.U64.HI R131, R131, R200, c[0x0][0x20c] ;  /* 0x0000830083837619 */ /* 0x000fe200000102c8 */
[----:B-----5:R-:W-:Y:S06]  /*13100*/  LDSM.16.M88.4 R96, [R219+0x6100] ;  /* 0x00610000db60783b */ /* 0x020fec0000000200 */
[----:B------:R-:W2:Y:S06]  /*13110*/  LDL R126, [R1+0x4] ;  /* 0x00000400017e7983 */ /* 0x000eac0000100800 */
[----:B------:R-:W3:Y:S06]  /*13120*/  LDSM.16.M88.4 R16, [R212+0x3100] ;  /* 0x00310000d410783b */ /* 0x000eec0000000200 */
[----:B------:R-:W4:Y:S06]  /*13130*/  LDSM.16.M88.4 R92, [R219+0x8100] ;  /* 0x00810000db5c783b */ /* 0x000f2c0000000200 */
[----:B------:R-:W2:Y:S06]  /*13140*/  LDL.64 R192, [R1+0x50] ;  /* 0x0000500001c07983 */ /* 0x000eac0000100a00 */
[----:B------:R-:W2:Y:S06]  /*13150*/  LDL.64 R124, [R1+0x58] ;  /* 0x00005800017c7983 */ /* 0x000eac0000100a00 */
[----:B------:R-:W1:Y:S06]  /*13160*/  LDSM.16.M88.4 R32, [R212+0x3900] ;  /* 0x00390000d420783b */ /* 0x000e6c0000000200 */
[----:B------:R-:W2:Y:S06]  /*13170*/  LDL.64 R234, [R1+0x40] ;  /* 0x0000400001ea7983 */ /* 0x000eac0000100a00 */
[----:B------:R-:W1:Y:S01]  /*13180*/  LDSM.16.M88.4 R48, [R212+0x4100] ;  /* 0x00410000d430783b */ /* 0x000e620000000200 */
[-C--:B---3--:R-:W-:Y:S05]  /*13190*/  HMMA.16816.F32.BF16 R4, R96, R16.reuse, RZ ;  /* 0x000000106004723c */ /* 0x088fea00000418ff */
[----:B------:R-:W3:Y:S03]  /*131a0*/  LDL.64 R232, [R1+0x48] ;  /* 0x0000480001e87983 */ /* 0x000ee60000100a00 */
[C---:B----4-:R-:W-:Y:S03]  /*131b0*/  HMMA.16816.F32.BF16 R8, R92.reuse, R16, RZ ;  /* 0x000000105c08723c */ /* 0x050fe600000418ff */
[----:B------:R-:W4:Y:S06]  /*131c0*/  LDSM.16.M88.4 R64, [R212+0x4900] ;  /* 0x00490000d440783b */ /* 0x000f2c0000000200 */
[----:B------:R-:W4:Y:S01]  /*131d0*/  LDSM.16.M88.4 R80, [R212+0x5100] ;  /* 0x00510000d450783b */ /* 0x000f220000000200 */
[-C--:B------:R-:W-:Y:S05]  /*131e0*/  HMMA.16816.F32.BF16 R12, R92, R18.reuse, RZ ;  /* 0x000000125c0c723c */ /* 0x080fea00000418ff */
[----:B------:R-:W4:Y:S03]  /*131f0*/  LDSM.16.M88.4 R172, [R212+0x5900] ;  /* 0x00590000d4ac783b */ /* 0x000f260000000200 */
[C---:B------:R-:W-:Y:S03]  /*13200*/  HMMA.16816.F32.BF16 R16, R96.reuse, R18, RZ ;  /* 0x000000126010723c */ /* 0x040fe600000418ff */
[----:B------:R-:W-:Y:S05]  /*13210*/  LDSM.16.M88.4 R176, [R222+0x6100] ;  /* 0x00610000deb0783b */ /* 0x000fea0000000200 */
[-C--:B-1----:R-:W-:Y:S01]  /*13220*/  HMMA.16816.F32.BF16 R20, R96, R32.reuse, RZ ;  /* 0x000000206014723c */ /* 0x082fe200000418ff */
[----:B------:R-:W1:Y:S06]  /*13230*/  LDSM.16.M88.4 R180, [R223] ;  /* 0x00000000dfb4783b */ /* 0x000e6c0000000200 */
[----:B------:R-:W1:Y:S01]  /*13240*/  LDSM.16.M88.4 R184, [R222+0x8100] ;  /* 0x00810000deb8783b */ /* 0x000e620000000200 */
[C---:B------:R-:W-:Y:S05]  /*13250*/  HMMA.16816.F32.BF16 R24, R92.reuse, R32, RZ ;  /* 0x000000205c18723c */ /* 0x040fea00000418ff */
[----:B------:R-:W1:Y:S03]  /*13260*/  LDSM.16.M88.4 R188, [R228] ;  /* 0x00000000e4bc783b */ /* 0x000e660000000200 */
[-C--:B------:R-:W-:Y:S08]  /*13270*/  HMMA.16816.F32.BF16 R28, R92, R34.reuse, RZ ;  /* 0x000000225c1c723c */ /* 0x080ff000000418ff */
[C---:B------:R-:W-:Y:S08]  /*13280*/  HMMA.16816.F32.BF16 R32, R96.reuse, R34, RZ ;  /* 0x000000226020723c */ /* 0x040ff000000418ff */
[-C--:B------:R-:W-:Y:S08]  /*13290*/  HMMA.16816.F32.BF16 R36, R96, R48.reuse, RZ ;  /* 0x000000306024723c */ /* 0x080ff000000418ff */
[C---:B------:R-:W-:Y:S08]  /*132a0*/  HMMA.16816.F32.BF16 R40, R92.reuse, R48, RZ ;  /* 0x000000305c28723c */ /* 0x040ff000000418ff */
[-C--:B------:R-:W-:Y:S08]  /*132b0*/  HMMA.16816.F32.BF16 R44, R92, R50.reuse, RZ ;  /* 0x000000325c2c723c */ /* 0x080ff000000418ff */
[C---:B------:R-:W-:Y:S08]  /*132c0*/  HMMA.16816.F32.BF16 R48, R96.reuse, R50, RZ ;  /* 0x000000326030723c */ /* 0x040ff000000418ff */
[-C--:B----4-:R-:W-:Y:S08]  /*132d0*/  HMMA.16816.F32.BF16 R52, R96, R64.reuse, RZ ;  /* 0x000000406034723c */ /* 0x090ff000000418ff */
        /* <DEDUP_REMOVED lines=11> */
[----:B------:R-:W4:Y:S07]  /*13390*/  LDSM.16.M88.4 R172, [R227] ;  /* 0x00000000e3ac783b */ /* 0x000f2e0000000200 */
        /* <DEDUP_REMOVED lines=8> */
[C---:B------:R-:W-:Y:S01]  /*13420*/  HMMA.16816.F32.BF16 R32, R176.reuse, R190, R32 ;  /* 0x000000beb020723c */ /* 0x040fe20000041820 */
[----:B------:R-:W2:Y:S03]  /*13430*/  LDSM.16.M88.4 R188, [R225] ;  /* 0x00000000e1bc783b */ /* 0x000ea60000000200 */
[----:B--2---:R-:W-:Y:S04]  /*13440*/  ISETP.GT.AND P0, PT, R126, R230, PT ;  /* 0x000000e67e00720c */ /* 0x004fe80003f04270 */
[-C--:B----4-:R-:W-:Y:S08]  /*13450*/  HMMA.16816.F32.BF16 R36, R176, R172.reuse, R36 ;  /* 0x000000acb024723c */ /* 0x090ff00000041824 */
[C---:B------:R-:W-:Y:S04]  /*13460*/  HMMA.16816.F32.BF16 R40, R184.reuse, R172, R40 ;  /* 0x000000acb828723c */ /* 0x040fe80000041828 */
[----:B------:R-:W-:Y:S01]  /*13470*/  @!P0 SHF.R.S32.HI R0, RZ, 0x1f, R230 ;  /* 0x0000001fff008819 */ /* 0x000fe200000114e6 */
[----:B------:R-:W-:Y:S03]  /*13480*/  @!P0 IMAD.WIDE.U32 R2, R230, c[0x0][0x208], RZ ;  /* 0x00008200e6028a25 */ /* 0x000fe600078e00ff */
[-C--:B------:R-:W-:Y:S04]  /*13490*/  HMMA.16816.F32.BF16 R44, R184, R174.reuse, R44 ;  /* 0x000000aeb82c723c */ /* 0x080fe8000004182c */
[----:B------:R-:W-:Y:S02]  /*134a0*/  @!P0 IMAD R0, R0, c[0x0][0x208], RZ ;  /* 0x0000820000008a24 */ /* 0x000fe400078e02ff */
[----:B------:R-:W-:Y:S02]  /*134b0*/  @!P0 IMAD.MOV.U32 R125, RZ, RZ, R193 ;  /* 0x000000ffff7d8224 */ /* 0x000fe400078e00c1 */
[C---:B------:R-:W-:Y:S01]  /*134c0*/  HMMA.16816.F32.BF16 R48, R176.reuse, R174, R48 ;  /* 0x000000aeb030723c */ /* 0x040fe20000041830 */
[----:B------:R-:W2:Y:S03]  /*134d0*/  LDSM.16.M88.4 R192, [R224] ;  /* 0x00000000e0c0783b */ /* 0x000ea60000000200 */
[----:B------:R-:W-:Y:S02]  /*134e0*/  @!P0 IMAD R0, R230, c[0x0][0x20c], R0 ;  /* 0x00008300e6008a24 */ /* 0x000fe400078e0200 */
[----:B------:R-:W-:Y:S02]  /*134f0*/  @!P0 IMAD.WIDE.U32 R124, R2, 0x60, R124 ;  /* 0x00000060027c8825 */ /* 0x000fe400078e007c */
[-C--:B-1----:R-:W-:Y:S04]  /*13500*/  HMMA.16816.F32.BF16 R52, R176, R180.reuse, R52 ;  /* 0x000000b4b034723c */ /* 0x082fe80000041834 */
[----:B------:R-:W-:Y:S01]  /*13510*/  @!P0 IMAD.IADD R0, R3, 0x1, R0 ;  /* 0x0000000103008824 */ /* 0x000fe200078e0200 */
[----:B------:R-:W-:Y:S03]  /*13520*/  @!P0 LEA R2, P1, R124, c[0x0][0x1f8], 0x1 ;  /* 0x00007e007c028a11 */ /* 0x000fe600078208ff */
[C---:B------:R-:W-:Y:S04]  /*13530*/  HMMA.16816.F32.BF16 R56, R184.reuse, R180, R56 ;  /* 0x000000b4b838723c */ /* 0x040fe80000041838 */
[----:B------:R-:W-:Y:S01]  /*13540*/  @!P0 IMAD R0, R0, 0x60, RZ ;  /* 0x0000006000008824 */ /* 0x000fe200078e02ff */
[-C--:B------:R-:W-:Y:S02]  /*13550*/  @!P0 IADD3 R198, P2, R2, R201.reuse, RZ ;  /* 0x000000c902c68210 */ /* 0x080fe40007f5e0ff */
[----:B---3--:R-:W-:Y:S01]  /*13560*/  MOV R233, 0x5 ;  /* 0x0000000500e97802 */ /* 0x008fe20000000f00 */
[-C--:B------:R-:W-:Y:S04]  /*13570*/  HMMA.16816.F32.BF16 R60, R184, R182.reuse, R60 ;  /* 0x000000b6b83c723c */ /* 0x080fe8000004183c */
[----:B------:R-:W-:Y:S04]  /*13580*/  @!P0 IMAD.IADD R0, R125, 0x1, R0 ;  /* 0x000000017d008824 */ /* 0x000fe800078e0200 */
[C---:B------:R-:W-:Y:S04]  /*13590*/  HMMA.16816.F32.BF16 R64, R176.reuse, R182, R64 ;  /* 0x000000b6b040723c */ /* 0x040fe80000041840 */
[----:B------:R-:W-:Y:S02]  /*135a0*/  @!P0 LEA.HI.X R3, R124, c[0x0][0x1fc], R0, 0x1, P1 ;  /* 0x00007f007c038a11 */ /* 0x000fe400008f0c00 */
[----:B------:R-:W-:Y:S02]  /*135b0*/  @!P0 IADD3 R196, P1, R198, R201, RZ ;  /* 0x000000c9c6c48210 */ /* 0x000fe40007f3e0ff */
[-C--:B------:R-:W-:Y:S01]  /*135c0*/  HMMA.16816.F32.BF16 R68, R176, R188.reuse, R68 ;  /* 0x000000bcb044723c */ /* 0x080fe20000041844 */
[----:B------:R-:W-:Y:S01]  /*135d0*/  @!PT LDS RZ, [RZ] ;  /* 0x00000000fffff984 */ /* 0x000fe20000000800 */
[----:B------:R-:W-:Y:S01]  /*135e0*/  @!PT LDS RZ, [RZ] ;  /* 0x00000000fffff984 */ /* 0x000fe20000000800 */
[----:B------:R-:W-:Y:S01]  /*135f0*/  @!PT LDS RZ, [RZ] ;  /* 0x00000000fffff984 */ /* 0x000fe20000000800 */
[----:B------:R1:W-:Y:S03]  /*13600*/  @!P0 LDGSTS.E.BYPASS.LTC128B.128 [R231+0x100], [R2.64], !P5 ;  /* 0x0010000002e78fae */ /* 0x0003e6000e901d48 */
[----:B------:R-:W-:Y:S02]  /*13610*/  @!P0 IADD3.X R199, R3, R131, RZ, P2, !PT ;  /* 0x0000008303c78210 */ /* 0x000fe400017fe4ff */
[-C--:B------:R-:W-:Y:S02]  /*13620*/  @!P0 IADD3 R124, P3, R196, R201.reuse, RZ ;  /* 0x000000c9c47c8210 */ /* 0x080fe40007f7e0ff */
[C---:B------:R-:W-:Y:S01]  /*13630*/  HMMA.16816.F32.BF16 R72, R184.reuse, R188, R72 ;  /* 0x000000bcb848723c */ /* 0x040fe20000041848 */
[----:B------:R3:W-:Y:S03]  /*13640*/  @!P0 LDGSTS.E.BYPASS.LTC128B.128 [R231+0x900], [R198.64], !P5 ;  /* 0x00900000c6e78fae */ /* 0x0007e6000e901d48 */
[--C-:B------:R-:W-:Y:S04]  /*13650*/  @!P0 IMAD.X R197, R199, 0x1, R131.reuse, P1 ;  /* 0x00000001c7c58824 */ /* 0x100fe800008e0683 */
[-C--:B------:R-:W-:Y:S01]  /*13660*/  HMMA.16816.F32.BF16 R76, R184, R190.reuse, R76 ;  /* 0x000000beb84c723c */ /* 0x080fe2000004184c */
[----:B------:R3:W-:Y:S03]  /*13670*/  @!P0 LDGSTS.E.BYPASS.LTC128B.128 [R231+0x1100], [R196.64], !P5 ;  /* 0x01100000c4e78fae */ /* 0x0007e6000e901d48 */
[--C-:B------:R-:W-:Y:S04]  /*13680*/  @!P0 IMAD.X R125, R197, 0x1, R131.reuse, P3 ;  /* 0x00000001c57d8824 */ /* 0x100fe800018e0683 */
[C---:B------:R-:W-:Y:S01]  /*13690*/  HMMA.16816.F32.BF16 R80, R176.reuse, R190, R80 ;  /* 0x000000beb050723c */ /* 0x040fe20000041850 */
[----:B------:R4:W-:Y:S03]  /*136a0*/  @!P0 LDGSTS.E.BYPASS.LTC128B.128 [R231+0x1900], [R124.64], !P5 ;  /* 0x019000007ce78fae */ /* 0x0009e6000e901d48 */
[-C--:B-1----:R-:W-:Y:S04]  /*136b0*/  @!P0 IADD3 R2, P2, R124, R201.reuse, RZ ;  /* 0x000000c97c028210 */ /* 0x082fe80007f5e0ff */
[-C--:B--2---:R-:W-:Y:S04]  /*136c0*/  HMMA.16816.F32.BF16 R84, R176, R192.reuse, R84 ;  /* 0x000000c0b054723c */ /* 0x084fe80000041854 */
[----:B------:R-:W-:Y:S01]  /*136d0*/  @!P0 IMAD.X R3, R125, 0x1, R131, P2 ;  /* 0x000000017d038824 */ /* 0x000fe200010e0683 */
[----:B------:R-:W-:Y:S03]  /*136e0*/  @!P0 IADD3 R172, P1, R2, R201, RZ ;  /* 0x000000c902ac8210 */ /* 0x000fe60007f3e0ff */
[C---:B------:R-:W-:Y:S01]  /*136f0*/  HMMA.16816.F32.BF16 R88, R184.reuse, R192, R88 ;  /* 0x000000c0b858723c */ /* 0x040fe20000041858 */
[----:B------:R1:W-:Y:S03]  /*13700*/  @!P0 LDGSTS.E.BYPASS.LTC128B.128 [R231+0x2100], [R2.64], !P5 ;  /* 0x0210000002e78fae */ /* 0x0003e6000e901d48 */
[----:B------:R-:W-:Y:S03]  /*13710*/  @!P0 IADD3.X R173, R3, R131, RZ, P1, !PT ;  /* 0x0000008303ad8210 */ /* 0x000fe60000ffe4ff */
[----:B------:R-:W2:Y:S01]  /*13720*/  LDL R131, [R1+0x38] ;  /* 0x0000380001837983 */ /* 0x000ea20000100800 */
[-C--:B------:R-:W-:Y:S05]  /*13730*/  HMMA.16816.F32.BF16 R92, R184, R194.reuse, R92 ;  /* 0x000000c2b85c723c */ /* 0x080fea000004185c */
[----:B------:R1:W-:Y:S01]  /*13740*/  @!P0 LDGSTS.E.BYPASS.LTC128B.128 [R231+0x2900], [R172.64], !P5 ;  /* 0x02900000ace78fae */ /* 0x0003e2000e901d48 */
[C---:B------:R-:W-:Y:S02]  /*13750*/  ISETP.GT.AND P0, PT, R230.reuse, R126, PT ;  /* 0x0000007ee600720c */ /* 0x040fe40003f04270 */
[----:B------:R-:W-:Y:S03]  /*13760*/  HMMA.16816.F32.BF16 R96, R176, R194, R96 ;  /* 0x000000c2b060723c */ /* 0x000fe60000041860 */
[----:B---3--:R-:W-:Y:S06]  /*13770*/  LDSM.16.M88.4 R196, [R220+0x6100] ;  /* 0x00610000dcc4783b */ /* 0x008fec0000000200 */
[----:B------:R-:W3:Y:S03]  /*13780*/  LDSM.16.M88.4 R200, [R218+0x3100] ;  /* 0x00310000dac8783b */ /* 0x000ee60000000200 */
[----:B------:R-:W-:Y:S01]  /*13790*/  @P0 IADD3 R0, R230, -0x1, RZ ;  /* 0xffffffffe6000810 */ /* 0x000fe20007ffe0ff */
[----:B----4-:R-:W-:Y:S02]  /*137a0*/  @P0 IMAD.MOV.U32 R125, RZ, RZ, R235 ;  /* 0x000000ffff7d0224 */ /* 0x010fe400078e00eb */
[----:B------:R-:W4:Y:S01]  /*137b0*/  LDSM.16.M88.4 R204, [R220+0x8100] ;  /* 0x00810000dccc783b */ /* 0x000f220000000200 */
[----:B-1----:R-:W-:Y:S01]  /*137c0*/  @P0 SHF.R.S32.HI R2, RZ, 0x1f, R0 ;  /* 0x0000001fff020819 */ /* 0x002fe20000011400 */
[----:B------:R-:W-:Y:S04]  /*137d0*/  IMAD.MOV.U32 R235, RZ, RZ, c[0x0][0x32c] ;  /* 0x0000cb00ffeb7624 */ /* 0x000fe800078e00ff */
[----:B------:R-:W0:Y:S01]  /*137e0*/  LDGDEPBAR ;  /* 0x00000000000079af */ /* 0x000e220000000000 */
[----:B------:R-:W-:Y:S02]  /*137f0*/  @P0 IMAD R124, R2, c[0x0][0x1e0], RZ ;  /* 0x00007800027c0a24 */ /* 0x000fe400078e02ff */
[C---:B------:R-:W-:Y:S03]  /*13800*/  @P0 IMAD.WIDE.U32 R2, R0.reuse, c[0x0][0x1e0], RZ ;  /* 0x0000780000020a25 */ /* 0x040fe600078e00ff */
[----:B------:R-:W1:Y:S01]  /*13810*/  LDSM.16.M88.4 R172, [R218+0x3900] ;  /* 0x00390000daac783b */ /* 0x000e620000000200 */
[----:B------:R-:W-:Y:S04]  /*13820*/  @P0 IMAD R124, R0, c[0x0][0x1e4], R124 ;  /* 0x00007900007c0a24 */ /* 0x000fe800078e027c */
[----:B------:R-:W-:Y:S01]  /*13830*/  @P0 IMAD.IADD R0, R3, 0x1, R124 ;  /* 0x0000000103000824 */ /* 0x000fe200078e027c */
[----:B------:R-:W1:Y:S01]  /*13840*/  LDSM.16.M88.4 R180, [R218+0x4100] ;  /* 0x00410000dab4783b */ /* 0x000e620000000200 */
[----:B------:R-:W-:Y:S01]  /*13850*/  @P0 IMAD.MOV.U32 R124, RZ, RZ, R232 ;  /* 0x000000ffff7c0224 */ /* 0x000fe200078e00e8 */
[----:B------:R-:W-:Y:S01]  /*13860*/  MOV R232, c[0x0][0x1e0] ;  /* 0x0000780000e87a02 */ /* 0x000fe20000000f00 */
[----:B------:R-:W-:Y:S02]  /*13870*/  @P0 IMAD R0, R0, 0x60, RZ ;  /* 0x0000006000000824 */ /* 0x000fe400078e02ff */
[----:B------:R-:W-:Y:S01]  /*13880*/  @P0 IMAD.WIDE.U32 R124, R2, 0x60, R124 ;  /* 0x00000060027c0825 */ /* 0x000fe200078e007c */
[----:B------:R-:W1:Y:S03]  /*13890*/  LDSM.16.M88.4 R184, [R218+0x4900] ;  /* 0x00490000dab8783b */ /* 0x000e660000000200 */
[----:B------:R-:W-:Y:S01]  /*138a0*/  @P0 IMAD.IADD R0, R125, 0x1, R0 ;  /* 0x000000017d000824 */ /* 0x000fe200078e0200 */
[----:B------:R-:W-:Y:S01]  /*138b0*/  @P0 LEA R2, P1, R124, c[0x0][0x1c8], 0x1 ;  /* 0x000072007c020a11 */ /* 0x000fe200078208ff */
[----:B------:R-:W-:Y:S01]  /*138c0*/  @P0 IMAD.SHL.U32 R126, R232, 0x20, RZ ;  /* 0x00000020e87e0824 */ /* 0x000fe200078e00ff */
[----:B------:R-:W1:Y:S02]  /*138d0*/  LDSM.16.M88.4 R176, [R218+0x5100] ;  /* 0x00510000dab0783b */ /* 0x000e640000000200 */
[----:B------:R-:W-:Y:S01]  /*138e0*/  @P0 LEA.HI.X R3, R124, c[0x0][0x1cc], R0, 0x1, P1 ;  /* 0x000073007c030a11 */ /* 0x000fe200008f0c00 */
[-C--:B---3--:R-:W-:Y:S03]  /*138f0*/  HMMA.16816.F32.BF16 R4, R196, R200.reuse, R4 ;  /* 0x000000c8c404723c */ /* 0x088fe60000041804 */
[----:B------:R-:W-:Y:S02]  /*13900*/  LDSM.16.M88.4 R188, [R221+0x6100] ;  /* 0x00610000ddbc783b */ /* 0x000fe40000000200 */
[----:B------:R-:W-:Y:S03]  /*13910*/  @P0 SHF.L.U64.HI R0, R232, R233, c[0x0][0x1e4] ;  /* 0x00007900e8000619 */ /* 0x000fe600000102e9 */
[C---:B----4-:R-:W-:Y:S01]  /*13920*/  HMMA.16816.F32.BF16 R8, R204.reuse, R200, R8 ;  /* 0x000000c8cc08723c */ /* 0x050fe20000041808 */
[----:B------:R-:W-:Y:S06]  /*13930*/  LDSM.16.M88.4 R192, [R217] ;  /* 0x00000000d9c0783b */ /* 0x000fec0000000200 */
        /* <DEDUP_REMOVED lines=35> */
[-C--:B---3--:R-:W-:Y:S08]  /*13b70*/  HMMA.16816.F32.BF16 R20, R188, R180.reuse, R20 ;  /* 0x000000b4bc14723c */ /* 0x088ff00000041814 */
[C---:B------:R-:W-:Y:S07]  /*13b80*/  HMMA.16816.F32.BF16 R24, R200.reuse, R180, R24 ;  /* 0x000000b4c818723c */ /* 0x040fee0000041818 */
[----:B------:R-:W-:Y:S01]  /*13b90*/  @P0 IADD3 R180, P1, R126, R2, RZ ;  /* 0x000000027eb40210 */ /* 0x000fe20007f3e0ff */
[-C--:B------:R-:W-:Y:S04]  /*13ba0*/  HMMA.16816.F32.BF16 R28, R200, R182.reuse, R28 ;  /* 0x000000b6c81c723c */ /* 0x080fe8000004181c */
[----:B------:R-:W-:Y:S04]  /*13bb0*/  @P0 IMAD.X R181, R0, 0x1, R3, P1 ;  /* 0x0000000100b50824 */ /* 0x000fe800008e0603 */
[C---:B------:R-:W-:Y:S01]  /*13bc0*/  HMMA.16816.F32.BF16 R32, R188.reuse, R182, R32 ;  /* 0x000000b6bc20723c */ /* 0x040fe20000041820 */
[----:B------:R-:W3:Y:S06]  /*13bd0*/  LDL R182, [R1+0x30] ;  /* 0x0000300001b67983 */ /* 0x000eec0000100800 */
[----:B------:R-:W-:Y:S01]  /*13be0*/  @!PT LDS RZ, [RZ] ;  /* 0x00000000fffff984 */ /* 0x000fe20000000800 */
[----:B------:R-:W-:Y:S01]  /*13bf0*/  @!PT LDS RZ, [RZ] ;  /* 0x00000000fffff984 */ /* 0x000fe20000000800 */
[----:B------:R-:W-:Y:S01]  /*13c00*/  @!PT LDS RZ, [RZ] ;  /* 0x00000000fffff984 */ /* 0x000fe20000000800 */
[----:B------:R1:W-:Y:S01]  /*13c10*/  @P0 LDGSTS.E.BYPASS.LTC128B.128 [R231+0x3100], [R2.64], !P5 ;  /* 0x0310000002e70fae */ /* 0x0003e2000e901d48 */
[-C--:B------:R-:W-:Y:S01]  /*13c20*/  HMMA.16816.F32.BF16 R36, R188, R208.reuse, R36 ;  /* 0x000000d0bc24723c */ /* 0x080fe20000041824 */
[----:B------:R-:W-:Y:S04]  /*13c30*/  IMAD.MOV.U32 R183, RZ, RZ, c[0x0][0x2c4] ;  /* 0x0000b100ffb77624 */ /* 0x000fe800078e00ff */
[----:B------:R1:W-:Y:S01]  /*13c40*/  @P0 LDGSTS.E.BYPASS.LTC128B.128 [R231+0x3900], [R180.64], !P5 ;  /* 0x03900000b4e70fae */ /* 0x0003e2000e901d48 */
[----:B------:R-:W-:Y:S02]  /*13c50*/  ISETP.NE.AND P4, PT, R183, 0x1, PT ;  /* 0x00000001b700780c */ /* 0x000fe40003f85270 */
[C---:B------:R-:W-:Y:S03]  /*13c60*/  HMMA.16816.F32.BF16 R40, R200.reuse, R208, R40 ;  /* 0x000000d0c828723c */ /* 0x040fe60000041828 */
[----:B------:R-:W2:Y:S05]  /*13c70*/  LDL R209, [R1+0x2c] ;  /* 0x00002c0001d17983 */ /* 0x000eaa0000100800 */
[-C--:B------:R-:W-:Y:S08]  /*13c80*/  HMMA.16816.F32.BF16 R44, R200, R210.reuse, R44 ;  /* 0x000000d2c82c723c */ /* 0x080ff0000004182c */
[C---:B------:R-:W-:Y:S01]  /*13c90*/  HMMA.16816.F32.BF16 R48, R188.reuse, R210, R48 ;  /* 0x000000d2bc30723c */ /* 0x040fe20000041830 */
[----:B------:R-:W2:Y:S07]  /*13ca0*/  LDL R211, [R1+0x28] ;  /* 0x0000280001d37983 */ /* 0x000eae0000100800 */
[-C--:B----4-:R-:W-:Y:S08]  /*13cb0*/  HMMA.16816.F32.BF16 R52, R188, R184.reuse, R52 ;  /* 0x000000b8bc34723c */ /* 0x090ff00000041834 */
[C---:B------:R-:W-:Y:S08]  /*13cc0*/  HMMA.16816.F32.BF16 R56, R200.reuse, R184, R56 ;  /* 0x000000b8c838723c */ /* 0x040ff00000041838 */
[-C--:B------:R-:W-:Y:S08]  /*13cd0*/  HMMA.16816.F32.BF16 R60, R200, R186.reuse, R60 ;  /* 0x000000bac83c723c */ /* 0x080ff0000004183c */
[C---:B------:R-:W-:Y:S08]  /*13ce0*/  HMMA.16816.F32.BF16 R64, R188.reuse, R186, R64 ;  /* 0x000000babc40723c */ /* 0x040ff00000041840 */
[-C--:B-1----:R-:W-:Y:S08]  /*13cf0*/  HMMA.16816.F32.BF16 R68, R188, R172.reuse, R68 ;  /* 0x000000acbc44723c */ /* 0x082ff00000041844 */
[C---:B------:R-:W-:Y:S01]  /*13d00*/  HMMA.16816.F32.BF16 R72, R200.reuse, R172, R72 ;  /* 0x000000acc848723c */ /* 0x040fe20000041848 */
[----:B------:R1:W4:Y:S07]  /*13d10*/  LDL R173, [R1+0x60] ;  /* 0x0000600001ad7983 */ /* 0x00032e0000100800 */
[-C--:B------:R-:W-:Y:S08]  /*13d20*/  HMMA.16816.F32.BF16 R76, R200, R174.reuse, R76 ;  /* 0x000000aec84c723c */ /* 0x080ff0000004184c */
[C---:B------:R-:W-:Y:S07]  /*13d30*/  HMMA.16816.F32.BF16 R80, R188.reuse, R174, R80 ;  /* 0x000000aebc50723c */ /* 0x040fee0000041850 */
[----:B------:R-:W-:Y:S01]  /*13d40*/  @P0 IADD3 R174, P2, R126, R180, RZ ;  /* 0x000000b47eae0210 */ /* 0x000fe20007f5e0ff */
[-C--:B------:R-:W-:Y:S04]  /*13d50*/  HMMA.16816.F32.BF16 R84, R188, R176.reuse, R84 ;  /* 0x000000b0bc54723c */ /* 0x080fe80000041854 */
[----:B------:R-:W-:Y:S02]  /*13d60*/  @P0 IADD3.X R175, R0, R181, RZ, P2, !PT ;  /* 0x000000b500af0210 */ /* 0x000fe400017fe4ff */
[----:B------:R-:W-:Y:S02]  /*13d70*/  @P0 IADD3 R124, P1, R126, R174, RZ ;  /* 0x000000ae7e7c0210 */ /* 0x000fe40007f3e0ff */
[C---:B------:R-:W-:Y:S01]  /*13d80*/  HMMA.16816.F32.BF16 R88, R200.reuse, R176, R88 ;  /* 0x000000b0c858723c */ /* 0x040fe20000041858 */
[----:B------:R1:W-:Y:S03]  /*13d90*/  @P0 LDGSTS.E.BYPASS.LTC128B.128 [R231+0x4100], [R174.64], !P5 ;  /* 0x04100000aee70fae */ /* 0x0003e6000e901d48 */
[----:B------:R-:W-:Y:S01]  /*13da0*/  @P0 IMAD.X R125, R0, 0x1, R175, P1 ;  /* 0x00000001007d0824 */ /* 0x000fe200008e06af */
[----:B------:R-:W-:Y:S03]  /*13db0*/  @P0 IADD3 R2, P2, R126, R124, RZ ;  /* 0x0000007c7e020210 */ /* 0x000fe60007f5e0ff */
[-C--:B------:R-:W-:Y:S01]  /*13dc0*/  HMMA.16816.F32.BF16 R92, R200, R178.reuse, R92 ;  /* 0x000000b2c85c723c */ /* 0x080fe2000004185c */
[----:B------:R1:W-:Y:S03]  /*13dd0*/  @P0 LDGSTS.E.BYPASS.LTC128B.128 [R231+0x4900], [R124.64], !P5 ;  /* 0x049000007ce70fae */ /* 0x0003e6000e901d48 */
[----:B------:R-:W-:Y:S02]  /*13de0*/  @P0 IADD3.X R3, R0, R125, RZ, P2, !PT ;  /* 0x0000007d00030210 */ /* 0x000fe400017fe4ff */
[----:B------:R-:W-:Y:S02]  /*13df0*/  @P0 IADD3 R176, P1, R126, R2, RZ ;  /* 0x000000027eb00210 */ /* 0x000fe40007f3e0ff */
[----:B------:R-:W-:Y:S01]  /*13e00*/  HMMA.16816.F32.BF16 R96, R188, R178, R96 ;  /* 0x000000b2bc60723c */ /* 0x000fe20000041860 */
[----:B------:R1:W-:Y:S03]  /*13e10*/  @P0 LDGSTS.E.BYPASS.LTC128B.128 [R231+0x5100], [R2.64], !P5 ;  /* 0x0510000002e70fae */ /* 0x0003e6000e901d48 */
[----:B------:R-:W-:Y:S02]  /*13e20*/  @P0 IMAD.X R177, R0, 0x1, R3, P1 ;  /* 0x0000000100b10824 */ /* 0x000fe400008e0603 */
[----:B------:R-:W-:Y:S03]  /*13e30*/  IMAD R0, R230, -0x60, RZ ;  /* 0xffffffa0e6007824 */ /* 0x000fe600078e02ff */
[----:B------:R3:W-:Y:S06]  /*13e40*/  @P0 LDGSTS.E.BYPASS.LTC128B.128 [R231+0x5900], [R176.64], !P5 ;  /* 0x05900000b0e70fae */ /* 0x0007ec000e901d48 */
[----:B------:R-:W0:Y:S01]  /*13e50*/  LDGDEPBAR ;  /* 0x00000000000079af */ /* 0x000e220000000000 */
[----:B---3--:R-:W-:Y:S04]  /*13e60*/  IADD3 R177, -R182, 0x1, R0 ;  /* 0x00000001b6b17810 */ /* 0x008fe80007ffe100 */
[----:B--2---:R-:W-:Y:S04]  /*13e70*/  IADD3 R176, -R209, R177, R211 ;  /* 0x000000b1d1b07210 */ /* 0x004fe80007ffe1d3 */
[C---:B-1----:R-:W-:Y:S02]  /*13e80*/  IADD3 R175, R176.reuse, UR7, RZ ;  /* 0x00000007b0af7c10 */ /* 0x042fe4000fffe0ff */
[----:B------:R-:W-:Y:S01]  /*13e90*/  IADD3 R174, R176, c[0x0][0x328], RZ ;  /* 0x0000ca00b0ae7a10 */ /* 0x000fe20007ffe0ff */
[----:B----4-:R-:W-:Y:S01]  /*13ea0*/  @P4 IMAD.MOV.U32 R173, RZ, RZ, R131 ;  /* 0x000000ffffad4224 */ /* 0x010fe200078e0083 */
[----:B------:R-:W-:Y:S04]  /*13eb0*/  ISETP.GE.AND P4, PT, R235, 0x1, PT ;  /* 0x00000001eb00780c */ /* 0x000fe80003f86270 */
[----:B------:R-:W1:Y:S02]  /*13ec0*/  SHFL.IDX PT, R126, R173, RZ, 0x1c1f ;  /* 0x001c1fffad7e7589 */ /* 0x000e6400000e0000 */
[----:B-1----:R-:W-:Y:S01]  /*13ed0*/  IADD3 R131, R174, R126, RZ ;  /* 0x0000007eae837210 */ /* 0x002fe20007ffe0ff */
[----:B------:R-:W-:Y:S06]  /*13ee0*/  IMAD.IADD R2, R126, 0x1, R175 ;  /* 0x000000017e027824 */ /* 0x000fec00078e02af */
[----:B------:R-:W-:-:S05]  /*13ef0*/  @!P4 BRA `(.L_x_439) ;  /* 0x000001800000c947 */ /* 0x000fca0003800000 */
[----:B------:R-:W-:Y:S01]  /*13f00*/  IADD3 R3, -R209, R211, R126 ;  /* 0x000000d3d1037210 */ /* 0x000fe20007ffe17e */
[----:B------:R-:W-:Y:S03]  /*13f10*/  BSSY B0, `(.L_x_440) ;  /* 0x0000011000007945 */ /* 0x000fe60003800000 */
        /* <DEDUP_REMOVED lines=11> */
.L_x_441:
[----:B------:R-:W-:Y:S04]  /*13fd0*/  MOV R124, c[0x0][0x32c] ;  /* 0x0000cb00007c7a02 */ /* 0x000fe80000000f00 */
[----:B------:R-:W-:Y:S11]  /*13fe0*/  ISETP.NE.AND P0, PT, R124, 0x1, PT ;  /* 0x000000017c00780c */ /* 0x000ff60003f05270 */
[----:B------:R-:W-:Y:S02]  /*13ff0*/  @!UPT UIADD3 URZ, URZ, URZ, URZ ;  /* 0x0000003f3f3ff290 */ /* 0x000fe4000fffe03f */
[----:B------:R-:W-:Y:S05]  /*14000*/  @P0 IMAD.HI.U32 R124, R3, c[0x0][0x330], RZ ;  /* 0x0000cc00037c0a27 */ /* 0x000fea00078e00ff */
[----:B------:R-:W-:Y:S02]  /*14010*/  @P0 SHF.R.U32.HI R3, RZ, c[0x0][0x334], R124 ;  /* 0x0000cd00ff030a19 */ /* 0x000fe4000001167c */
.L_x_442:
[----:B------:R-:W-:Y:S05]  /*14020*/  BSYNC B0 ;  /* 0x0000000000007941 */ /* 0x000fea0003800000 */
.L_x_440:
[----:B------:R-:W-:Y:S04]  /*14030*/  IMAD.IADD R124, R0, 0x1, -R182 ;  /* 0x00000001007c7824 */ /* 0x000fe800078e0ab6 */
[----:B------:R-:W-:Y:S05]  /*14040*/  IMAD R3, R3, c[0x0][0x32c], R124 ;  /* 0x0000cb0003037a24 */ /* 0x000fea00078e027c */
[----:B------:R-:W-:Y:S02]  /*14050*/  IADD3 R124, R3, c[0x0][0x32c], RZ ;  /* 0x0000cb00037c7a10 */ /* 0x000fe40007ffe0ff */
[----:B------:R-:W-:Y:S02]  /*14060*/  IMNMX R2, R2, R3, !PT ;  /* 0x0000000302027217 */ /* 0x000fe40007800200 */
[----:B------:R-:W-:Y:S02]  /*14070*/  IMNMX R131, R131, R124, PT ;  /* 0x0000007c83837217 */ /* 0x000fe40003800200 */
.L_x_439:
[----:B------:R-:W1:Y:S02]  /*14080*/  SHFL.IDX PT, R3, R173, 0x1, 0x1c1f ;  /* 0x003c1f00ad037f89 */ /* 0x000e6400000e0000 */
[-C--:B-1----:R-:W-:Y:S02]  /*14090*/  IADD3 R126, R174, R3.reuse, RZ ;  /* 0x00000003ae7e7210 */ /* 0x082fe40007ffe0ff */
[----:B------:R-:W-:Y:S01]  /*140a0*/  IADD3 R124, R175, R3, RZ ;  /* 0x00000003af7c7210 */ /* 0x000fe20007ffe0ff */
        /* <DEDUP_REMOVED lines=14> */
.L_x_445:
[----:B------:R-:W-:Y:S04]  /*14190*/  MOV R125, c[0x0][0x32c] ;  /* 0x0000cb00007d7a02 */ /* 0x000fe80000000f00 */
[----:B------:R-:W-:Y:S11]  /*141a0*/  ISETP.NE.AND P0, PT, R125, 0x1, PT ;  /* 0x000000017d00780c */ /* 0x000ff60003f05270 */
[----:B------:R-:W-:Y:S02]  /*141b0*/  @!UPT UIADD3 URZ, URZ, URZ, URZ ;  /* 0x0000003f3f3ff290 */ /* 0x000fe4000fffe03f */
[----:B------:R-:W-:Y:S05]  /*141c0*/  @P0 IMAD.HI.U32 R125, R3, c[0x0][0x330], RZ ;  /* 0x0000cc00037d0a27 */ /* 0x000fea00078e00ff */
[----:B------:R-:W-:Y:S02]  /*141d0*/  @P0 SHF.R.U32.HI R3, RZ, c[0x0][0x334], R125 ;  /* 0x0000cd00ff030a19 */ /* 0x000fe4000001167d */
.L_x_446:
[----:B------:R-:W-:Y:S05]  /*141e0*/  BSYNC B0 ;  /* 0x0000000000007941 */ /* 0x000fea0003800000 */
.L_x_444:
[----:B------:R-:W-:Y:S04]  /*141f0*/  IMAD.IADD R125, R0, 0x1, -R182 ;  /* 0x00000001007d7824 */ /* 0x000fe800078e0ab6 */
[----:B------:R-:W-:Y:S05]  /*14200*/  IMAD R3, R3, c[0x0][0x32c], R125 ;  /* 0x0000cb0003037a24 */ /* 0x000fea00078e027d */
[----:B------:R-:W-:Y:S02]  /*14210*/  IADD3 R125, R3, c[0x0][0x32c], RZ ;  /* 0x0000cb00037d7a10 */ /* 0x000fe40007ffe0ff */
[----:B------:R-:W-:Y:S02]  /*14220*/  IMNMX R124, R124, R3, !PT ;  /* 0x000000037c7c7217 */ /* 0x000fe40007800200 */
[----:B------:R-:W-:Y:S02]  /*14230*/  IMNMX R126, R126, R125, PT ;  /* 0x0000007d7e7e7217 */ /* 0x000fe40003800200 */
.L_x_443:
        /* <DEDUP_REMOVED lines=17> */
.L_x_449:
[----:B------:R-:W-:Y:S04]  /*14350*/  MOV R178, c[0x0][0x32c] ;  /* 0x0000cb0000b27a02 */ /* 0x000fe80000000f00 */
[----:B------:R-:W-:Y:S11]  /*14360*/  ISETP.NE.AND P0, PT, R178, 0x1, PT ;  /* 0x00000001b200780c */ /* 0x000ff60003f05270 */
[----:B------:R-:W-:Y:S02]  /*14370*/  @!UPT UIADD3 URZ, URZ, URZ, URZ ;  /* 0x0000003f3f3ff290 */ /* 0x000fe4000fffe03f */
[----:B------:R-:W-:Y:S05]  /*14380*/  @P0 IMAD.HI.U32 R178, R172, c[0x0][0x330], RZ ;  /* 0x0000cc00acb20a27 */ /* 0x000fea00078e00ff */
[----:B------:R-:W-:Y:S02]  /*14390*/  @P0 SHF.R.U32.HI R172, RZ, c[0x0][0x334], R178 ;  /* 0x0000cd00ffac0a19 */ /* 0x000fe400000116b2 */
.L_x_450:
[----:B------:R-:W-:Y:S05]  /*143a0*/  BSYNC B0 ;  /* 0x0000000000007941 */ /* 0x000fea0003800000 */
.L_x_448:
[----:B------:R-:W-:Y:S04]  /*143b0*/  IMAD.IADD R178, R0, 0x1, -R182 ;  /* 0x0000000100b27824 */ /* 0x000fe800078e0ab6 */
[----:B------:R-:W-:Y:S05]  /*143c0*/  IMAD R172, R172, c[0x0][0x32c], R178 ;  /* 0x0000cb00acac7a24 */ /* 0x000fea00078e02b2 */
[----:B------:R-:W-:Y:S02]  /*143d0*/  IADD3 R178, R172, c[0x0][0x32c], RZ ;  /* 0x0000cb00acb27a10 */ /* 0x000fe40007ffe0ff */
[----:B------:R-:W-:Y:S02]  /*143e0*/  IMNMX R3, R3, R172, !PT ;  /* 0x000000ac03037217 */ /* 0x000fe40007800200 */
[----:B------:R-:W-:Y:S02]  /*143f0*/  IMNMX R125, R125, R178, PT ;  /* 0x000000b27d7d7217 */ /* 0x000fe40003800200 */
.L_x_447:
[C---:B------:R-:W-:Y:S02]  /*14400*/  ISETP.GE.AND P2, PT, R0.reuse, 0xa, PT ;  /* 0x0000000a0000780c */ /* 0x040fe40003f46270 */
[----:B------:R-:W-:Y:S02]  /*14410*/  ISETP.GE.AND P3, PT, R0, 0x9, PT ;  /* 0x000000090000780c */ /* 0x000fe40003f66270 */
[C---:B------:R-:W-:Y:S02]  /*14420*/  ISETP.GT.AND P0, PT, R2.reuse, 0x9, !P2 ;  /* 0x000000090200780c */ /* 0x040fe40005704270 */
[----:B------:R-:W-:Y:S02]  /*14430*/  ISETP.GT.AND P1, PT, R2, 0x8, !P3 ;  /* 0x000000080200780c */ /* 0x000fe40005f24270 */
[----:B------:R-:W-:Y:S02]  /*14440*/  ISETP.LT.OR P0, PT, R131, 0xa, P0 ;  /* 0x0000000a8300780c */ /* 0x000fe40000701670 */
[----:B------:R-:W-:Y:S02]  /*14450*/  LOP3.LUT R229, R229, 0xfffdffff, RZ, 0xc0, !PT ;  /* 0xfffdffffe5e57812 */ /* 0x000fe400078ec0ff */
[----:B------:R-:W-:Y:S02]  /*14460*/  ISETP.LT.OR P1, PT, R131, 0x9, P1 ;  /* 0x000000098300780c */ /* 0x000fe40000f21670 */
[----:B------:R-:W-:Y:S02]  /*14470*/  FSEL R179, R17, -INF , !P0 ;  /* 0xff80000011b37808 */ /* 0x000fe40004000000 */
[----:B------:R-:W-:Y:S02]  /*14480*/  ISETP.GT.AND P0, PT, R124, 0x9, !P2 ;  /* 0x000000097c00780c */ /* 0x000fe40005704270 */
[----:B------:R-:W-:Y:S02]  /*14490*/  @P3 LOP3.LUT R229, R229, 0x20000, RZ, 0xfc, !PT ;  /* 0x00020000e5e53812 */ /* 0x000fe400078efcff */
[----:B------:R-:W-:Y:S02]  /*144a0*/  FSEL R178, R16, -INF , !P1 ;  /* 0xff80000010b27808 */ /* 0x000fe40004800000 */
[----:B------:R-:W-:Y:S02]  /*144b0*/  ISETP.GT.AND P1, PT, R124, 0x8, !P3 ;  /* 0x000000087c00780c */ /* 0x000fe40005f24270 */
[----:B------:R-:W-:Y:S02]  /*144c0*/  ISETP.LT.OR P0, PT, R126, 0xa, P0 ;  /* 0x0000000a7e00780c */ /* 0x000fe40000701670 */
[----:B------:R-:W-:Y:S02]  /*144d0*/  ISETP.GE.AND P3, PT, R0, 0x11, PT ;  /* 0x000000110000780c */ /* 0x000fe40003f66270 */
[----:B------:R-:W-:Y:S02]  /*144e0*/  LOP3.LUT R229, R229, 0xfffbffff, RZ, 0xc0, !PT ;  /* 0xfffbffffe5e57812 */ /* 0x000fe400078ec0ff */
[----:B------:R-:W-:Y:S02]  /*144f0*/  FSEL R181, R19, -INF , !P0 ;  /* 0xff80000013b57808 */ /* 0x000fe40004000000 */
[----:B------:R-:W-:Y:S02]  /*14500*/  ISETP.GT.AND P0, PT, R2, 0x10, !P3 ;  /* 0x000000100200780c */ /* 0x000fe40005f04270 */
[----:B------:R-:W-:Y:S02]  /*14510*/  @P2 LOP3.LUT R229, R229, 0x40000, RZ, 0xfc, !PT ;  /* 0x00040000e5e52812 */ /* 0x000fe400078efcff */
[----:B------:R-:W-:Y:S02]  /*14520*/  ISETP.LT.OR P0, PT, R131, 0x11, P0 ;  /* 0x000000118300780c */ /* 0x000fe40000701670 */
[----:B------:R-:W-:Y:S02]  /*14530*/  ISETP.GE.AND P2, PT, R0, 0x12, PT ;  /* 0x000000120000780c */ /* 0x000fe40003f46270 */
[----:B------:R-:W-:Y:S02]  /*14540*/  FSEL R20, R20, -INF , !P0 ;  /* 0xff80000014147808 */ /* 0x000fe40004000000 */
[----:B------:R-:W-:Y:S02]  /*14550*/  ISETP.GT.AND P0, PT, R2, 0x11, !P2 ;  /* 0x000000110200780c */ /* 0x000fe40005704270 */
[----:B------:R-:W-:Y:S02]  /*14560*/  LOP3.LUT R229, R229, 0xfffeffff, RZ, 0xc0, !PT ;  /* 0xfffeffffe5e57812 */ /* 0x000fe400078ec0ff */
[----:B------:R-:W-:Y:S02]  /*14570*/  ISETP.LT.OR P0, PT, R131, 0x12, P0 ;  /* 0x000000128300780c */ /* 0x000fe40000701670 */
[----:B------:R-:W-:Y:S02]  /*14580*/  @P3 LOP3.LUT R229, R229, 0x10000, RZ, 0xfc, !PT ;  /* 0x00010000e5e53812 */ /* 0x000fe400078efcff */
[----:B------:R-:W-:Y:S02]  /*14590*/  FSEL R21, R21, -INF , !P0 ;  /* 0xff80000015157808 */ /* 0x000fe40004000000 */
[----:B------:R-:W-:Y:S02]  /*145a0*/  ISETP.GT.AND P0, PT, R124, 0x10, !P3 ;  /* 0x000000107c00780c */ /* 0x000fe40005f04270 */
[----:B------:R-:W-:Y:S02]  /*145b0*/  LOP3.LUT R229, R229, 0xffff7fff, RZ, 0xc0, !PT ;  /* 0xffff7fffe5e57812 */ /* 0x000fe400078ec0ff */
[----:B------:R-:W-:Y:S02]  /*145c0*/  ISETP.LT.OR P0, PT, R126, 0x11, P0 ;  /* 0x000000117e00780c */ /* 0x000fe40000701670 */
[----:B------:R-:W-:Y:S02]  /*145d0*/  @P2 LOP3.LUT R229, R229, 0x8000, RZ, 0xfc, !PT ;  /* 0x00008000e5e52812 */ /* 0x000fe400078efcff */
[----:B------:R-:W-:Y:S02]  /*145e0*/  FSEL R22, R22, -INF , !P0 ;  /* 0xff80000016167808 */ /* 0x000fe40004000000 */
[----:B------:R-:W-:Y:S02]  /*145f0*/  ISETP.GT.AND P0, PT, R124, 0x11, !P2 ;  /* 0x000000117c00780c */ /* 0x000fe40005704270 */
[----:B------:R-:W-:Y:S02]  /*14600*/  ISETP.GE.AND P2, PT, R0, 0x19, PT ;  /* 0x000000190000780c */ /* 0x000fe40003f46270 */
[C---:B------:R-:W-:Y:S02]  /*14610*/  ISETP.LT.OR P0, PT, R126.reuse, 0x12, P0 ;  /* 0x000000127e00780c */ /* 0x040fe40000701670 */
        /* <DEDUP_REMOVED lines=14> */
[----:B------:R-:W-:Y:S02]  /*14700*/  ISETP.LT.OR P0, PT, R126, 0x19, P0 ;  /* 0x000000197e00780c */ /* 0x000fe40000701670 */
        /* <DEDUP_REMOVED lines=23> */
[----:B------:R-:W-:Y:S02]  /*14880*/  ISETP.GE.AND P1, PT, R0, 0x2a, PT ;  /* 0x0000002a0000780c */ /* 0x000fe40003f26270 */
        /* <DEDUP_REMOVED lines=55> */
[----:B------:R-:W-:Y:S04]  /*14c00*/  ISETP.LT.OR P0, PT, R126, 0x39, P0 ;  /* 0x000000397e00780c */ /* 0x000fe80000701670 */
        /* <DEDUP_REMOVED lines=81> */
[----:B------:R-:W-:Y:S04]  /*15120*/  LOP3.LUT P0, RZ, R229, 0x20000, RZ, 0xc0, !PT ;  /* 0x00020000e5ff7812 */ /* 0x000fe8000780c0ff */
        /* <DEDUP_REMOVED lines=88> */
[----:B------:R-:W-:Y:S01]  /*156b0*/  ISETP.GE.AND P0, PT, R235, 0x1, PT ;  /* 0x00000001eb00780c */ /* 0x000fe20003f06270 */
[--C-:B-1----:R-:W-:Y:S02]  /*156c0*/  IMAD.IADD R2, R174, 0x1, R3.reuse ;  /* 0x00000001ae027824 */ /* 0x102fe400078e0203 */
[----:B------:R-:W-:Y:S10]  /*156d0*/  IMAD.IADD R0, R175, 0x1, R3 ;  /* 0x00000001af007824 */ /* 0x000ff400078e0203 */
        /* <DEDUP_REMOVED lines=14> */
.L_x_453:
[----:B------:R-:W-:Y:S04]  /*157c0*/  MOV R2, c[0x0][0x32c] ;  /* 0x0000cb0000027a02 */ /* 0x000fe80000000f00 */
[----:B------:R-:W-:Y:S11]  /*157d0*/  ISETP.NE.AND P0, PT, R2, 0x1, PT ;  /* 0x000000010200780c */ /* 0x000ff60003f05270 */
[----:B------:R-:W-:Y:S02]  /*157e0*/  @!UPT UIADD3 URZ, URZ, URZ, URZ ;  /* 0x0000003f3f3ff290 */ /* 0x000fe4000fffe03f */
[----:B------:R-:W-:Y:S05]  /*157f0*/  @P0 IMAD.HI.U32 R2, R0, c[0x0][0x330], RZ ;  /* 0x0000cc0000020a27 */ /* 0x000fea00078e00ff */
[----:B------:R-:W-:Y:S02]  /*15800*/  @P0 SHF.R.U32.HI R0, RZ, c[0x0][0x334], R2 ;  /* 0x0000cd00ff000a19 */ /* 0x000fe40000011602 */
.L_x_454:
[----:B------:R-:W-:Y:S05]  /*15810*/  BSYNC B0 ;  /* 0x0000000000007941 */ /* 0x000fea0003800000 */
.L_x_452:
[----:B------:R-:W-:Y:S02]  /*15820*/  IADD3 R2, R177, -0x1, RZ ;  /* 0xffffffffb1027810 */ /* 0x000fe40007ffe0ff */
[C-C-:B------:R-:W-:Y:S02]  /*15830*/  IADD3 R4, R3.reuse, UR7, R176.reuse ;  /* 0x0000000703047c10 */ /* 0x140fe4000fffe0b0 */
[----:B------:R-:W-:Y:S01]  /*15840*/  IADD3 R3, R3, c[0x0][0x328], R176 ;  /* 0x0000ca0003037a10 */ /* 0x000fe20007ffe0b0 */
[----:B------:R-:W-:Y:S05]  /*15850*/  IMAD R0, R0, c[0x0][0x32c], R2 ;  /* 0x0000cb0000007a24 */ /* 0x000fea00078e0202 */
[----:B------:R-:W-:Y:S02]  /*15860*/  IADD3 R2, R0, c[0x0][0x32c], RZ ;  /* 0x0000cb0000027a10 */ /* 0x000fe40007ffe0ff */
[----:B------:R-:W-:Y:S02]  /*15870*/  IMNMX R0, R4, R0, !PT ;  /* 0x0000000004007217 */ /* 0x000fe40007800200 */
[----:B------:R-:W-:Y:S02]  /*15880*/  IMNMX R2, R3, R2, PT ;  /* 0x0000000203027217 */ /* 0x000fe40003800200 */
.L_x_451:
[----:B------:R-:W-:Y:S01]  /*15890*/  ISETP.GT.AND P0, PT, R0, RZ, !P1 ;  /* 0x000000ff0000720c */ /* 0x000fe20004f04270 */
[----:B------:R-:W-:Y:S01]  /*158a0*/  LDSM.16.MT88.4 R36, [R216+0x100] ;  /* 0x00010000d824783b */ /* 0x000fe20000004200 */
[----:B------:R-:W-:Y:S02]  /*158b0*/  FMNMX.FTZ R126, R16, R127, !PT ;  /* 0x0000007f107e7209 */ /* 0x000fe40007810000 */
[----:B------:R-:W-:Y:S02]  /*158c0*/  ISETP.LT.OR P0, PT, R2, 0x1, P0 ;  /* 0x000000010200780c */ /* 0x000fe40000701670 */
[----:B------:R-:W-:Y:S02]  /*158d0*/  FMNMX.FTZ R126, R17, R126, !PT ;  /* 0x0000007e117e7209 */ /* 0x000fe40007810000 */
[----:B------:R-:W-:Y:S01]  /*158e0*/  FSEL R10, R10, -INF , !P0 ;  /* 0xff8000000a0a7808 */ /* 0x000fe20004000000 */
[----:B------:R-:W-:Y:S01]  /*158f0*/  LDSM.16.MT88.4 R52, [R214+0x100] ;  /* 0x00010000d634783b */ /* 0x000fe20000004200 */
[----:B------:R-:W-:Y:S02]  /*15900*/  ISETP.GT.AND P0, PT, R0, 0x1, !P2 ;  /* 0x000000010000780c */ /* 0x000fe40005704270 */
[----:B------:R-:W-:Y:S02]  /*15910*/  FMNMX.FTZ R126, R178, R126, !PT ;  /* 0x0000007eb27e7209 */ /* 0x000fe40007810000 */
[----:B------:R-:W-:Y:S02]  /*15920*/  ISETP.LT.OR P0, PT, R2, 0x2, P0 ;  /* 0x000000020200780c */ /* 0x000fe40000701670 */
[----:B------:R-:W-:Y:S02]  /*15930*/  FMNMX.FTZ R126, R179, R126, !PT ;  /* 0x0000007eb37e7209 */ /* 0x000fe40007810000 */
[----:B------:R-:W-:Y:S02]  /*15940*/  FSEL R11, R11, -INF , !P0 ;  /* 0xff8000000b0b7808 */ /* 0x000fe40004000000 */
[----:B------:R-:W-:Y:S02]  /*15950*/  LOP3.LUT P0, RZ, R229, 0x20000, RZ, 0xc0, !PT ;  /* 0x00020000e5ff7812 */ /* 0x000fe4000780c0ff */
[----:B------:R-:W-:Y:S02]  /*15960*/  FMNMX.FTZ R126, R20, R126, !PT ;  /* 0x0000007e147e7209 */ /* 0x000fe40007810000 */
        /* <DEDUP_REMOVED lines=8> */
[----:B------:R-:W-:Y:S02]  /*159f0*/  LOP3.LUT P2, RZ, R229, 0x2000, RZ, 0xc0, !PT ;  /* 0x00002000e5ff7812 */ /* 0x000fe4000784c0ff */
[----:B------:R-:W-:Y:S02]  /*15a00*/  ISETP.LT.OR P0, PT, R2, 0xa, P0 ;  /* 0x0000000a0200780c */ /* 0x000fe40000701670 */
[----:B------:R-:W-:Y:S02]  /*15a10*/  FMNMX.FTZ R126, R185, R126, !PT ;  /* 0x0000007eb97e7209 */ /* 0x000fe40007810000 */
[----:B------:R-:W-:Y:S02]  /*15a20*/  FSEL R15, R15, -INF , !P0 ;  /* 0xff8000000f0f7808 */ /* 0x000fe40004000000 */
[C---:B------:R-:W-:Y:S02]  /*15a30*/  LOP3.LUT P0, RZ, R229.reuse, 0x10000, RZ, 0xc0, !PT ;  /* 0x00010000e5ff7812 */ /* 0x040fe4000780c0ff */
[----:B------:R-:W-:Y:S02]  /*15a40*/  FMNMX.FTZ R126, R186, R126, !PT ;  /* 0x0000007eba7e7209 */ /* 0x000fe40007810000 */
[----:B------:R-:W-:Y:S02]  /*15a50*/  ISETP.GT.AND P0, PT, R0, 0x10, !P0 ;  /* 0x000000100000780c */ /* 0x000fe40004704270 */
[----:B------:R-:W-:Y:S02]  /*15a60*/  LOP3.LUT P1, RZ, R229, 0x1000, RZ, 0xc0, !PT ;  /* 0x00001000e5ff7812 */ /* 0x000fe4000782c0ff */
        /* <DEDUP_REMOVED lines=34> */
[C---:B------:R-:W-:Y:S02]  /*15c90*/  LOP3.LUT P0, RZ, R229.reuse, 0x400, RZ, 0xc0, !PT ;  /* 0x00000400e5ff7812 */ /* 0x040fe4000780c0ff */
        /* <DEDUP_REMOVED lines=12> */
[----:B------:R-:W-:Y:S02]  /*15d60*/  FMNMX.FTZ R3, R187, R3, !PT ;  /* 0x00000003bb037209 */ /* 0x000fe40007810000 */
[----:B------:R-:W-:Y:S02]  /*15d70*/  FSEL R173, R47, -INF , !P0 ;  /* 0xff8000002fad7808 */ /* 0x000fe40004000000 */
[----:B------:R-:W-:Y:S02]  /*15d80*/  LOP3.LUT P0, RZ, R229, 0x100, RZ, 0xc0, !PT ;  /* 0x00000100e5ff7812 */ /* 0x000fe4000780c0ff */
        /* <DEDUP_REMOVED lines=10> */
[----:B------:R-:W-:Y:S01]  /*15e30*/  FMNMX.FTZ R4, R13, R4, !PT ;  /* 0x000000040d047209 */ /* 0x000fe20007810000 */
[----:B------:R-:W1:Y:S01]  /*15e40*/  SHFL.BFLY PT, R5, R126, 0x2, 0x1f ;  /* 0x0c401f007e057f89 */ /* 0x000e6200000e0000 */
[----:B------:R-:W-:Y:S02]  /*15e50*/  FSEL R174, R58, -INF , !P0 ;  /* 0xff8000003aae7808 */ /* 0x000fe40004000000 */
[----:B------:R-:W-:Y:S02]  /*15e60*/  LOP3.LUT P0, RZ, R229, 0x80, RZ, 0xc0, !PT ;  /* 0x00000080e5ff7812 */ /* 0x000fe4000780c0ff */
        /* <DEDUP_REMOVED lines=22> */
[----:B-1----:R-:W-:Y:S02]  /*15fd0*/  FMNMX.FTZ R126, R126, R5, !PT ;  /* 0x000000057e7e7209 */ /* 0x002fe40007810000 */
[----:B------:R-:W-:Y:S02]  /*15fe0*/  ISETP.GT.AND P0, PT, R0, 0x39, !P0 ;  /* 0x000000390000780c */ /* 0x000fe40004704270 */
[----:B------:R-:W-:Y:S01]  /*15ff0*/  FMNMX.FTZ R3, R243, R3, !PT ;  /* 0x00000003f3037209 */ /* 0x000fe20007810000 */
[----:B------:R-:W1:Y:S01]  /*16000*/  SHFL.BFLY PT, R5, R126, 0x1, 0x1f ;  /* 0x0c201f007e057f89 */ /* 0x000e6200000e0000 */
        /* <DEDUP_REMOVED lines=18> */
[----:B-1----:R-:W-:Y:S02]  /*16130*/  FMNMX.FTZ R126, R126, R5, !PT ;  /* 0x000000057e7e7209 */ /* 0x002fe40007810000 */
[----:B------:R-:W-:Y:S02]  /*16140*/  ISETP.LT.OR P0, PT, R2, 0x42, P0 ;  /* 0x000000420200780c */ /* 0x000fe40000701670 */
[----:B------:R-:W-:Y:S01]  /*16150*/  LOP3.LUT P2, RZ, R229, 0x2, RZ, 0xc0, !PT ;  /* 0x00000002e5ff7812 */ /* 0x000fe2000784c0ff */
        /* <DEDUP_REMOVED lines=10> */
[----:B------:R-:W-:Y:S01]  /*16200*/  FMNMX.FTZ R3, R250, R3, !PT ;  /* 0x00000003fa037209 */ /* 0x000fe20007810000 */
[--C-:B------:R-:W-:Y:S01]  /*16210*/  FFMA.FTZ R5, R178, c[0x0][0x2d0], -R71.reuse ;  /* 0x0000b400b2057a23 */ /* 0x100fe20000010847 */
[----:B------:R-:W-:Y:S01]  /*16220*/  FMNMX.FTZ R125, R49, R125, !PT ;  /* 0x0000007d317d7209 */ /* 0x000fe20007810000 */
[--C-:B------:R-:W-:Y:S01]  /*16230*/  FFMA.FTZ R88, R191, c[0x0][0x2d0], -R71.reuse ;  /* 0x0000b400bf587a23 */ /* 0x100fe20000010847 */
[----:B------:R-:W-:Y:S01]  /*16240*/  FMNMX.FTZ R124, R251, R3, !PT ;  /* 0x00000003fb7c7209 */ /* 0x000fe20007810000 */
[----:B------:R-:W-:Y:S01]  /*16250*/  MUFU.EX2 R41, R5 ;  /* 0x0000000500297308 */ /* 0x000fe20000000800 */
[----:B------:R-:W-:Y:S01]  /*16260*/  FMNMX.FTZ R3, R15, R4, !PT ;  /* 0x000000040f037209 */ /* 0x000fe20007810000 */
[--C-:B------:R-:W-:Y:S01]  /*16270*/  FFMA.FTZ R4, R16, c[0x0][0x2d0], -R71.reuse ;  /* 0x0000b40010047a23 */ /* 0x100fe20000010847 */
[----:B------:R-:W-:Y:S01]  /*16280*/  ISETP.LT.OR P0, PT, R2, 0x49, P0 ;  /* 0x000000490200780c */ /* 0x000fe20000701670 */
[----:B------:R-:W1:Y:S01]  /*16290*/  SHFL.BFLY PT, R6, R125, 0x2, 0x1f ;  /* 0x0c401f007d067f89 */ /* 0x000e6200000e0000 */
[----:B------:R-:W-:Y:S02]  /*162a0*/  FMNMX.FTZ R3, R56, R3, !PT ;  /* 0x0000000338037209 */ /* 0x000fe40007810000 */
[----:B------:R-:W-:Y:S02]  /*162b0*/  FSEL R235, R78, -INF , !P0 ;  /* 0xff8000004eeb7808 */ /* 0x000fe40004000000 */
[----:B------:R-:W-:Y:S01]  /*162c0*/  FMNMX.FTZ R3, R57, R3, !PT ;  /* 0x0000000339037209 */ /* 0x000fe20007810000 */
[----:B------:R2:W-:Y:S01]  /*162d0*/  MUFU.EX2 R25, R4 ;  /* 0x0000000400197308 */ /* 0x0005e20000000800 */
[----:B------:R-:W-:Y:S02]  /*162e0*/  LOP3.LUT P1, RZ, R229, 0x1, RZ, 0xc0, !PT ;  /* 0x00000001e5ff7812 */ /* 0x000fe4000782c0ff */
[----:B------:R-:W-:Y:S02]  /*162f0*/  FMNMX.FTZ R3, R60, R3, !PT ;  /* 0x000000033c037209 */ /* 0x000fe40007810000 */
[----:B------:R-:W-:Y:S02]  /*16300*/  ISETP.GT.AND P0, PT, R0, 0x49, !P1 ;  /* 0x000000490000780c */ /* 0x000fe40004f04270 */
[----:B------:R-:W-:Y:S02]  /*16310*/  FMNMX.FTZ R124, R50, R124, !PT ;  /* 0x0000007c327c7209 */ /* 0x000fe40007810000 */
[----:B------:R-:W-:Y:S02]  /*16320*/  ISETP.LT.OR P0, PT, R2, 0x4a, P0 ;  /* 0x0000004a0200780c */ /* 0x000fe40000701670 */
[----:B------:R-:W-:Y:S02]  /*16330*/  FMNMX.FTZ R124, R51, R124, !PT ;  /* 0x0000007c337c7209 */ /* 0x000fe40007810000 */
[----:B------:R-:W-:Y:S02]  /*16340*/  FSEL R238, R79, -INF , !P0 ;  /* 0xff8000004fee7808 */ /* 0x000fe40004000000 */
[----:B------:R-:W-:Y:S01]  /*16350*/  ISETP.GT.AND P0, PT, R0, 0x50, !P4 ;  /* 0x000000500000780c */ /* 0x000fe20006704270 */
[----:B------:R-:W3:Y:S01]  /*16360*/  SHFL.BFLY PT, R7, R124, 0x2, 0x1f ;  /* 0x0c401f007c077f89 */ /* 0x000ee200000e0000 */
[----:B------:R-:W-:Y:S02]  /*16370*/  LOP3.LUT P4, RZ, R229, 0x40, RZ, 0xc0, !PT ;  /* 0x00000040e5ff7812 */ /* 0x000fe4000788c0ff */
[----:B-1----:R-:W-:Y:S02]  /*16380*/  FMNMX.FTZ R125, R125, R6, !PT ;  /* 0x000000067d7d7209 */ /* 0x002fe40007810000 */
[----:B------:R-:W-:Y:S02]  /*16390*/  ISETP.LT.OR P0, PT, R2, 0x51, P0 ;  /* 0x000000510200780c */ /* 0x000fe40000701670 */
[----:B------:R-:W-:Y:S01]  /*163a0*/  ISETP.GT.AND P3, PT, R0, 0x58, !P3 ;  /* 0x000000580000780c */ /* 0x000fe20005f64270 */
[----:B------:R-:W1:Y:S01]  /*163b0*/  SHFL.BFLY PT, R6, R125, 0x1, 0x1f ;  /* 0x0c201f007d067f89 */ /* 0x000e6200000e0000 */
[----:B--2---:R-:W-:Y:S01]  /*163c0*/  FMNMX.FTZ R4, R84, R3, !PT ;  /* 0x0000000354047209 */ /* 0x004fe20007810000 */
[--C-:B------:R-:W-:Y:S01]  /*163d0*/  FFMA.FTZ R3, R17, c[0x0][0x2d0], -R71.reuse ;  /* 0x0000b40011037a23 */ /* 0x100fe20000010847 */
[----:B------:R-:W-:Y:S02]  /*163e0*/  FSEL R242, R90, -INF , !P0 ;  /* 0xff8000005af27808 */ /* 0x000fe40004000000 */
[----:B------:R-:W-:Y:S01]  /*163f0*/  FMNMX.FTZ R4, R96, R4, !PT ;  /* 0x0000000460047209 */ /* 0x000fe20007810000 */
[----:B------:R2:W-:Y:S01]  /*16400*/  MUFU.EX2 R40, R3 ;  /* 0x0000000300287308 */ /* 0x0005e20000000800 */
[----:B------:R-:W-:Y:S04]  /*16410*/  ISETP.GT.AND P0, PT, R0, 0x51, !P6 ;  /* 0x000000510000780c */ /* 0x000fe80007704270 */
[----:B------:R-:W-:Y:S04]  /*16420*/  ISETP.LT.OR P0, PT, R2, 0x52, P0 ;  /* 0x000000520200780c */ /* 0x000fe80000701670 */
[----:B------:R-:W-:Y:S02]  /*16430*/  FSEL R236, R91, -INF , !P0 ;  /* 0xff8000005bec7808 */ /* 0x000fe40004000000 */
[----:B---3--:R-:W-:Y:S02]  /*16440*/  FMNMX.FTZ R124, R124, R7, !PT ;  /* 0x000000077c7c7209 */ /* 0x008fe40007810000 */
[----:B------:R-:W-:Y:S02]  /*16450*/  ISETP.GT.AND P0, PT, R0, 0x59, !P4 ;  /* 0x000000590000780c */ /* 0x000fe40006704270 */
[C---:B------:R-:W-:Y:S01]  /*16460*/  ISETP.LT.OR P4, PT, R2.reuse, 0x59, P3 ;  /* 0x000000590200780c */ /* 0x040fe20001f81670 */
[----:B------:R-:W3:Y:S01]  /*16470*/  SHFL.BFLY PT, R5, R124, 0x1, 0x1f ;  /* 0x0c201f007c057f89 */ /* 0x000ee200000e0000 */
[----:B------:R-:W-:Y:S02]  /*16480*/  ISETP.LT.OR P3, PT, R2, 0x5a, P0 ;  /* 0x0000005a0200780c */ /* 0x000fe40000761670 */
[----:B-1----:R-:W-:Y:S02]  /*16490*/  FMNMX.FTZ R125, R125, R6, !PT ;  /* 0x000000067d7d7209 */ /* 0x002fe40007810000 */
[----:B------:R-:W-:Y:S02]  /*164a0*/  FSEL R178, R94, -INF , !P4 ;  /* 0xff8000005eb27808 */ /* 0x000fe40006000000 */
[C---:B------:R-:W-:Y:S01]  /*164b0*/  FSETP.NEU.FTZ.AND P1, PT, R125.reuse, -INF , PT ;  /* 0xff8000007d00780b */ /* 0x040fe20003f3d000 */
[----:B------:R-:W-:Y:S01]  /*164c0*/  FMUL.FTZ R92, R125, c[0x0][0x2d0] ;  /* 0x0000b4007d5c7a20 */ /* 0x000fe20000410000 */
[----:B--2---:R-:W-:Y:S02]  /*164d0*/  FMNMX.FTZ R3, R99, R4, !PT ;  /* 0x0000000463037209 */ /* 0x004fe40007810000 */
[----:B------:R-:W-:Y:S02]  /*164e0*/  FSEL R70, R95, -INF , !P3 ;  /* 0xff8000005f467808 */ /* 0x000fe40005800000 */
[----:B------:R-:W-:Y:S02]  /*164f0*/  FMNMX.FTZ R3, R172, R3, !PT ;  /* 0x00000003ac037209 */ /* 0x000fe40007810000 */
[----:B------:R-:W-:Y:S02]  /*16500*/  FSEL R92, R92, RZ, P1 ;  /* 0x000000ff5c5c7208 */ /* 0x000fe40000800000 */
[----:B------:R-:W-:Y:S01]  /*16510*/  FMNMX.FTZ R4, R173, R3, !PT ;  /* 0x00000003ad047209 */ /* 0x000fe20007810000 */
[----:B------:R-:W-:Y:S02]  /*16520*/  FFMA.FTZ R3, R179, c[0x0][0x2d0], -R71 ;  /* 0x0000b400b3037a23 */ /* 0x000fe40000010847 */
[--C-:B------:R-:W-:Y:S01]  /*16530*/  FFMA.FTZ R2, R181, c[0x0][0x2d0], -R92.reuse ;  /* 0x0000b400b5027a23 */ /* 0x100fe2000001085c */
[----:B------:R-:W-:Y:S01]  /*16540*/  FMNMX.FTZ R4, R174, R4, !PT ;  /* 0x00000004ae047209 */ /* 0x000fe20007810000 */
[----:B------:R1:W2:Y:S01]  /*16550*/  MUFU.EX2 R61, R3 ;  /* 0x00000003003d7308 */ /* 0x0002a20000000800 */
[--C-:B------:R-:W-:Y:S01]  /*16560*/  FFMA.FTZ R0, R180, c[0x0][0x2d0], -R92.reuse ;  /* 0x0000b400b4007a23 */ /* 0x100fe2000001085c */
[----:B------:R-:W-:Y:S01]  /*16570*/  MOV R180, R50 ;  /* 0x0000003200b47202 */ /* 0x000fe20000000f00 */
[--C-:B------:R-:W-:Y:S01]  /*16580*/  FFMA.FTZ R16, R184, c[0x0][0x2d0], -R92.reuse ;  /* 0x0000b400b8107a23 */ /* 0x100fe2000001085c */
[----:B------:R-:W-:Y:S01]  /*16590*/  FMNMX.FTZ R4, R175, R4, !PT ;  /* 0x00000004af047209 */ /* 0x000fe20007810000 */
[----:B------:R-:W-:Y:S01]  /*165a0*/  IMAD.MOV.U32 R181, RZ, RZ, R51 ;  /* 0x000000ffffb57224 */ /* 0x000fe200078e0033 */
[----:B---3--:R-:W-:Y:S01]  /*165b0*/  FMNMX.FTZ R124, R124, R5, !PT ;  /* 0x000000057c7c7209 */ /* 0x008fe20007810000 */
[----:B------:R-:W-:Y:S03]  /*165c0*/  IMAD.MOV.U32 R179, RZ, RZ, R49 ;  /* 0x000000ffffb37224 */ /* 0x000fe600078e0031 */
[----:B------:R-:W-:Y:S01]  /*165d0*/  MUFU.EX2 R44, R0 ;  /* 0x00000000002c7308 */ /* 0x000fe20000000800 */
[C---:B------:R-:W-:Y:S01]  /*165e0*/  FMUL.FTZ R93, R124.reuse, c[0x0][0x2d0] ;  /* 0x0000b4007c5d7a20 */ /* 0x040fe20000410000 */
[----:B------:R-:W-:Y:S04]  /*165f0*/  FSETP.NEU.FTZ.AND P0, PT, R124, -INF , PT ;  /* 0xff8000007c00780b */ /* 0x000fe80003f1d000 */
[----:B------:R-:W-:Y:S04]  /*16600*/  FSEL R93, R93, RZ, P0 ;  /* 0x000000ff5d5d7208 */ /* 0x000fe80000000000 */
[----:B------:R3:W4:Y:S01]  /*16610*/  MUFU.EX2 R76, R2 ;  /* 0x00000002004c7308 */ /* 0x0007220000000800 */
[--C-:B------:R-:W-:Y:S01]  /*16620*/  FFMA.FTZ R24, R24, c[0x0][0x2d0], -R93.reuse ;  /* 0x0000b40018187a23 */ /* 0x100fe2000001085d */
[----:B-1----:R-:W-:Y:S01]  /*16630*/  FMNMX.FTZ R3, R176, R4, !PT ;  /* 0x00000004b0037209 */ /* 0x002fe20007810000 */
[--C-:B------:R-:W-:Y:S01]  /*16640*/  FFMA.FTZ R4, R18, c[0x0][0x2d0], -R92.reuse ;  /* 0x0000b40012047a23 */ /* 0x100fe2000001085c */
[----:B--2---:R-:W-:Y:S02]  /*16650*/  F2FP.BF16.PACK_AB R74, R61, R41 ;  /* 0x000000293d4a723e */ /* 0x004fe400000010ff */
[----:B------:R-:W-:Y:S04]  /*16660*/  FMNMX.FTZ R3, R177, R3, !PT ;  /* 0x00000003b1037209 */ /* 0x000fe80007810000 */
[----:B------:R1:W-:Y:S10]  /*16670*/  MUFU.EX2 R28, R4 ;  /* 0x00000004001c7308 */ /* 0x0003f40000000800 */
[----:B------:R-:W-:Y:S01]  /*16680*/  MUFU.EX2 R29, R16 ;  /* 0x00000010001d7308 */ /* 0x000fe20000000800 */
[----:B---3--:R-:W-:Y:S01]  /*16690*/  FFMA.FTZ R2, R8, c[0x0][0x2d0], -R93 ;  /* 0x0000b40008027a23 */ /* 0x008fe2000001085d */
[----:B----4-:R-:W-:Y:S01]  /*166a0*/  F2FP.BF16.PACK_AB R75, R76, R44 ;  /* 0x0000002c4c4b723e */ /* 0x010fe200000010ff */
[----:B------:R-:W-:Y:S02]  /*166b0*/  FFMA.FTZ R8, R32, c[0x0][0x2d0], -R71 ;  /* 0x0000b40020087a23 */ /* 0x000fe40000010847 */
[----:B------:R-:W-:Y:S05]  /*166c0*/  FFMA.FTZ R32, R34, c[0x0][0x2d0], -R93 ;  /* 0x0000b40022207a23 */ /* 0x000fea000001085d */
[----:B------:R-:W-:Y:S01]  /*166d0*/  MUFU.EX2 R23, R2 ;  /* 0x0000000200177308 */ /* 0x000fe20000000800 */
[----:B-1----:R-:W-:Y:S01]  /*166e0*/  FMNMX.FTZ R4, R209, R3, !PT ;  /* 0x00000003d1047209 */ /* 0x002fe20007810000 */
[--C-:B------:R-:W-:Y:S03]  /*166f0*/  FFMA.FTZ R3, R19, c[0x0][0x2d0], -R92.reuse ;  /* 0x0000b40013037a23 */ /* 0x100fe6000001085c */
[----:B------:R-:W-:Y:S05]  /*16700*/  FMNMX.FTZ R4, R211, R4, !PT ;  /* 0x00000004d3047209 */ /* 0x000fea0007810000 */
[----:B------:R1:W-:Y:S10]  /*16710*/  MUFU.EX2 R81, R3 ;  /* 0x0000000300517308 */ /* 0x0003f40000000800 */
[----:B------:R-:W-:Y:S10]  /*16720*/  MUFU.EX2 R30, R8 ;  /* 0x00000008001e7308 */ /* 0x000ff40000000800 */
[----:B------:R-:W-:Y:S01]  /*16730*/  MUFU.EX2 R46, R24 ;  /* 0x00000018002e7308 */ /* 0x000fe20000000800 */
[----:B-1----:R-:W-:Y:S01]  /*16740*/  FMNMX.FTZ R3, R235, R4, !PT ;  /* 0x00000004eb037209 */ /* 0x002fe20007810000 */
[----:B------:R-:W-:Y:S03]  /*16750*/  FFMA.FTZ R4, R21, c[0x0][0x2d0], -R71 ;  /* 0x0000b40015047a23 */ /* 0x000fe60000010847 */
[----:B------:R-:W-:Y:S05]  /*16760*/  FMNMX.FTZ R3, R238, R3, !PT ;  /* 0x00000003ee037209 */ /* 0x000fea0007810000 */
[----:B------:R-:W-:Y:S01]  /*16770*/  MUFU.EX2 R82, R4 ;  /* 0x0000000400527308 */ /* 0x000fe20000000800 */
[----:B------:R-:W-:Y:S04]  /*16780*/  FMNMX.FTZ R3, R242, R3, !PT ;  /* 0x00000003f2037209 */ /* 0x000fe80007810000 */
[----:B------:R-:W-:Y:S01]  /*16790*/  FMNMX.FTZ R0, R236, R3, !PT ;  /* 0x00000003ec007209 */ /* 0x000fe20007810000 */
[--C-:B------:R-:W-:Y:S03]  /*167a0*/  FFMA.FTZ R3, R9, c[0x0][0x2d0], -R93.reuse ;  /* 0x0000b40009037a23 */ /* 0x100fe6000001085d */
[----:B------:R-:W-:Y:S01]  /*167b0*/  FMNMX.FTZ R0, R178, R0, !PT ;  /* 0x00000000b2007209 */ /* 0x000fe20007810000 */
[----:B------:R1:W2:Y:S03]  /*167c0*/  MUFU.EX2 R80, R3 ;  /* 0x0000000300507308 */ /* 0x0002a60000000800 */
[----:B------:R-:W-:Y:S05]  /*167d0*/  FMNMX.FTZ R0, R70, R0, !PT ;  /* 0x0000000046007209 */ /* 0x000fea0007810000 */
[----:B------:R-:W3:Y:S01]  /*167e0*/  SHFL.BFLY PT, R2, R0, 0x2, 0x1f ;  /* 0x0c401f0000027f89 */ /* 0x000ee200000e0000 */
[----:B-1----:R-:W-:Y:S01]  /*167f0*/  FFMA.FTZ R3, R12, c[0x0][0x2d0], -R93 ;  /* 0x0000b4000c037a23 */ /* 0x002fe2000001085d */
[----:B--2---:R-:W-:Y:S01]  /*16800*/  MOV R184, R80 ;  /* 0x0000005000b87202 */ /* 0x004fe20000000f00 */
[----:B------:R-:W-:Y:S02]  /*16810*/  FFMA.FTZ R12, R183, c[0x0][0x2d0], -R71 ;  /* 0x0000b400b70c7a23 */ /* 0x000fe40000010847 */
[----:B------:R1:W-:Y:S01]  /*16820*/  MUFU.EX2 R45, R3 ;  /* 0x00000003002d7308 */ /* 0x0003e20000000800 */
[----:B------:R-:W-:Y:S02]  /*16830*/  IMAD.MOV.U32 R183, RZ, RZ, R81 ;  /* 0x000000ffffb77224 */ /* 0x000fe400078e0051 */
[----:B-1----:R-:W-:Y:S07]  /*16840*/  FFMA.FTZ R3, R13, c[0x0][0x2d0], -R93 ;  /* 0x0000b4000d037a23 */ /* 0x002fee000001085d */
[----:B------:R1:W2:Y:S02]  /*16850*/  MUFU.EX2 R77, R3 ;  /* 0x00000003004d7308 */ /* 0x0002a40000000800 */
[----:B-1----:R-:W-:Y:S01]  /*16860*/  FFMA.FTZ R3, R20, c[0x0][0x2d0], -R71 ;  /* 0x0000b40014037a23 */ /* 0x002fe20000010847 */
[----:B--2---:R-:W-:Y:S07]  /*16870*/  F2FP.BF16.PACK_AB R66, R77, R45 ;  /* 0x0000002d4d42723e */ /* 0x004fee00000010ff */
[----:B------:R3:W-:Y:S02]  /*16880*/  MUFU.EX2 R83, R3 ;  /* 0x0000000300537308 */ /* 0x0007e40000000800 */
[----:B---3--:R-:W-:Y:S01]  /*16890*/  FMNMX.FTZ R3, R0, R2, !PT ;  /* 0x0000000200037209 */ /* 0x008fe20007810000 */
[----:B------:R-:W-:Y:S01]  /*168a0*/  FFMA.FTZ R2, R22, c[0x0][0x2d0], -R92 ;  /* 0x0000b40016027a23 */ /* 0x000fe2000001085c */
[----:B------:R-:W-:Y:S06]  /*168b0*/  FSEL R0, R126, RZ, P2 ;  /* 0x000000ff7e007208 */ /* 0x000fec0001000000 */
[----:B------:R1:W-:Y:S01]  /*168c0*/  MUFU.EX2 R85, R2 ;  /* 0x0000000200557308 */ /* 0x0003e20000000800 */
[----:B------:R-:W2:Y:S01]  /*168d0*/  SHFL.BFLY PT, R4, R3, 0x1, 0x1f ;  /* 0x0c201f0003047f89 */ /* 0x000ea200000e0000 */
[----:B------:R-:W-:Y:S04]  /*168e0*/  FADD.FTZ R0, -R0, R127 ;  /* 0x0000007f00007221 */ /* 0x000fe80000010100 */
[----:B------:R-:W-:Y:S04]  /*168f0*/  FMUL.FTZ R0, R0, c[0x0][0x2d0] ;  /* 0x0000b40000007a20 */ /* 0x000fe80000410000 */
[----:B------:R3:W4:Y:S01]  /*16900*/  MUFU.EX2 R69, R0 ;  /* 0x0000000000457308 */ /* 0x0007220000000800 */
[----:B-1----:R-:W-:Y:S02]  /*16910*/  FSEL R2, R125, RZ, P1 ;  /* 0x000000ff7d027208 */ /* 0x002fe40000800000 */
[----:B--2---:R-:W-:Y:S03]  /*16920*/  FMNMX.FTZ R3, R3, R4, !PT ;  /* 0x0000000403037209 */ /* 0x004fe60007810000 */
[----:B------:R-:W-:Y:S02]  /*16930*/  FADD.FTZ R2, -R2, R128 ;  /* 0x0000008002027221 */ /* 0x000fe40000010100 */
[----:B------:R-:W-:Y:S02]  /*16940*/  FMUL.FTZ R94, R3, c[0x0][0x2d0] ;  /* 0x0000b400035e7a20 */ /* 0x000fe40000410000 */
[----:B------:R-:W-:Y:S01]  /*16950*/  FMUL.FTZ R2, R2, c[0x0][0x2d0] ;  /* 0x0000b40002027a20 */ /* 0x000fe20000410000 */
[----:B---3--:R-:W-:Y:S01]  /*16960*/  FSEL R0, R124, RZ, P0 ;  /* 0x000000ff7c007208 */ /* 0x008fe20000000000 */
[----:B----4-:R-:W-:Y:S01]  /*16970*/  FMUL.FTZ R16, R69, R144 ;  /* 0x0000009045107220 */ /* 0x010fe20000410000 */
[----:B------:R-:W-:Y:S01]  /*16980*/  FSETP.NEU.FTZ.AND P0, PT, R3, -INF , PT ;  /* 0xff8000000300780b */ /* 0x000fe20003f1d000 */
[----:B------:R-:W1:Y:S01]  /*16990*/  MUFU.EX2 R68, R2 ;  /* 0x0000000200447308 */ /* 0x000e620000000800 */
[C---:B------:R-:W-:Y:S02]  /*169a0*/  FMUL.FTZ R5, R69.reuse, R133 ;  /* 0x0000008545057220 */ /* 0x040fe40000410000 */
[----:B------:R-:W-:Y:S01]  /*169b0*/  FADD.FTZ R0, -R0, R129 ;  /* 0x0000008100007221 */ /* 0x000fe20000010100 */
[----:B------:R-:W-:Y:S01]  /*169c0*/  FSEL R94, R94, RZ, P0 ;  /* 0x000000ff5e5e7208 */ /* 0x000fe20000000000 */
[----:B------:R-:W-:Y:S01]  /*169d0*/  IMAD.MOV.U32 R144, RZ, RZ, R41 ;  /* 0x000000ffff907224 */ /* 0x000fe200078e0029 */
[----:B------:R-:W-:Y:S01]  /*169e0*/  MOV R129, R23 ;  /* 0x0000001700817202 */ /* 0x000fe20000000f00 */
[----:B------:R-:W-:Y:S01]  /*169f0*/  FMUL.FTZ R0, R0, c[0x0][0x2d0] ;  /* 0x0000b40000007a20 */ /* 0x000fe20000410000 */
[----:B------:R-:W2:Y:S01]  /*16a00*/  LDSM.16.MT88.4 R20, [R213+0x100] ;  /* 0x00010000d514783b */ /* 0x000ea20000004200 */
[----:B------:R-:W-:Y:S01]  /*16a10*/  FMUL.FTZ R17, R69, R145 ;  /* 0x0000009145117220 */ /* 0x000fe20000410000 */
[----:B------:R-:W-:Y:S01]  /*16a20*/  MUFU.EX2 R133, R12 ;  /* 0x0000000c00857308 */ /* 0x000fe20000000800 */
[----:B------:R-:W-:Y:S01]  /*16a30*/  F2FP.BF16.PACK_AB R64, R80, R129 ;  /* 0x000000815040723e */ /* 0x000fe200000010ff */
[--C-:B------:R-:W-:Y:S01]  /*16a40*/  FFMA.FTZ R4, R14, c[0x0][0x2d0], -R94.reuse ;  /* 0x0000b4000e047a23 */ /* 0x100fe2000001085e */
[----:B------:R-:W-:Y:S01]  /*16a50*/  MOV R145, R44 ;  /* 0x0000002c00917202 */ /* 0x000fe20000000f00 */
[----:B------:R-:W-:Y:S02]  /*16a60*/  FFMA.FTZ R58, R57, c[0x0][0x2d0], -R94 ;  /* 0x0000b400393a7a23 */ /* 0x000fe4000001085e */
[----:B------:R-:W-:Y:S02]  /*16a70*/  FMUL.FTZ R49, R69, R113 ;  /* 0x0000007145317220 */ /* 0x000fe40000410000 */
[----:B------:R-:W-:Y:S02]  /*16a80*/  IMAD.MOV.U32 R113, RZ, RZ, R180 ;  /* 0x000000ffff717224 */ /* 0x000fe400078e00b4 */
[----:B------:R3:W4:Y:S01]  /*16a90*/  MUFU.EX2 R2, R0 ;  /* 0x0000000000027308 */ /* 0x0007220000000800 */
[--C-:B------:R-:W-:Y:S02]  /*16aa0*/  FFMA.FTZ R62, R60, c[0x0][0x2d0], -R94.reuse ;  /* 0x0000b4003c3e7a23 */ /* 0x100fe4000001085e */
[----:B------:R-:W-:Y:S02]  /*16ab0*/  FFMA.FTZ R44, R186, c[0x0][0x2d0], -R71 ;  /* 0x0000b400ba2c7a23 */ /* 0x000fe40000010847 */
[C---:B-1----:R-:W-:Y:S01]  /*16ac0*/  FMUL.FTZ R18, R68.reuse, R146 ;  /* 0x0000009244127220 */ /* 0x042fe20000410000 */
[----:B------:R-:W-:Y:S01]  /*16ad0*/  MOV R146, R45 ;  /* 0x0000002d00927202 */ /* 0x000fe20000000f00 */
[C---:B------:R-:W-:Y:S02]  /*16ae0*/  FMUL.FTZ R19, R68.reuse, R147 ;  /* 0x0000009344137220 */ /* 0x040fe40000410000 */
[----:B------:R-:W-:Y:S01]  /*16af0*/  IMAD.MOV.U32 R147, RZ, RZ, R61 ;  /* 0x000000ffff937224 */ /* 0x000fe200078e003d */
[----:B------:R1:W-:Y:S01]  /*16b00*/  MUFU.EX2 R42, R4 ;  /* 0x00000004002a7308 */ /* 0x0003e20000000800 */
[C---:B------:R-:W-:Y:S02]  /*16b10*/  FMUL.FTZ R6, R68.reuse, R134 ;  /* 0x0000008644067220 */ /* 0x040fe40000410000 */
[C---:B------:R-:W-:Y:S02]  /*16b20*/  FMUL.FTZ R7, R68.reuse, R135 ;  /* 0x0000008744077220 */ /* 0x040fe40000410000 */
[C---:B------:R-:W-:Y:S02]  /*16b30*/  FMUL.FTZ R34, R68.reuse, R162 ;  /* 0x000000a244227220 */ /* 0x040fe40000410000 */
[C---:B------:R-:W-:Y:S02]  /*16b40*/  FMUL.FTZ R51, R68.reuse, R115 ;  /* 0x0000007344337220 */ /* 0x040fe40000410000 */
[----:B------:R-:W-:Y:S01]  /*16b50*/  FMUL.FTZ R50, R68, R114 ;  /* 0x0000007244327220 */ /* 0x000fe20000410000 */
[----:B------:R5:W-:Y:S01]  /*16b60*/  MUFU.EX2 R135, R32 ;  /* 0x0000002000877308 */ /* 0x000be20000000800 */
[----:B------:R-:W-:Y:S01]  /*16b70*/  MOV R114, R179 ;  /* 0x000000b300727202 */ /* 0x000fe20000000f00 */
[--C-:B---3--:R-:W-:Y:S02]  /*16b80*/  FFMA.FTZ R0, R10, c[0x0][0x2d0], -R94.reuse ;  /* 0x0000b4000a007a23 */ /* 0x108fe4000001085e */
[C---:B----4-:R-:W-:Y:S02]  /*16b90*/  FMUL.FTZ R8, R2.reuse, R136 ;  /* 0x0000008802087220 */ /* 0x050fe40000410000 */
[C---:B------:R-:W-:Y:S04]  /*16ba0*/  FMUL.FTZ R9, R2.reuse, R137 ;  /* 0x0000008902097220 */ /* 0x040fe80000410000 */
[----:B------:R3:W-:Y:S01]  /*16bb0*/  MUFU.EX2 R127, R0 ;  /* 0x00000000007f7308 */ /* 0x0007e20000000800 */
[C---:B------:R-:W-:Y:S02]  /*16bc0*/  FMUL.FTZ R12, R2.reuse, R140 ;  /* 0x0000008c020c7220 */ /* 0x040fe40000410000 */
[C---:B------:R-:W-:Y:S02]  /*16bd0*/  FMUL.FTZ R13, R2.reuse, R141 ;  /* 0x0000008d020d7220 */ /* 0x040fe40000410000 */
[--C-:B-1----:R-:W-:Y:S02]  /*16be0*/  FFMA.FTZ R4, R15, c[0x0][0x2d0], -R94.reuse ;  /* 0x0000b4000f047a23 */ /* 0x102fe4000001085e */
[C---:B------:R-:W-:Y:S01]  /*16bf0*/  FMUL.FTZ R24, R2.reuse, R152 ;  /* 0x0000009802187220 */ /* 0x040fe20000410000 */
[----:B------:R-:W-:Y:S01]  /*16c00*/  MOV R152, R46 ;  /* 0x0000002e00987202 */ /* 0x000fe20000000f00 */
[C---:B------:R-:W-:Y:S01]  /*16c10*/  FMUL.FTZ R41, R2.reuse, R105 ;  /* 0x0000006902297220 */ /* 0x040fe20000410000 */
[----:B------:R1:W4:Y:S01]  /*16c20*/  MUFU.EX2 R95, R4 ;  /* 0x00000004005f7308 */ /* 0x0003220000000800 */
[C---:B------:R-:W-:Y:S02]  /*16c30*/  FMUL.FTZ R45, R2.reuse, R109 ;  /* 0x0000006d022d7220 */ /* 0x040fe40000410000 */
[C---:B------:R-:W-:Y:S02]  /*16c40*/  FMUL.FTZ R57, R2.reuse, R117 ;  /* 0x0000007502397220 */ /* 0x040fe40000410000 */
[----:B-----5:R-:W-:Y:S02]  /*16c50*/  FMUL.FTZ R32, R69, R160 ;  /* 0x000000a045207220 */ /* 0x020fe40000410000 */
[C---:B------:R-:W-:Y:S02]  /*16c60*/  FMUL.FTZ R60, R2.reuse, R168 ;  /* 0x000000a8023c7220 */ /* 0x040fe40000410000 */
[----:B------:R-:W-:Y:S01]  /*16c70*/  FMUL.FTZ R61, R2, R169 ;  /* 0x000000a9023d7220 */ /* 0x000fe20000410000 */
[----:B------:R-:W-:Y:S01]  /*16c80*/  MUFU.EX2 R137, R58 ;  /* 0x0000003a00897308 */ /* 0x000fe20000000800 */
[----:B---3--:R-:W-:Y:S09]  /*16c90*/  FFMA.FTZ R0, R11, c[0x0][0x2d0], -R94 ;  /* 0x0000b4000b007a23 */ /* 0x008ff2000001085e */
[----:B------:R3:W5:Y:S01]  /*16ca0*/  MUFU.EX2 R128, R0 ;  /* 0x0000000000807308 */ /* 0x0007620000000800 */
[----:B-1----:R-:W-:Y:S01]  /*16cb0*/  FFMA.FTZ R4, R182, c[0x0][0x2d0], -R92 ;  /* 0x0000b400b6047a23 */ /* 0x002fe2000001085c */
[----:B------:R-:W-:Y:S01]  /*16cc0*/  MOV R182, R25 ;  /* 0x0000001900b67202 */ /* 0x000fe20000000f00 */
[----:B------:R-:W-:Y:S01]  /*16cd0*/  FMUL.FTZ R25, R2, R153 ;  /* 0x0000009902197220 */ /* 0x000fe20000410000 */
[----:B----4-:R-:W-:Y:S01]  /*16ce0*/  F2FP.BF16.PACK_AB R67, R95, R42 ;  /* 0x0000002a5f43723e */ /* 0x010fe200000010ff */
[----:B------:R-:W-:Y:S01]  /*16cf0*/  IMAD.MOV.U32 R153, RZ, RZ, R85 ;  /* 0x000000ffff997224 */ /* 0x000fe200078e0055 */
[----:B------:R-:W-:Y:S04]  /*16d00*/  F2FP.BF16.PACK_AB R72, R40, R182 ;  /* 0x000000b62848723e */ /* 0x000fe800000010ff */
[----:B------:R1:W4:Y:S01]  /*16d10*/  MUFU.EX2 R43, R4 ;  /* 0x00000004002b7308 */ /* 0x0003220000000800 */
[----:B---3--:R-:W-:Y:S02]  /*16d20*/  FSEL R0, R3, RZ, P0 ;  /* 0x000000ff03007208 */ /* 0x008fe40000000000 */
[----:B-----5:R-:W-:Y:S03]  /*16d30*/  F2FP.BF16.PACK_AB R65, R128, R127 ;  /* 0x0000007f8041723e */ /* 0x020fe600000010ff */
[----:B------:R-:W-:Y:S02]  /*16d40*/  FADD.FTZ R0, -R0, R130 ;  /* 0x0000008200007221 */ /* 0x000fe40000010100 */
[----:B------:R-:W-:Y:S02]  /*16d50*/  IMAD.MOV.U32 R130, RZ, RZ, R28 ;  /* 0x000000ffff827224 */ /* 0x000fe400078e001c */
[----:B------:R-:W-:Y:S02]  /*16d60*/  FMUL.FTZ R0, R0, c[0x0][0x2d0] ;  /* 0x0000b40000007a20 */ /* 0x000fe40000410000 */
[----:B-1----:R-:W-:Y:S01]  /*16d70*/  FMUL.FTZ R4, R69, R132 ;  /* 0x0000008445047220 */ /* 0x002fe20000410000 */
[----:B------:R-:W-:Y:S01]  /*16d80*/  F2FP.BF16.PACK_AB R73, R81, R130 ;  /* 0x000000825149723e */ /* 0x000fe200000010ff */
[----:B------:R-:W-:Y:S02]  /*16d90*/  IMAD.MOV.U32 R162, RZ, RZ, R130 ;  /* 0x000000ffffa27224 */ /* 0x000fe400078e0082 */
[----:B------:R-:W1:Y:S01]  /*16da0*/  MUFU.EX2 R0, R0 ;  /* 0x0000000000007308 */ /* 0x000e620000000800 */
[----:B------:R-:W-:Y:S02]  /*16db0*/  FFMA.FTZ R28, R33, c[0x0][0x2d0], -R93 ;  /* 0x0000b400211c7a23 */ /* 0x000fe4000001085d */
[----:B------:R-:W-:Y:S01]  /*16dc0*/  FMUL.FTZ R33, R69, R161 ;  /* 0x000000a145217220 */ /* 0x000fe20000410000 */
[-C--:B--2---:R-:W-:Y:S01]  /*16dd0*/  HMMA.16816.F32.BF16 R4, R72, R20.reuse, R4 ;  /* 0x000000144804723c */ /* 0x084fe20000041804 */
[----:B----4-:R-:W-:Y:S01]  /*16de0*/  IMAD.MOV.U32 R141, RZ, RZ, R43 ;  /* 0x000000ffff8d7224 */ /* 0x010fe200078e002b */
[----:B------:R-:W-:Y:S04]  /*16df0*/  MOV R161, R182 ;  /* 0x000000b600a17202 */ /* 0x000fe80000000f00 */
[----:B------:R2:W3:Y:S01]  /*16e00*/  MUFU.EX2 R47, R28 ;  /* 0x0000001c002f7308 */ /* 0x0004e20000000800 */
[C---:B-1----:R-:W-:Y:S02]  /*16e10*/  FMUL.FTZ R10, R0.reuse, R138 ;  /* 0x0000008a000a7220 */ /* 0x042fe40000410000 */
[C---:B------:R-:W-:Y:S03]  /*16e20*/  FMUL.FTZ R11, R0.reuse, R139 ;  /* 0x0000008b000b7220 */ /* 0x040fe60000410000 */
[----:B------:R-:W-:Y:S01]  /*16e30*/  MOV R139, R40 ;  /* 0x00000028008b7202 */ /* 0x000fe20000000f00 */
[C---:B------:R-:W-:Y:S01]  /*16e40*/  FMUL.FTZ R14, R0.reuse, R142 ;  /* 0x0000008e000e7220 */ /* 0x040fe20000410000 */
[----:B------:R-:W-:Y:S01]  /*16e50*/  MOV R142, R82 ;  /* 0x00000052008e7202 */ /* 0x000fe20000000f00 */
[C---:B------:R-:W-:Y:S01]  /*16e60*/  FMUL.FTZ R26, R0.reuse, R154 ;  /* 0x0000009a001a7220 */ /* 0x040fe20000410000 */
[----:B------:R-:W-:Y:S01]  /*16e70*/  MOV R154, R83 ;  /* 0x00000053009a7202 */ /* 0x000fe20000000f00 */
[C---:B------:R-:W-:Y:S01]  /*16e80*/  FMUL.FTZ R63, R0.reuse, R171 ;  /* 0x000000ab003f7220 */ /* 0x040fe20000410000 */
[C---:B------:R-:W-:Y:S01]  /*16e90*/  HMMA.16816.F32.BF16 R8, R64.reuse, R20, R8 ;  /* 0x000000144008723c */ /* 0x040fe20000041808 */
[C---:B------:R-:W-:Y:S01]  /*16ea0*/  FMUL.FTZ R15, R0.reuse, R143 ;  /* 0x0000008f000f7220 */ /* 0x040fe20000410000 */
[----:B------:R-:W-:Y:S01]  /*16eb0*/  LDSM.16.MT88.4 R80, [R213+0x900] ;  /* 0x00090000d550783b */ /* 0x000fe20000004200 */
[----:B------:R-:W-:Y:S02]  /*16ec0*/  IMAD.MOV.U32 R171, RZ, RZ, R161 ;  /* 0x000000ffffab7224 */ /* 0x000fe400078e00a1 */
[----:B------:R-:W-:Y:S02]  /*16ed0*/  FMUL.FTZ R27, R0, R155 ;  /* 0x0000009b001b7220 */ /* 0x000fe40000410000 */
[--C-:B------:R-:W-:Y:S01]  /*16ee0*/  FFMA.FTZ R20, R35, c[0x0][0x2d0], -R92.reuse ;  /* 0x0000b40023147a23 */ /* 0x100fe2000001085c */
[-C--:B------:R-:W-:Y:S01]  /*16ef0*/  HMMA.16816.F32.BF16 R12, R64, R22.reuse, R12 ;  /* 0x00000016400c723c */ /* 0x080fe2000004180c */
[----:B------:R-:W-:Y:S02]  /*16f00*/  FMUL.FTZ R35, R68, R163 ;  /* 0x000000a344237220 */ /* 0x000fe40000410000 */
[----:B------:R1:W-:Y:S01]  /*16f10*/  MUFU.EX2 R132, R20 ;  /* 0x0000001400847308 */ /* 0x0003e20000000800 */
[----:B------:R-:W-:Y:S01]  /*16f20*/  MOV R163, R129 ;  /* 0x0000008100a37202 */ /* 0x000fe20000000f00 */
[----:B------:R-:W-:Y:S02]  /*16f30*/  FMUL.FTZ R21, R69, R149 ;  /* 0x0000009545157220 */ /* 0x000fe40000410000 */
[C---:B--2---:R-:W-:Y:S01]  /*16f40*/  FMUL.FTZ R28, R2.reuse, R156 ;  /* 0x0000009c021c7220 */ /* 0x044fe20000410000 */
[C---:B------:R-:W-:Y:S01]  /*16f50*/  HMMA.16816.F32.BF16 R16, R72.reuse, R22, R16 ;  /* 0x000000164810723c */ /* 0x040fe20000041810 */
[----:B------:R-:W-:Y:S03]  /*16f60*/  IMAD.MOV.U32 R156, RZ, RZ, R29 ;  /* 0x000000ffff9c7224 */ /* 0x000fe600078e001d */
[----:B------:R-:W-:Y:S01]  /*16f70*/  FMUL.FTZ R29, R2, R157 ;  /* 0x0000009d021d7220 */ /* 0x000fe20000410000 */
[----:B------:R-:W-:Y:S01]  /*16f80*/  MOV R157, R30 ;  /* 0x0000001e009d7202 */ /* 0x000fe20000000f00 */
[----:B------:R-:W-:Y:S01]  /*16f90*/  FMUL.FTZ R30, R0, R158 ;  /* 0x0000009e001e7220 */ /* 0x000fe20000410000 */
[----:B------:R2:W-:Y:S01]  /*16fa0*/  MUFU.EX2 R149, R62 ;  /* 0x0000003e00957308 */ /* 0x0005e20000000800 */
[C---:B------:R-:W-:Y:S04]  /*16fb0*/  FMUL.FTZ R23, R68.reuse, R151 ;  /* 0x0000009744177220 */ /* 0x040fe80000410000 */
[----:B------:R-:W-:Y:S02]  /*16fc0*/  FMUL.FTZ R22, R68, R150 ;  /* 0x0000009644167220 */ /* 0x000fe40000410000 */
[C---:B------:R-:W-:Y:S02]  /*16fd0*/  FMUL.FTZ R31, R0.reuse, R159 ;  /* 0x0000009f001f7220 */ /* 0x040fe40000410000 */
[----:B------:R-:W-:Y:S01]  /*16fe0*/  FFMA.FTZ R40, R185, c[0x0][0x2d0], -R71 ;  /* 0x0000b400b9287a23 */ /* 0x000fe20000010847 */
[----:B------:R4:W-:Y:S01]  /*16ff0*/  MUFU.EX2 R150, R44 ;  /* 0x0000002c00967308 */ /* 0x0009e20000000800 */
[C---:B------:R-:W-:Y:S02]  /*17000*/  FMUL.FTZ R43, R0.reuse, R107 ;  /* 0x0000006b002b7220 */ /* 0x040fe40000410000 */
[C---:B-1----:R-:W-:Y:S01]  /*17010*/  FMUL.FTZ R20, R69.reuse, R148 ;  /* 0x0000009445147220 */ /* 0x042fe20000410000 */
[----:B------:R-:W-:Y:S01]  /*17020*/  MOV R148, R76 ;  /* 0x0000004c00947202 */ /* 0x000fe20000000f00 */
[----:B------:R-:W-:Y:S02]  /*17030*/  IMAD.MOV.U32 R151, RZ, RZ, R77 ;  /* 0x000000ffff977224 */ /* 0x000fe400078e004d */
[----:B------:R-:W1:Y:S01]  /*17040*/  LDSM.16.MT88.4 R76, [R215+0x100] ;  /* 0x00010000d74c783b */ /* 0x000e620000004200 */
[----:B------:R-:W-:Y:S02]  /*17050*/  IMAD.MOV.U32 R169, RZ, RZ, R163 ;  /* 0x000000ffffa97224 */ /* 0x000fe400078e00a3 */
[-C--:B------:R-:W-:Y:S01]  /*17060*/  HMMA.16816.F32.BF16 R20, R72, R36.reuse, R20 ;  /* 0x000000244814723c */ /* 0x080fe20000041814 */
[----:B------:R5:W-:Y:S01]  /*17070*/  MUFU.EX2 R158, R88 ;  /* 0x00000058009e7308 */ /* 0x000be20000000800 */
[----:B---3--:R-:W-:Y:S02]  /*17080*/  IMAD.MOV.U32 R159, RZ, RZ, R47 ;  /* 0x000000ffff9f7224 */ /* 0x008fe400078e002f */
[C---:B--2---:R-:W-:Y:S01]  /*17090*/  FMUL.FTZ R62, R0.reuse, R170 ;  /* 0x000000aa003e7220 */ /* 0x044fe20000410000 */
[----:B------:R-:W-:Y:S01]  /*170a0*/  MOV R170, R162 ;  /* 0x000000a200aa7202 */ /* 0x000fe20000000f00 */
[C---:B------:R-:W-:Y:S02]  /*170b0*/  FMUL.FTZ R46, R0.reuse, R110 ;  /* 0x0000006e002e7220 */ /* 0x040fe40000410000 */
[C---:B------:R-:W-:Y:S01]  /*170c0*/  HMMA.16816.F32.BF16 R24, R64.reuse, R36, R24 ;  /* 0x000000244018723c */ /* 0x040fe20000041818 */
[C---:B------:R-:W-:Y:S02]  /*170d0*/  FMUL.FTZ R47, R0.reuse, R111 ;  /* 0x0000006f002f7220 */ /* 0x040fe40000410000 */
[----:B------:R2:W-:Y:S01]  /*170e0*/  MUFU.EX2 R138, R40 ;  /* 0x00000028008a7308 */ /* 0x0005e20000000800 */
[----:B------:R-:W-:Y:S02]  /*170f0*/  FMUL.FTZ R58, R0, R118 ;  /* 0x00000076003a7220 */ /* 0x000fe40000410000 */
[----:B----4-:R-:W-:Y:S02]  /*17100*/  FMUL.FTZ R44, R2, R108 ;  /* 0x0000006c022c7220 */ /* 0x010fe40000410000 */
[-C--:B------:R-:W-:Y:S01]  /*17110*/  HMMA.16816.F32.BF16 R28, R64, R38.reuse, R28 ;  /* 0x00000026401c723c */ /* 0x080fe2000004181c */
[----:B------:R-:W-:Y:S03]  /*17120*/  FFMA.FTZ R36, R48, c[0x0][0x2d0], -R93 ;  /* 0x0000b40030247a23 */ /* 0x000fe6000001085d */
[----:B------:R-:W-:Y:S01]  /*17130*/  FMUL.FTZ R37, R69, R101 ;  /* 0x0000006545257220 */ /* 0x000fe20000410000 */
[----:B------:R3:W-:Y:S01]  /*17140*/  MUFU.EX2 R136, R36 ;  /* 0x0000002400887308 */ /* 0x0007e20000000800 */
[----:B------:R-:W-:Y:S02]  /*17150*/  FFMA.FTZ R48, R187, c[0x0][0x2d0], -R92 ;  /* 0x0000b400bb307a23 */ /* 0x000fe4000001085c */
[C---:B------:R-:W-:Y:S01]  /*17160*/  HMMA.16816.F32.BF16 R32, R72.reuse, R38, R32 ;  /* 0x000000264820723c */ /* 0x040fe20000041820 */
[----:B------:R-:W-:Y:S01]  /*17170*/  IMAD.MOV.U32 R143, RZ, RZ, R42 ;  /* 0x000000ffff8f7224 */ /* 0x000fe200078e002a */
[----:B-----5:R-:W-:Y:S02]  /*17180*/  LDSM.16.MT88.4 R88, [R214+0x900] ;  /* 0x00090000d658783b */ /* 0x020fe40000004200 */
[C---:B------:R-:W-:Y:S02]  /*17190*/  FMUL.FTZ R42, R0.reuse, R106 ;  /* 0x0000006a002a7220 */ /* 0x040fe40000410000 */
[----:B------:R-:W-:Y:S01]  /*171a0*/  FMUL.FTZ R59, R0, R119 ;  /* 0x00000077003b7220 */ /* 0x000fe20000410000 */
[----:B------:R4:W-:Y:S01]  /*171b0*/  MUFU.EX2 R140, R48 ;  /* 0x00000030008c7308 */ /* 0x0009e20000000800 */
[C---:B------:R-:W-:Y:S04]  /*171c0*/  FMUL.FTZ R38, R68.reuse, R102 ;  /* 0x0000006644267220 */ /* 0x040fe80000410000 */
[----:B------:R-:W-:Y:S02]  /*171d0*/  FMUL.FTZ R39, R68, R103 ;  /* 0x0000006744277220 */ /* 0x000fe40000410000 */
[----:B--2---:R-:W-:Y:S02]  /*171e0*/  FMUL.FTZ R40, R2, R104 ;  /* 0x0000006802287220 */ /* 0x004fe40000410000 */
[C---:B---3--:R-:W-:Y:S07]  /*171f0*/  FMUL.FTZ R36, R69.reuse, R100 ;  /* 0x0000006445247220 */ /* 0x048fee0000410000 */
[-C--:B------:R-:W-:Y:S01]  /*17200*/  HMMA.16816.F32.BF16 R36, R72, R52.reuse, R36 ;  /* 0x000000344824723c */ /* 0x080fe20000041824 */
[C---:B----4-:R-:W-:Y:S01]  /*17210*/  FMUL.FTZ R48, R69.reuse, R112 ;  /* 0x0000007045307220 */ /* 0x050fe20000410000 */
[----:B------:R-:W-:Y:S06]  /*17220*/  MOV R112, R181 ;  /* 0x000000b500707202 */ /* 0x000fec0000000f00 */
        /* <DEDUP_REMOVED lines=9> */
[----:B--2---:R-:W-:Y:S07]  /*172c0*/  FMUL.FTZ R52, R69, R164 ;  /* 0x000000a445347220 */ /* 0x004fee0000410000 */
[-C--:B-1----:R-:W-:Y:S08]  /*172d0*/  HMMA.16816.F32.BF16 R52, R72, R76.reuse, R52 ;  /* 0x0000004c4834723c */ /* 0x082ff00000041834 */
[C---:B------:R-:W-:Y:S07]  /*172e0*/  HMMA.16816.F32.BF16 R56, R64.reuse, R76, R56 ;  /* 0x0000004c4038723c */ /* 0x040fee0000041838 */
[----:B------:R-:W-:Y:S01]  /*172f0*/  FFMA.FTZ R76, R84, c[0x0][0x2d0], -R94 ;  /* 0x0000b400544c7a23 */ /* 0x000fe2000001085e */
[-C--:B------:R-:W-:Y:S01]  /*17300*/  HMMA.16816.F32.BF16 R60, R64, R78.reuse, R60 ;  /* 0x0000004e403c723c */ /* 0x080fe2000004183c */
[----:B---3--:R-:W-:Y:S01]  /*17310*/  F2FP.BF16.PACK_AB R77, R137, R134 ;  /* 0x00000086894d723e */ /* 0x008fe200000010ff */
[----:B------:R-:W1:Y:S01]  /*17320*/  LDSM.16.MT88.4 R84, [R216+0x900] ;  /* 0x00090000d854783b */ /* 0x000e620000004200 */
[----:B------:R2:W3:Y:S04]  /*17330*/  MUFU.EX2 R103, R76 ;  /* 0x0000004c00677308 */ /* 0x0004e80000000800 */
[C---:B------:R-:W-:Y:S02]  /*17340*/  FMUL.FTZ R64, R69.reuse, R120 ;  /* 0x0000007845407220 */ /* 0x040fe40000410000 */
[----:B------:R-:W-:Y:S02]  /*17350*/  FMUL.FTZ R65, R69, R121 ;  /* 0x0000007945417220 */ /* 0x000fe40000410000 */
[----:B------:R-:W4:Y:S01]  /*17360*/  LDL.LU R121, [R1+0x14] ;  /* 0x0000140001797983 */ /* 0x000f220000300800 */
[C---:B------:R-:W-:Y:S02]  /*17370*/  FMUL.FTZ R66, R68.reuse, R122 ;  /* 0x0000007a44427220 */ /* 0x040fe40000410000 */
[----:B------:R-:W-:Y:S01]  /*17380*/  FMUL.FTZ R67, R68, R123 ;  /* 0x0000007b44437220 */ /* 0x000fe20000410000 */
[----:B------:R-:W5:Y:S06]  /*17390*/  LDL.LU R120, [R1+0x18] ;  /* 0x0000180001787983 */ /* 0x000f6c0000300800 */
[----:B------:R-:W-:Y:S01]  /*173a0*/  HMMA.16816.F32.BF16 R64, R72, R78, R64 ;  /* 0x0000004e4840723c */ /* 0x000fe20000041840 */
[--C-:B--2---:R-:W-:Y:S06]  /*173b0*/  FFMA.FTZ R76, R188, c[0x0][0x2d0], -R92.reuse ;  /* 0x0000b400bc4c7a23 */ /* 0x104fec000001085c */
[----:B------:R-:W-:Y:S02]  /*173c0*/  F2FP.BF16.PACK_AB R72, R142, R154 ;  /* 0x0000009a8e48723e */ /* 0x000fe400000010ff */
[----:B------:R-:W-:Y:S01]  /*173d0*/  F2FP.BF16.PACK_AB R73, R141, R153 ;  /* 0x000000998d49723e */ /* 0x000fe200000010ff */
[----:B------:R2:W-:Y:S02]  /*173e0*/  MUFU.EX2 R102, R76 ;  /* 0x0000004c00667308 */ /* 0x0005e40000000800 */
[----:B------:R-:W-:Y:S02]  /*173f0*/  F2FP.BF16.PACK_AB R74, R133, R157 ;  /* 0x0000009d854a723e */ /* 0x000fe400000010ff */
[----:B------:R-:W-:Y:S02]  /*17400*/  F2FP.BF16.PACK_AB R75, R132, R156 ;  /* 0x0000009c844b723e */ /* 0x000fe400000010ff */
[----:B------:R-:W-:Y:S02]  /*17410*/  F2FP.BF16.PACK_AB R78, R136, R135 ;  /* 0x00000087884e723e */ /* 0x000fe400000010ff */
[----:B---3--:R-:W-:Y:S03]  /*17420*/  F2FP.BF16.PACK_AB R79, R103, R149 ;  /* 0x00000095674f723e */ /* 0x008fe600000010ff */
[-C--:B------:R-:W-:Y:S01]  /*17430*/  HMMA.16816.F32.BF16 R4, R72, R80.reuse, R4 ;  /* 0x000000504804723c */ /* 0x080fe20000041804 */
[----:B--2---:R-:W-:Y:S04]  /*17440*/  FFMA.FTZ R76, R189, c[0x0][0x2d0], -R71 ;  /* 0x0000b400bd4c7a23 */ /* 0x004fe80000010847 */
[----:B------:R2:W-:Y:S02]  /*17450*/  MUFU.EX2 R155, R76 ;  /* 0x0000004c009b7308 */ /* 0x0005e40000000800 */
[----:B--2---:R-:W-:Y:S07]  /*17460*/  F2FP.BF16.PACK_AB R76, R159, R152 ;  /* 0x000000989f4c723e */ /* 0x004fee00000010ff */
[C---:B------:R-:W-:Y:S07]  /*17470*/  HMMA.16816.F32.BF16 R8, R76.reuse, R80, R8 ;  /* 0x000000504c08723c */ /* 0x040fee0000041808 */
[--C-:B------:R-:W-:Y:S01]  /*17480*/  FFMA.FTZ R80, R192, c[0x0][0x2d0], -R92.reuse ;  /* 0x0000b400c0507a23 */ /* 0x100fe2000001085c */
[-C--:B------:R-:W-:Y:S03]  /*17490*/  HMMA.16816.F32.BF16 R12, R76, R82.reuse, R12 ;  /* 0x000000524c0c723c */ /* 0x080fe6000004180c */
[----:B------:R2:W-:Y:S05]  /*174a0*/  MUFU.EX2 R107, R80 ;  /* 0x00000050006b7308 */ /* 0x0005ea0000000800 */
[C---:B------:R-:W-:Y:S08]  /*174b0*/  HMMA.16816.F32.BF16 R16, R72.reuse, R82, R16 ;  /* 0x000000524810723c */ /* 0x040ff00000041810 */
[-C--:B-1----:R-:W-:Y:S08]  /*174c0*/  HMMA.16816.F32.BF16 R20, R72, R84.reuse, R20 ;  /* 0x000000544814723c */ /* 0x082ff00000041814 */
[C---:B------:R-:W-:Y:S01]  /*174d0*/  HMMA.16816.F32.BF16 R24, R76.reuse, R84, R24 ;  /* 0x000000544c18723c */ /* 0x040fe20000041818 */
[----:B--2---:R-:W-:Y:S06]  /*174e0*/  FFMA.FTZ R80, R193, c[0x0][0x2d0], -R92 ;  /* 0x0000b400c1507a23 */ /* 0x004fec000001085c */
        /* <DEDUP_REMOVED lines=9> */
[--C-:B------:R-:W-:Y:S01]  /*17580*/  FFMA.FTZ R88, R99, c[0x0][0x2d0], -R94.reuse ;  /* 0x0000b40063587a23 */ /* 0x100fe2000001085e */
[-C--:B------:R-:W-:Y:S01]  /*17590*/  HMMA.16816.F32.BF16 R44, R76, R90.reuse, R44 ;  /* 0x0000005a4c2c723c */ /* 0x080fe2000004182c */
[----:B--2---:R-:W-:Y:S06]  /*175a0*/  FFMA.FTZ R84, R194, c[0x0][0x2d0], -R71 ;  /* 0x0000b400c2547a23 */ /* 0x004fec0000010847 */
[----:B------:R2:W-:Y:S01]  /*175b0*/  MUFU.EX2 R111, R88 ;  /* 0x00000058006f7308 */ /* 0x0005e20000000800 */
[C---:B------:R-:W-:Y:S09]  /*175c0*/  HMMA.16816.F32.BF16 R48, R72.reuse, R90, R48 ;  /* 0x0000005a4830723c */ /* 0x040ff20000041830 */
[----:B------:R3:W3:Y:S03]  /*175d0*/  MUFU.EX2 R160, R84 ;  /* 0x0000005400a07308 */ /* 0x0006e60000000800 */
[----:B-1----:R-:W-:Y:S07]  /*175e0*/  FFMA.FTZ R80, R98, c[0x0][0x2d0], -R93 ;  /* 0x0000b40062507a23 */ /* 0x002fee000001085d */
[----:B------:R1:W-:Y:S01]  /*175f0*/  MUFU.EX2 R100, R80 ;  /* 0x0000005000647308 */ /* 0x0003e20000000800 */
[----:B--2---:R-:W-:Y:S09]  /*17600*/  FFMA.FTZ R88, R172, c[0x0][0x2d0], -R94 ;  /* 0x0000b400ac587a23 */ /* 0x004ff2000001085e */
[----:B------:R2:W-:Y:S01]  /*17610*/  MUFU.EX2 R110, R88 ;  /* 0x00000058006e7308 */ /* 0x0005e20000000800 */
[----:B---3--:R-:W-:Y:S09]  /*17620*/  FFMA.FTZ R84, R195, c[0x0][0x2d0], -R71 ;  /* 0x0000b400c3547a23 */ /* 0x008ff20000010847 */
[----:B------:R3:W-:Y:S01]  /*17630*/  MUFU.EX2 R195, R84 ;  /* 0x0000005400c37308 */ /* 0x0007e20000000800 */
[----:B-1----:R-:W-:Y:S09]  /*17640*/  FFMA.FTZ R80, R131, c[0x0][0x2d0], -R93 ;  /* 0x0000b40083507a23 */ /* 0x002ff2000001085d */
[----:B------:R1:W1:Y:S01]  /*17650*/  MUFU.EX2 R105, R80 ;  /* 0x0000005000697308 */ /* 0x0002620000000800 */
[----:B--2---:R-:W-:Y:S02]  /*17660*/  FFMA.FTZ R88, R203, c[0x0][0x2d0], -R71 ;  /* 0x0000b400cb587a23 */ /* 0x004fe40000010847 */
[----:B------:R-:W-:Y:S07]  /*17670*/  IMAD.MOV.U32 R203, RZ, RZ, R150 ;  /* 0x000000ffffcb7224 */ /* 0x000fee00078e0096 */
[----:B------:R2:W-:Y:S01]  /*17680*/  MUFU.EX2 R191, R88 ;  /* 0x0000005800bf7308 */ /* 0x0005e20000000800 */
[----:B---3--:R-:W-:Y:S01]  /*17690*/  FFMA.FTZ R84, R196, c[0x0][0x2d0], -R92 ;  /* 0x0000b400c4547a23 */ /* 0x008fe2000001085c */
[----:B------:R-:W-:Y:S01]  /*176a0*/  MOV R196, R160 ;  /* 0x000000a000c47202 */ /* 0x000fe20000000f00 */
[----:B------:R-:W-:Y:S02]  /*176b0*/  IMAD.MOV.U32 R160, RZ, RZ, R139 ;  /* 0x000000ffffa07224 */ /* 0x000fe400078e008b */
[----:B------:R-:W-:Y:S05]  /*176c0*/  IMAD.MOV.U32 R139, RZ, RZ, R95 ;  /* 0x000000ffff8b7224 */ /* 0x000fea00078e005f */
[----:B------:R3:W-:Y:S01]  /*176d0*/  MUFU.EX2 R194, R84 ;  /* 0x0000005400c27308 */ /* 0x0007e20000000800 */
[----:B------:R-:W-:Y:S02]  /*176e0*/  MOV R168, R160 ;  /* 0x000000a000a87202 */ /* 0x000fe40000000f00 */
[----:B------:R-:W-:Y:S08]  /*176f0*/  LDSM.16.MT88.4 R160, [R216+0x2900] ;  /* 0x00290000d8a0783b */ /* 0x000ff00000004200 */
[----:B-1----:R-:W1:Y:S08]  /*17700*/  LDSM.16.MT88.4 R80, [R215+0x900] ;  /* 0x00090000d750783b */ /* 0x002e700000004200 */
[----:B--2---:R-:W-:Y:S01]  /*17710*/  LDSM.16.MT88.4 R88, [R214+0x1100] ;  /* 0x00110000d658783b */ /* 0x004fe20000004200 */
[--C-:B---3--:R-:W-:Y:S04]  /*17720*/  FFMA.FTZ R84, R96, c[0x0][0x2d0], -R94.reuse ;  /* 0x0000b40060547a23 */ /* 0x108fe8000001085e */
[----:B------:R2:W3:Y:S01]  /*17730*/  MUFU.EX2 R98, R84 ;  /* 0x0000005400627308 */ /* 0x0004e20000000800 */
[-C--:B-1----:R-:W-:Y:S02]  /*17740*/  HMMA.16816.F32.BF16 R52, R72, R80.reuse, R52 ;  /* 0x000000504834723c */ /* 0x082fe40000041834 */
[----:B--2---:R-:W1:Y:S06]  /*17750*/  LDSM.16.MT88.4 R84, [R213+0x1100] ;  /* 0x00110000d554783b */ /* 0x004e6c0000004200 */
[C---:B------:R-:W-:Y:S07]  /*17760*/  HMMA.16816.F32.BF16 R56, R76.reuse, R80, R56 ;  /* 0x000000504c38723c */ /* 0x040fee0000041838 */
[----:B------:R-:W-:Y:S01]  /*17770*/  FFMA.FTZ R80, R173, c[0x0][0x2d0], -R94 ;  /* 0x0000b400ad507a23 */ /* 0x000fe2000001085e */
[-C--:B------:R-:W-:Y:S03]  /*17780*/  HMMA.16816.F32.BF16 R60, R76, R82.reuse, R60 ;  /* 0x000000524c3c723c */ /* 0x080fe6000004183c */
[----:B------:R2:W1:Y:S01]  /*17790*/  MUFU.EX2 R193, R80 ;  /* 0x0000005000c17308 */ /* 0x0004620000000800 */
[----:B----4-:R-:W-:Y:S03]  /*177a0*/  FFMA.FTZ R69, R69, R121, R171 ;  /* 0x0000007945457223 */ /* 0x010fe600000100ab */
[----:B------:R-:W-:Y:S01]  /*177b0*/  FFMA.FTZ R76, R198, c[0x0][0x2d0], -R92 ;  /* 0x0000b400c64c7a23 */ /* 0x000fe2000001085c */
[----:B------:R-:W-:Y:S01]  /*177c0*/  HMMA.16816.F32.BF16 R64, R72, R82, R64 ;  /* 0x000000524840723c */ /* 0x000fe20000041840 */
[----:B------:R-:W-:Y:S03]  /*177d0*/  IMAD.MOV.U32 R198, RZ, RZ, R158 ;  /* 0x000000ffffc67224 */ /* 0x000fe600078e009e */
[----:B------:R-:W-:Y:S01]  /*177e0*/  F2FP.BF16.PACK_AB R78, R104, R105 ;  /* 0x00000069684e723e */ /* 0x000fe200000010ff */
[----:B------:R4:W-:Y:S01]  /*177f0*/  MUFU.EX2 R109, R76 ;  /* 0x0000004c006d7308 */ /* 0x0009e20000000800 */
[----:B---3--:R-:W-:Y:S01]  /*17800*/  F2FP.BF16.PACK_AB R77, R111, R98 ;  /* 0x000000626f4d723e */ /* 0x008fe200000010ff */
[----:B-----5:R-:W-:Y:S01]  /*17810*/  FFMA.FTZ R68, R68, R120, R170 ;  /* 0x0000007844447223 */ /* 0x020fe200000100aa */
[----:B------:R-:W-:Y:S01]  /*17820*/  F2FP.BF16.PACK_AB R72, R150, R138 ;  /* 0x0000008a9648723e */ /* 0x000fe200000010ff */
[----:B------:R-:W-:Y:S03]  /*17830*/  FADD.FTZ R69, R168, R69 ;  /* 0x00000045a8457221 */ /* 0x000fe60000010000 */
[----:B------:R-:W-:Y:S02]  /*17840*/  F2FP.BF16.PACK_AB R73, R102, R140 ;  /* 0x0000008c6649723e */ /* 0x000fe400000010ff */
[----:B------:R-:W-:Y:S02]  /*17850*/  F2FP.BF16.PACK_AB R75, R106, R107 ;  /* 0x0000006b6a4b723e */ /* 0x000fe400000010ff */
[----:B------:R-:W-:Y:S01]  /*17860*/  MOV R158, R183 ;  /* 0x000000b7009e7202 */ /* 0x000fe20000000f00 */
[----:B--2---:R-:W2:Y:S01]  /*17870*/  LDSM.16.MT88.4 R80, [R216+0x1100] ;  /* 0x00110000d850783b */ /* 0x004ea20000004200 */
[----:B-1----:R-:W-:Y:S02]  /*17880*/  F2FP.BF16.PACK_AB R79, R193, R110 ;  /* 0x0000006ec14f723e */ /* 0x002fe400000010ff */
[----:B------:R-:W-:Y:S01]  /*17890*/  MOV R115, R158 ;  /* 0x0000009e00737202 */ /* 0x000fe20000000f00 */
[----:B------:R-:W-:Y:S04]  /*178a0*/  IMAD.MOV.U32 R158, RZ, RZ, R144 ;  /* 0x000000ffff9e7224 */ /* 0x000fe800078e0090 */
[----:B------:R-:W-:Y:S02]  /*178b0*/  FADD.FTZ R68, R115, R68 ;  /* 0x0000004473447221 */ /* 0x000fe40000010000 */
[----:B----4-:R-:W-:Y:S01]  /*178c0*/  FFMA.FTZ R76, R201, c[0x0][0x2d0], -R71 ;  /* 0x0000b400c94c7a23 */ /* 0x010fe20000010847 */
[----:B------:R-:W-:Y:S01]  /*178d0*/  MOV R201, R155 ;  /* 0x0000009b00c97202 */ /* 0x000fe20000000f00 */
[----:B------:R-:W-:Y:S02]  /*178e0*/  IMAD.MOV.U32 R155, RZ, RZ, R184 ;  /* 0x000000ffff9b7224 */ /* 0x000fe400078e00b8 */
[----:B------:R1:W-:Y:S01]  /*178f0*/  MUFU.EX2 R192, R76 ;  /* 0x0000004c00c07308 */ /* 0x0003e20000000800 */
[----:B------:R-:W-:Y:S01]  /*17900*/  F2FP.BF16.PACK_AB R74, R198, R201 ;  /* 0x000000c9c64a723e */ /* 0x000fe200000010ff */
[----:B------:R-:W-:Y:S02]  /*17910*/  FADD.FTZ R69, R158, R69 ;  /* 0x000000459e457221 */ /* 0x000fe40000010000 */
[----:B------:R-:W-:Y:S04]  /*17920*/  IMAD.MOV.U32 R158, RZ, RZ, R139 ;  /* 0x000000ffff9e7224 */ /* 0x000fe800078e008b */
[-C--:B------:R-:W-:Y:S01]  /*17930*/  HMMA.16816.F32.BF16 R4, R72, R84.reuse, R4 ;  /* 0x000000544804723c */ /* 0x080fe20000041804 */
[----:B-1----:R-:W-:Y:S07]  /*17940*/  F2FP.BF16.PACK_AB R76, R100, R101 ;  /* 0x00000065644c723e */ /* 0x002fee00000010ff */
[C---:B------:R-:W-:Y:S07]  /*17950*/  HMMA.16816.F32.BF16 R8, R76.reuse, R84, R8 ;  /* 0x000000544c08723c */ /* 0x040fee0000041808 */
[--C-:B------:R-:W-:Y:S01]  /*17960*/  FFMA.FTZ R84, R204, c[0x0][0x2d0], -R92.reuse ;  /* 0x0000b400cc547a23 */ /* 0x100fe2000001085c */
[-C--:B------:R-:W-:Y:S01]  /*17970*/  HMMA.16816.F32.BF16 R12, R76, R86.reuse, R12 ;  /* 0x000000564c0c723c */ /* 0x080fe2000004180c */
[----:B------:R-:W-:Y:S02]  /*17980*/  MOV R204, R149 ;  /* 0x0000009500cc7202 */ /* 0x000fe40000000f00 */
[----:B------:R1:W-:Y:S05]  /*17990*/  MUFU.EX2 R189, R84 ;  /* 0x0000005400bd7308 */ /* 0x0003ea0000000800 */
[C---:B------:R-:W-:Y:S08]  /*179a0*/  HMMA.16816.F32.BF16 R16, R72.reuse, R86, R16 ;  /* 0x000000564810723c */ /* 0x040ff00000041810 */
[-C--:B--2---:R-:W-:Y:S08]  /*179b0*/  HMMA.16816.F32.BF16 R20, R72, R80.reuse, R20 ;  /* 0x000000504814723c */ /* 0x084ff00000041814 */
[C---:B------:R-:W-:Y:S01]  /*179c0*/  HMMA.16816.F32.BF16 R24, R76.reuse, R80, R24 ;  /* 0x000000504c18723c */ /* 0x040fe20000041818 */
[----:B-1----:R-:W-:Y:S03]  /*179d0*/  FFMA.FTZ R84, R205, c[0x0][0x2d0], -R92 ;  /* 0x0000b400cd547a23 */ /* 0x002fe6000001085c */
[----:B------:R-:W-:Y:S03]  /*179e0*/  MOV R205, R140 ;  /* 0x0000008c00cd7202 */ /* 0x000fe60000000f00 */
[--C-:B------:R-:W-:Y:S01]  /*179f0*/  FFMA.FTZ R80, R200, c[0x0][0x2d0], -R93.reuse ;  /* 0x0000b400c8507a23 */ /* 0x100fe2000001085d */
[-C--:B------:R-:W-:Y:S01]  /*17a00*/  HMMA.16816.F32.BF16 R28, R76, R82.reuse, R28 ;  /* 0x000000524c1c723c */ /* 0x080fe2000004181c */
[----:B------:R1:W-:Y:S03]  /*17a10*/  MUFU.EX2 R190, R84 ;  /* 0x0000005400be7308 */ /* 0x0003e60000000800 */
[----:B------:R-:W-:Y:S04]  /*17a20*/  IMAD.MOV.U32 R200, RZ, RZ, R136 ;  /* 0x000000ffffc87224 */ /* 0x000fe800078e0088 */
[C---:B------:R-:W-:Y:S03]  /*17a30*/  HMMA.16816.F32.BF16 R32, R72.reuse, R82, R32 ;  /* 0x000000524820723c */ /* 0x040fe60000041820 */
[----:B------:R2:W-:Y:S05]  /*17a40*/  MUFU.EX2 R186, R80 ;  /* 0x0000005000ba7308 */ /* 0x0005ea0000000800 */
[-C--:B------:R-:W-:Y:S08]  /*17a50*/  HMMA.16816.F32.BF16 R36, R72, R88.reuse, R36 ;  /* 0x000000584824723c */ /* 0x080ff00000041824 */
[C---:B------:R-:W-:Y:S01]  /*17a60*/  HMMA.16816.F32.BF16 R40, R76.reuse, R88, R40 ;  /* 0x000000584c28723c */ /* 0x040fe20000041828 */
[--C-:B-1----:R-:W-:Y:S03]  /*17a70*/  FFMA.FTZ R84, R197, c[0x0][0x2d0], -R93.reuse ;  /* 0x0000b400c5547a23 */ /* 0x102fe6000001085d */
[----:B------:R-:W-:Y:S01]  /*17a80*/  MOV R197, R138 ;  /* 0x0000008a00c57202 */ /* 0x000fe20000000f00 */
[----:B------:R1:W-:Y:S02]  /*17a90*/  MUFU.EX2 R108, R84 ;  /* 0x00000054006c7308 */ /* 0x0003e40000000800 */
[--C-:B------:R-:W-:Y:S01]  /*17aa0*/  FFMA.FTZ R88, R175, c[0x0][0x2d0], -R94.reuse ;  /* 0x0000b400af587a23 */ /* 0x100fe2000001085e */
[-C--:B------:R-:W-:Y:S01]  /*17ab0*/  HMMA.16816.F32.BF16 R44, R76, R90.reuse, R44 ;  /* 0x0000005a4c2c723c */ /* 0x080fe2000004182c */
[--C-:B--2---:R-:W-:Y:S03]  /*17ac0*/  FFMA.FTZ R80, R202, c[0x0][0x2d0], -R93.reuse ;  /* 0x0000b400ca507a23 */ /* 0x104fe6000001085d */
[----:B------:R-:W-:Y:S03]  /*17ad0*/  MOV R202, R132 ;  /* 0x0000008400ca7202 */ /* 0x000fe60000000f00 */
[----:B------:R2:W-:Y:S01]  /*17ae0*/  MUFU.EX2 R165, R88 ;  /* 0x0000005800a57308 */ /* 0x0005e20000000800 */
[C---:B------:R-:W-:Y:S09]  /*17af0*/  HMMA.16816.F32.BF16 R48, R72.reuse, R90, R48 ;  /* 0x0000005a4830723c */ /* 0x040ff20000041830 */
[----:B------:R3:W4:Y:S03]  /*17b00*/  MUFU.EX2 R187, R80 ;  /* 0x0000005000bb7308 */ /* 0x0007260000000800 */
[----:B-1----:R-:W-:Y:S01]  /*17b10*/  FFMA.FTZ R84, R199, c[0x0][0x2d0], -R93 ;  /* 0x0000b400c7547a23 */ /* 0x002fe2000001085d */
[----:B------:R-:W-:Y:S06]  /*17b20*/  MOV R199, R137 ;  /* 0x0000008900c77202 */ /* 0x000fec0000000f00 */
[----:B------:R1:W-:Y:S01]  /*17b30*/  MUFU.EX2 R188, R84 ;  /* 0x0000005400bc7308 */ /* 0x0003e20000000800 */
[----:B--2---:R-:W-:Y:S09]  /*17b40*/  FFMA.FTZ R88, R176, c[0x0][0x2d0], -R94 ;  /* 0x0000b400b0587a23 */ /* 0x004ff2000001085e */
[----:B------:R2:W-:Y:S01]  /*17b50*/  MUFU.EX2 R164, R88 ;  /* 0x0000005800a47308 */ /* 0x0005e20000000800 */
[----:B---3--:R-:W-:Y:S02]  /*17b60*/  FFMA.FTZ R80, R206, c[0x0][0x2d0], -R71 ;  /* 0x0000b400ce507a23 */ /* 0x008fe40000010847 */
[----:B------:R-:W-:Y:S07]  /*17b70*/  IMAD.MOV.U32 R206, RZ, RZ, R133 ;  /* 0x000000ffffce7224 */ /* 0x000fee00078e0085 */
[----:B------:R3:W-:Y:S01]  /*17b80*/  MUFU.EX2 R184, R80 ;  /* 0x0000005000b87308 */ /* 0x0007e20000000800 */
[----:B-1----:R-:W1:Y:S01]  /*17b90*/  LDSM.16.MT88.4 R84, [R215+0x1100] ;  /* 0x00110000d754783b */ /* 0x002e620000004200 */
[--C-:B--2---:R-:W-:Y:S01]  /*17ba0*/  FFMA.FTZ R88, R240, c[0x0][0x2d0], -R71.reuse ;  /* 0x0000b400f0587a23 */ /* 0x104fe20000010847 */
[----:B------:R-:W-:Y:S07]  /*17bb0*/  MOV R240, R143 ;  /* 0x0000008f00f07202 */ /* 0x000fee0000000f00 */
[----:B------:R2:W-:Y:S01]  /*17bc0*/  MUFU.EX2 R181, R88 ;  /* 0x0000005800b57308 */ /* 0x0005e20000000800 */
[--C-:B---3--:R-:W-:Y:S01]  /*17bd0*/  FFMA.FTZ R80, R207, c[0x0][0x2d0], -R71.reuse ;  /* 0x0000b400cf507a23 */ /* 0x108fe20000010847 */
[----:B------:R-:W-:Y:S08]  /*17be0*/  MOV R207, R134 ;  /* 0x0000008600cf7202 */ /* 0x000ff00000000f00 */
[----:B------:R3:W-:Y:S01]  /*17bf0*/  MUFU.EX2 R185, R80 ;  /* 0x0000005000b97308 */ /* 0x0007e20000000800 */
[----:B--2---:R-:W-:Y:S01]  /*17c00*/  LDSM.16.MT88.4 R88, [R214+0x1900] ;  /* 0x00190000d658783b */ /* 0x004fe20000004200 */
[-C--:B-1----:R-:W-:Y:S08]  /*17c10*/  HMMA.16816.F32.BF16 R52, R72, R84.reuse, R52 ;  /* 0x000000544834723c */ /* 0x082ff00000041834 */
[C---:B------:R-:W-:Y:S01]  /*17c20*/  HMMA.16816.F32.BF16 R56, R76.reuse, R84, R56 ;  /* 0x000000544c38723c */ /* 0x040fe20000041838 */
[----:B---3--:R-:W-:Y:S03]  /*17c30*/  FFMA.FTZ R80, R208, c[0x0][0x2d0], -R92 ;  /* 0x0000b400d0507a23 */ /* 0x008fe6000001085c */
[----:B------:R-:W-:Y:S01]  /*17c40*/  MOV R208, R135 ;  /* 0x0000008700d07202 */ /* 0x000fe20000000f00 */
[----:B------:R1:W-:Y:S02]  /*17c50*/  MUFU.EX2 R167, R80 ;  /* 0x0000005000a77308 */ /* 0x0003e40000000800 */
[----:B------:R-:W-:Y:S01]  /*17c60*/  FFMA.FTZ R84, R177, c[0x0][0x2d0], -R94 ;  /* 0x0000b400b1547a23 */ /* 0x000fe2000001085e */
[-C--:B------:R-:W-:Y:S07]  /*17c70*/  HMMA.16816.F32.BF16 R60, R76, R86.reuse, R60 ;  /* 0x000000564c3c723c */ /* 0x080fee000004183c */
[----:B------:R-:W-:Y:S01]  /*17c80*/  FFMA.FTZ R76, R210, c[0x0][0x2d0], -R92 ;  /* 0x0000b400d24c7a23 */ /* 0x000fe2000001085c */
        /* <DEDUP_REMOVED lines=13> */
[----:B---3--:R-:W-:Y:S02]  /*17d60*/  FFMA.FTZ R76, R234, c[0x0][0x2d0], -R71 ;  /* 0x0000b400ea4c7a23 */ /* 0x008fe40000010847 */
[----:B------:R-:W-:Y:S05]  /*17d70*/  IMAD.MOV.U32 R234, RZ, RZ, R142 ;  /* 0x000000ffffea7224 */ /* 0x000fea00078e008e */
        /* <DEDUP_REMOVED lines=27> */
[----:B------:R3:W-:Y:S03]  /*17f30*/  MUFU.EX2 R174, R84 ;  /* 0x0000005400ae7308 */ /* 0x0007e60000000800 */
[----:B-1----:R-:W-:Y:S07]  /*17f40*/  FFMA.FTZ R80, R233, c[0x0][0x2d0], -R93 ;  /* 0x0000b400e9507a23 */ /* 0x002fee000001085d */
[----:B------:R1:W-:Y:S01]  /*17f50*/  MUFU.EX2 R118, R80 ;  /* 0x0000005000767308 */ /* 0x0003e20000000800 */
[--C-:B--2---:R-:W-:Y:S09]  /*17f60*/  FFMA.FTZ R88, R235, c[0x0][0x2d0], -R94.reuse ;  /* 0x0000b400eb587a23 */ /* 0x104ff2000001085e */
[----:B------:R2:W-:Y:S01]  /*17f70*/  MUFU.EX2 R96, R88 ;  /* 0x0000005800607308 */ /* 0x0005e20000000800 */
[----:B---3--:R-:W-:Y:S09]  /*17f80*/  FFMA.FTZ R84, R245, c[0x0][0x2d0], -R71 ;  /* 0x0000b400f5547a23 */ /* 0x008ff20000010847 */
[----:B------:R3:W4:Y:S01]  /*17f90*/  MUFU.EX2 R175, R84 ;  /* 0x0000005400af7308 */ /* 0x0007220000000800 */
[----:B-1----:R-:W-:Y:S09]  /*17fa0*/  FFMA.FTZ R80, R237, c[0x0][0x2d0], -R93 ;  /* 0x0000b400ed507a23 */ /* 0x002ff2000001085d */
[----:B------:R1:W5:Y:S01]  /*17fb0*/  MUFU.EX2 R177, R80 ;  /* 0x0000005000b17308 */ /* 0x0003620000000800 */
[--C-:B--2---:R-:W-:Y:S09]  /*17fc0*/  FFMA.FTZ R88, R238, c[0x0][0x2d0], -R94.reuse ;  /* 0x0000b400ee587a23 */ /* 0x104ff2000001085e */
[----:B------:R2:W-:Y:S01]  /*17fd0*/  MUFU.EX2 R95, R88 ;  /* 0x00000058005f7308 */ /* 0x0005e20000000800 */
[----:B---3--:R-:W-:Y:S01]  /*17fe0*/  FFMA.FTZ R84, R209, c[0x0][0x2d0], -R94 ;  /* 0x0000b400d1547a23 */ /* 0x008fe2000001085e */
[----:B----4-:R-:W-:Y:S08]  /*17ff0*/  F2FP.BF16.PACK_AB R120, R175, R174 ;  /* 0x000000aeaf78723e */ /* 0x010ff000000010ff */
[----:B------:R3:W4:Y:S01]  /*18000*/  MUFU.EX2 R116, R84 ;  /* 0x0000005400747308 */ /* 0x0007220000000800 */
[----:B-1----:R-:W1:Y:S08]  /*18010*/  LDSM.16.MT88.4 R80, [R215+0x1900] ;  /* 0x00190000d750783b */ /* 0x002e700000004200 */
[----:B--2---:R-:W-:Y:S08]  /*18020*/  LDSM.16.MT88.4 R88, [R216+0x2100] ;  /* 0x00210000d858783b */ /* 0x004ff00000004200 */
[----:B---3--:R-:W2:Y:S01]  /*18030*/  LDSM.16.MT88.4 R84, [R213+0x2100] ;  /* 0x00210000d554783b */ /* 0x008ea20000004200 */
[-C--:B-1----:R-:W-:Y:S08]  /*18040*/  HMMA.16816.F32.BF16 R52, R72, R80.reuse, R52 ;  /* 0x000000504834723c */ /* 0x082ff00000041834 */
[C---:B------:R-:W-:Y:S07]  /*18050*/  HMMA.16816.F32.BF16 R56, R76.reuse, R80, R56 ;  /* 0x000000504c38723c */ /* 0x040fee0000041838 */
[--C-:B------:R-:W-:Y:S01]  /*18060*/  FFMA.FTZ R80, R249, c[0x0][0x2d0], -R71.reuse ;  /* 0x0000b400f9507a23 */ /* 0x100fe20000010847 */
[-C--:B------:R-:W-:Y:S01]  /*18070*/  HMMA.16816.F32.BF16 R60, R76, R82.reuse, R60 ;  /* 0x000000524c3c723c */ /* 0x080fe2000004183c */
[----:B------:R-:W-:Y:S02]  /*18080*/  FFMA.FTZ R71, R247, c[0x0][0x2d0], -R71 ;  /* 0x0000b400f7477a23 */ /* 0x000fe40000010847 */
[----:B------:R1:W-:Y:S04]  /*18090*/  MUFU.EX2 R131, R80 ;  /* 0x0000005000837308 */ /* 0x0003e80000000800 */
[--C-:B------:R-:W-:Y:S01]  /*180a0*/  FFMA.FTZ R76, R246, c[0x0][0x2d0], -R92.reuse ;  /* 0x0000b400f64c7a23 */ /* 0x100fe2000001085c */
[----:B------:R-:W-:Y:S01]  /*180b0*/  HMMA.16816.F32.BF16 R64, R72, R82, R64 ;  /* 0x000000524840723c */ /* 0x000fe20000041840 */
[----:B-----5:R-:W-:Y:S03]  /*180c0*/  F2FP.BF16.PACK_AB R78, R176, R177 ;  /* 0x000000b1b04e723e */ /* 0x020fe600000010ff */
[----:B----4-:R-:W-:Y:S01]  /*180d0*/  F2FP.BF16.PACK_AB R77, R97, R116 ;  /* 0x00000074614d723e */ /* 0x010fe200000010ff */
[----:B------:R3:W-:Y:S01]  /*180e0*/  MUFU.EX2 R173, R76 ;  /* 0x0000004c00ad7308 */ /* 0x0007e20000000800 */
[----:B------:R-:W-:Y:S02]  /*180f0*/  F2FP.BF16.PACK_AB R79, R95, R96 ;  /* 0x000000605f4f723e */ /* 0x000fe400000010ff */
[----:B------:R-:W-:Y:S04]  /*18100*/  F2FP.BF16.PACK_AB R72, R185, R184 ;  /* 0x000000b8b948723e */ /* 0x000fe800000010ff */
[----:B------:R-:W-:Y:S02]  /*18110*/  F2FP.BF16.PACK_AB R73, R182, R167 ;  /* 0x000000a7b649723e */ /* 0x000fe400000010ff */
[----:B------:R-:W-:Y:S01]  /*18120*/  F2FP.BF16.PACK_AB R74, R181, R180 ;  /* 0x000000b4b54a723e */ /* 0x000fe200000010ff */
[----:B------:R4:W5:Y:S01]  /*18130*/  MUFU.EX2 R130, R71 ;  /* 0x0000004700827308 */ /* 0x0009620000000800 */
[----:B------:R-:W-:Y:S01]  /*18140*/  F2FP.BF16.PACK_AB R75, R179, R119 ;  /* 0x00000077b34b723e */ /* 0x000fe200000010ff */
[----:B-1----:R-:W1:Y:S06]  /*18150*/  LDSM.16.MT88.4 R80, [R214+0x2100] ;  /* 0x00210000d650783b */ /* 0x002e6c0000004200 */
[-C--:B--2---:R-:W-:Y:S01]  /*18160*/  HMMA.16816.F32.BF16 R4, R72, R84.reuse, R4 ;  /* 0x000000544804723c */ /* 0x084fe20000041804 */
[--C-:B---3--:R-:W-:Y:S04]  /*18170*/  FFMA.FTZ R76, R248, c[0x0][0x2d0], -R92.reuse ;  /* 0x0000b400f84c7a23 */ /* 0x108fe8000001085c */
[----:B------:R2:W3:Y:S01]  /*18180*/  MUFU.EX2 R172, R76 ;  /* 0x0000004c00ac7308 */ /* 0x0004e20000000800 */
[--C-:B----4-:R-:W-:Y:S01]  /*18190*/  FFMA.FTZ R71, R252, c[0x0][0x2d0], -R92.reuse ;  /* 0x0000b400fc477a23 */ /* 0x110fe2000001085c */
[----:B-----5:R-:W-:Y:S01]  /*181a0*/  F2FP.BF16.PACK_AB R122, R130, R131 ;  /* 0x00000083827a723e */ /* 0x020fe200000010ff */
[----:B------:R-:W-:Y:S07]  /*181b0*/  FFMA.FTZ R92, R114, c[0x0][0x2d0], -R92 ;  /* 0x0000b400725c7a23 */ /* 0x000fee000001085c */
[----:B------:R4:W-:Y:S01]  /*181c0*/  MUFU.EX2 R129, R71 ;  /* 0x0000004700817308 */ /* 0x0009e20000000800 */
[----:B------:R-:W-:Y:S01]  /*181d0*/  IMAD.MOV.U32 R114, RZ, RZ, R155 ;  /* 0x000000ffff727224 */ /* 0x000fe200078e009b */
[----:B------:R-:W-:Y:S02]  /*181e0*/  MOV R155, R151 ;  /* 0x00000097009b7202 */ /* 0x000fe40000000f00 */
[----:B------:R-:W-:Y:S06]  /*181f0*/  MOV R151, R145 ;  /* 0x0000009100977202 */ /* 0x000fec0000000f00 */
[----:B------:R-:W5:Y:S01]  /*18200*/  MUFU.EX2 R99, R92 ;  /* 0x0000005c00637308 */ /* 0x000f620000000800 */
[----:B--2---:R-:W-:Y:S02]  /*18210*/  F2FP.BF16.PACK_AB R76, R118, R117 ;  /* 0x00000075764c723e */ /* 0x004fe400000010ff */
[----:B---3--:R-:W-:Y:S05]  /*18220*/  F2FP.BF16.PACK_AB R121, R172, R173 ;  /* 0x000000adac79723e */ /* 0x008fea00000010ff */
[C---:B------:R-:W-:Y:S01]  /*18230*/  HMMA.16816.F32.BF16 R8, R76.reuse, R84, R8 ;  /* 0x000000544c08723c */ /* 0x040fe20000041808 */
[--C-:B----4-:R-:W-:Y:S04]  /*18240*/  FFMA.FTZ R71, R250, c[0x0][0x2d0], -R93.reuse ;  /* 0x0000b400fa477a23 */ /* 0x110fe8000001085d */
[----:B------:R2:W-:Y:S03]  /*18250*/  MUFU.EX2 R92, R71 ;  /* 0x00000047005c7308 */ /* 0x0005e60000000800 */
[-C--:B------:R-:W-:Y:S01]  /*18260*/  HMMA.16816.F32.BF16 R12, R76, R86.reuse, R12 ;  /* 0x000000564c0c723c */ /* 0x080fe2000004180c */
[----:B-----5:R-:W-:Y:S07]  /*18270*/  F2FP.BF16.PACK_AB R123, R99, R129 ;  /* 0x00000081637b723e */ /* 0x020fee00000010ff */
[C---:B------:R-:W-:Y:S01]  /*18280*/  HMMA.16816.F32.BF16 R16, R72.reuse, R86, R16 ;  /* 0x000000564810723c */ /* 0x040fe20000041810 */
[----:B------:R-:W3:Y:S07]  /*18290*/  LDSM.16.MT88.4 R84, [R215+0x2100] ;  /* 0x00210000d754783b */ /* 0x000eee0000004200 */
[-C--:B------:R-:W-:Y:S01]  /*182a0*/  HMMA.16816.F32.BF16 R20, R72, R88.reuse, R20 ;  /* 0x000000584814723c */ /* 0x080fe20000041814 */
[--C-:B--2---:R-:W-:Y:S07]  /*182b0*/  FFMA.FTZ R71, R251, c[0x0][0x2d0], -R93.reuse ;  /* 0x0000b400fb477a23 */ /* 0x104fee000001085d */
[C---:B------:R-:W-:Y:S01]  /*182c0*/  HMMA.16816.F32.BF16 R24, R76.reuse, R88, R24 ;  /* 0x000000584c18723c */ /* 0x040fe20000041818 */
[----:B------:R2:W4:Y:S07]  /*182d0*/  MUFU.EX2 R88, R71 ;  /* 0x0000004700587308 */ /* 0x00052e0000000800 */
[-C--:B------:R-:W-:Y:S08]  /*182e0*/  HMMA.16816.F32.BF16 R28, R76, R90.reuse, R28 ;  /* 0x0000005a4c1c723c */ /* 0x080ff0000004181c */
[C---:B------:R-:W-:Y:S01]  /*182f0*/  HMMA.16816.F32.BF16 R32, R72.reuse, R90, R32 ;  /* 0x0000005a4820723c */ /* 0x040fe20000041820 */
[----:B------:R-:W5:Y:S04]  /*18300*/  LDL.LU R91, [R1+0x1c] ;  /* 0x00001c00015b7983 */ /* 0x000f680000300800 */
[----:B------:R-:W5:Y:S03]  /*18310*/  LDL.LU R90, [R1+0x24] ;  /* 0x00002400015a7983 */ /* 0x000f660000300800 */
[-C--:B-1----:R-:W-:Y:S01]  /*18320*/  HMMA.16816.F32.BF16 R36, R72, R80.reuse, R36 ;  /* 0x000000504824723c */ /* 0x082fe20000041824 */
[--C-:B--2---:R-:W-:Y:S03]  /*18330*/  FFMA.FTZ R71, R113, c[0x0][0x2d0], -R93.reuse ;  /* 0x0000b40071477a23 */ /* 0x104fe6000001085d */
[----:B------:R-:W-:Y:S01]  /*18340*/  MOV R113, R148 ;  /* 0x0000009400717202 */ /* 0x000fe20000000f00 */
[----:B------:R-:W-:Y:S01]  /*18350*/  FFMA.FTZ R93, R112, c[0x0][0x2d0], -R93 ;  /* 0x0000b400705d7a23 */ /* 0x000fe2000001085d */
[----:B------:R-:W-:Y:S01]  /*18360*/  MOV R148, R146 ;  /* 0x0000009200947202 */ /* 0x000fe20000000f00 */
[----:B------:R-:W-:Y:S01]  /*18370*/  IMAD.MOV.U32 R112, RZ, RZ, R147 ;  /* 0x000000ffff707224 */ /* 0x000fe200078e0093 */
[----:B------:R1:W-:Y:S01]  /*18380*/  MUFU.EX2 R89, R71 ;  /* 0x0000004700597308 */ /* 0x0003e20000000800 */
[----:B------:R-:W2:Y:S01]  /*18390*/  LDSM.16.MT88.4 R144, [R213+0x2900] ;  /* 0x00290000d590783b */ /* 0x000ea20000004200 */
[C---:B------:R-:W-:Y:S02]  /*183a0*/  HMMA.16816.F32.BF16 R40, R76.reuse, R80, R40 ;  /* 0x000000504c28723c */ /* 0x040fe40000041828 */
[----:B------:R-:W-:Y:S02]  /*183b0*/  MOV R241, R113 ;  /* 0x0000007100f17202 */ /* 0x000fe40000000f00 */
[----:B------:R-:W-:Y:S02]  /*183c0*/  MOV R243, R112 ;  /* 0x0000007000f37202 */ /* 0x000fe40000000f00 */
[----:B----4-:R-:W-:Y:S02]  /*183d0*/  F2FP.BF16.PACK_AB R168, R88, R92 ;  /* 0x0000005c58a8723e */ /* 0x010fe400000010ff */
[----:B------:R-:W4:Y:S01]  /*183e0*/  MUFU.EX2 R93, R93 ;  /* 0x0000005d005d7308 */ /* 0x000f220000000800 */
[-C--:B------:R-:W-:Y:S08]  /*183f0*/  HMMA.16816.F32.BF16 R44, R76, R82.reuse, R44 ;  /* 0x000000524c2c723c */ /* 0x080ff0000004182c */
[C---:B------:R-:W-:Y:S01]  /*18400*/  HMMA.16816.F32.BF16 R48, R72.reuse, R82, R48 ;  /* 0x000000524830723c */ /* 0x040fe20000041830 */
[--C-:B-1----:R-:W-:Y:S07]  /*18410*/  FFMA.FTZ R71, R242, c[0x0][0x2d0], -R94.reuse ;  /* 0x0000b400f2477a23 */ /* 0x102fee000001085e */
[-C--:B---3--:R-:W-:Y:S01]  /*18420*/  HMMA.16816.F32.BF16 R52, R72, R84.reuse, R52 ;  /* 0x000000544834723c */ /* 0x088fe20000041834 */
[----:B------:R1:W-:Y:S03]  /*18430*/  MUFU.EX2 R80, R71 ;  /* 0x0000004700507308 */ /* 0x0003e60000000800 */
[----:B----4-:R-:W-:Y:S04]  /*18440*/  F2FP.BF16.PACK_AB R170, R93, R89 ;  /* 0x000000595daa723e */ /* 0x010fe800000010ff */
[C---:B------:R-:W-:Y:S08]  /*18450*/  HMMA.16816.F32.BF16 R56, R76.reuse, R84, R56 ;  /* 0x000000544c38723c */ /* 0x040ff00000041838 */
[-C--:B------:R-:W-:Y:S08]  /*18460*/  HMMA.16816.F32.BF16 R60, R76, R86.reuse, R60 ;  /* 0x000000564c3c723c */ /* 0x080ff0000004183c */
[----:B------:R-:W-:Y:S01]  /*18470*/  HMMA.16816.F32.BF16 R64, R72, R86, R64 ;  /* 0x000000564840723c */ /* 0x000fe20000041840 */
[----:B-1----:R-:W-:Y:S04]  /*18480*/  FFMA.FTZ R71, R236, c[0x0][0x2d0], -R94 ;  /* 0x0000b400ec477a23 */ /* 0x002fe8000001085e */
[----:B------:R1:W-:Y:S03]  /*18490*/  MUFU.EX2 R81, R71 ;  /* 0x0000004700517308 */ /* 0x0003e60000000800 */
[-C--:B--2---:R-:W-:Y:S07]  /*184a0*/  HMMA.16816.F32.BF16 R132, R120, R144.reuse, R4 ;  /* 0x000000907884723c */ /* 0x084fee0000041804 */
[----:B------:R-:W-:Y:S05]  /*184b0*/  FADD.FTZ R4, R243, R69 ;  /* 0x00000045f3047221 */ /* 0x000fea0000010000 */
[----:B------:R-:W-:Y:S02]  /*184c0*/  FADD.FTZ R6, R154, R4 ;  /* 0x000000049a067221 */ /* 0x000fe40000010000 */
[--C-:B-1----:R-:W-:Y:S02]  /*184d0*/  FFMA.FTZ R71, R178, c[0x0][0x2d0], -R94.reuse ;  /* 0x0000b400b2477a23 */ /* 0x102fe4000001085e */
[----:B------:R-:W-:Y:S04]  /*184e0*/  FFMA.FTZ R94, R70, c[0x0][0x2d0], -R94 ;  /* 0x0000b400465e7a23 */ /* 0x000fe8000001085e */
[----:B------:R-:W-:Y:S10]  /*184f0*/  MUFU.EX2 R71, R71 ;  /* 0x0000004700477308 */ /* 0x000ff40000000800 */
[----:B------:R-:W1:Y:S02]  /*18500*/  MUFU.EX2 R94, R94 ;  /* 0x0000005e005e7308 */ /* 0x000e640000000800 */
[----:B-1----:R-:W-:Y:S01]  /*18510*/  F2FP.BF16.PACK_AB R171, R94, R71 ;  /* 0x000000475eab723e */ /* 0x002fe200000010ff */
[----:B-----5:R-:W-:Y:S01]  /*18520*/  FFMA.FTZ R2, R2, R91, R169 ;  /* 0x0000005b02027223 */ /* 0x020fe200000100a9 */
[----:B------:R-:W-:Y:S03]  /*18530*/  F2FP.BF16.PACK_AB R169, R81, R80 ;  /* 0x0000005051a9723e */ /* 0x000fe600000010ff */
[----:B------:R-:W-:Y:S02]  /*18540*/  FADD.FTZ R70, R114, R2 ;  /* 0x0000000272467221 */ /* 0x000fe40000010000 */
[----:B------:R-:W-:Y:S01]  /*18550*/  FADD.FTZ R2, R151, R68 ;  /* 0x0000004497027221 */ /* 0x000fe20000010000 */
[----:B------:R-:W1:Y:S01]  /*18560*/  LDSM.16.MT88.4 R112, [R214+0x2900] ;  /* 0x00290000d670783b */ /* 0x000e620000004200 */
[----:B------:R-:W-:Y:S01]  /*18570*/  FFMA.FTZ R68, R0, R90, R127 ;  /* 0x0000005a00447223 */ /* 0x000fe2000001007f */
[C---:B------:R-:W-:Y:S01]  /*18580*/  HMMA.16816.F32.BF16 R136, R168.reuse, R144, R8 ;  /* 0x00000090a888723c */ /* 0x040fe20000041808 */
[----:B------:R-:W-:Y:S02]  /*18590*/  FADD.FTZ R0, R148, R70 ;  /* 0x0000004694007221 */ /* 0x000fe40000010000 */
[----:B------:R-:W-:Y:S02]  /*185a0*/  FADD.FTZ R2, R241, R2 ;  /* 0x00000002f1027221 */ /* 0x000fe40000010000 */
[----:B------:R-:W-:Y:S02]  /*185b0*/  FADD.FTZ R0, R155, R0 ;  /* 0x000000009b007221 */ /* 0x000fe40000010000 */
[----:B------:R-:W-:Y:S01]  /*185c0*/  FADD.FTZ R8, R128, R68 ;  /* 0x0000004480087221 */ /* 0x000fe20000010000 */
[-C--:B------:R-:W-:Y:S01]  /*185d0*/  HMMA.16816.F32.BF16 R140, R168, R146.reuse, R12 ;  /* 0x00000092a88c723c */ /* 0x080fe2000004180c */
[----:B------:R-:W-:Y:S03]  /*185e0*/  FADD.FTZ R7, R152, R0 ;  /* 0x0000000098077221 */ /* 0x000fe60000010000 */
[----:B------:R-:W-:Y:S01]  /*185f0*/  FADD.FTZ R4, R240, R8 ;  /* 0x00000008f0047221 */ /* 0x000fe20000010000 */
[----:B------:R-:W-:Y:S01]  /*18600*/  MOV R128, R125 ;  /* 0x0000007d00807202 */ /* 0x000fe20000000f00 */
[----:B------:R-:W-:Y:S02]  /*18610*/  FADD.FTZ R5, R153, R2 ;  /* 0x0000000299057221 */ /* 0x000fe40000010000 */
[----:B------:R-:W-:Y:S01]  /*18620*/  FADD.FTZ R2, R234, R6 ;  /* 0x00000006ea027221 */ /* 0x000fe20000010000 */
[C---:B------:R-:W-:Y:S03]  /*18630*/  HMMA.16816.F32.BF16 R144, R120.reuse, R146, R16 ;  /* 0x000000927890723c */ /* 0x040fe60000041810 */
[----:B------:R-:W-:Y:S02]  /*18640*/  FADD.FTZ R7, R159, R7 ;  /* 0x000000079f077221 */ /* 0x000fe40000010000 */
[----:B------:R-:W-:Y:S02]  /*18650*/  FADD.FTZ R4, R158, R4 ;  /* 0x000000049e047221 */ /* 0x000fe40000010000 */
[----:B------:R-:W-:Y:S01]  /*18660*/  FADD.FTZ R0, R210, R5 ;  /* 0x00000005d2007221 */ /* 0x000fe20000010000 */
        /* <DEDUP_REMOVED lines=12> */
[----:B------:R-:W-:Y:S01]  /*18730*/  FADD.FTZ R0, R101, R8 ;  /* 0x0000000865007221 */ /* 0x000fe20000010000 */
[----:B------:R-:W2:Y:S01]  /*18740*/  LDSM.16.MT88.4 R4, [R215+0x2900] ;  /* 0x00290000d704783b */ /* 0x000ea20000004200 */
        /* <DEDUP_REMOVED lines=10> */
[----:B------:R-:W3:Y:S01]  /*187f0*/  LDL R12, [R1+0x34] ;  /* 0x00003400010c7983 */ /* 0x000ee20000100800 */
[----:B------:R-:W-:Y:S02]  /*18800*/  FADD.FTZ R0, R100, R0 ;  /* 0x0000000064007221 */ /* 0x000fe40000010000 */
[----:B------:R-:W-:Y:S01]  /*18810*/  FADD.FTZ R2, R107, R2 ;  /* 0x000000026b027221 */ /* 0x000fe20000010000 */
[-C--:B-1----:R-:W-:Y:S01]  /*18820*/  HMMA.16816.F32.BF16 R100, R120, R112.reuse, R36 ;  /* 0x000000707864723c */ /* 0x082fe20000041824 */
        /* <DEDUP_REMOVED lines=8> */
[----:B------:R-:W-:Y:S01]  /*188b0*/  FADD.FTZ R2, R196, R10 ;  /* 0x0000000ac4027221 */ /* 0x000fe20000010000 */
[-C--:B------:R-:W-:Y:S03]  /*188c0*/  HMMA.16816.F32.BF16 R108, R168, R114.reuse, R44 ;  /* 0x00000072a86c723c */ /* 0x080fe6000004182c */
        /* <DEDUP_REMOVED lines=27> */
[----:B------:R-:W-:Y:S02]  /*18a80*/  IMAD.MOV.U32 R127, RZ, RZ, R126 ;  /* 0x000000ffff7f7224 */ /* 0x000fe400078e007e */
        /* <DEDUP_REMOVED lines=17> */
[----:B------:R-:W-:Y:S01]  /*18ba0*/  FADD.FTZ R6, R130, R0 ;  /* 0x0000000082067221 */ /* 0x000fe20000010000 */
[----:B------:R-:W-:Y:S01]  /*18bb0*/  MOV R130, R3 ;  /* 0x0000000300827202 */ /* 0x000fe20000000f00 */
[----:B------:R-:W-:Y:S02]  /*18bc0*/  FADD.FTZ R5, R99, R5 ;  /* 0x0000000563057221 */ /* 0x000fe40000010000 */
        /* <DEDUP_REMOVED lines=9> */
[C---:B---3--:R-:W-:Y:S02]  /*18c60*/  ISETP.GT.AND P0, PT, R230.reuse, R12, PT ;  /* 0x0000000ce600720c */ /* 0x048fe40003f04270 */
[----:B------:R-:W-:Y:S11]  /*18c70*/  IADD3 R230, R230, -0x1, RZ ;  /* 0xffffffffe6e67810 */ /* 0x000ff60007ffe0ff */
[----:B-1----:R-:W-:-:S05]  /*18c80*/  @P0 BRA `(.L_x_455) ;  /* 0xffffa40000000947 */ /* 0x002fca000383ffff */
.L_x_438:
[----:B-1----:R-:W2:Y:S04]  /*18c90*/  LDL R4, [R1+0x2c] ;  /* 0x00002c0001047983 */ /* 0x002ea80000100800 */
[----:B------:R-:W3:Y:S01]  /*18ca0*/  LDL R2, [R1+0x28] ;  /* 0x0000280001027983 */ /* 0x000ee20000100800 */
[----:B------:R-:W-:-:S02]  /*18cb0*/  IMAD.MOV.U32 R0, RZ, RZ, c[0x0][0x2c4] ;  /* 0x0000b100ff007624 */ /* 0x000fc400078e00ff */
[----:B------:R-:W-:-:S03]  /*18cc0*/  IMAD.MOV.U32 R5, RZ, RZ, c[0x0][0x32c] ;  /* 0x0000cb00ff057624 */ /* 0x000fc600078e00ff */
[----:B------:R-:W-:Y:S02]  /*18cd0*/  ISETP.NE.AND P1, PT, R0, 0x1, PT ;  /* 0x000000010000780c */ /* 0x000fe40003f25270 */
[----:B------:R-:W1:Y:S01]  /*18ce0*/  S2R R0, SR_CTAID.X ;  /* 0x0000000000007919 */ /* 0x000e620000002500 */
[----:B------:R-:W-:Y:S02]  /*18cf0*/  ISETP.GE.AND P0, PT, R5, 0x1, PT ;  /* 0x000000010500780c */ /* 0x000fe40003f06270 */
[----:B-1----:R-:W-:Y:S01]  /*18d00*/  LEA R0, R0, 0x7f, 0x7 ;  /* 0x0000007f00007811 */ /* 0x002fe200078e38ff */
[----:B--2---:R-:W-:-:S07]  /*18d10*/  IMAD.MOV.U32 R6, RZ, RZ, R4 ;  /* 0x000000ffff067224 */ /* 0x004fce00078e0004 */
[----:B------:R-:W-:Y:S01]  /*18d20*/  @P1 IMAD.HI.U32 R4, R0, c[0x0][0x2c8], RZ ;  /* 0x0000b20000041a27 */ /* 0x000fe200078e00ff */
[----:B---3--:R-:W-:-:S04]  /*18d30*/  IADD3 R2, R2, 0x1, -R6 ;  /* 0x0000000102027810 */ /* 0x008fc80007ffe806 */
[----:B------:R-:W-:-:S05]  /*18d40*/  @P1 SHF.R.U32.HI R0, RZ, c[0x0][0x2cc], R4 ;  /* 0x0000b300ff001a19 */ /* 0x000fca0000011604 */
[----:B------:R-:W-:-:S05]  /*18d50*/  IMAD.IADD R0, R0, 0x1, R2 ;  /* 0x0000000100007824 */ /* 0x000fca00078e0202 */
        /* <DEDUP_REMOVED lines=11> */
.L_x_457:
[----:B------:R-:W-:-:S04]  /*18e10*/  MOV R4, c[0x0][0x32c] ;  /* 0x0000cb0000047a02 */ /* 0x000fc80000000f00 */
[----:B------:R-:W-:-:S13]  /*18e20*/  ISETP.NE.AND P0, PT, R4, 0x1, PT ;  /* 0x000000010400780c */ /* 0x000fda0003f05270 */
[----:B------:R-:W-:-:S05]  /*18e30*/  @P0 IMAD.HI.U32 R4, R0, c[0x0][0x330], RZ ;  /* 0x0000cc0000040a27 */ /* 0x000fca00078e00ff */
[----:B------:R-:W-:-:S05]  /*18e40*/  @P0 SHF.R.U32.HI R0, RZ, c[0x0][0x334], R4 ;  /* 0x0000cd00ff000a19 */ /* 0x000fca0000011604 */
.L_x_458:
[----:B------:R-:W-:-:S05]  /*18e50*/  IMAD R0, R0, c[0x0][0x32c], RZ ;  /* 0x0000cb0000007a24 */ /* 0x000fca00078e02ff */
[----:B------:R-:W-:-:S03]  /*18e60*/  IMNMX R2, R2, R0, !PT ;  /* 0x0000000002027217 */ /* 0x000fc60007800200 */
.L_x_456:
[----:B------:R-:W2:Y:S01]  /*18e70*/  LDL R4, [R1+0x4] ;  /* 0x0000040001047983 */ /* 0x000ea20000100800 */
[----:B------:R-:W-:-:S05]  /*18e80*/  IADD3 R2, R2, 0x5f, RZ ;  /* 0x0000005f02027810 */ /* 0x000fca0007ffe0ff */
[----:B------:R-:W-:-:S05]  /*18e90*/  IMAD.HI R2, R2, 0x2aaaaaab, RZ ;  /* 0x2aaaaaab02027827 */ /* 0x000fca00078e02ff */
[----:B------:R-:W-:-:S04]  /*18ea0*/  SHF.R.U32.HI R0, RZ, 0x1f, R2 ;  /* 0x0000001fff007819 */ /* 0x000fc80000011602 */
[----:B------:R-:W-:-:S04]  /*18eb0*/  LEA.HI.SX32 R0, R2, R0, 0x1c ;  /* 0x0000000002007211 */ /* 0x000fc800078fe2ff */
[----:B--2---:R-:W-:-:S04]  /*18ec0*/  IMNMX R4, R4, R0, !PT ;  /* 0x0000000004047217 */ /* 0x004fc80007800200 */
[----:B------:R-:W-:Y:S01]  /*18ed0*/  ISETP.GE.AND P0, PT, R230, R4, PT ;  /* 0x00000004e600720c */ /* 0x000fe20003f06270 */
[----:B------:R1:W-:-:S12]  /*18ee0*/  STL [R1], R4 ;  /* 0x0000000401007387 */ /* 0x0003d80000100800 */
[----:B------:R-:W-:Y:S05]  /*18ef0*/  @!P0 BRA `(.L_x_459) ;  /* 0x0000370000008947 */ /* 0x000fea0003800000 */
[----:B------:R-:W-:Y:S01]  /*18f00*/  MOV R127, R125 ;  /* 0x0000007d007f7202 */ /* 0x000fe20000000f00 */
[----:B------:R-:W-:Y:S01]  /*18f10*/  IMAD.MOV.U32 R131, RZ, RZ, R3 ;  /* 0x000000ffff837224 */ /* 0x000fe200078e0003 */
[----:B------:R-:W-:Y:S01]  /*18f20*/  MOV R0, R126 ;  /* 0x0000007e00007202 */ /* 0x000fe20000000f00 */
[----:B------:R-:W-:Y:S01]  /*18f30*/  IMAD.MOV.U32 R232, RZ, RZ, R230 ;  /* 0x000000ffffe87224 */ /* 0x000fe200078e00e6 */
[----:B------:R-:W-:Y:S02]  /*18f40*/  MOV R130, R124 ;  /* 0x0000007c00827202 */ /* 0x000fe40000000f00 */
.L_x_460:
[----:B------:R-:W2:Y:S01]  /*18f50*/  LDL R230, [R1+0x4] ;  /* 0x0000040001e67983 */ /* 0x000ea20000100800 */
[----:B------:R-:W-:Y:S04]  /*18f60*/  DEPBAR.LE SB0, 0x0 ;  /* 0x000080000000791a */ /* 0x000fe80000000000 */
[----:B------:R-:W-:Y:S01]  /*18f70*/  BAR.SYNC.DEFER_BLOCKING 0x0 ;  /* 0x0000000000007b1d */ /* 0x000fe20000010000 */
[----:B------:R-:W-:Y:S02]  /*18f80*/  MOV R126, c[0x0][0x208] ;  /* 0x00008200007e7a02 */ /* 0x000fe40000000f00 */
[----:B------:R-:W-:Y:S05]  /*18f90*/  MOV R233, c[0x0][0x1e0] ;  /* 0x0000780000e97a02 */ /* 0x000fea0000000f00 */
[----:B-----5:R-:W-:Y:S08]  /*18fa0*/  LDSM.16.M88.4 R96, [R219+0x6100] ;  /* 0x00610000db60783b */ /* 0x020ff00000000200 */
[----:B------:R-:W3:Y:S06]  /*18fb0*/  LDL.64 R202, [R1+0x50] ;  /* 0x0000500001ca7983 */ /* 0x000eec0000100a00 */
[----:B------:R-:W4:Y:S06]  /*18fc0*/  LDL.64 R200, [R1+0x58] ;  /* 0x0000580001c87983 */ /* 0x000f2c0000100a00 */
[----:B------:R-:W1:Y:S08]  /*18fd0*/  LDSM.16.M88.4 R16, [R212+0x3100] ;  /* 0x00310000d410783b */ /* 0x000e700000000200 */
[----:B------:R-:W1:Y:S08]  /*18fe0*/  LDSM.16.M88.4 R92, [R219+0x8100] ;  /* 0x00810000db5c783b */ /* 0x000e700000000200 */
[----:B------:R-:W1:Y:S08]  /*18ff0*/  LDSM.16.M88.4 R32, [R212+0x3900] ;  /* 0x00390000d420783b */ /* 0x000e700000000200 */
[----:B------:R-:W1:Y:S08]  /*19000*/  LDSM.16.M88.4 R48, [R212+0x4100] ;  /* 0x00410000d430783b */ /* 0x000e700000000200 */
[----:B------:R-:W1:Y:S02]  /*19010*/  LDSM.16.M88.4 R64, [R212+0x4900] ;  /* 0x00490000d440783b */ /* 0x000e640000000200 */
[-C--:B-1----:R-:W-:Y:S06]  /*19020*/  HMMA.16816.F32.BF16 R4, R96, R16.reuse, RZ ;  /* 0x000000106004723c */ /* 0x082fec00000418ff */
[----:B------:R-:W1:Y:S02]  /*19030*/  LDSM.16.M88.4 R80, [R212+0x5100] ;  /* 0x00510000d450783b */ /* 0x000e640000000200 */
[C---:B------:R-:W-:Y:S06]  /*19040*/  HMMA.16816.F32.BF16 R8, R92.reuse, R16, RZ ;  /* 0x000000105c08723c */ /* 0x040fec00000418ff */
[----:B------:R-:W1:Y:S02]  /*19050*/  LDSM.16.M88.4 R172, [R212+0x5900] ;  /* 0x00590000d4ac783b */ /* 0x000e640000000200 */
[-C--:B------:R-:W-:Y:S06]  /*19060*/  HMMA.16816.F32.BF16 R12, R92, R18.reuse, RZ ;  /* 0x000000125c0c723c */ /* 0x080fec00000418ff */
[----:B------:R-:W-:Y:S02]  /*19070*/  LDSM.16.M88.4 R176, [R222+0x6100] ;  /* 0x00610000deb0783b */ /* 0x000fe40000000200 */
[C---:B------:R-:W-:Y:S06]  /*19080*/  HMMA.16816.F32.BF16 R16, R96.reuse, R18, RZ ;  /* 0x000000126010723c */ /* 0x040fec00000418ff */
[----:B------:R-:W1:Y:S02]  /*19090*/  LDSM.16.M88.4 R180, [R223] ;  /* 0x00000000dfb4783b */ /* 0x000e640000000200 */
[-C--:B------:R-:W-:Y:S06]  /*190a0*/  HMMA.16816.F32.BF16 R20, R96, R32.reuse, RZ ;  /* 0x000000206014723c */ /* 0x080fec00000418ff */
[----:B------:R-:W1:Y:S02]  /*190b0*/  LDSM.16.M88.4 R184, [R222+0x8100] ;  /* 0x00810000deb8783b */ /* 0x000e640000000200 */
[C---:B------:R-:W-:Y:S06]  /*190c0*/  HMMA.16816.F32.BF16 R24, R92.reuse, R32, RZ ;  /* 0x000000205c18723c */ /* 0x040fec00000418ff */
[----:B------:R-:W1:Y:S02]  /*190d0*/  LDSM.16.M88.4 R188, [R228] ;  /* 0x00000000e4bc783b */ /* 0x000e640000000200 */
[-C--:B------:R-:W-:Y:S06]  /*190e0*/  HMMA.16816.F32.BF16 R28, R92, R34.reuse, RZ ;  /* 0x000000225c1c723c */ /* 0x080fec00000418ff */
[----:B------:R-:W1:Y:S02]  /*190f0*/  LDSM.16.M88.4 R192, [R227] ;  /* 0x00000000e3c0783b */ /* 0x000e640000000200 */
[C---:B------:R-:W-:Y:S06]  /*19100*/  HMMA.16816.F32.BF16 R32, R96.reuse, R34, RZ ;  /* 0x000000226020723c */ /* 0x040fec00000418ff */
[----:B------:R-:W4:Y:S06]  /*19110*/  LDL.64 R236, [R1+0x40] ;  /* 0x0000400001ec7983 */ /* 0x000f2c0000100a00 */
[----:B------:R-:W4:Y:S01]  /*19120*/  LDL.64 R234, [R1+0x48] ;  /* 0x0000480001ea7983 */ /* 0x000f220000100a00 */
        /* <DEDUP_REMOVED lines=17> */
[-C--:B------:R-:W-:Y:S08]  /*19240*/  HMMA.16816.F32.BF16 R4, R176, R180.reuse, R4 ;  /* 0x000000b4b004723c */ /* 0x080ff00000041804 */
[C---:B------:R-:W-:Y:S08]  /*19250*/  HMMA.16816.F32.BF16 R8, R184.reuse, R180, R8 ;  /* 0x000000b4b808723c */ /* 0x040ff00000041808 */
[-C--:B------:R-:W-:Y:S03]  /*19260*/  HMMA.16816.F32.BF16 R12, R184, R182.reuse, R12 ;  /* 0x000000b6b80c723c */ /* 0x080fe6000004180c */
[----:B--2---:R-:W-:Y:S05]  /*19270*/  ISETP.GT.AND P0, PT, R230, R232, PT ;  /* 0x000000e8e600720c */ /* 0x004fea0003f04270 */
[C---:B------:R-:W-:Y:S01]  /*19280*/  HMMA.16816.F32.BF16 R16, R176.reuse, R182, R16 ;  /* 0x000000b6b010723c */ /* 0x040fe20000041810 */
[----:B------:R-:W2:Y:S07]  /*19290*/  LDSM.16.M88.4 R180, [R225] ;  /* 0x00000000e1b4783b */ /* 0x000eae0000000200 */
[-C--:B------:R-:W-:Y:S04]  /*192a0*/  HMMA.16816.F32.BF16 R20, R176, R188.reuse, R20 ;  /* 0x000000bcb014723c */ /* 0x080fe80000041814 */
[----:B------:R-:W-:Y:S01]  /*192b0*/  @!P0 SHF.R.S32.HI R2, RZ, 0x1f, R232 ;  /* 0x0000001fff028819 */ /* 0x000fe200000114e8 */
[----:B------:R-:W-:Y:S03]  /*192c0*/  @!P0 IMAD.WIDE.U32 R124, R232, c[0x0][0x208], RZ ;  /* 0x00008200e87c8a25 */ /* 0x000fe600078e00ff */
[C---:B------:R-:W-:Y:S04]  /*192d0*/  HMMA.16816.F32.BF16 R24, R184.reuse, R188, R24 ;  /* 0x000000bcb818723c */ /* 0x040fe80000041818 */
[----:B------:R-:W-:Y:S04]  /*192e0*/  @!P0 IMAD R2, R2, c[0x0][0x208], RZ ;  /* 0x0000820002028a24 */ /* 0x000fe800078e02ff */
[-C--:B------:R-:W-:Y:S04]  /*192f0*/  HMMA.16816.F32.BF16 R28, R184, R190.reuse, R28 ;  /* 0x000000beb81c723c */ /* 0x080fe8000004181c */
[----:B------:R-:W-:Y:S04]  /*19300*/  @!P0 IMAD R2, R232, c[0x0][0x20c], R2 ;  /* 0x00008300e8028a24 */ /* 0x000fe800078e0202 */
[C---:B------:R-:W-:Y:S01]  /*19310*/  HMMA.16816.F32.BF16 R32, R176.reuse, R190, R32 ;  /* 0x000000beb020723c */ /* 0x040fe20000041820 */
[----:B------:R-:W2:Y:S03]  /*19320*/  LDSM.16.M88.4 R188, [R224] ;  /* 0x00000000e0bc783b */ /* 0x000ea60000000200 */
[----:B---3--:R-:W-:Y:S02]  /*19330*/  @!P0 MOV R3, R203 ;  /* 0x000000cb00038202 */ /* 0x008fe40000000f00 */
[----:B------:R-:W-:Y:S02]  /*19340*/  @!P0 IADD3 R125, R125, R2, RZ ;  /* 0x000000027d7d8210 */ /* 0x000fe40007ffe0ff */
[-C--:B------:R-:W-:Y:S01]  /*19350*/  HMMA.16816.F32.BF16 R36, R176, R192.reuse, R36 ;  /* 0x000000c0b024723c */ /* 0x080fe20000041824 */
[----:B----4-:R-:W-:Y:S03]  /*19360*/  MOV R201, c[0x0][0x208] ;  /* 0x0000820000c97a02 */ /* 0x010fe60000000f00 */
[----:B------:R-:W-:Y:S02]  /*19370*/  @!P0 MOV R2, R200 ;  /* 0x000000c800028202 */ /* 0x000fe40000000f00 */
[----:B------:R-:W-:Y:S02]  /*19380*/  SHF.L.U32 R201, R201, 0x5, RZ ;  /* 0x00000005c9c97819 */ /* 0x000fe400000006ff */
[C---:B------:R-:W-:Y:S01]  /*19390*/  HMMA.16816.F32.BF16 R40, R184.reuse, R192, R40 ;  /* 0x000000c0b828723c */ /* 0x040fe20000041828 */
[----:B------:R-:W-:Y:S03]  /*193a0*/  MOV R200, 0x5 ;  /* 0x0000000500c87802 */ /* 0x000fe60000000f00 */
[----:B------:R-:W-:Y:S01]  /*193b0*/  @!P0 IMAD.WIDE.U32 R2, R124, 0x60, R2 ;  /* 0x000000607c028825 */ /* 0x000fe200078e0002 */
[----:B------:R-:W-:Y:S03]  /*193c0*/  SHF.L.U64.HI R126, R126, R200, c[0x0][0x20c] ;  /* 0x000083007e7e7619 */ /* 0x000fe600000102c8 */
[-C--:B------:R-:W-:Y:S04]  /*193d0*/  HMMA.16816.F32.BF16 R44, R184, R194.reuse, R44 ;  /* 0x000000c2b82c723c */ /* 0x080fe8000004182c */
[----:B------:R-:W-:Y:S01]  /*193e0*/  @!P0 IMAD R124, R125, 0x60, RZ ;  /* 0x000000607d7c8824 */ /* 0x000fe200078e02ff */
[----:B------:R-:W-:Y:S03]  /*193f0*/  @!P0 LEA R198, P1, R2, c[0x0][0x1f8], 0x1 ;  /* 0x00007e0002c68a11 */ /* 0x000fe600078208ff */
[C---:B------:R-:W-:Y:S04]  /*19400*/  HMMA.16816.F32.BF16 R48, R176.reuse, R194, R48 ;  /* 0x000000c2b030723c */ /* 0x040fe80000041830 */
[----:B------:R-:W-:Y:S02]  /*19410*/  @!P0 IADD3 R3, R3, R124, RZ ;  /* 0x0000007c03038210 */ /* 0x000fe40007ffe0ff */
[-C--:B------:R-:W-:Y:S02]  /*19420*/  @!P0 IADD3 R196, P2, R198, R201.reuse, RZ ;  /* 0x000000c9c6c48210 */ /* 0x080fe40007f5e0ff */
[-C--:B-1----:R-:W-:Y:S04]  /*19430*/  HMMA.16816.F32.BF16 R52, R176, R172.reuse, R52 ;  /* 0x000000acb034723c */ /* 0x082fe80000041834 */
[----:B------:R-:W-:Y:S02]  /*19440*/  @!P0 LEA.HI.X R199, R2, c[0x0][0x1fc], R3, 0x1, P1 ;  /* 0x00007f0002c78a11 */ /* 0x000fe400008f0c03 */
[-C--:B------:R-:W-:Y:S02]  /*19450*/  @!P0 IADD3 R128, P1, R196, R201.reuse, RZ ;  /* 0x000000c9c4808210 */ /* 0x080fe40007f3e0ff */
[C---:B------:R-:W-:Y:S01]  /*19460*/  HMMA.16816.F32.BF16 R56, R184.reuse, R172, R56 ;  /* 0x000000acb838723c */ /* 0x040fe20000041838 */
[----:B------:R-:W-:Y:S01]  /*19470*/  @!PT LDS RZ, [RZ] ;  /* 0x00000000fffff984 */ /* 0x000fe20000000800 */
[----:B------:R-:W-:Y:S01]  /*19480*/  @!PT LDS RZ, [RZ] ;  /* 0x00000000fffff984 */ /* 0x000fe20000000800 */
[----:B------:R-:W-:Y:S01]  /*19490*/  @!PT LDS RZ, [RZ] ;  /* 0x00000000fffff984 */ /* 0x000fe20000000800 */
[----:B------:R1:W-:Y:S03]  /*194a0*/  @!P0 LDGSTS.E.BYPASS.LTC128B.128 [R231+0x100], [R198.64], !P5 ;  /* 0x00100000c6e78fae */ /* 0x0003e6000e901d48 */
[-C--:B------:R-:W-:Y:S02]  /*194b0*/  @!P0 IADD3.X R197, R199, R126.reuse, RZ, P2, !PT ;  /* 0x0000007ec7c58210 */ /* 0x080fe400017fe4ff */
[-C--:B------:R-:W-:Y:S02]  /*194c0*/  @!P0 IADD3 R124, P3, R128, R201.reuse, RZ ;  /* 0x000000c9807c8210 */ /* 0x080fe40007f7e0ff */
[-C--:B------:R-:W-:Y:S01]  /*194d0*/  HMMA.16816.F32.BF16 R60, R184, R174.reuse, R60 ;  /* 0x000000aeb83c723c */ /* 0x080fe2000004183c */
[----:B------:R1:W-:Y:S03]  /*194e0*/  @!P0 LDGSTS.E.BYPASS.LTC128B.128 [R231+0x900], [R196.64], !P5 ;  /* 0x00900000c4e78fae */ /* 0x0003e6000e901d48 */
[-C--:B------:R-:W-:Y:S02]  /*194f0*/  @!P0 IADD3.X R129, R197, R126.reuse, RZ, P1, !PT ;  /* 0x0000007ec5818210 */ /* 0x080fe40000ffe4ff */
[-C--:B------:R-:W-:Y:S02]  /*19500*/  @!P0 IADD3 R2, P2, R124, R201.reuse, RZ ;  /* 0x000000c97c028210 */ /* 0x080fe40007f5e0ff */
[C---:B------:R-:W-:Y:S01]  /*19510*/  HMMA.16816.F32.BF16 R64, R176.reuse, R174, R64 ;  /* 0x000000aeb040723c */ /* 0x040fe20000041840 */
[----:B------:R3:W-:Y:S03]  /*19520*/  @!P0 LDGSTS.E.BYPASS.LTC128B.128 [R231+0x1100], [R128.64], !P5 ;  /* 0x0110000080e78fae */ /* 0x0007e6000e901d48 */
[-C--:B------:R-:W-:Y:S02]  /*19530*/  @!P0 IADD3.X R125, R129, R126.reuse, RZ, P3, !PT ;  /* 0x0000007e817d8210 */ /* 0x080fe40001ffe4ff */
[----:B------:R-:W-:Y:S02]  /*19540*/  @!P0 IADD3 R192, P1, R2, R201, RZ ;  /* 0x000000c902c08210 */ /* 0x000fe40007f3e0ff */
[-C--:B--2---:R-:W-:Y:S01]  /*19550*/  HMMA.16816.F32.BF16 R68, R176, R180.reuse, R68 ;  /* 0x000000b4b044723c */ /* 0x084fe20000041844 */
[----:B------:R2:W-:Y:S03]  /*19560*/  @!P0 LDGSTS.E.BYPASS.LTC128B.128 [R231+0x1900], [R124.64], !P5 ;  /* 0x019000007ce78fae */ /* 0x0005e6000e901d48 */
[-C--:B------:R-:W-:Y:S04]  /*19570*/  @!P0 IADD3.X R3, R125, R126.reuse, RZ, P2, !PT ;  /* 0x0000007e7d038210 */ /* 0x080fe800017fe4ff */
[C---:B------:R-:W-:Y:S01]  /*19580*/  HMMA.16816.F32.BF16 R72, R184.reuse, R180, R72 ;  /* 0x000000b4b848723c */ /* 0x040fe20000041848 */
[----:B------:R4:W-:Y:S03]  /*19590*/  @!P0 LDGSTS.E.BYPASS.LTC128B.128 [R231+0x2100], [R2.64], !P5 ;  /* 0x0210000002e78fae */ /* 0x0009e6000e901d48 */
[----:B------:R-:W-:Y:S04]  /*195a0*/  @!P0 IADD3.X R193, R3, R126, RZ, P1, !PT ;  /* 0x0000007e03c18210 */ /* 0x000fe80000ffe4ff */
[-C--:B------:R-:W-:Y:S01]  /*195b0*/  HMMA.16816.F32.BF16 R76, R184, R182.reuse, R76 ;  /* 0x000000b6b84c723c */ /* 0x080fe2000004184c */
[----:B------:R2:W-:Y:S02]  /*195c0*/  @!P0 LDGSTS.E.BYPASS.LTC128B.128 [R231+0x2900], [R192.64], !P5 ;  /* 0x02900000c0e78fae */ /* 0x0005e4000e901d48 */
[C---:B------:R-:W-:Y:S02]  /*195d0*/  ISETP.GT.AND P0, PT, R232.reuse, R230, PT ;  /* 0x000000e6e800720c */ /* 0x040fe40003f04270 */
[----:B------:R-:W-:Y:S03]  /*195e0*/  IADD3 R230, R232, -0x1, RZ ;  /* 0xffffffffe8e67810 */ /* 0x000fe60007ffe0ff */
[C---:B------:R-:W-:Y:S01]  /*195f0*/  HMMA.16816.F32.BF16 R80, R176.reuse, R182, R80 ;  /* 0x000000b6b050723c */ /* 0x040fe20000041850 */
[----:B-1----:R-:W-:Y:S07]  /*19600*/  LDSM.16.M88.4 R196, [R218+0x3100] ;  /* 0x00310000dac4783b */ /* 0x002fee0000000200 */
[-C--:B------:R-:W-:Y:S01]  /*19610*/  HMMA.16816.F32.BF16 R84, R176, R188.reuse, R84 ;  /* 0x000000bcb054723c */ /* 0x080fe20000041854 */
[----:B------:R-:W-:Y:S07]  /*19620*/  LDSM.16.M88.4 R200, [R220+0x8100] ;  /* 0x00810000dcc8783b */ /* 0x000fee0000000200 */
[C---:B------:R-:W-:Y:S01]  /*19630*/  HMMA.16816.F32.BF16 R88, R184.reuse, R188, R88 ;  /* 0x000000bcb858723c */ /* 0x040fe20000041858 */
[----:B------:R-:W0:Y:S07]  /*19640*/  LDGDEPBAR ;  /* 0x00000000000079af */ /* 0x000e2e0000000000 */
[-C--:B------:R-:W-:Y:S01]  /*19650*/  HMMA.16816.F32.BF16 R92, R184, R190.reuse, R92 ;  /* 0x000000beb85c723c */ /* 0x080fe2000004185c */
[----:B--2---:R-:W1:Y:S07]  /*19660*/  LDSM.16.M88.4 R192, [R220+0x6100] ;  /* 0x00610000dcc0783b */ /* 0x004e6e0000000200 */
[----:B------:R-:W-:Y:S01]  /*19670*/  HMMA.16816.F32.BF16 R96, R176, R190, R96 ;  /* 0x000000beb060723c */ /* 0x000fe20000041860 */
[----:B------:R-:W2:Y:S08]  /*19680*/  LDSM.16.M88.4 R204, [R218+0x3900] ;  /* 0x00390000dacc783b */ /* 0x000eb00000000200 */
[----:B------:R-:W2:Y:S08]  /*19690*/  LDSM.16.M88.4 R208, [R218+0x4100] ;  /* 0x00410000dad0783b */ /* 0x000eb00000000200 */
[----:B------:R-:W2:Y:S08]  /*196a0*/  LDSM.16.M88.4 R172, [R218+0x4900] ;  /* 0x00490000daac783b */ /* 0x000eb00000000200 */
[----:B------:R-:W2:Y:S01]  /*196b0*/  LDSM.16.M88.4 R176, [R218+0x5100] ;  /* 0x00510000dab0783b */ /* 0x000ea20000000200 */
[-C--:B-1----:R-:W-:Y:S07]  /*196c0*/  HMMA.16816.F32.BF16 R4, R192, R196.reuse, R4 ;  /* 0x000000c4c004723c */ /* 0x082fee0000041804 */
[----:B------:R-:W1:Y:S01]  /*196d0*/  LDSM.16.M88.4 R180, [R218+0x5900] ;  /* 0x00590000dab4783b */ /* 0x000e620000000200 */
[C---:B------:R-:W-:Y:S07]  /*196e0*/  HMMA.16816.F32.BF16 R8, R200.reuse, R196, R8 ;  /* 0x000000c4c808723c */ /* 0x040fee0000041808 */
[----:B------:R-:W-:Y:S01]  /*196f0*/  LDSM.16.M88.4 R184, [R221+0x6100] ;  /* 0x00610000ddb8783b */ /* 0x000fe20000000200 */
[-C--:B------:R-:W-:Y:S07]  /*19700*/  HMMA.16816.F32.BF16 R12, R200, R198.reuse, R12 ;  /* 0x000000c6c80c723c */ /* 0x080fee000004180c */
[----:B------:R-:W1:Y:S01]  /*19710*/  LDSM.16.M88.4 R188, [R217] ;  /* 0x00000000d9bc783b */ /* 0x000e620000000200 */
[C---:B------:R-:W-:Y:S07]  /*19720*/  HMMA.16816.F32.BF16 R16, R192.reuse, R198, R16 ;  /* 0x000000c6c010723c */ /* 0x040fee0000041810 */
[----:B------:R-:W-:Y:S01]  /*19730*/  LDSM.16.M88.4 R196, [R217+0x800] ;  /* 0x00080000d9c4783b */ /* 0x000fe20000000200 */
[-C--:B--2---:R-:W-:Y:S08]  /*19740*/  HMMA.16816.F32.BF16 R20, R192, R204.reuse, R20 ;  /* 0x000000ccc014723c */ /* 0x084ff00000041814 */
        /* <DEDUP_REMOVED lines=18> */
[----:B------:R-:W2:Y:S07]  /*19870*/  LDSM.16.M88.4 R176, [R217+0x2000] ;  /* 0x00200000d9b0783b */ /* 0x000eae0000000200 */
[-C--:B-1----:R-:W-:Y:S08]  /*19880*/  HMMA.16816.F32.BF16 R84, R192, R180.reuse, R84 ;  /* 0x000000b4c054723c */ /* 0x082ff00000041854 */
[C---:B------:R-:W-:Y:S08]  /*19890*/  HMMA.16816.F32.BF16 R88, R200.reuse, R180, R88 ;  /* 0x000000b4c858723c */ /* 0x040ff00000041858 */
[-C--:B------:R-:W-:Y:S08]  /*198a0*/  HMMA.16816.F32.BF16 R92, R200, R182.reuse, R92 ;  /* 0x000000b6c85c723c */ /* 0x080ff0000004185c */
[----:B------:R-:W-:Y:S01]  /*198b0*/  HMMA.16816.F32.BF16 R96, R192, R182, R96 ;  /* 0x000000b6c060723c */ /* 0x000fe20000041860 */
[----:B------:R-:W1:Y:S01]  /*198c0*/  LDSM.16.M88.4 R180, [R217+0x2800] ;  /* 0x00280000d9b4783b */ /* 0x000e620000000200 */
[----:B------:R-:W-:Y:S06]  /*198d0*/  DEPBAR.LE SB0, 0x0 ;  /* 0x000080000000791a */ /* 0x000fec0000000000 */
[-C--:B------:R-:W-:Y:S01]  /*198e0*/  HMMA.16816.F32.BF16 R4, R184, R188.reuse, R4 ;  /* 0x000000bcb804723c */ /* 0x080fe20000041804 */
[----:B------:R-:W-:Y:S07]  /*198f0*/  BAR.SYNC.DEFER_BLOCKING 0x0 ;  /* 0x0000000000007b1d */ /* 0x000fee0000010000 */
[C---:B--2---:R-:W-:Y:S08]  /*19900*/  HMMA.16816.F32.BF16 R8, R172.reuse, R188, R8 ;  /* 0x000000bcac08723c */ /* 0x044ff00000041808 */
[-C--:B------:R-:W-:Y:S08]  /*19910*/  HMMA.16816.F32.BF16 R12, R172, R190.reuse, R12 ;  /* 0x000000beac0c723c */ /* 0x080ff0000004180c */
[C---:B------:R-:W-:Y:S04]  /*19920*/  HMMA.16816.F32.BF16 R16, R184.reuse, R190, R16 ;  /* 0x000000beb810723c */ /* 0x040fe80000041810 */
[----:B----4-:R-:W-:Y:S02]  /*19930*/  FMNMX.FTZ R2, R4, R0, !PT ;  /* 0x0000000004027209 */ /* 0x010fe40007810000 */
        /* <DEDUP_REMOVED lines=80> */
[----:B---3--:R-:W1:Y:S01]  /*19e40*/  SHFL.BFLY PT, R129, R126, 0x2, 0x1f ;  /* 0x0c401f007e817f89 */ /* 0x008e6200000e0000 */
        /* <DEDUP_REMOVED lines=30> */
[----:B------:R-:W-:Y:S02]  /*1a030*/  FMNMX.FTZ R124, R47, R124, !PT ;  /* 0x0000007c2f7c7209 */ /* 0x000fe40007810000 */
[----:B--2---:R-:W-:Y:S02]  /*1a040*/  FMNMX.FTZ R3, R3, R125, !PT ;  /* 0x0000007d03037209 */ /* 0x004fe40007810000 */
[----:B------:R-:W-:Y:S03]  /*1a050*/  FMNMX.FTZ R124, R58, R124, !PT ;  /* 0x0000007c3a7c7209 */ /* 0x000fe60007810000 */
[----:B------:R-:W1:Y:S01]  /*1a060*/  SHFL.BFLY PT, R172, R3, 0x1, 0x1f ;  /* 0x0c201f0003ac7f89 */ /* 0x000e6200000e0000 */
[----:B------:R-:W-:Y:S02]  /*1a070*/  FMNMX.FTZ R124, R59, R124, !PT ;  /* 0x0000007c3b7c7209 */ /* 0x000fe40007810000 */
[----:B---3--:R-:W-:Y:S01]  /*1a080*/  FMNMX.FTZ R125, R2, R128, !PT ;  /* 0x00000080027d7209 */ /* 0x008fe20007810000 */
[----:B------:R-:W-:Y:S01]  /*1a090*/  FMUL.FTZ R2, R0, c[0x0][0x2d0] ;  /* 0x0000b40000027a20 */ /* 0x000fe20000410000 */
[----:B------:R-:W-:Y:S03]  /*1a0a0*/  FMNMX.FTZ R124, R62, R124, !PT ;  /* 0x0000007c3e7c7209 */ /* 0x000fe60007810000 */
[----:B------:R2:W3:Y:S01]  /*1a0b0*/  MUFU.EX2 R129, R2 ;  /* 0x0000000200817308 */ /* 0x0004e20000000800 */
[----:B------:R-:W-:Y:S01]  /*1a0c0*/  FMNMX.FTZ R124, R63, R124, !PT ;  /* 0x0000007c3f7c7209 */ /* 0x000fe20007810000 */
[----:B------:R-:W-:Y:S03]  /*1a0d0*/  FMUL.FTZ R176, R125, c[0x0][0x2d0] ;  /* 0x0000b4007db07a20 */ /* 0x000fe60000410000 */
[----:B------:R-:W-:Y:S01]  /*1a0e0*/  FMNMX.FTZ R124, R74, R124, !PT ;  /* 0x0000007c4a7c7209 */ /* 0x000fe20007810000 */
[--C-:B------:R-:W-:Y:S02]  /*1a0f0*/  FFMA.FTZ R6, R6, c[0x0][0x2d0], -R176.reuse ;  /* 0x0000b40006067a23 */ /* 0x100fe400000108b0 */
[--C-:B------:R-:W-:Y:S01]  /*1a100*/  FFMA.FTZ R22, R22, c[0x0][0x2d0], -R176.reuse ;  /* 0x0000b40016167a23 */ /* 0x100fe200000108b0 */
[----:B------:R-:W-:Y:S01]  /*1a110*/  FMNMX.FTZ R124, R75, R124, !PT ;  /* 0x0000007c4b7c7209 */ /* 0x000fe20007810000 */
[----:B------:R4:W-:Y:S01]  /*1a120*/  MUFU.EX2 R242, R6 ;  /* 0x0000000600f27308 */ /* 0x0009e20000000800 */
[--C-:B------:R-:W-:Y:S02]  /*1a130*/  FFMA.FTZ R7, R7, c[0x0][0x2d0], -R176.reuse ;  /* 0x0000b40007077a23 */ /* 0x100fe400000108b0 */
        /* <DEDUP_REMOVED lines=8> */
[----:B--2---:R-:W-:Y:S01]  /*1a1c0*/  FADD.FTZ R2, -R125, R127 ;  /* 0x0000007f7d027221 */ /* 0x004fe20000010100 */
[----:B------:R-:W-:Y:S01]  /*1a1d0*/  FMNMX.FTZ R0, R91, R124, !PT ;  /* 0x0000007c5b007209 */ /* 0x000fe20007810000 */
[--C-:B------:R-:W-:Y:S01]  /*1a1e0*/  FFMA.FTZ R19, R19, c[0x0][0x2d0], -R176.reuse ;  /* 0x0000b40013137a23 */ /* 0x100fe200000108b0 */
[----:B-1----:R-:W-:Y:S01]  /*1a1f0*/  FMNMX.FTZ R124, R3, R172, !PT ;  /* 0x000000ac037c7209 */ /* 0x002fe20007810000 */
[----:B------:R-:W-:Y:S01]  /*1a200*/  FMUL.FTZ R2, R2, c[0x0][0x2d0] ;  /* 0x0000b40002027a20 */ /* 0x000fe20000410000 */
[----:B------:R-:W-:Y:S01]  /*1a210*/  FMNMX.FTZ R0, R94, R0, !PT ;  /* 0x000000005e007209 */ /* 0x000fe20007810000 */
[----:B------:R-:W-:Y:S01]  /*1a220*/  MUFU.EX2 R236, R23 ;  /* 0x0000001700ec7308 */ /* 0x000fe20000000800 */
[--C-:B------:R-:W-:Y:S02]  /*1a230*/  FFMA.FTZ R34, R34, c[0x0][0x2d0], -R176.reuse ;  /* 0x0000b40022227a23 */ /* 0x100fe400000108b0 */
[----:B------:R-:W-:Y:S01]  /*1a240*/  FFMA.FTZ R35, R35, c[0x0][0x2d0], -R176 ;  /* 0x0000b40023237a23 */ /* 0x000fe200000108b0 */
[----:B------:R-:W-:Y:S01]  /*1a250*/  FMNMX.FTZ R0, R95, R0, !PT ;  /* 0x000000005f007209 */ /* 0x000fe20007810000 */
[C---:B---3--:R-:W-:Y:S01]  /*1a260*/  FMUL.FTZ R100, R129.reuse, R100 ;  /* 0x0000006481647220 */ /* 0x048fe20000410000 */
[----:B----4-:R-:W-:Y:S01]  /*1a270*/  @P0 SHF.R.S32.HI R6, RZ, 0x1f, R230 ;  /* 0x0000001fff060819 */ /* 0x010fe200000114e6 */
[C---:B------:R-:W-:Y:S02]  /*1a280*/  FMUL.FTZ R101, R129.reuse, R101 ;  /* 0x0000006581657220 */ /* 0x040fe40000410000 */
[C---:B------:R-:W-:Y:S01]  /*1a290*/  FMUL.FTZ R112, R129.reuse, R112 ;  /* 0x0000007081707220 */ /* 0x040fe20000410000 */
[----:B------:R1:W2:Y:S01]  /*1a2a0*/  MUFU.EX2 R128, R2 ;  /* 0x0000000200807308 */ /* 0x0002a20000000800 */
[----:B------:R-:W3:Y:S01]  /*1a2b0*/  SHFL.BFLY PT, R3, R0, 0x2, 0x1f ;  /* 0x0c401f0000037f89 */ /* 0x000ee200000e0000 */
[----:B------:R-:W-:Y:S01]  /*1a2c0*/  @P0 IMAD R6, R6, c[0x0][0x1e0], RZ ;  /* 0x0000780006060a24 */ /* 0x000fe200078e02ff */
[----:B------:R-:W-:Y:S01]  /*1a2d0*/  @P0 MOV R7, R237 ;  /* 0x000000ed00070202 */ /* 0x000fe20000000f00 */
[C---:B------:R-:W-:Y:S02]  /*1a2e0*/  FMUL.FTZ R113, R129.reuse, R113 ;  /* 0x0000007181717220 */ /* 0x040fe40000410000 */
[----:B------:R-:W-:Y:S02]  /*1a2f0*/  @P0 IMAD R6, R230, c[0x0][0x1e4], R6 ;  /* 0x00007900e6060a24 */ /* 0x000fe400078e0206 */
[C---:B------:R-:W-:Y:S02]  /*1a300*/  FMUL.FTZ R120, R129.reuse, R120 ;  /* 0x0000007881787220 */ /* 0x040fe40000410000 */
[----:B------:R-:W-:Y:S01]  /*1a310*/  MUFU.EX2 R237, R22 ;  /* 0x0000001600ed7308 */ /* 0x000fe20000000800 */
[----:B------:R-:W-:Y:S02]  /*1a320*/  FMUL.FTZ R121, R129, R121 ;  /* 0x0000007981797220 */ /* 0x000fe40000410000 */
[--C-:B------:R-:W-:Y:S02]  /*1a330*/  FFMA.FTZ R54, R54, c[0x0][0x2d0], -R176.reuse ;  /* 0x0000b40036367a23 */ /* 0x100fe400000108b0 */
[--C-:B------:R-:W-:Y:S02]  /*1a340*/  FFMA.FTZ R55, R55, c[0x0][0x2d0], -R176.reuse ;  /* 0x0000b40037377a23 */ /* 0x100fe400000108b0 */
[--C-:B------:R-:W-:Y:S02]  /*1a350*/  FFMA.FTZ R38, R38, c[0x0][0x2d0], -R176.reuse ;  /* 0x0000b40026267a23 */ /* 0x100fe400000108b0 */
[--C-:B------:R-:W-:Y:S01]  /*1a360*/  FFMA.FTZ R39, R39, c[0x0][0x2d0], -R176.reuse ;  /* 0x0000b40027277a23 */ /* 0x100fe200000108b0 */
[----:B------:R2:W-:Y:S01]  /*1a370*/  MUFU.EX2 R250, R18 ;  /* 0x0000001200fa7308 */ /* 0x0005e20000000800 */
[--C-:B------:R-:W-:Y:S02]  /*1a380*/  FFMA.FTZ R50, R50, c[0x0][0x2d0], -R176.reuse ;  /* 0x0000b40032327a23 */ /* 0x100fe400000108b0 */
[----:B------:R-:W-:Y:S02]  /*1a390*/  FFMA.FTZ R51, R51, c[0x0][0x2d0], -R176 ;  /* 0x0000b40033337a23 */ /* 0x000fe400000108b0 */
[----:B-1----:R-:W-:Y:S01]  /*1a3a0*/  FADD.FTZ R2, -R124, R130 ;  /* 0x000000827c027221 */ /* 0x002fe20000010100 */
[----:B---3--:R-:W-:Y:S01]  /*1a3b0*/  FMNMX.FTZ R0, R0, R3, !PT ;  /* 0x0000000300007209 */ /* 0x008fe20007810000 */
[----:B------:R-:W-:Y:S02]  /*1a3c0*/  FMUL.FTZ R130, R126, c[0x0][0x2d0] ;  /* 0x0000b4007e827a20 */ /* 0x000fe40000410000 */
[----:B------:R-:W-:Y:S01]  /*1a3d0*/  FMUL.FTZ R2, R2, c[0x0][0x2d0] ;  /* 0x0000b40002027a20 */ /* 0x000fe20000410000 */
[----:B------:R1:W-:Y:S01]  /*1a3e0*/  MUFU.EX2 R252, R19 ;  /* 0x0000001300fc7308 */ /* 0x0003e20000000800 */
[--C-:B------:R-:W-:Y:S02]  /*1a3f0*/  FFMA.FTZ R20, R20, c[0x0][0x2d0], -R130.reuse ;  /* 0x0000b40014147a23 */ /* 0x100fe40000010882 */
[--C-:B------:R-:W-:Y:S02]  /*1a400*/  FFMA.FTZ R21, R21, c[0x0][0x2d0], -R130.reuse ;  /* 0x0000b40015157a23 */ /* 0x100fe40000010882 */
[--C-:B------:R-:W-:Y:S02]  /*1a410*/  FFMA.FTZ R64, R64, c[0x0][0x2d0], -R130.reuse ;  /* 0x0000b40040407a23 */ /* 0x100fe40000010882 */
[--C-:B------:R-:W-:Y:S02]  /*1a420*/  FFMA.FTZ R65, R65, c[0x0][0x2d0], -R130.reuse ;  /* 0x0000b40041417a23 */ /* 0x100fe40000010882 */
[--C-:B------:R-:W-:Y:S01]  /*1a430*/  FFMA.FTZ R16, R16, c[0x0][0x2d0], -R130.reuse ;  /* 0x0000b40010107a23 */ /* 0x100fe20000010882 */
[----:B------:R3:W4:Y:S01]  /*1a440*/  MUFU.EX2 R127, R2 ;  /* 0x00000002007f7308 */ /* 0x0007220000000800 */
[--C-:B------:R-:W-:Y:S02]  /*1a450*/  FFMA.FTZ R4, R4, c[0x0][0x2d0], -R130.reuse ;  /* 0x0000b40004047a23 */ /* 0x100fe40000010882 */
[--C-:B------:R-:W-:Y:S02]  /*1a460*/  FFMA.FTZ R5, R5, c[0x0][0x2d0], -R130.reuse ;  /* 0x0000b40005057a23 */ /* 0x100fe40000010882 */
[----:B--2---:R-:W-:Y:S02]  /*1a470*/  FMUL.FTZ R18, R128, R146 ;  /* 0x0000009280127220 */ /* 0x004fe40000410000 */
[--C-:B------:R-:W-:Y:S02]  /*1a480*/  FFMA.FTZ R17, R17, c[0x0][0x2d0], -R130.reuse ;  /* 0x0000b40011117a23 */ /* 0x100fe40000010882 */
[--C-:B------:R-:W-:Y:S01]  /*1a490*/  FFMA.FTZ R32, R32, c[0x0][0x2d0], -R130.reuse ;  /* 0x0000b40020207a23 */ /* 0x100fe20000010882 */
[----:B------:R-:W-:Y:S01]  /*1a4a0*/  MUFU.EX2 R247, R4 ;  /* 0x0000000400f77308 */ /* 0x000fe20000000800 */
[--C-:B------:R-:W-:Y:S02]  /*1a4b0*/  FFMA.FTZ R33, R33, c[0x0][0x2d0], -R130.reuse ;  /* 0x0000b40021217a23 */ /* 0x100fe40000010882 */
[C---:B------:R-:W-:Y:S02]  /*1a4c0*/  FMUL.FTZ R102, R128.reuse, R102 ;  /* 0x0000006680667220 */ /* 0x040fe40000410000 */
[C---:B-1----:R-:W-:Y:S02]  /*1a4d0*/  FMUL.FTZ R19, R128.reuse, R147 ;  /* 0x0000009380137220 */ /* 0x042fe40000410000 */
[C---:B------:R-:W-:Y:S02]  /*1a4e0*/  FMUL.FTZ R103, R128.reuse, R103 ;  /* 0x0000006780677220 */ /* 0x040fe40000410000 */
[C---:B------:R-:W-:Y:S01]  /*1a4f0*/  FMUL.FTZ R114, R128.reuse, R114 ;  /* 0x0000007280727220 */ /* 0x040fe20000410000 */
[----:B------:R-:W-:Y:S01]  /*1a500*/  MUFU.EX2 R244, R20 ;  /* 0x0000001400f47308 */ /* 0x000fe20000000800 */
[C---:B------:R-:W-:Y:S02]  /*1a510*/  FMUL.FTZ R115, R128.reuse, R115 ;  /* 0x0000007380737220 */ /* 0x040fe40000410000 */
[C---:B------:R-:W-:Y:S01]  /*1a520*/  FMUL.FTZ R122, R128.reuse, R122 ;  /* 0x0000007a807a7220 */ /* 0x040fe20000410000 */
[----:B---3--:R-:W1:Y:S01]  /*1a530*/  SHFL.BFLY PT, R2, R0, 0x1, 0x1f ;  /* 0x0c201f0000027f89 */ /* 0x008e6200000e0000 */
[C---:B----4-:R-:W-:Y:S02]  /*1a540*/  FMUL.FTZ R104, R127.reuse, R104 ;  /* 0x000000687f687220 */ /* 0x050fe40000410000 */
[C---:B------:R-:W-:Y:S02]  /*1a550*/  FMUL.FTZ R105, R127.reuse, R105 ;  /* 0x000000697f697220 */ /* 0x040fe40000410000 */
[C---:B------:R-:W-:Y:S01]  /*1a560*/  FMUL.FTZ R108, R127.reuse, R108 ;  /* 0x0000006c7f6c7220 */ /* 0x040fe20000410000 */
[----:B------:R-:W-:Y:S01]  /*1a570*/  MUFU.EX2 R249, R5 ;  /* 0x0000000500f97308 */ /* 0x000fe20000000800 */
[C---:B------:R-:W-:Y:S02]  /*1a580*/  FMUL.FTZ R109, R127.reuse, R109 ;  /* 0x0000006d7f6d7220 */ /* 0x040fe40000410000 */
[C---:B------:R-:W-:Y:S02]  /*1a590*/  FMUL.FTZ R116, R127.reuse, R116 ;  /* 0x000000747f747220 */ /* 0x040fe40000410000 */
[----:B------:R-:W-:Y:S02]  /*1a5a0*/  FMUL.FTZ R117, R127, R117 ;  /* 0x000000757f757220 */ /* 0x000fe40000410000 */
[----:B------:R-:W-:Y:S02]  /*1a5b0*/  FMUL.FTZ R123, R128, R123 ;  /* 0x0000007b807b7220 */ /* 0x000fe40000410000 */
[--C-:B------:R-:W-:Y:S01]  /*1a5c0*/  FFMA.FTZ R52, R52, c[0x0][0x2d0], -R130.reuse ;  /* 0x0000b40034347a23 */ /* 0x100fe20000010882 */
[----:B------:R-:W-:Y:S01]  /*1a5d0*/  MUFU.EX2 R243, R21 ;  /* 0x0000001500f37308 */ /* 0x000fe20000000800 */
[--C-:B------:R-:W-:Y:S02]  /*1a5e0*/  FFMA.FTZ R53, R53, c[0x0][0x2d0], -R130.reuse ;  /* 0x0000b40035357a23 */ /* 0x100fe40000010882 */
[--C-:B------:R-:W-:Y:S02]  /*1a5f0*/  FFMA.FTZ R36, R36, c[0x0][0x2d0], -R130.reuse ;  /* 0x0000b40024247a23 */ /* 0x100fe40000010882 */
[--C-:B------:R-:W-:Y:S02]  /*1a600*/  FFMA.FTZ R37, R37, c[0x0][0x2d0], -R130.reuse ;  /* 0x0000b40025257a23 */ /* 0x100fe40000010882 */
[--C-:B------:R-:W-:Y:S01]  /*1a610*/  FFMA.FTZ R48, R48, c[0x0][0x2d0], -R130.reuse ;  /* 0x0000b40030307a23 */ /* 0x100fe20000010882 */
[----:B-1----:R-:W-:Y:S01]  /*1a620*/  FMNMX.FTZ R3, R0, R2, !PT ;  /* 0x0000000200037209 */ /* 0x002fe20007810000 */
[--C-:B------:R-:W-:Y:S01]  /*1a630*/  FFMA.FTZ R49, R49, c[0x0][0x2d0], -R130.reuse ;  /* 0x0000b40031317a23 */ /* 0x100fe20000010882 */
[----:B------:R1:W-:Y:S01]  /*1a640*/  MUFU.EX2 R251, R16 ;  /* 0x0000001000fb7308 */ /* 0x0003e20000000800 */
[----:B------:R-:W-:Y:S02]  /*1a650*/  FFMA.FTZ R97, R97, c[0x0][0x2d0], -R130 ;  /* 0x0000b40061617a23 */ /* 0x000fe40000010882 */
[C---:B------:R-:W-:Y:S02]  /*1a660*/  FADD.FTZ R0, -R3.reuse, R131 ;  /* 0x0000008303007221 */ /* 0x040fe40000010100 */
[----:B------:R-:W-:Y:S02]  /*1a670*/  FMUL.FTZ R131, R124, c[0x0][0x2d0] ;  /* 0x0000b4007c837a20 */ /* 0x000fe40000410000 */
[----:B------:R-:W-:Y:S02]  /*1a680*/  FMUL.FTZ R2, R3, c[0x0][0x2d0] ;  /* 0x0000b40003027a20 */ /* 0x000fe40000410000 */
        /* <DEDUP_REMOVED lines=16> */
[----:B--2---:R-:W-:Y:S02]  /*1a790*/  FMUL.FTZ R17, R129, R145 ;  /* 0x0000009181117220 */ /* 0x004fe40000410000 */
[--C-:B------:R-:W-:Y:S02]  /*1a7a0*/  FFMA.FTZ R57, R57, c[0x0][0x2d0], -R131.reuse ;  /* 0x0000b40039397a23 */ /* 0x100fe40000010883 */
[--C-:B------:R-:W-:Y:S01]  /*1a7b0*/  FFMA.FTZ R58, R58, c[0x0][0x2d0], -R2.reuse ;  /* 0x0000b4003a3a7a23 */ /* 0x100fe20000010802 */
[----:B------:R2:W-:Y:S01]  /*1a7c0*/  MUFU.EX2 R246, R12 ;  /* 0x0000000c00f67308 */ /* 0x0005e20000000800 */
[--C-:B------:R-:W-:Y:S02]  /*1a7d0*/  FFMA.FTZ R59, R59, c[0x0][0x2d0], -R2.reuse ;  /* 0x0000b4003b3b7a23 */ /* 0x100fe40000010802 */
[--C-:B------:R-:W-:Y:S01]  /*1a7e0*/  FFMA.FTZ R60, R60, c[0x0][0x2d0], -R131.reuse ;  /* 0x0000b4003c3c7a23 */ /* 0x100fe20000010883 */
[----:B---3--:R-:W-:Y:S01]  /*1a7f0*/  @P0 SHF.L.U32 R13, R233, 0x5, RZ ;  /* 0x00000005e90d0819 */ /* 0x008fe200000006ff */
[--C-:B------:R-:W-:Y:S02]  /*1a800*/  FFMA.FTZ R61, R61, c[0x0][0x2d0], -R131.reuse ;  /* 0x0000b4003d3d7a23 */ /* 0x100fe40000010883 */
[--C-:B------:R-:W-:Y:S02]  /*1a810*/  FFMA.FTZ R62, R62, c[0x0][0x2d0], -R2.reuse ;  /* 0x0000b4003e3e7a23 */ /* 0x100fe40000010802 */
[--C-:B------:R-:W-:Y:S01]  /*1a820*/  FFMA.FTZ R63, R63, c[0x0][0x2d0], -R2.reuse ;  /* 0x0000b4003f3f7a23 */ /* 0x100fe20000010802 */
[----:B------:R3:W-:Y:S01]  /*1a830*/  MUFU.EX2 R240, R33 ;  /* 0x0000002100f07308 */ /* 0x0007e20000000800 */
[--C-:B------:R-:W-:Y:S02]  /*1a840*/  FFMA.FTZ R11, R11, c[0x0][0x2d0], -R2.reuse ;  /* 0x0000b4000b0b7a23 */ /* 0x100fe40000010802 */
[--C-:B------:R-:W-:Y:S02]  /*1a850*/  FFMA.FTZ R14, R14, c[0x0][0x2d0], -R2.reuse ;  /* 0x0000b4000e0e7a23 */ /* 0x100fe40000010802 */
[----:B-1----:R-:W-:Y:S02]  /*1a860*/  FMUL.FTZ R32, R129, R160 ;  /* 0x000000a081207220 */ /* 0x002fe40000410000 */
[----:B------:R-:W-:Y:S03]  /*1a870*/  @P0 IMAD.WIDE.U32 R4, R230, c[0x0][0x1e0], RZ ;  /* 0x00007800e6040a25 */ /* 0x000fe600078e00ff */
[----:B------:R1:W-:Y:S01]  /*1a880*/  MUFU.EX2 R181, R10 ;  /* 0x0000000a00b57308 */ /* 0x0003e20000000800 */
[--C-:B------:R-:W-:Y:S01]  /*1a890*/  FFMA.FTZ R15, R15, c[0x0][0x2d0], -R2.reuse ;  /* 0x0000b4000f0f7a23 */ /* 0x100fe20000010802 */
[----:B------:R-:W-:Y:S01]  /*1a8a0*/  @P0 IADD3 R5, R5, R6, RZ ;  /* 0x0000000605050210 */ /* 0x000fe20007ffe0ff */
[--C-:B------:R-:W-:Y:S01]  /*1a8b0*/  FFMA.FTZ R8, R8, c[0x0][0x2d0], -R131.reuse ;  /* 0x0000b40008087a23 */ /* 0x100fe20000010883 */
[----:B------:R-:W-:Y:S01]  /*1a8c0*/  @P0 MOV R6, R234 ;  /* 0x000000ea00060202 */ /* 0x000fe20000000f00 */
[--C-:B------:R-:W-:Y:S01]  /*1a8d0*/  FFMA.FTZ R25, R25, c[0x0][0x2d0], -R131.reuse ;  /* 0x0000b40019197a23 */ /* 0x100fe20000010883 */
[----:B------:R-:W-:Y:S01]  /*1a8e0*/  MOV R234, 0x5 ;  /* 0x0000000500ea7802 */ /* 0x000fe20000000f00 */
[----:B------:R-:W-:Y:S02]  /*1a8f0*/  FFMA.FTZ R9, R9, c[0x0][0x2d0], -R131 ;  /* 0x0000b40009097a23 */ /* 0x000fe40000010883 */
[----:B------:R-:W-:Y:S01]  /*1a900*/  FFMA.FTZ R26, R26, c[0x0][0x2d0], -R2 ;  /* 0x0000b4001a1a7a23 */ /* 0x000fe20000010802 */
[----:B------:R-:W-:Y:S01]  /*1a910*/  MUFU.EX2 R183, R14 ;  /* 0x0000000e00b77308 */ /* 0x000fe20000000800 */
[----:B------:R-:W-:Y:S01]  /*1a920*/  @P0 IMAD.WIDE.U32 R6, R4, 0x60, R6 ;  /* 0x0000006004060825 */ /* 0x000fe200078e0006 */
[----:B--2---:R-:W-:Y:S03]  /*1a930*/  @P0 SHF.L.U64.HI R12, R233, R234, c[0x0][0x1e4] ;  /* 0x00007900e90c0619 */ /* 0x004fe600000102ea */
[----:B---3--:R-:W-:Y:S01]  /*1a940*/  FMUL.FTZ R33, R129, R161 ;  /* 0x000000a181217220 */ /* 0x008fe20000410000 */
[----:B------:R-:W-:Y:S01]  /*1a950*/  @P0 LEA R4, P1, R6, c[0x0][0x1c8], 0x1 ;  /* 0x0000720006040a11 */ /* 0x000fe200078208ff */
[--C-:B------:R-:W-:Y:S02]  /*1a960*/  FFMA.FTZ R27, R27, c[0x0][0x2d0], -R2.reuse ;  /* 0x0000b4001b1b7a23 */ /* 0x100fe40000010802 */
[--C-:B------:R-:W-:Y:S01]  /*1a970*/  FFMA.FTZ R28, R28, c[0x0][0x2d0], -R131.reuse ;  /* 0x0000b4001c1c7a23 */ /* 0x100fe20000010883 */
[----:B------:R2:W-:Y:S01]  /*1a980*/  MUFU.EX2 R182, R11 ;  /* 0x0000000b00b67308 */ /* 0x0005e20000000800 */
[----:B------:R-:W-:Y:S02]  /*1a990*/  @P0 IMAD R5, R5, 0x60, RZ ;  /* 0x0000006005050824 */ /* 0x000fe400078e02ff */
[----:B------:R-:W-:Y:S01]  /*1a9a0*/  FFMA.FTZ R29, R29, c[0x0][0x2d0], -R131 ;  /* 0x0000b4001d1d7a23 */ /* 0x000fe20000010883 */
[----:B-1----:R-:W-:Y:S01]  /*1a9b0*/  @P0 IADD3 R10, P2, R13, R4, RZ ;  /* 0x000000040d0a0210 */ /* 0x002fe20007f5e0ff */
[----:B------:R-:W-:Y:S01]  /*1a9c0*/  FMUL.FTZ R0, R0, c[0x0][0x2d0] ;  /* 0x0000b40000007a20 */ /* 0x000fe20000410000 */
[----:B------:R-:W-:Y:S01]  /*1a9d0*/  @P0 IADD3 R5, R7, R5, RZ ;  /* 0x0000000507050210 */ /* 0x000fe20007ffe0ff */
[----:B------:R-:W-:Y:S02]  /*1a9e0*/  FFMA.FTZ R30, R30, c[0x0][0x2d0], -R2 ;  /* 0x0000b4001e1e7a23 */ /* 0x000fe40000010802 */
[----:B------:R-:W-:Y:S01]  /*1a9f0*/  FFMA.FTZ R99, R99, c[0x0][0x2d0], -R176 ;  /* 0x0000b40063637a23 */ /* 0x000fe200000108b0 */
[----:B------:R-:W-:Y:S01]  /*1aa00*/  MUFU.EX2 R184, R15 ;  /* 0x0000000f00b87308 */ /* 0x000fe20000000800 */
[----:B------:R-:W-:Y:S01]  /*1aa10*/  @P0 LEA.HI.X R5, R6, c[0x0][0x1cc], R5, 0x1, P1 ;  /* 0x0000730006050a11 */ /* 0x000fe200008f0c05 */
[--C-:B------:R-:W-:Y:S02]  /*1aa20*/  FFMA.FTZ R93, R93, c[0x0][0x2d0], -R131.reuse ;  /* 0x0000b4005d5d7a23 */ /* 0x100fe40000010883 */
[--C-:B------:R-:W-:Y:S02]  /*1aa30*/  FFMA.FTZ R24, R24, c[0x0][0x2d0], -R131.reuse ;  /* 0x0000b40018187a23 */ /* 0x100fe40000010883 */
[----:B------:R1:W-:Y:S01]  /*1aa40*/  @P0 LDGSTS.E.BYPASS.LTC128B.128 [R231+0x3100], [R4.64], !P5 ;  /* 0x0310000004e70fae */ /* 0x0003e2000e901d48 */
[----:B------:R-:W-:Y:S02]  /*1aa50*/  FFMA.FTZ R31, R31, c[0x0][0x2d0], -R2 ;  /* 0x0000b4001f1f7a23 */ /* 0x000fe40000010802 */
[--C-:B------:R-:W-:Y:S01]  /*1aa60*/  FFMA.FTZ R68, R68, c[0x0][0x2d0], -R130.reuse ;  /* 0x0000b40044447a23 */ /* 0x100fe20000010882 */
[----:B------:R3:W-:Y:S01]  /*1aa70*/  MUFU.EX2 R238, R8 ;  /* 0x0000000800ee7308 */ /* 0x0007e20000000800 */
[--C-:B------:R-:W-:Y:S02]  /*1aa80*/  FFMA.FTZ R69, R69, c[0x0][0x2d0], -R130.reuse ;  /* 0x0000b40045457a23 */ /* 0x100fe40000010882 */
[--C-:B------:R-:W-:Y:S01]  /*1aa90*/  FFMA.FTZ R80, R80, c[0x0][0x2d0], -R130.reuse ;  /* 0x0000b40050507a23 */ /* 0x100fe20000010882 */
[----:B--2---:R-:W-:Y:S01]  /*1aaa0*/  @P0 IADD3.X R11, R12, R5, RZ, P2, !PT ;  /* 0x000000050c0b0210 */ /* 0x004fe200017fe4ff */
[----:B------:R-:W-:Y:S02]  /*1aab0*/  FFMA.FTZ R81, R81, c[0x0][0x2d0], -R130 ;  /* 0x0000b40051517a23 */ /* 0x000fe40000010882 */
[--C-:B------:R-:W-:Y:S02]  /*1aac0*/  FFMA.FTZ R70, R70, c[0x0][0x2d0], -R176.reuse ;  /* 0x0000b40046467a23 */ /* 0x100fe400000108b0 */
[----:B------:R2:W-:Y:S01]  /*1aad0*/  @P0 LDGSTS.E.BYPASS.LTC128B.128 [R231+0x3900], [R10.64], !P5 ;  /* 0x039000000ae70fae */ /* 0x0005e2000e901d48 */
[----:B------:R4:W-:Y:S01]  /*1aae0*/  MUFU.EX2 R239, R9 ;  /* 0x0000000900ef7308 */ /* 0x0009e20000000800 */
[--C-:B------:R-:W-:Y:S02]  /*1aaf0*/  FFMA.FTZ R71, R71, c[0x0][0x2d0], -R176.reuse ;  /* 0x0000b40047477a23 */ /* 0x100fe400000108b0 */
[--C-:B------:R-:W-:Y:S02]  /*1ab00*/  FFMA.FTZ R82, R82, c[0x0][0x2d0], -R176.reuse ;  /* 0x0000b40052527a23 */ /* 0x100fe400000108b0 */
[----:B------:R-:W-:Y:S02]  /*1ab10*/  FFMA.FTZ R83, R83, c[0x0][0x2d0], -R176 ;  /* 0x0000b40053537a23 */ /* 0x000fe400000108b0 */
[--C-:B------:R-:W-:Y:S02]  /*1ab20*/  FFMA.FTZ R74, R74, c[0x0][0x2d0], -R2.reuse ;  /* 0x0000b4004a4a7a23 */ /* 0x100fe40000010802 */
[--C-:B------:R-:W-:Y:S01]  /*1ab30*/  FFMA.FTZ R75, R75, c[0x0][0x2d0], -R2.reuse ;  /* 0x0000b4004b4b7a23 */ /* 0x100fe20000010802 */
[----:B------:R-:W2:Y:S01]  /*1ab40*/  MUFU.EX2 R0, R0 ;  /* 0x0000000000007308 */ /* 0x000ea20000000800 */
[--C-:B------:R-:W-:Y:S02]  /*1ab50*/  FFMA.FTZ R78, R78, c[0x0][0x2d0], -R2.reuse ;  /* 0x0000b4004e4e7a23 */ /* 0x100fe40000010802 */
[----:B------:R-:W-:Y:S01]  /*1ab60*/  FFMA.FTZ R79, R79, c[0x0][0x2d0], -R2 ;  /* 0x0000b4004f4f7a23 */ /* 0x000fe20000010802 */
[----:B---3--:R-:W-:Y:S01]  /*1ab70*/  @P0 IADD3 R8, P1, R13, R10, RZ ;  /* 0x0000000a0d080210 */ /* 0x008fe20007f3e0ff */
[--C-:B------:R-:W-:Y:S02]  /*1ab80*/  FFMA.FTZ R84, R84, c[0x0][0x2d0], -R130.reuse ;  /* 0x0000b40054547a23 */ /* 0x100fe40000010882 */
[--C-:B------:R-:W-:Y:S01]  /*1ab90*/  FFMA.FTZ R85, R85, c[0x0][0x2d0], -R130.reuse ;  /* 0x0000b40055557a23 */ /* 0x100fe20000010882 */
[C---:B------:R-:W-:Y:S01]  /*1aba0*/  @P0 IADD3 R6, P3, R13.reuse, R8, RZ ;  /* 0x000000080d060210 */ /* 0x040fe20007f7e0ff */
[----:B------:R-:W-:Y:S01]  /*1abb0*/  FFMA.FTZ R96, R96, c[0x0][0x2d0], -R130 ;  /* 0x0000b40060607a23 */ /* 0x000fe20000010882 */
[----:B------:R3:W-:Y:S01]  /*1abc0*/  MUFU.EX2 R210, R25 ;  /* 0x0000001900d27308 */ /* 0x0007e20000000800 */
[--C-:B------:R-:W-:Y:S01]  /*1abd0*/  FFMA.FTZ R86, R86, c[0x0][0x2d0], -R176.reuse ;  /* 0x0000b40056567a23 */ /* 0x100fe200000108b0 */
[----:B-1----:R-:W-:Y:S01]  /*1abe0*/  @P0 IADD3 R4, P2, R13, R6, RZ ;  /* 0x000000060d040210 */ /* 0x002fe20007f5e0ff */
[--C-:B------:R-:W-:Y:S01]  /*1abf0*/  FFMA.FTZ R87, R87, c[0x0][0x2d0], -R176.reuse ;  /* 0x0000b40057577a23 */ /* 0x100fe200000108b0 */
[----:B----4-:R-:W-:Y:S01]  /*1ac00*/  @P0 IADD3.X R9, R12, R11, RZ, P1, !PT ;  /* 0x0000000b0c090210 */ /* 0x010fe20000ffe4ff */
[----:B------:R-:W-:Y:S01]  /*1ac10*/  FFMA.FTZ R98, R98, c[0x0][0x2d0], -R176 ;  /* 0x0000b40062627a23 */ /* 0x000fe200000108b0 */
[----:B--2---:R-:W-:Y:S01]  /*1ac20*/  @P0 IADD3 R10, P1, R13, R4, RZ ;  /* 0x000000040d0a0210 */ /* 0x004fe20007f3e0ff */
[C---:B------:R-:W-:Y:S01]  /*1ac30*/  FMUL.FTZ R13, R127.reuse, R141 ;  /* 0x0000008d7f0d7220 */ /* 0x040fe20000410000 */
[----:B------:R-:W-:Y:S01]  /*1ac40*/  @P0 IADD3.X R7, R12, R9, RZ, P3, !PT ;  /* 0x000000090c070210 */ /* 0x000fe20001ffe4ff */
[----:B------:R1:W-:Y:S01]  /*1ac50*/  @P0 LDGSTS.E.BYPASS.LTC128B.128 [R231+0x4100], [R8.64], !P5 ;  /* 0x0410000008e70fae */ /* 0x0003e2000e901d48 */
[----:B------:R2:W-:Y:S01]  /*1ac60*/  MUFU.EX2 R180, R26 ;  /* 0x0000001a00b47308 */ /* 0x0005e20000000800 */
[--C-:B------:R-:W-:Y:S01]  /*1ac70*/  FFMA.FTZ R92, R92, c[0x0][0x2d0], -R131.reuse ;  /* 0x0000b4005c5c7a23 */ /* 0x100fe20000010883 */
[----:B------:R-:W-:Y:S01]  /*1ac80*/  @P0 IADD3.X R5, R12, R7, RZ, P2, !PT ;  /* 0x000000070c050210 */ /* 0x000fe200017fe4ff */
[--C-:B------:R-:W-:Y:S01]  /*1ac90*/  FFMA.FTZ R90, R90, c[0x0][0x2d0], -R2.reuse ;  /* 0x0000b4005a5a7a23 */ /* 0x100fe20000010802 */
[----:B------:R-:W-:Y:S01]  /*1aca0*/  MOV R130, R124 ;  /* 0x0000007c00827202 */ /* 0x000fe20000000f00 */
[----:B------:R-:W-:Y:S01]  /*1acb0*/  FMUL.FTZ R14, R0, R142 ;  /* 0x0000008e000e7220 */ /* 0x000fe20000410000 */
[----:B------:R-:W-:Y:S01]  /*1acc0*/  @P0 IADD3.X R11, R12, R5, RZ, P1, !PT ;  /* 0x000000050c0b0210 */ /* 0x000fe20000ffe4ff */
[----:B------:R4:W-:Y:S01]  /*1acd0*/  @P0 LDGSTS.E.BYPASS.LTC128B.128 [R231+0x4900], [R6.64], !P5 ;  /* 0x0490000006e70fae */ /* 0x0009e2000e901d48 */
[C---:B------:R-:W-:Y:S02]  /*1ace0*/  FMUL.FTZ R12, R127.reuse, R140 ;  /* 0x0000008c7f0c7220 */ /* 0x040fe40000410000 */
[C---:B------:R-:W-:Y:S01]  /*1acf0*/  FMUL.FTZ R15, R0.reuse, R143 ;  /* 0x0000008f000f7220 */ /* 0x040fe20000410000 */
[----:B------:R4:W-:Y:S01]  /*1ad00*/  MUFU.EX2 R179, R27 ;  /* 0x0000001b00b37308 */ /* 0x0009e20000000800 */
[C---:B------:R-:W-:Y:S02]  /*1ad10*/  FMUL.FTZ R106, R0.reuse, R106 ;  /* 0x0000006a006a7220 */ /* 0x040fe40000410000 */
[C---:B---3--:R-:W-:Y:S01]  /*1ad20*/  FMUL.FTZ R25, R127.reuse, R153 ;  /* 0x000000997f197220 */ /* 0x048fe20000410000 */
[----:B------:R3:W-:Y:S01]  /*1ad30*/  @P0 LDGSTS.E.BYPASS.LTC128B.128 [R231+0x5100], [R4.64], !P5 ;  /* 0x0510000004e70fae */ /* 0x0007e2000e901d48 */
[C---:B------:R-:W-:Y:S02]  /*1ad40*/  FMUL.FTZ R107, R0.reuse, R107 ;  /* 0x0000006b006b7220 */ /* 0x040fe40000410000 */
[C---:B------:R-:W-:Y:S02]  /*1ad50*/  FMUL.FTZ R110, R0.reuse, R110 ;  /* 0x0000006e006e7220 */ /* 0x040fe40000410000 */
[C---:B------:R-:W-:Y:S01]  /*1ad60*/  FMUL.FTZ R111, R0.reuse, R111 ;  /* 0x0000006f006f7220 */ /* 0x040fe20000410000 */
[----:B------:R3:W3:Y:S01]  /*1ad70*/  MUFU.EX2 R209, R24 ;  /* 0x0000001800d17308 */ /* 0x0006e20000000800 */
[C---:B------:R-:W-:Y:S01]  /*1ad80*/  FMUL.FTZ R118, R0.reuse, R118 ;  /* 0x0000007600767220 */ /* 0x040fe20000410000 */
[----:B------:R3:W-:Y:S01]  /*1ad90*/  @P0 LDGSTS.E.BYPASS.LTC128B.128 [R231+0x5900], [R10.64], !P5 ;  /* 0x059000000ae70fae */ /* 0x0007e2000e901d48 */
[----:B--2---:R-:W-:Y:S02]  /*1ada0*/  FMUL.FTZ R26, R0, R154 ;  /* 0x0000009a001a7220 */ /* 0x004fe40000410000 */
[----:B-1----:R-:W-:Y:S01]  /*1adb0*/  FMUL.FTZ R8, R127, R136 ;  /* 0x000000887f087220 */ /* 0x002fe20000410000 */
[----:B------:R-:W-:Y:S01]  /*1adc0*/  F2FP.BF16.PACK_AB R136, R239, R238 ;  /* 0x000000eeef88723e */ /* 0x000fe200000010ff */
[----:B------:R-:W-:Y:S01]  /*1add0*/  FMUL.FTZ R9, R127, R137 ;  /* 0x000000897f097220 */ /* 0x000fe20000410000 */
[----:B------:R-:W-:Y:S01]  /*1ade0*/  F2FP.BF16.PACK_AB R137, R182, R181 ;  /* 0x000000b5b689723e */ /* 0x000fe200000010ff */
[----:B------:R-:W-:Y:S01]  /*1adf0*/  FMUL.FTZ R119, R0, R119 ;  /* 0x0000007700777220 */ /* 0x000fe20000410000 */
[----:B------:R-:W1:Y:S01]  /*1ae00*/  LDSM.16.MT88.4 R20, [R213+0x100] ;  /* 0x00010000d514783b */ /* 0x000e620000004200 */
[----:B------:R2:W-:Y:S01]  /*1ae10*/  MUFU.EX2 R211, R28 ;  /* 0x0000001c00d37308 */ /* 0x0005e20000000800 */
[--C-:B------:R-:W-:Y:S02]  /*1ae20*/  FFMA.FTZ R91, R91, c[0x0][0x2d0], -R2.reuse ;  /* 0x0000b4005b5b7a23 */ /* 0x100fe40000010802 */
[C---:B----4-:R-:W-:Y:S01]  /*1ae30*/  FMUL.FTZ R6, R128.reuse, R134 ;  /* 0x0000008680067220 */ /* 0x050fe20000410000 */
[----:B------:R-:W-:Y:S01]  /*1ae40*/  F2FP.BF16.PACK_AB R134, R203, R251 ;  /* 0x000000fbcb86723e */ /* 0x000fe200000010ff */
[----:B------:R-:W-:Y:S01]  /*1ae50*/  FMUL.FTZ R7, R128, R135 ;  /* 0x0000008780077220 */ /* 0x000fe20000410000 */
[----:B------:R-:W-:Y:S01]  /*1ae60*/  F2FP.BF16.PACK_AB R135, R252, R250 ;  /* 0x000000fafc87723e */ /* 0x000fe200000010ff */
[----:B------:R-:W4:Y:S01]  /*1ae70*/  LDSM.16.MT88.4 R172, [R216+0x100] ;  /* 0x00010000d8ac783b */ /* 0x000f220000004200 */
[C---:B------:R-:W-:Y:S02]  /*1ae80*/  FMUL.FTZ R27, R0.reuse, R155 ;  /* 0x0000009b001b7220 */ /* 0x040fe40000410000 */
[----:B---3--:R-:W-:Y:S01]  /*1ae90*/  FMUL.FTZ R4, R129, R132 ;  /* 0x0000008481047220 */ /* 0x008fe20000410000 */
[----:B------:R-:W-:Y:S01]  /*1aea0*/  F2FP.BF16.PACK_AB R132, R249, R247 ;  /* 0x000000f7f984723e */ /* 0x000fe200000010ff */
[----:B------:R-:W-:Y:S01]  /*1aeb0*/  FMUL.FTZ R5, R129, R133 ;  /* 0x0000008581057220 */ /* 0x000fe20000410000 */
[----:B------:R-:W-:Y:S01]  /*1aec0*/  F2FP.BF16.PACK_AB R133, R245, R242 ;  /* 0x000000f2f585723e */ /* 0x000fe200000010ff */
[----:B------:R-:W-:Y:S01]  /*1aed0*/  MUFU.EX2 R199, R40 ;  /* 0x0000002800c77308 */ /* 0x000fe20000000800 */
[----:B------:R-:W3:Y:S01]  /*1aee0*/  LDSM.16.MT88.4 R140, [R214+0x100] ;  /* 0x00010000d68c783b */ /* 0x000ee20000004200 */
[C---:B------:R-:W-:Y:S01]  /*1aef0*/  FMUL.FTZ R24, R127.reuse, R152 ;  /* 0x000000987f187220 */ /* 0x040fe20000410000 */
[----:B------:R-:W-:Y:S01]  /*1af00*/  MOV R152, R203 ;  /* 0x000000cb00987202 */ /* 0x000fe20000000f00 */
[----:B------:R-:W-:Y:S01]  /*1af10*/  FMUL.FTZ R10, R0, R138 ;  /* 0x0000008a000a7220 */ /* 0x000fe20000410000 */
[----:B------:R-:W-:Y:S01]  /*1af20*/  F2FP.BF16.PACK_AB R138, R248, R246 ;  /* 0x000000f6f88a723e */ /* 0x000fe200000010ff */
[----:B------:R-:W-:Y:S01]  /*1af30*/  FMUL.FTZ R11, R0, R139 ;  /* 0x0000008b000b7220 */ /* 0x000fe20000410000 */
[----:B------:R-:W-:Y:S01]  /*1af40*/  F2FP.BF16.PACK_AB R139, R184, R183 ;  /* 0x000000b7b88b723e */ /* 0x000fe200000010ff */
[--C-:B------:R-:W-:Y:S01]  /*1af50*/  FFMA.FTZ R94, R94, c[0x0][0x2d0], -R2.reuse ;  /* 0x0000b4005e5e7a23 */ /* 0x100fe20000010802 */
[----:B------:R-:W3:Y:S01]  /*1af60*/  LDSM.16.MT88.4 R144, [R215+0x100] ;  /* 0x00010000d790783b */ /* 0x000ee20000004200 */
[----:B--2---:R-:W-:Y:S01]  /*1af70*/  FMUL.FTZ R28, R127, R156 ;  /* 0x0000009c7f1c7220 */ /* 0x004fe20000410000 */
[----:B------:R-:W-:Y:S01]  /*1af80*/  MUFU.EX2 R200, R41 ;  /* 0x0000002900c87308 */ /* 0x000fe20000000800 */
[----:B------:R-:W-:Y:S02]  /*1af90*/  FFMA.FTZ R2, R95, c[0x0][0x2d0], -R2 ;  /* 0x0000b4005f027a23 */ /* 0x000fe40000010802 */
[--C-:B------:R-:W-:Y:S02]  /*1afa0*/  FFMA.FTZ R72, R72, c[0x0][0x2d0], -R131.reuse ;  /* 0x0000b40048487a23 */ /* 0x100fe40000010883 */
[--C-:B------:R-:W-:Y:S01]  /*1afb0*/  FFMA.FTZ R73, R73, c[0x0][0x2d0], -R131.reuse ;  /* 0x0000b40049497a23 */ /* 0x100fe20000010883 */
[----:B------:R-:W2:Y:S01]  /*1afc0*/  LDL.LU R153, [R1+0x24] ;  /* 0x0000240001997983 */ /* 0x000ea20000300800 */
[--C-:B------:R-:W-:Y:S02]  /*1afd0*/  FFMA.FTZ R76, R76, c[0x0][0x2d0], -R131.reuse ;  /* 0x0000b4004c4c7a23 */ /* 0x100fe40000010883 */
[--C-:B------:R-:W-:Y:S01]  /*1afe0*/  FFMA.FTZ R77, R77, c[0x0][0x2d0], -R131.reuse ;  /* 0x0000b4004d4d7a23 */ /* 0x100fe20000010883 */
[----:B------:R-:W2:Y:S01]  /*1aff0*/  LDL.LU R154, [R1+0x1c] ;  /* 0x00001c00019a7983 */ /* 0x000ea20000300800 */
[----:B------:R-:W-:Y:S01]  /*1b000*/  MUFU.EX2 R197, R44 ;  /* 0x0000002c00c57308 */ /* 0x000fe20000000800 */
[--C-:B------:R-:W-:Y:S01]  /*1b010*/  FFMA.FTZ R88, R88, c[0x0][0x2d0], -R131.reuse ;  /* 0x0000b40058587a23 */ /* 0x100fe20000010883 */
[-C--:B-1----:R-:W-:Y:S01]  /*1b020*/  HMMA.16816.F32.BF16 R4, R132, R20.reuse, R4 ;  /* 0x000000148404723c */ /* 0x082fe20000041804 */
[----:B------:R-:W2:Y:S04]  /*1b030*/  LDL.LU R155, [R1+0x18] ;  /* 0x00001800019b7983 */ /* 0x000ea80000300800 */
[----:B------:R-:W2:Y:S01]  /*1b040*/  LDL.LU R156, [R1+0x14] ;  /* 0x00001400019c7983 */ /* 0x000ea20000300800 */
[----:B------:R-:W-:Y:S02]  /*1b050*/  FFMA.FTZ R89, R89, c[0x0][0x2d0], -R131 ;  /* 0x0000b40059597a23 */ /* 0x000fe40000010883 */
[----:B------:R-:W-:Y:S01]  /*1b060*/  MUFU.EX2 R198, R45 ;  /* 0x0000002d00c67308 */ /* 0x000fe20000000800 */
[C---:B------:R-:W-:Y:S01]  /*1b070*/  HMMA.16816.F32.BF16 R8, R136.reuse, R20, R8 ;  /* 0x000000148808723c */ /* 0x040fe20000041808 */
[----:B------:R-:W0:Y:S03]  /*1b080*/  LDGDEPBAR ;  /* 0x00000000000079af */ /* 0x000e260000000000 */
[----:B------:R-:W-:Y:S03]  /*1b090*/  MOV R131, R3 ;  /* 0x0000000300837202 */ /* 0x000fe60000000f00 */
[C---:B------:R-:W-:Y:S01]  /*1b0a0*/  FMUL.FTZ R20, R129.reuse, R148 ;  /* 0x0000009481147220 */ /* 0x040fe20000410000 */
[-C--:B------:R-:W-:Y:S01]  /*1b0b0*/  HMMA.16816.F32.BF16 R12, R136, R22.reuse, R12 ;  /* 0x00000016880c723c */ /* 0x080fe2000004180c */
[----:B------:R1:W1:Y:S03]  /*1b0c0*/  MUFU.EX2 R233, R29 ;  /* 0x0000001d00e97308 */ /* 0x0002660000000800 */
[----:B------:R-:W-:Y:S04]  /*1b0d0*/  FMUL.FTZ R21, R129, R149 ;  /* 0x0000009581157220 */ /* 0x000fe80000410000 */
[C---:B------:R-:W-:Y:S03]  /*1b0e0*/  HMMA.16816.F32.BF16 R16, R132.reuse, R22, R16 ;  /* 0x000000168410723c */ /* 0x040fe60000041810 */
[----:B------:R3:W-:Y:S04]  /*1b0f0*/  MUFU.EX2 R177, R30 ;  /* 0x0000001e00b17308 */ /* 0x0007e80000000800 */
[C---:B------:R-:W-:Y:S02]  /*1b100*/  FMUL.FTZ R22, R128.reuse, R150 ;  /* 0x0000009680167220 */ /* 0x040fe40000410000 */
[----:B------:R-:W-:Y:S02]  /*1b110*/  FMUL.FTZ R23, R128, R151 ;  /* 0x0000009780177220 */ /* 0x000fe40000410000 */
[----:B------:R-:W-:Y:S02]  /*1b120*/  LDSM.16.MT88.4 R148, [R214+0x900] ;  /* 0x00090000d694783b */ /* 0x000fe40000004200 */
[----:B------:R3:W-:Y:S03]  /*1b130*/  MUFU.EX2 R178, R31 ;  /* 0x0000001f00b27308 */ /* 0x0007e60000000800 */
[-C--:B----4-:R-:W-:Y:S03]  /*1b140*/  HMMA.16816.F32.BF16 R20, R132, R172.reuse, R20 ;  /* 0x000000ac8414723c */ /* 0x090fe60000041814 */
[----:B-1----:R-:W-:Y:S02]  /*1b150*/  FMUL.FTZ R29, R127, R157 ;  /* 0x0000009d7f1d7220 */ /* 0x002fe40000410000 */
[----:B------:R-:W4:Y:S02]  /*1b160*/  LDL R157, [R1] ;  /* 0x00000000019d7983 */ /* 0x000f240000100800 */
[----:B------:R1:W-:Y:S01]  /*1b170*/  MUFU.EX2 R234, R34 ;  /* 0x0000002200ea7308 */ /* 0x0003e20000000800 */
[C---:B------:R-:W-:Y:S04]  /*1b180*/  HMMA.16816.F32.BF16 R24, R136.reuse, R172, R24 ;  /* 0x000000ac8818723c */ /* 0x040fe80000041818 */
[C---:B---3--:R-:W-:Y:S05]  /*1b190*/  FMUL.FTZ R30, R0.reuse, R158 ;  /* 0x0000009e001e7220 */ /* 0x048fea0000410000 */
[----:B------:R3:W3:Y:S03]  /*1b1a0*/  MUFU.EX2 R235, R35 ;  /* 0x0000002300eb7308 */ /* 0x0006e60000000800 */
[----:B------:R-:W-:Y:S07]  /*1b1b0*/  FMUL.FTZ R31, R0, R159 ;  /* 0x0000009f001f7220 */ /* 0x000fee0000410000 */
[----:B------:R-:W-:Y:S01]  /*1b1c0*/  MUFU.EX2 R172, R46 ;  /* 0x0000002e00ac7308 */ /* 0x000fe20000000800 */
[-C--:B------:R-:W-:Y:S03]  /*1b1d0*/  HMMA.16816.F32.BF16 R28, R136, R174.reuse, R28 ;  /* 0x000000ae881c723c */ /* 0x080fe6000004181c */
[C---:B-1----:R-:W-:Y:S06]  /*1b1e0*/  FMUL.FTZ R34, R128.reuse, R162 ;  /* 0x000000a280227220 */ /* 0x042fec0000410000 */
[----:B------:R1:W-:Y:S03]  /*1b1f0*/  MUFU.EX2 R208, R36 ;  /* 0x0000002400d07308 */ /* 0x0003e60000000800 */
[C---:B---3--:R-:W-:Y:S02]  /*1b200*/  FMUL.FTZ R35, R128.reuse, R163 ;  /* 0x000000a380237220 */ /* 0x048fe40000410000 */
[----:B------:R-:W-:Y:S05]  /*1b210*/  LDSM.16.MT88.4 R160, [R216+0x2900] ;  /* 0x00290000d8a0783b */ /* 0x000fea0000004200 */
[----:B------:R3:W-:Y:S01]  /*1b220*/  MUFU.EX2 R173, R47 ;  /* 0x0000002f00ad7308 */ /* 0x0007e20000000800 */
[C---:B------:R-:W-:Y:S08]  /*1b230*/  HMMA.16816.F32.BF16 R32, R132.reuse, R174, R32 ;  /* 0x000000ae8420723c */ /* 0x040ff00000041820 */
[-C--:B------:R-:W-:Y:S01]  /*1b240*/  HMMA.16816.F32.BF16 R100, R132, R140.reuse, R100 ;  /* 0x0000008c8464723c */ /* 0x080fe20000041864 */
[----:B------:R3:W2:Y:S03]  /*1b250*/  MUFU.EX2 R207, R37 ;  /* 0x0000002500cf7308 */ /* 0x0006a60000000800 */
[C---:B-1----:R-:W-:Y:S04]  /*1b260*/  FMUL.FTZ R36, R129.reuse, R164 ;  /* 0x000000a481247220 */ /* 0x042fe80000410000 */
[C---:B------:R-:W-:Y:S03]  /*1b270*/  HMMA.16816.F32.BF16 R104, R136.reuse, R140, R104 ;  /* 0x0000008c8868723c */ /* 0x040fe60000041868 */
[----:B------:R1:W-:Y:S01]  /*1b280*/  MUFU.EX2 R204, R38 ;  /* 0x0000002600cc7308 */ /* 0x0003e20000000800 */
[----:B---3--:R-:W-:Y:S04]  /*1b290*/  LDSM.16.MT88.4 R44, [R213+0x1100] ;  /* 0x00110000d52c783b */ /* 0x008fe80000004200 */
[-C--:B------:R-:W-:Y:S05]  /*1b2a0*/  HMMA.16816.F32.BF16 R108, R136, R142.reuse, R108 ;  /* 0x0000008e886c723c */ /* 0x080fea000004186c */
[----:B------:R3:W2:Y:S03]  /*1b2b0*/  MUFU.EX2 R203, R39 ;  /* 0x0000002700cb7308 */ /* 0x0006a60000000800 */
[C---:B------:R-:W-:Y:S01]  /*1b2c0*/  HMMA.16816.F32.BF16 R112, R132.reuse, R142, R112 ;  /* 0x0000008e8470723c */ /* 0x040fe20000041870 */
[----:B------:R-:W3:Y:S03]  /*1b2d0*/  LDSM.16.MT88.4 R140, [R213+0x900] ;  /* 0x00090000d58c783b */ /* 0x000ee60000004200 */
[----:B------:R-:W-:Y:S03]  /*1b2e0*/  FMUL.FTZ R37, R129, R165 ;  /* 0x000000a581257220 */ /* 0x000fe60000410000 */
[----:B------:R3:W-:Y:S01]  /*1b2f0*/  MUFU.EX2 R206, R48 ;  /* 0x0000003000ce7308 */ /* 0x0007e20000000800 */
[C---:B-1----:R-:W-:Y:S09]  /*1b300*/  FMUL.FTZ R38, R128.reuse, R166 ;  /* 0x000000a680267220 */ /* 0x042ff20000410000 */
[----:B------:R1:W-:Y:S01]  /*1b310*/  MUFU.EX2 R205, R49 ;  /* 0x0000003100cd7308 */ /* 0x0003e20000000800 */
[----:B---3--:R-:W-:Y:S09]  /*1b320*/  FMUL.FTZ R39, R128, R167 ;  /* 0x000000a780277220 */ /* 0x008ff20000410000 */
[----:B------:R3:W-:Y:S01]  /*1b330*/  MUFU.EX2 R202, R50 ;  /* 0x0000003200ca7308 */ /* 0x0007e20000000800 */
[-C--:B------:R-:W-:Y:S03]  /*1b340*/  HMMA.16816.F32.BF16 R36, R132, R144.reuse, R36 ;  /* 0x000000908424723c */ /* 0x080fe60000041824 */
[C---:B------:R-:W-:Y:S05]  /*1b350*/  FMUL.FTZ R48, R127.reuse, R168 ;  /* 0x000000a87f307220 */ /* 0x040fea0000410000 */
[C---:B------:R-:W-:Y:S01]  /*1b360*/  HMMA.16816.F32.BF16 R116, R136.reuse, R144, R116 ;  /* 0x000000908874723c */ /* 0x040fe20000041874 */
[----:B------:R3:W-:Y:S03]  /*1b370*/  MUFU.EX2 R201, R51 ;  /* 0x0000003300c97308 */ /* 0x0007e60000000800 */
[----:B-1----:R-:W-:Y:S07]  /*1b380*/  FMUL.FTZ R49, R127, R169 ;  /* 0x000000a97f317220 */ /* 0x002fee0000410000 */
[----:B------:R-:W-:Y:S01]  /*1b390*/  MUFU.EX2 R174, R42 ;  /* 0x0000002a00ae7308 */ /* 0x000fe20000000800 */
[C---:B---3--:R-:W-:Y:S09]  /*1b3a0*/  FMUL.FTZ R50, R0.reuse, R170 ;  /* 0x000000aa00327220 */ /* 0x048ff20000410000 */
[----:B------:R1:W3:Y:S01]  /*1b3b0*/  MUFU.EX2 R175, R43 ;  /* 0x0000002b00af7308 */ /* 0x0002e20000000800 */
[----:B------:R-:W-:Y:S09]  /*1b3c0*/  FMUL.FTZ R51, R0, R171 ;  /* 0x000000ab00337220 */ /* 0x000ff20000410000 */
[----:B------:R-:W-:Y:S01]  /*1b3d0*/  MUFU.EX2 R193, R64 ;  /* 0x0000004000c17308 */ /* 0x000fe20000000800 */
[-C--:B------:R-:W-:Y:S07]  /*1b3e0*/  HMMA.16816.F32.BF16 R48, R136, R146.reuse, R48 ;  /* 0x000000928830723c */ /* 0x080fee0000041830 */
[----:B------:R-:W-:Y:S01]  /*1b3f0*/  F2FP.BF16.PACK_AB R136, R210, R209 ;  /* 0x000000d1d288723e */ /* 0x000fe200000010ff */
[----:B------:R-:W-:Y:S01]  /*1b400*/  HMMA.16816.F32.BF16 R120, R132, R146, R120 ;  /* 0x000000928478723c */ /* 0x000fe20000041878 */
[----:B------:R-:W3:Y:S01]  /*1b410*/  LDSM.16.MT88.4 R144, [R216+0x900] ;  /* 0x00090000d890783b */ /* 0x000ee20000004200 */
[----:B------:R-:W-:Y:S02]  /*1b420*/  MUFU.EX2 R194, R65 ;  /* 0x0000004100c27308 */ /* 0x000fe40000000800 */
[----:B------:R-:W-:Y:S02]  /*1b430*/  F2FP.BF16.PACK_AB R138, R233, R211 ;  /* 0x000000d3e98a723e */ /* 0x000fe400000010ff */
[----:B------:R-:W-:Y:S02]  /*1b440*/  F2FP.BF16.PACK_AB R137, R179, R180 ;  /* 0x000000b4b389723e */ /* 0x000fe400000010ff */
[----:B------:R-:W-:Y:S01]  /*1b450*/  F2FP.BF16.PACK_AB R132, R243, R244 ;  /* 0x000000f4f384723e */ /* 0x000fe200000010ff */
[----:B-1----:R-:W1:Y:S03]  /*1b460*/  LDSM.16.MT88.4 R40, [R215+0x900] ;  /* 0x00090000d728783b */ /* 0x002e660000004200 */
[----:B------:R-:W-:Y:S01]  /*1b470*/  F2FP.BF16.PACK_AB R134, R240, R241 ;  /* 0x000000f1f086723e */ /* 0x000fe200000010ff */
[----:B------:R-:W-:Y:S01]  /*1b480*/  MUFU.EX2 R190, R66 ;  /* 0x0000004200be7308 */ /* 0x000fe20000000800 */
[----:B------:R-:W-:Y:S02]  /*1b490*/  F2FP.BF16.PACK_AB R133, R236, R237 ;  /* 0x000000edec85723e */ /* 0x000fe400000010ff */
[----:B------:R-:W-:Y:S02]  /*1b4a0*/  F2FP.BF16.PACK_AB R135, R235, R234 ;  /* 0x000000eaeb87723e */ /* 0x000fe400000010ff */
[----:B------:R-:W-:Y:S05]  /*1b4b0*/  F2FP.BF16.PACK_AB R139, R178, R177 ;  /* 0x000000b1b28b723e */ /* 0x000fea00000010ff */
[-C--:B------:R-:W-:Y:S01]  /*1b4c0*/  HMMA.16816.F32.BF16 R4, R132, R140.reuse, R4 ;  /* 0x0000008c8404723c */ /* 0x080fe20000041804 */
[----:B------:R3:W-:Y:S07]  /*1b4d0*/  MUFU.EX2 R189, R67 ;  /* 0x0000004300bd7308 */ /* 0x0007ee0000000800 */
[C---:B------:R-:W-:Y:S03]  /*1b4e0*/  HMMA.16816.F32.BF16 R8, R136.reuse, R140, R8 ;  /* 0x0000008c8808723c */ /* 0x040fe60000041808 */
[----:B------:R-:W-:Y:S05]  /*1b4f0*/  MUFU.EX2 R188, R56 ;  /* 0x0000003800bc7308 */ /* 0x000fea0000000800 */
[-C--:B------:R-:W-:Y:S05]  /*1b500*/  HMMA.16816.F32.BF16 R12, R136, R142.reuse, R12 ;  /* 0x0000008e880c723c */ /* 0x080fea000004180c */
[----:B------:R-:W1:Y:S03]  /*1b510*/  MUFU.EX2 R186, R57 ;  /* 0x0000003900ba7308 */ /* 0x000e660000000800 */
[C---:B------:R-:W-:Y:S01]  /*1b520*/  HMMA.16816.F32.BF16 R16, R132.reuse, R142, R16 ;  /* 0x0000008e8410723c */ /* 0x040fe20000041810 */
[----:B---3--:R-:W3:Y:S06]  /*1b530*/  LDSM.16.MT88.4 R64, [R216+0x1100] ;  /* 0x00110000d840783b */ /* 0x008eec0000004200 */
[----:B------:R-:W-:Y:S01]  /*1b540*/  MUFU.EX2 R167, R58 ;  /* 0x0000003a00a77308 */ /* 0x000fe20000000800 */
[-C--:B------:R-:W-:Y:S08]  /*1b550*/  HMMA.16816.F32.BF16 R20, R132, R144.reuse, R20 ;  /* 0x000000908414723c */ /* 0x080ff00000041814 */
[C---:B------:R-:W-:Y:S01]  /*1b560*/  HMMA.16816.F32.BF16 R24, R136.reuse, R144, R24 ;  /* 0x000000908818723c */ /* 0x040fe20000041818 */
[----:B------:R1:W1:Y:S07]  /*1b570*/  MUFU.EX2 R165, R59 ;  /* 0x0000003b00a57308 */ /* 0x00026e0000000800 */
[-C--:B------:R-:W-:Y:S03]  /*1b580*/  HMMA.16816.F32.BF16 R28, R136, R146.reuse, R28 ;  /* 0x00000092881c723c */ /* 0x080fe6000004181c */
[----:B------:R-:W-:Y:S05]  /*1b590*/  MUFU.EX2 R187, R60 ;  /* 0x0000003c00bb7308 */ /* 0x000fea0000000800 */
[C---:B------:R-:W-:Y:S01]  /*1b5a0*/  HMMA.16816.F32.BF16 R32, R132.reuse, R146, R32 ;  /* 0x000000928420723c */ /* 0x040fe20000041820 */
[----:B------:R-:W-:Y:S04]  /*1b5b0*/  LDSM.16.MT88.4 R144, [R213+0x2900] ;  /* 0x00290000d590783b */ /* 0x000fe80000004200 */
[----:B------:R-:W-:Y:S03]  /*1b5c0*/  MUFU.EX2 R185, R61 ;  /* 0x0000003d00b97308 */ /* 0x000fe60000000800 */
[-C--:B------:R-:W-:Y:S01]  /*1b5d0*/  HMMA.16816.F32.BF16 R100, R132, R148.reuse, R100 ;  /* 0x000000948464723c */ /* 0x080fe20000041864 */
[----:B-1----:R-:W-:Y:S06]  /*1b5e0*/  LDSM.16.MT88.4 R56, [R213+0x1900] ;  /* 0x00190000d538783b */ /* 0x002fec0000004200 */
[----:B------:R-:W-:Y:S01]  /*1b5f0*/  MUFU.EX2 R166, R62 ;  /* 0x0000003e00a67308 */ /* 0x000fe20000000800 */
[C---:B------:R-:W-:Y:S04]  /*1b600*/  HMMA.16816.F32.BF16 R104, R136.reuse, R148, R104 ;  /* 0x000000948868723c */ /* 0x040fe80000041868 */
[----:B--2---:R-:W-:Y:S02]  /*1b610*/  FFMA.FTZ R0, R0, R153, R181 ;  /* 0x0000009900007223 */ /* 0x004fe400000100b5 */
[----:B------:R-:W-:Y:S02]  /*1b620*/  FFMA.FTZ R127, R127, R154, R238 ;  /* 0x0000009a7f7f7223 */ /* 0x000fe400000100ee */
[-C--:B------:R-:W-:Y:S01]  /*1b630*/  HMMA.16816.F32.BF16 R108, R136, R150.reuse, R108 ;  /* 0x00000096886c723c */ /* 0x080fe2000004186c */
[----:B------:R1:W-:Y:S03]  /*1b640*/  MUFU.EX2 R164, R63 ;  /* 0x0000003f00a47308 */ /* 0x0003e60000000800 */
[----:B------:R-:W-:Y:S02]  /*1b650*/  FADD.FTZ R0, R182, R0 ;  /* 0x00000000b6007221 */ /* 0x000fe40000010000 */
[----:B------:R-:W-:Y:S02]  /*1b660*/  FFMA.FTZ R128, R128, R155, R242 ;  /* 0x0000009b80807223 */ /* 0x000fe400000100f2 */
[C---:B------:R-:W-:Y:S03]  /*1b670*/  HMMA.16816.F32.BF16 R112, R132.reuse, R150, R112 ;  /* 0x000000968470723c */ /* 0x040fe60000041870 */
[----:B------:R2:W-:Y:S01]  /*1b680*/  MUFU.EX2 R195, R52 ;  /* 0x0000003400c37308 */ /* 0x0005e20000000800 */
[----:B------:R-:W-:Y:S02]  /*1b690*/  FADD.FTZ R0, R183, R0 ;  /* 0x00000000b7007221 */ /* 0x000fe40000010000 */
[----:B------:R-:W-:Y:S02]  /*1b6a0*/  FFMA.FTZ R129, R129, R156, R247 ;  /* 0x0000009c81817223 */ /* 0x000fe400000100f7 */
[-C--:B------:R-:W-:Y:S05]  /*1b6b0*/  HMMA.16816.F32.BF16 R36, R132, R40.reuse, R36 ;  /* 0x000000288424723c */ /* 0x080fea0000041824 */
[----:B------:R3:W3:Y:S03]  /*1b6c0*/  MUFU.EX2 R196, R53 ;  /* 0x0000003500c47308 */ /* 0x0006e60000000800 */
[C---:B------:R-:W-:Y:S01]  /*1b6d0*/  HMMA.16816.F32.BF16 R116, R136.reuse, R40, R116 ;  /* 0x000000288874723c */ /* 0x040fe20000041874 */
[----:B-1----:R-:W-:Y:S06]  /*1b6e0*/  LDSM.16.MT88.4 R60, [R214+0x1900] ;  /* 0x00190000d63c783b */ /* 0x002fec0000004200 */
[----:B------:R1:W-:Y:S01]  /*1b6f0*/  MUFU.EX2 R192, R54 ;  /* 0x0000003600c07308 */ /* 0x0003e20000000800 */
[-C--:B------:R-:W-:Y:S04]  /*1b700*/  HMMA.16816.F32.BF16 R48, R136, R42.reuse, R48 ;  /* 0x0000002a8830723c */ /* 0x080fe80000041830 */
[----:B--2---:R-:W-:Y:S02]  /*1b710*/  F2FP.BF16.PACK_AB R52, R200, R199 ;  /* 0x000000c7c834723e */ /* 0x004fe400000010ff */
[----:B------:R-:W-:Y:S02]  /*1b720*/  F2FP.BF16.PACK_AB R40, R207, R208 ;  /* 0x000000d0cf28723e */ /* 0x000fe400000010ff */
[----:B------:R-:W-:Y:S01]  /*1b730*/  HMMA.16816.F32.BF16 R120, R132, R42, R120 ;  /* 0x0000002a8478723c */ /* 0x000fe20000041878 */
[----:B------:R2:W2:Y:S01]  /*1b740*/  MUFU.EX2 R191, R55 ;  /* 0x0000003700bf7308 */ /* 0x0004a20000000800 */
[----:B------:R-:W2:Y:S02]  /*1b750*/  LDSM.16.MT88.4 R132, [R214+0x1100] ;  /* 0x00110000d684783b */ /* 0x000ea40000004200 */
[----:B------:R-:W-:Y:S02]  /*1b760*/  F2FP.BF16.PACK_AB R41, R203, R204 ;  /* 0x000000cccb29723e */ /* 0x000fe400000010ff */
[----:B---3--:R-:W-:Y:S02]  /*1b770*/  F2FP.BF16.PACK_AB R53, R175, R174 ;  /* 0x000000aeaf35723e */ /* 0x008fe400000010ff */
[----:B------:R-:W-:Y:S02]  /*1b780*/  F2FP.BF16.PACK_AB R42, R205, R206 ;  /* 0x000000cecd2a723e */ /* 0x000fe400000010ff */
[----:B----4-:R-:W-:Y:S01]  /*1b790*/  ISETP.GT.AND P0, PT, R232, R157, PT ;  /* 0x0000009de800720c */ /* 0x010fe20003f04270 */
[----:B------:R-:W-:Y:S01]  /*1b7a0*/  MUFU.EX2 R97, R97 ;  /* 0x0000006100617308 */ /* 0x000fe20000000800 */
[----:B------:R-:W-:Y:S02]  /*1b7b0*/  F2FP.BF16.PACK_AB R43, R201, R202 ;  /* 0x000000cac92b723e */ /* 0x000fe400000010ff */
[----:B------:R-:W-:Y:S02]  /*1b7c0*/  MOV R232, R230 ;  /* 0x000000e600e87202 */ /* 0x000fe40000000f00 */
[----:B-1----:R-:W-:Y:S03]  /*1b7d0*/  F2FP.BF16.PACK_AB R54, R198, R197 ;  /* 0x000000c5c636723e */ /* 0x002fe600000010ff */
[-C--:B------:R-:W-:Y:S02]  /*1b7e0*/  HMMA.16816.F32.BF16 R4, R40, R44.reuse, R4 ;  /* 0x0000002c2804723c */ /* 0x080fe40000041804 */
[----:B------:R-:W-:Y:S03]  /*1b7f0*/  MUFU.EX2 R99, R99 ;  /* 0x0000006300637308 */ /* 0x000fe60000000800 */
[----:B--2---:R-:W-:Y:S07]  /*1b800*/  F2FP.BF16.PACK_AB R55, R173, R172 ;  /* 0x000000acad37723e */ /* 0x004fee00000010ff */
        /* <DEDUP_REMOVED lines=10> */
[----:B------:R-:W-:Y:S01]  /*1b8b0*/  MUFU.EX2 R81, R81 ;  /* 0x0000005100517308 */ /* 0x000fe20000000800 */
[-C--:B------:R-:W-:Y:S08]  /*1b8c0*/  HMMA.16816.F32.BF16 R28, R52, R66.reuse, R28 ;  /* 0x00000042341c723c */ /* 0x080ff0000004181c */
[C---:B------:R-:W-:Y:S01]  /*1b8d0*/  HMMA.16816.F32.BF16 R32, R40.reuse, R66, R32 ;  /* 0x000000422820723c */ /* 0x040fe20000041820 */
[----:B------:R-:W-:Y:S01]  /*1b8e0*/  LDSM.16.MT88.4 R64, [R214+0x2100] ;  /* 0x00210000d640783b */ /* 0x000fe20000004200 */
        /* <DEDUP_REMOVED lines=15> */
[----:B------:R-:W-:Y:S03]  /*1b9e0*/  F2FP.BF16.PACK_AB R45, R165, R167 ;  /* 0x000000a7a52d723e */ /* 0x000fe600000010ff */
        /* <DEDUP_REMOVED lines=8> */
[----:B------:R-:W-:Y:S02]  /*1ba70*/  F2FP.BF16.PACK_AB R47, R164, R166 ;  /* 0x000000a6a42f723e */ /* 0x000fe400000010ff */
[----:B------:R-:W-:Y:S01]  /*1ba80*/  MUFU.EX2 R87, R87 ;  /* 0x0000005700577308 */ /* 0x000fe20000000800 */
[-C--:B------:R-:W-:Y:S08]  /*1ba90*/  HMMA.16816.F32.BF16 R4, R40, R56.reuse, R4 ;  /* 0x000000382804723c */ /* 0x080ff00000041804 */
[C---:B------:R-:W-:Y:S01]  /*1baa0*/  HMMA.16816.F32.BF16 R8, R44.reuse, R56, R8 ;  /* 0x000000382c08723c */ /* 0x040fe20000041808 */
[----:B------:R-:W-:Y:S07]  /*1bab0*/  MUFU.EX2 R98, R98 ;  /* 0x0000006200627308 */ /* 0x000fee0000000800 */
[-C--:B------:R-:W-:Y:S03]  /*1bac0*/  HMMA.16816.F32.BF16 R12, R44, R58.reuse, R12 ;  /* 0x0000003a2c0c723c */ /* 0x080fe6000004180c */
[----:B------:R-:W2:Y:S05]  /*1bad0*/  MUFU.EX2 R92, R92 ;  /* 0x0000005c005c7308 */ /* 0x000eaa0000000800 */
[C---:B------:R-:W-:Y:S01]  /*1bae0*/  HMMA.16816.F32.BF16 R16, R40.reuse, R58, R16 ;  /* 0x0000003a2810723c */ /* 0x040fe20000041810 */
[----:B------:R-:W3:Y:S04]  /*1baf0*/  LDSM.16.MT88.4 R56, [R215+0x1900] ;  /* 0x00190000d738783b */ /* 0x000ee80000004200 */
[----:B------:R-:W-:Y:S03]  /*1bb00*/  MUFU.EX2 R91, R91 ;  /* 0x0000005b005b7308 */ /* 0x000fe60000000800 */
[-C--:B-1----:R-:W-:Y:S07]  /*1bb10*/  HMMA.16816.F32.BF16 R20, R40, R52.reuse, R20 ;  /* 0x000000342814723c */ /* 0x082fee0000041814 */
[----:B------:R-:W-:Y:S01]  /*1bb20*/  MUFU.EX2 R94, R94 ;  /* 0x0000005e005e7308 */ /* 0x000fe20000000800 */
[C---:B------:R-:W-:Y:S04]  /*1bb30*/  HMMA.16816.F32.BF16 R24, R44.reuse, R52, R24 ;  /* 0x000000342c18723c */ /* 0x040fe80000041818 */
[----:B--2---:R-:W-:Y:S04]  /*1bb40*/  F2FP.BF16.PACK_AB R170, R93, R92 ;  /* 0x0000005c5daa723e */ /* 0x004fe800000010ff */
[-C--:B------:R-:W-:Y:S01]  /*1bb50*/  HMMA.16816.F32.BF16 R28, R44, R54.reuse, R28 ;  /* 0x000000362c1c723c */ /* 0x080fe2000004181c */
[----:B------:R-:W-:Y:S07]  /*1bb60*/  MUFU.EX2 R72, R72 ;  /* 0x0000004800487308 */ /* 0x000fee0000000800 */
[C---:B------:R-:W-:Y:S01]  /*1bb70*/  HMMA.16816.F32.BF16 R32, R40.reuse, R54, R32 ;  /* 0x000000362820723c */ /* 0x040fe20000041820 */
[----:B------:R-:W1:Y:S02]  /*1bb80*/  LDSM.16.MT88.4 R52, [R213+0x2100] ;  /* 0x00210000d534783b */ /* 0x000e640000004200 */
[----:B------:R-:W2:Y:S05]  /*1bb90*/  MUFU.EX2 R73, R73 ;  /* 0x0000004900497308 */ /* 0x000eaa0000000800 */
[-C--:B------:R-:W-:Y:S05]  /*1bba0*/  HMMA.16816.F32.BF16 R100, R40, R60.reuse, R100 ;  /* 0x0000003c2864723c */ /* 0x080fea0000041864 */
[----:B------:R-:W-:Y:S03]  /*1bbb0*/  MUFU.EX2 R76, R76 ;  /* 0x0000004c004c7308 */ /* 0x000fe60000000800 */
[C---:B------:R-:W-:Y:S07]  /*1bbc0*/  HMMA.16816.F32.BF16 R104, R44.reuse, R60, R104 ;  /* 0x0000003c2c68723c */ /* 0x040fee0000041868 */
[----:B------:R-:W4:Y:S01]  /*1bbd0*/  MUFU.EX2 R77, R77 ;  /* 0x0000004d004d7308 */ /* 0x000f220000000800 */
[-C--:B------:R-:W-:Y:S08]  /*1bbe0*/  HMMA.16816.F32.BF16 R108, R44, R62.reuse, R108 ;  /* 0x0000003e2c6c723c */ /* 0x080ff0000004186c */
[C---:B------:R-:W-:Y:S01]  /*1bbf0*/  HMMA.16816.F32.BF16 R112, R40.reuse, R62, R112 ;  /* 0x0000003e2870723c */ /* 0x040fe20000041870 */
[----:B------:R-:W1:Y:S01]  /*1bc00*/  LDSM.16.MT88.4 R60, [R216+0x2100] ;  /* 0x00210000d83c783b */ /* 0x000e620000004200 */
[----:B------:R-:W-:Y:S06]  /*1bc10*/  MUFU.EX2 R74, R74 ;  /* 0x0000004a004a7308 */ /* 0x000fec0000000800 */
[-C--:B---3--:R-:W-:Y:S04]  /*1bc20*/  HMMA.16816.F32.BF16 R36, R40, R56.reuse, R36 ;  /* 0x000000382824723c */ /* 0x088fe80000041824 */
[----:B------:R-:W3:Y:S04]  /*1bc30*/  MUFU.EX2 R75, R75 ;  /* 0x0000004b004b7308 */ /* 0x000ee80000000800 */
[C---:B------:R-:W-:Y:S06]  /*1bc40*/  HMMA.16816.F32.BF16 R116, R44.reuse, R56, R116 ;  /* 0x000000382c74723c */ /* 0x040fec0000041874 */
[----:B------:R-:W-:Y:S02]  /*1bc50*/  MUFU.EX2 R78, R78 ;  /* 0x0000004e004e7308 */ /* 0x000fe40000000800 */
[-C--:B------:R-:W-:Y:S07]  /*1bc60*/  HMMA.16816.F32.BF16 R48, R44, R58.reuse, R48 ;  /* 0x0000003a2c30723c */ /* 0x080fee0000041830 */
[----:B--2---:R-:W-:Y:S01]  /*1bc70*/  F2FP.BF16.PACK_AB R44, R73, R72 ;  /* 0x00000048492c723e */ /* 0x004fe200000010ff */
[----:B------:R-:W-:Y:S01]  /*1bc80*/  HMMA.16816.F32.BF16 R120, R40, R58, R120 ;  /* 0x0000003a2878723c */ /* 0x000fe20000041878 */
[----:B------:R-:W2:Y:S01]  /*1bc90*/  MUFU.EX2 R79, R79 ;  /* 0x0000004f004f7308 */ /* 0x000ea20000000800 */
[----:B------:R-:W2:Y:S02]  /*1bca0*/  LDSM.16.MT88.4 R56, [R215+0x2100] ;  /* 0x00210000d738783b */ /* 0x000ea40000004200 */
[----:B----4-:R-:W-:Y:S02]  /*1bcb0*/  F2FP.BF16.PACK_AB R46, R77, R76 ;  /* 0x0000004c4d2e723e */ /* 0x010fe400000010ff */
[----:B---3--:R-:W-:Y:S02]  /*1bcc0*/  F2FP.BF16.PACK_AB R45, R75, R74 ;  /* 0x0000004a4b2d723e */ /* 0x008fe400000010ff */
[----:B------:R-:W-:Y:S03]  /*1bcd0*/  F2FP.BF16.PACK_AB R40, R69, R68 ;  /* 0x000000444528723e */ /* 0x000fe600000010ff */
[----:B------:R-:W-:Y:S01]  /*1bce0*/  MUFU.EX2 R88, R88 ;  /* 0x0000005800587308 */ /* 0x000fe20000000800 */
[----:B------:R-:W-:Y:S02]  /*1bcf0*/  F2FP.BF16.PACK_AB R42, R81, R80 ;  /* 0x00000050512a723e */ /* 0x000fe400000010ff */
[----:B------:R-:W-:Y:S02]  /*1bd00*/  F2FP.BF16.PACK_AB R41, R71, R70 ;  /* 0x000000464729723e */ /* 0x000fe400000010ff */
[----:B------:R-:W-:Y:S05]  /*1bd10*/  F2FP.BF16.PACK_AB R43, R83, R82 ;  /* 0x00000052532b723e */ /* 0x000fea00000010ff */
[----:B------:R-:W3:Y:S02]  /*1bd20*/  MUFU.EX2 R89, R89 ;  /* 0x0000005900597308 */ /* 0x000ee40000000800 */
[-C--:B-1----:R-:W-:Y:S03]  /*1bd30*/  HMMA.16816.F32.BF16 R4, R40, R52.reuse, R4 ;  /* 0x000000342804723c */ /* 0x082fe60000041804 */
[----:B--2---:R-:W-:Y:S05]  /*1bd40*/  F2FP.BF16.PACK_AB R47, R79, R78 ;  /* 0x0000004e4f2f723e */ /* 0x004fea00000010ff */
[----:B------:R-:W1:Y:S02]  /*1bd50*/  MUFU.EX2 R90, R90 ;  /* 0x0000005a005a7308 */ /* 0x000e640000000800 */
[C---:B------:R-:W-:Y:S08]  /*1bd60*/  HMMA.16816.F32.BF16 R8, R44.reuse, R52, R8 ;  /* 0x000000342c08723c */ /* 0x040ff00000041808 */
[-C--:B------:R-:W-:Y:S01]  /*1bd70*/  HMMA.16816.F32.BF16 R12, R44, R54.reuse, R12 ;  /* 0x000000362c0c723c */ /* 0x080fe2000004180c */
[----:B------:R-:W2:Y:S03]  /*1bd80*/  MUFU.EX2 R52, R2 ;  /* 0x0000000200347308 */ /* 0x000ea60000000800 */
[----:B---3--:R-:W-:Y:S04]  /*1bd90*/  F2FP.BF16.PACK_AB R168, R89, R88 ;  /* 0x0000005859a8723e */ /* 0x008fe800000010ff */
[C---:B------:R-:W-:Y:S04]  /*1bda0*/  HMMA.16816.F32.BF16 R16, R40.reuse, R54, R16 ;  /* 0x000000362810723c */ /* 0x040fe80000041810 */
[----:B-1----:R-:W-:Y:S04]  /*1bdb0*/  F2FP.BF16.PACK_AB R169, R91, R90 ;  /* 0x0000005a5ba9723e */ /* 0x002fe800000010ff */
[-C--:B------:R-:W-:Y:S08]  /*1bdc0*/  HMMA.16816.F32.BF16 R20, R40, R60.reuse, R20 ;  /* 0x0000003c2814723c */ /* 0x080ff00000041814 */
[C---:B------:R-:W-:Y:S04]  /*1bdd0*/  HMMA.16816.F32.BF16 R24, R44.reuse, R60, R24 ;  /* 0x0000003c2c18723c */ /* 0x040fe80000041818 */
[----:B--2---:R-:W-:Y:S01]  /*1bde0*/  F2FP.BF16.PACK_AB R171, R52, R94 ;  /* 0x0000005e34ab723e */ /* 0x004fe200000010ff */
[----:B------:R-:W-:Y:S01]  /*1bdf0*/  FADD.FTZ R2, R239, R127 ;  /* 0x0000007fef027221 */ /* 0x000fe20000010000 */
[----:B------:R-:W-:Y:S02]  /*1be00*/  MOV R127, R125 ;  /* 0x0000007d007f7202 */ /* 0x000fe40000000f00 */
[-C--:B------:R-:W-:Y:S04]  /*1be10*/  HMMA.16816.F32.BF16 R28, R44, R62.reuse, R28 ;  /* 0x0000003e2c1c723c */ /* 0x080fe8000004181c */
[----:B------:R-:W-:Y:S04]  /*1be20*/  FADD.FTZ R2, R246, R2 ;  /* 0x00000002f6027221 */ /* 0x000fe80000010000 */
[C---:B------:R-:W-:Y:S08]  /*1be30*/  HMMA.16816.F32.BF16 R32, R40.reuse, R62, R32 ;  /* 0x0000003e2820723c */ /* 0x040ff00000041820 */
[-C--:B------:R-:W-:Y:S08]  /*1be40*/  HMMA.16816.F32.BF16 R100, R40, R64.reuse, R100 ;  /* 0x000000402864723c */ /* 0x080ff00000041864 */
[C---:B------:R-:W-:Y:S08]  /*1be50*/  HMMA.16816.F32.BF16 R104, R44.reuse, R64, R104 ;  /* 0x000000402c68723c */ /* 0x040ff00000041868 */
[-C--:B------:R-:W-:Y:S08]  /*1be60*/  HMMA.16816.F32.BF16 R108, R44, R66.reuse, R108 ;  /* 0x000000422c6c723c */ /* 0x080ff0000004186c */
[C---:B------:R-:W-:Y:S08]  /*1be70*/  HMMA.16816.F32.BF16 R112, R40.reuse, R66, R112 ;  /* 0x000000422870723c */ /* 0x040ff00000041870 */
[-C--:B------:R-:W-:Y:S08]  /*1be80*/  HMMA.16816.F32.BF16 R36, R40, R56.reuse, R36 ;  /* 0x000000382824723c */ /* 0x080ff00000041824 */
[C---:B------:R-:W-:Y:S08]  /*1be90*/  HMMA.16816.F32.BF16 R116, R44.reuse, R56, R116 ;  /* 0x000000382c74723c */ /* 0x040ff00000041874 */
[-C--:B------:R-:W-:Y:S07]  /*1bea0*/  HMMA.16816.F32.BF16 R48, R44, R58.reuse, R48 ;  /* 0x0000003a2c30723c */ /* 0x080fee0000041830 */
[----:B------:R-:W-:Y:S01]  /*1beb0*/  FADD.FTZ R44, R249, R129 ;  /* 0x00000081f92c7221 */ /* 0x000fe20000010000 */
[----:B------:R-:W-:Y:S04]  /*1bec0*/  HMMA.16816.F32.BF16 R120, R40, R58, R120 ;  /* 0x0000003a2878723c */ /* 0x000fe80000041878 */
[----:B------:R-:W-:Y:S02]  /*1bed0*/  FADD.FTZ R44, R251, R44 ;  /* 0x0000002cfb2c7221 */ /* 0x000fe40000010000 */
[----:B------:R-:W-:Y:S01]  /*1bee0*/  FADD.FTZ R45, R245, R128 ;  /* 0x00000080f52d7221 */ /* 0x000fe20000010000 */
[----:B------:R-:W-:Y:S02]  /*1bef0*/  F2FP.BF16.PACK_AB R40, R85, R84 ;  /* 0x000000545528723e */ /* 0x000fe400000010ff */
[----:B------:R-:W-:Y:S03]  /*1bf00*/  F2FP.BF16.PACK_AB R42, R97, R96 ;  /* 0x00000060612a723e */ /* 0x000fe600000010ff */
[----:B------:R-:W-:Y:S01]  /*1bf10*/  FADD.FTZ R45, R250, R45 ;  /* 0x0000002dfa2d7221 */ /* 0x000fe20000010000 */
[----:B------:R-:W-:Y:S02]  /*1bf20*/  F2FP.BF16.PACK_AB R41, R87, R86 ;  /* 0x000000565729723e */ /* 0x000fe400000010ff */
[----:B------:R-:W-:Y:S07]  /*1bf30*/  F2FP.BF16.PACK_AB R43, R99, R98 ;  /* 0x00000062632b723e */ /* 0x000fee00000010ff */
[-C--:B------:R-:W-:Y:S01]  /*1bf40*/  HMMA.16816.F32.BF16 R132, R40, R144.reuse, R4 ;  /* 0x000000902884723c */ /* 0x080fe20000041804 */
[----:B------:R-:W1:Y:S07]  /*1bf50*/  LDSM.16.MT88.4 R4, [R214+0x2900] ;  /* 0x00290000d604783b */ /* 0x000e6e0000004200 */
        /* <DEDUP_REMOVED lines=23> */
[----:B------:R-:W2:Y:S03]  /*1c0d0*/  LDSM.16.MT88.4 R8, [R215+0x2900] ;  /* 0x00290000d708783b */ /* 0x000ea60000004200 */
        /* <DEDUP_REMOVED lines=82> */
.L_x_459:
[----:B------:R-:W2:Y:S02]  /*1c600*/  LDL R2, [R1+0x4] ;  /* 0x0000040001027983 */ /* 0x000ea40000100800 */
[----:B--2---:R-:W-:-:S13]  /*1c610*/  ISETP.GE.AND P0, PT, R230, R2, PT ;  /* 0x00000002e600720c */ /* 0x004fda0003f06270 */
[----:B------:R-:W-:Y:S05]  /*1c620*/  @!P0 BRA `(.L_x_461) ;  /* 0x00005ca000008947 */ /* 0x000fea0003800000 */
[----:B------:R-:W2:Y:S01]  /*1c630*/  LDL.LU.64 R6, [R1+0x50] ;  /* 0x0000500001067983 */ /* 0x000ea20000300a00 */
[----:B------:R-:W-:Y:S02]  /*1c640*/  UMOV UR10, 0x60 ;  /* 0x00000060000a7882 */ /* 0x000fe40000000000 */
[----:B------:R-:W-:Y:S01]  /*1c650*/  ULDC.64 UR4, c[0x0][0x208] ;  /* 0x0000820000047ab9 */ /* 0x000fe20000000a00 */
[----:B-1----:R-:W3:Y:S04]  /*1c660*/  LDL.LU.64 R4, [R1+0x58] ;  /* 0x0000580001047983 */ /* 0x002ee80000300a00 */
[----:B------:R-:W4:Y:S01]  /*1c670*/  LDL R2, [R1+0x60] ;  /* 0x0000600001027983 */ /* 0x000f220000100800 */
[----:B------:R-:W-:Y:S01]  /*1c680*/  MOV R8, c[0x0][0x2c4] ;  /* 0x0000b10000087a02 */ /* 0x000fe20000000f00 */
[----:B------:R-:W-:Y:S01]  /*1c690*/  UIMAD.WIDE.U32 UR12, UR10, UR4, URZ ;  /* 0x000000040a0c72a5 */ /* 0x000fe2000f8e003f */
[----:B------:R-:W-:Y:S01]  /*1c6a0*/  MOV R130, R3 ;  /* 0x0000000300827202 */ /* 0x000fe20000000f00 */
[----:B------:R-:W-:Y:S01]  /*1c6b0*/  UIMAD UR10, UR10, UR5, URZ ;  /* 0x000000050a0a72a4 */ /* 0x000fe2000f8e023f */
[----:B------:R-:W-:Y:S01]  /*1c6c0*/  ISETP.NE.AND P1, PT, R8, 0x1, PT ;  /* 0x000000010800780c */ /* 0x000fe20003f25270 */
[----:B------:R-:W-:Y:S01]  /*1c6d0*/  UMOV UR6, 0x5 ;  /* 0x0000000500067882 */ /* 0x000fe20000000000 */
[----:B------:R-:W-:Y:S01]  /*1c6e0*/  MOV R128, R125 ;  /* 0x0000007d00807202 */ /* 0x000fe20000000f00 */
[----:B------:R-:W-:Y:S01]  /*1c6f0*/  ULDC.64 UR4, c[0x0][0x1e0] ;  /* 0x0000780000047ab9 */ /* 0x000fe20000000a00 */
[----:B------:R-:W-:Y:S01]  /*1c700*/  IMAD.MOV.U32 R127, RZ, RZ, R126 ;  /* 0x000000ffff7f7224 */ /* 0x000fe200078e007e */
[----:B------:R-:W-:Y:S01]  /*1c710*/  USHF.L.U64.HI UR5, UR4, UR6, UR5 ;  /* 0x0000000604057299 */ /* 0x000fe20008010205 */
[----:B------:R-:W-:Y:S01]  /*1c720*/  IMAD.MOV.U32 R129, RZ, RZ, R124 ;  /* 0x000000ffff817224 */ /* 0x000fe200078e007c */
[----:B------:R-:W-:-:S02]  /*1c730*/  USHF.L.U32 UR4, UR4, 0x5, URZ ;  /* 0x0000000504047899 */ /* 0x000fc4000800063f */
[----:B------:R-:W-:Y:S01]  /*1c740*/  UIADD3 UR10, UR13, UR10, URZ ;  /* 0x0000000a0d0a7290 */ /* 0x000fe2000fffe03f */
[----:B--2---:R-:W-:-:S03]  /*1c750*/  IMAD.MOV.U32 R3, RZ, RZ, R7 ;  /* 0x000000ffff037224 */ /* 0x004fc600078e0007 */
[----:B----4-:R-:W-:Y:S01]  /*1c760*/  @P1 IMAD.HI.U32 R0, R2, c[0x0][0x2c8], RZ ;  /* 0x0000b20002001a27 */ /* 0x010fe200078e00ff */
[----:B---3--:R-:W-:-:S05]  /*1c770*/  MOV R2, R4 ;  /* 0x0000000400027202 */ /* 0x008fca0000000f00 */
[----:B------:R1:W-:Y:S04]  /*1c780*/  STL.64 [R1+0x8], R2 ;  /* 0x0000080201007387 */ /* 0x0003e80000100a00 */
[----:B------:R1:W-:Y:S02]  /*1c790*/  @P1 STL [R1+0x10], R0 ;  /* 0x0000100001001387 */ /* 0x0003e40000100800 */
.L_x_478:
[----:B------:R-:W-:Y:S04]  /*1c7a0*/  DEPBAR.LE SB0, 0x0 ;  /* 0x000080000000791a */ /* 0x000fe80000000000 */
[----:B------:R-:W-:Y:S01]  /*1c7b0*/  BAR.SYNC.DEFER_BLOCKING 0x0 ;  /* 0x0000000000007b1d */ /* 0x000fe20000010000 */
[----:B------:R-:W-:Y:S01]  /*1c7c0*/  IMAD.MOV.U32 R131, RZ, RZ, 0x5 ;  /* 0x00000005ff837424 */ /* 0x000fe200078e00ff */
[----:B------:R-:W-:Y:S01]  /*1c7d0*/  SHF.R.S32.HI R124, RZ, 0x1f, R230 ;  /* 0x0000001fff7c7819 */ /* 0x000fe200000114e6 */
[----:B------:R-:W-:Y:S02]  /*1c7e0*/  IMAD.MOV.U32 R200, RZ, RZ, c[0x0][0x208] ;  /* 0x00008200ffc87624 */ /* 0x000fe400078e00ff */
[----:B------:R-:W-:Y:S02]  /*1c7f0*/  IMAD.MOV.U32 R126, RZ, RZ, c[0x0][0x208] ;  /* 0x00008200ff7e7624 */ /* 0x000fe400078e00ff */
[----:B------:R-:W-:Y:S02]  /*1c800*/  IMAD.SHL.U32 R200, R200, 0x20, RZ ;  /* 0x00000020c8c87824 */ /* 0x000fe400078e00ff */
[----:B-1----:R-:W-:Y:S01]  /*1c810*/  IMAD R0, R230, UR10, RZ ;  /* 0x0000000ae6007c24 */ /* 0x002fe2000f8e02ff */
[----:B------:R-:W-:Y:S01]  /*1c820*/  SHF.L.U64.HI R126, R126, R131, c[0x0][0x20c] ;  /* 0x000083007e7e7619 */ /* 0x000fe20000010283 */
[----:B------:R-:W-:Y:S02]  /*1c830*/  IMAD.MOV.U32 R243, RZ, RZ, c[0x0][0x32c] ;  /* 0x0000cb00fff37624 */ /* 0x000fe400078e00ff */
[----:B------:R-:W-:Y:S01]  /*1c840*/  IMAD R0, R124, UR12, R0 ;  /* 0x0000000c7c007c24 */ /* 0x000fe2000f8e0200 */
[----:B-----5:R-:W-:Y:S06]  /*1c850*/  LDSM.16.M88.4 R96, [R219+0x6100] ;  /* 0x00610000db60783b */ /* 0x020fec0000000200 */
[----:B------:R-:W1:Y:S06]  /*1c860*/  LDSM.16.M88.4 R16, [R212+0x3100] ;  /* 0x00310000d410783b */ /* 0x000e6c0000000200 */
[----:B--2---:R-:W2:Y:S06]  /*1c870*/  LDL.64 R2, [R1+0x8] ;  /* 0x0000080001027983 */ /* 0x004eac0000100a00 */
[----:B------:R-:W3:Y:S06]  /*1c880*/  LDSM.16.M88.4 R92, [R219+0x8100] ;  /* 0x00810000db5c783b */ /* 0x000eec0000000200 */
[----:B------:R-:W4:Y:S06]  /*1c890*/  LDSM.16.M88.4 R32, [R212+0x3900] ;  /* 0x00390000d420783b */ /* 0x000f2c0000000200 */
[----:B------:R-:W2:Y:S06]  /*1c8a0*/  LDL R240, [R1+0x4] ;  /* 0x0000040001f07983 */ /* 0x000eac0000100800 */
[----:B------:R-:W4:Y:S06]  /*1c8b0*/  LDSM.16.M88.4 R48, [R212+0x4100] ;  /* 0x00410000d430783b */ /* 0x000f2c0000000200 */
[----:B------:R-:W2:Y:S01]  /*1c8c0*/  LDL.64 R234, [R1+0x40] ;  /* 0x0000400001ea7983 */ /* 0x000ea20000100a00 */
[-C--:B-1----:R-:W-:Y:S05]  /*1c8d0*/  HMMA.16816.F32.BF16 R4, R96, R16.reuse, RZ ;  /* 0x000000106004723c */ /* 0x082fea00000418ff */
[----:B------:R-:W1:Y:S06]  /*1c8e0*/  LDSM.16.M88.4 R64, [R212+0x4900] ;  /* 0x00490000d440783b */ /* 0x000e6c0000000200 */
[----:B------:R-:W2:Y:S01]  /*1c8f0*/  LDL.64 R232, [R1+0x48] ;  /* 0x0000480001e87983 */ /* 0x000ea20000100a00 */
[C---:B---3--:R-:W-:Y:S05]  /*1c900*/  HMMA.16816.F32.BF16 R8, R92.reuse, R16, RZ ;  /* 0x000000105c08723c */ /* 0x048fea00000418ff */
[----:B------:R-:W3:Y:S03]  /*1c910*/  LDSM.16.M88.4 R80, [R212+0x5100] ;  /* 0x00510000d450783b */ /* 0x000ee60000000200 */
[-C--:B------:R-:W-:Y:S03]  /*1c920*/  HMMA.16816.F32.BF16 R12, R92, R18.reuse, RZ ;  /* 0x000000125c0c723c */ /* 0x080fe600000418ff */
[----:B------:R1:W2:Y:S06]  /*1c930*/  LDL R131, [R1+0x60] ;  /* 0x0000600001837983 */ /* 0x0002ac0000100800 */
[----:B------:R-:W1:Y:S01]  /*1c940*/  LDSM.16.M88.4 R172, [R212+0x5900] ;  /* 0x00590000d4ac783b */ /* 0x000e620000000200 */
[C---:B------:R-:W-:Y:S05]  /*1c950*/  HMMA.16816.F32.BF16 R16, R96.reuse, R18, RZ ;  /* 0x000000126010723c */ /* 0x040fea00000418ff */
[----:B------:R-:W2:Y:S03]  /*1c960*/  LDL R242, [R1+0x28] ;  /* 0x0000280001f27983 */ /* 0x000ea60000100800 */
[-C--:B----4-:R-:W-:Y:S03]  /*1c970*/  HMMA.16816.F32.BF16 R20, R96, R32.reuse, RZ ;  /* 0x000000206014723c */ /* 0x090fe600000418ff */
[----:B------:R-:W-:Y:S05]  /*1c980*/  LDSM.16.M88.4 R176, [R222+0x6100] ;  /* 0x00610000deb0783b */ /* 0x000fea0000000200 */
[C---:B------:R-:W-:Y:S01]  /*1c990*/  HMMA.16816.F32.BF16 R24, R92.reuse, R32, RZ ;  /* 0x000000205c18723c */ /* 0x040fe200000418ff */
[----:B------:R-:W4:Y:S06]  /*1c9a0*/  LDL R241, [R1+0x2c] ;  /* 0x00002c0001f17983 */ /* 0x000f2c0000100800 */
[----:B------:R-:W1:Y:S01]  /*1c9b0*/  LDSM.16.M88.4 R180, [R223] ;  /* 0x00000000dfb4783b */ /* 0x000e620000000200 */
[-C--:B------:R-:W-:Y:S05]  /*1c9c0*/  HMMA.16816.F32.BF16 R28, R92, R34.reuse, RZ ;  /* 0x000000225c1c723c */ /* 0x080fea00000418ff */
[----:B------:R-:W1:Y:S03]  /*1c9d0*/  LDSM.16.M88.4 R184, [R222+0x8100] ;  /* 0x00810000deb8783b */ /* 0x000e660000000200 */
[C---:B------:R-:W-:Y:S03]  /*1c9e0*/  HMMA.16816.F32.BF16 R32, R96.reuse, R34, RZ ;  /* 0x000000226020723c */ /* 0x040fe600000418ff */
[----:B------:R-:W3:Y:S05]  /*1c9f0*/  LDSM.16.M88.4 R188, [R228] ;  /* 0x00000000e4bc783b */ /* 0x000eea0000000200 */
[-C--:B------:R-:W-:Y:S01]  /*1ca00*/  HMMA.16816.F32.BF16 R36, R96, R48.reuse, RZ ;  /* 0x000000306024723c */ /* 0x080fe200000418ff */
[----:B------:R-:W3:Y:S07]  /*1ca10*/  LDSM.16.M88.4 R192, [R227] ;  /* 0x00000000e3c0783b */ /* 0x000eee0000000200 */
[C---:B------:R-:W-:Y:S08]  /*1ca20*/  HMMA.16816.F32.BF16 R40, R92.reuse, R48, RZ ;  /* 0x000000305c28723c */ /* 0x040ff000000418ff */
[-C--:B------:R-:W-:Y:S08]  /*1ca30*/  HMMA.16816.F32.BF16 R44, R92, R50.reuse, RZ ;  /* 0x000000325c2c723c */ /* 0x080ff000000418ff */
[C---:B------:R-:W-:Y:S08]  /*1ca40*/  HMMA.16816.F32.BF16 R48, R96.reuse, R50, RZ ;  /* 0x000000326030723c */ /* 0x040ff000000418ff */
[-C--:B-1----:R-:W-:Y:S08]  /*1ca50*/  HMMA.16816.F32.BF16 R52, R96, R64.reuse, RZ ;  /* 0x000000406034723c */ /* 0x082ff000000418ff */
[C---:B------:R-:W-:Y:S08]  /*1ca60*/  HMMA.16816.F32.BF16 R56, R92.reuse, R64, RZ ;  /* 0x000000405c38723c */ /* 0x040ff000000418ff */
[-C--:B------:R-:W-:Y:S08]  /*1ca70*/  HMMA.16816.F32.BF16 R60, R92, R66.reuse, RZ ;  /* 0x000000425c3c723c */ /* 0x080ff000000418ff */
[C---:B------:R-:W-:Y:S08]  /*1ca80*/  HMMA.16816.F32.BF16 R64, R96.reuse, R66, RZ ;  /* 0x000000426040723c */ /* 0x040ff000000418ff */
[-C--:B---3--:R-:W-:Y:S08]  /*1ca90*/  HMMA.16816.F32.BF16 R68, R96, R80.reuse, RZ ;  /* 0x000000506044723c */ /* 0x088ff000000418ff */
        /* <DEDUP_REMOVED lines=12> */
[----:B------:R-:W3:Y:S07]  /*1cb60*/  LDSM.16.M88.4 R180, [R225] ;  /* 0x00000000e1b4783b */ /* 0x000eee0000000200 */
[-C--:B------:R-:W-:Y:S08]  /*1cb70*/  HMMA.16816.F32.BF16 R20, R176, R188.reuse, R20 ;  /* 0x000000bcb014723c */ /* 0x080ff00000041814 */
[C---:B------:R-:W-:Y:S08]  /*1cb80*/  HMMA.16816.F32.BF16 R24, R184.reuse, R188, R24 ;  /* 0x000000bcb818723c */ /* 0x040ff00000041818 */
[-C--:B------:R-:W-:Y:S08]  /*1cb90*/  HMMA.16816.F32.BF16 R28, R184, R190.reuse, R28 ;  /* 0x000000beb81c723c */ /* 0x080ff0000004181c */
[C---:B------:R-:W-:Y:S01]  /*1cba0*/  HMMA.16816.F32.BF16 R32, R176.reuse, R190, R32 ;  /* 0x000000beb020723c */ /* 0x040fe20000041820 */
[----:B------:R-:W2:Y:S07]  /*1cbb0*/  LDSM.16.M88.4 R188, [R224] ;  /* 0x00000000e0bc783b */ /* 0x000eae0000000200 */
[-C--:B------:R-:W-:Y:S04]  /*1cbc0*/  HMMA.16816.F32.BF16 R36, R176, R192.reuse, R36 ;  /* 0x000000c0b024723c */ /* 0x080fe80000041824 */
[----:B--2---:R-:W-:Y:S04]  /*1cbd0*/  IMAD.WIDE.U32 R2, R230, UR12, R2 ;  /* 0x0000000ce6027c25 */ /* 0x004fe8000f8e0002 */
[C---:B------:R-:W-:Y:S04]  /*1cbe0*/  HMMA.16816.F32.BF16 R40, R184.reuse, R192, R40 ;  /* 0x000000c0b828723c */ /* 0x040fe80000041828 */
[----:B------:R-:W-:Y:S01]  /*1cbf0*/  IMAD.IADD R0, R3, 0x1, R0 ;  /* 0x0000000103007824 */ /* 0x000fe200078e0200 */
[C---:B------:R-:W-:Y:S03]  /*1cc00*/  LEA R196, P0, R2.reuse, c[0x0][0x1f8], 0x1 ;  /* 0x00007e0002c47a11 */ /* 0x040fe600078008ff */
[-C--:B------:R-:W-:Y:S04]  /*1cc10*/  HMMA.16816.F32.BF16 R44, R184, R194.reuse, R44 ;  /* 0x000000c2b82c723c */ /* 0x080fe8000004182c */
[----:B------:R-:W-:Y:S02]  /*1cc20*/  LEA.HI.X R197, R2, c[0x0][0x1fc], R0, 0x1, P0 ;  /* 0x00007f0002c57a11 */ /* 0x000fe400000f0c00 */
[-C--:B------:R-:W-:Y:S02]  /*1cc30*/  IADD3 R124, P0, R196, R200.reuse, RZ ;  /* 0x000000c8c47c7210 */ /* 0x080fe40007f1e0ff */
[C---:B------:R-:W-:Y:S01]  /*1cc40*/  HMMA.16816.F32.BF16 R48, R176.reuse, R194, R48 ;  /* 0x000000c2b030723c */ /* 0x040fe20000041830 */
[----:B------:R-:W-:Y:S01]  /*1cc50*/  @!PT LDS RZ, [RZ] ;  /* 0x00000000fffff984 */ /* 0x000fe20000000800 */
[----:B------:R-:W-:Y:S01]  /*1cc60*/  @!PT LDS RZ, [RZ] ;  /* 0x00000000fffff984 */ /* 0x000fe20000000800 */
[----:B------:R-:W-:Y:S01]  /*1cc70*/  @!PT LDS RZ, [RZ] ;  /* 0x00000000fffff984 */ /* 0x000fe20000000800 */
[----:B------:R2:W-:Y:S03]  /*1cc80*/  LDGSTS.E.BYPASS.LTC128B.128 [R231+0x100], [R196.64], !P5 ;  /* 0x00100000c4e77fae */ /* 0x0005e6000e901d48 */
[--C-:B------:R-:W-:Y:S01]  /*1cc90*/  IMAD.X R125, R197, 0x1, R126.reuse, P0 ;  /* 0x00000001c57d7824 */ /* 0x100fe200000e067e */
[-C--:B------:R-:W-:Y:S03]  /*1cca0*/  IADD3 R198, P1, R124, R200.reuse, RZ ;  /* 0x000000c87cc67210 */ /* 0x080fe60007f3e0ff */
[-C--:B-1----:R-:W-:Y:S01]  /*1ccb0*/  HMMA.16816.F32.BF16 R52, R176, R172.reuse, R52 ;  /* 0x000000acb034723c */ /* 0x082fe20000041834 */
[----:B------:R1:W-:Y:S03]  /*1ccc0*/  LDGSTS.E.BYPASS.LTC128B.128 [R231+0x900], [R124.64], !P5 ;  /* 0x009000007ce77fae */ /* 0x0003e6000e901d48 */
[--C-:B------:R-:W-:Y:S01]  /*1ccd0*/  IMAD.X R199, R125, 0x1, R126.reuse, P1 ;  /* 0x000000017dc77824 */ /* 0x100fe200008e067e */
[-C--:B------:R-:W-:Y:S03]  /*1cce0*/  IADD3 R2, P0, R198, R200.reuse, RZ ;  /* 0x000000c8c6027210 */ /* 0x080fe60007f1e0ff */
[C---:B------:R-:W-:Y:S01]  /*1ccf0*/  HMMA.16816.F32.BF16 R56, R184.reuse, R172, R56 ;  /* 0x000000acb838723c */ /* 0x040fe20000041838 */
[----:B------:R2:W-:Y:S03]  /*1cd00*/  LDGSTS.E.BYPASS.LTC128B.128 [R231+0x1100], [R198.64], !P5 ;  /* 0x01100000c6e77fae */ /* 0x0005e6000e901d48 */
[--C-:B------:R-:W-:Y:S04]  /*1cd10*/  IMAD.X R3, R199, 0x1, R126.reuse, P0 ;  /* 0x00000001c7037824 */ /* 0x100fe800000e067e */
[-C--:B------:R-:W-:Y:S01]  /*1cd20*/  HMMA.16816.F32.BF16 R60, R184, R174.reuse, R60 ;  /* 0x000000aeb83c723c */ /* 0x080fe2000004183c */
[----:B------:R4:W-:Y:S03]  /*1cd30*/  LDGSTS.E.BYPASS.LTC128B.128 [R231+0x1900], [R2.64], !P5 ;  /* 0x0190000002e77fae */ /* 0x0009e6000e901d48 */
[-C--:B--2---:R-:W-:Y:S04]  /*1cd40*/  IADD3 R196, P1, R2, R200.reuse, RZ ;  /* 0x000000c802c47210 */ /* 0x084fe80007f3e0ff */
[C---:B------:R-:W-:Y:S04]  /*1cd50*/  HMMA.16816.F32.BF16 R64, R176.reuse, R174, R64 ;  /* 0x000000aeb040723c */ /* 0x040fe80000041840 */
[--C-:B------:R-:W-:Y:S01]  /*1cd60*/  IMAD.X R197, R3, 0x1, R126.reuse, P1 ;  /* 0x0000000103c57824 */ /* 0x100fe200008e067e */
[----:B-1----:R-:W-:Y:S03]  /*1cd70*/  IADD3 R124, P0, R196, R200, RZ ;  /* 0x000000c8c47c7210 */ /* 0x002fe60007f1e0ff */
[-C--:B---3--:R-:W-:Y:S01]  /*1cd80*/  HMMA.16816.F32.BF16 R68, R176, R180.reuse, R68 ;  /* 0x000000b4b044723c */ /* 0x088fe20000041844 */
[----:B------:R1:W-:Y:S03]  /*1cd90*/  LDGSTS.E.BYPASS.LTC128B.128 [R231+0x2100], [R196.64], !P5 ;  /* 0x02100000c4e77fae */ /* 0x0003e6000e901d48 */
[----:B------:R-:W-:Y:S01]  /*1cda0*/  IMAD.X R125, R197, 0x1, R126, P0 ;  /* 0x00000001c57d7824 */ /* 0x000fe200000e067e */
[C---:B------:R-:W-:Y:S02]  /*1cdb0*/  ISETP.GT.AND P0, PT, R230.reuse, R240, PT ;  /* 0x000000f0e600720c */ /* 0x040fe40003f04270 */
[----:B------:R-:W2:Y:S01]  /*1cdc0*/  LDL R126, [R1+0x10] ;  /* 0x00001000017e7983 */ /* 0x000ea20000100800 */
[C---:B------:R-:W-:Y:S05]  /*1cdd0*/  HMMA.16816.F32.BF16 R72, R184.reuse, R180, R72 ;  /* 0x000000b4b848723c */ /* 0x040fea0000041848 */
[----:B------:R3:W-:Y:S03]  /*1cde0*/  LDGSTS.E.BYPASS.LTC128B.128 [R231+0x2900], [R124.64], !P5 ;  /* 0x029000007ce77fae */ /* 0x0007e6000e901d48 */
[-C--:B------:R-:W-:Y:S03]  /*1cdf0*/  HMMA.16816.F32.BF16 R76, R184, R182.reuse, R76 ;  /* 0x000000b6b84c723c */ /* 0x080fe6000004184c */
[----:B------:R-:W-:Y:S01]  /*1ce00*/  LDSM.16.M88.4 R200, [R218+0x3100] ;  /* 0x00310000dac8783b */ /* 0x000fe20000000200 */
[----:B------:R-:W-:Y:S04]  /*1ce10*/  @P0 IADD3 R0, R230, -0x1, RZ ;  /* 0xffffffffe6000810 */ /* 0x000fe80007ffe0ff */
[C---:B------:R-:W-:Y:S01]  /*1ce20*/  HMMA.16816.F32.BF16 R80, R176.reuse, R182, R80 ;  /* 0x000000b6b050723c */ /* 0x040fe20000041850 */
[----:B------:R-:W0:Y:S03]  /*1ce30*/  LDGDEPBAR ;  /* 0x00000000000079af */ /* 0x000e260000000000 */
[----:B----4-:R-:W-:Y:S03]  /*1ce40*/  @P0 SHF.R.S32.HI R2, RZ, 0x1f, R0 ;  /* 0x0000001fff020819 */ /* 0x010fe60000011400 */
[----:B-1----:R-:W1:Y:S01]  /*1ce50*/  LDSM.16.M88.4 R196, [R220+0x6100] ;  /* 0x00610000dcc4783b */ /* 0x002e620000000200 */
[-C--:B------:R-:W-:Y:S05]  /*1ce60*/  HMMA.16816.F32.BF16 R84, R176, R188.reuse, R84 ;  /* 0x000000bcb054723c */ /* 0x080fea0000041854 */
[----:B------:R-:W4:Y:S03]  /*1ce70*/  LDSM.16.M88.4 R204, [R220+0x8100] ;  /* 0x00810000dccc783b */ /* 0x000f260000000200 */
[C---:B------:R-:W-:Y:S03]  /*1ce80*/  HMMA.16816.F32.BF16 R88, R184.reuse, R188, R88 ;  /* 0x000000bcb858723c */ /* 0x040fe60000041858 */
[----:B------:R-:W4:Y:S01]  /*1ce90*/  LDSM.16.M88.4 R192, [R218+0x3900] ;  /* 0x00390000dac0783b */ /* 0x000f220000000200 */
[----:B---3--:R-:W-:Y:S02]  /*1cea0*/  @P0 IMAD R124, R2, c[0x0][0x1e0], RZ ;  /* 0x00007800027c0a24 */ /* 0x008fe400078e02ff */
[C---:B------:R-:W-:Y:S02]  /*1ceb0*/  @P0 IMAD.WIDE.U32 R2, R0.reuse, c[0x0][0x1e0], RZ ;  /* 0x0000780000020a25 */ /* 0x040fe400078e00ff */
[-C--:B------:R-:W-:Y:S01]  /*1cec0*/  HMMA.16816.F32.BF16 R92, R184, R190.reuse, R92 ;  /* 0x000000beb85c723c */ /* 0x080fe2000004185c */
[----:B------:R-:W3:Y:S03]  /*1ced0*/  LDSM.16.M88.4 R172, [R218+0x4100] ;  /* 0x00410000daac783b */ /* 0x000ee60000000200 */
[----:B------:R-:W-:Y:S02]  /*1cee0*/  @P0 IMAD R124, R0, c[0x0][0x1e4], R124 ;  /* 0x00007900007c0a24 */ /* 0x000fe400078e027c */
[----:B------:R-:W-:Y:S01]  /*1cef0*/  @P0 IMAD.MOV.U32 R125, RZ, RZ, R235 ;  /* 0x000000ffff7d0224 */ /* 0x000fe200078e00eb */
[----:B------:R-:W3:Y:S01]  /*1cf00*/  LDSM.16.M88.4 R180, [R218+0x4900] ;  /* 0x00490000dab4783b */ /* 0x000ee20000000200 */
[----:B------:R-:W-:Y:S04]  /*1cf10*/  HMMA.16816.F32.BF16 R96, R176, R190, R96 ;  /* 0x000000beb060723c */ /* 0x000fe80000041860 */
[----:B------:R-:W-:Y:S01]  /*1cf20*/  @P0 IMAD.IADD R0, R3, 0x1, R124 ;  /* 0x0000000103000824 */ /* 0x000fe200078e027c */
[----:B------:R-:W3:Y:S01]  /*1cf30*/  LDSM.16.M88.4 R176, [R218+0x5100] ;  /* 0x00510000dab0783b */ /* 0x000ee20000000200 */
[----:B------:R-:W-:Y:S02]  /*1cf40*/  @P0 IMAD.MOV.U32 R124, RZ, RZ, R232 ;  /* 0x000000ffff7c0224 */ /* 0x000fe400078e00e8 */
[----:B------:R-:W-:Y:S03]  /*1cf50*/  @P0 IMAD R0, R0, 0x60, RZ ;  /* 0x0000006000000824 */ /* 0x000fe600078e02ff */
[----:B------:R-:W3:Y:S01]  /*1cf60*/  LDSM.16.M88.4 R184, [R218+0x5900] ;  /* 0x00590000dab8783b */ /* 0x000ee20000000200 */
[----:B------:R-:W-:Y:S01]  /*1cf70*/  @P0 IMAD.WIDE.U32 R124, R2, 0x60, R124 ;  /* 0x00000060027c0825 */ /* 0x000fe200078e007c */
[-C--:B-1----:R-:W-:Y:S03]  /*1cf80*/  HMMA.16816.F32.BF16 R4, R196, R200.reuse, R4 ;  /* 0x000000c8c404723c */ /* 0x082fe60000041804 */
[----:B------:R-:W-:Y:S01]  /*1cf90*/  IMAD.MOV.U32 R232, RZ, RZ, c[0x0][0x2c4] ;  /* 0x0000b100ffe87624 */ /* 0x000fe200078e00ff */
[----:B------:R-:W-:Y:S01]  /*1cfa0*/  LDSM.16.M88.4 R188, [R221+0x6100] ;  /* 0x00610000ddbc783b */ /* 0x000fe20000000200 */
[----:B------:R-:W-:Y:S01]  /*1cfb0*/  @P0 LEA R2, P1, R124, c[0x0][0x1c8], 0x1 ;  /* 0x000072007c020a11 */ /* 0x000fe200078208ff */
[----:B------:R-:W-:Y:S02]  /*1cfc0*/  @P0 IMAD.IADD R0, R125, 0x1, R0 ;  /* 0x000000017d000824 */ /* 0x000fe400078e0200 */
[----:B------:R-:W-:Y:S01]  /*1cfd0*/  ISETP.NE.AND P3, PT, R232, 0x1, PT ;  /* 0x00000001e800780c */ /* 0x000fe20003f65270 */
[C---:B----4-:R-:W-:Y:S01]  /*1cfe0*/  HMMA.16816.F32.BF16 R8, R204.reuse, R200, R8 ;  /* 0x000000c8cc08723c */ /* 0x050fe20000041808 */
[----:B------:R-:W-:Y:S03]  /*1cff0*/  LDSM.16.M88.4 R208, [R217+0x1000] ;  /* 0x00100000d9d0783b */ /* 0x000fe60000000200 */
[----:B------:R-:W-:Y:S04]  /*1d000*/  @P0 LEA.HI.X R3, R124, c[0x0][0x1cc], R0, 0x1, P1 ;  /* 0x000073007c030a11 */ /* 0x000fe800008f0c00 */
[-C--:B------:R-:W-:Y:S08]  /*1d010*/  HMMA.16816.F32.BF16 R12, R204, R202.reuse, R12 ;  /* 0x000000cacc0c723c */ /* 0x080ff0000004180c */
[C---:B------:R-:W-:Y:S01]  /*1d020*/  HMMA.16816.F32.BF16 R16, R196.reuse, R202, R16 ;  /* 0x000000cac410723c */ /* 0x040fe20000041810 */
[----:B------:R-:W-:Y:S07]  /*1d030*/  LDSM.16.M88.4 R200, [R221+0x8100] ;  /* 0x00810000ddc8783b */ /* 0x000fee0000000200 */
[-C--:B------:R-:W-:Y:S08]  /*1d040*/  HMMA.16816.F32.BF16 R20, R196, R192.reuse, R20 ;  /* 0x000000c0c414723c */ /* 0x080ff00000041814 */
[C---:B------:R-:W-:Y:S08]  /*1d050*/  HMMA.16816.F32.BF16 R24, R204.reuse, R192, R24 ;  /* 0x000000c0cc18723c */ /* 0x040ff00000041818 */
[-C--:B------:R-:W-:Y:S08]  /*1d060*/  HMMA.16816.F32.BF16 R28, R204, R194.reuse, R28 ;  /* 0x000000c2cc1c723c */ /* 0x080ff0000004181c */
[C---:B------:R-:W-:Y:S01]  /*1d070*/  HMMA.16816.F32.BF16 R32, R196.reuse, R194, R32 ;  /* 0x000000c2c420723c */ /* 0x040fe20000041820 */
[----:B------:R-:W1:Y:S07]  /*1d080*/  LDSM.16.M88.4 R192, [R217] ;  /* 0x00000000d9c0783b */ /* 0x000e6e0000000200 */
        /* <DEDUP_REMOVED lines=18> */
[----:B------:R-:W-:Y:S08]  /*1d1b0*/  HMMA.16816.F32.BF16 R96, R196, R186, R96 ;  /* 0x000000bac460723c */ /* 0x000ff00000041860 */
[-C--:B-1----:R-:W-:Y:S08]  /*1d1c0*/  HMMA.16816.F32.BF16 R4, R188, R192.reuse, R4 ;  /* 0x000000c0bc04723c */ /* 0x082ff00000041804 */
[C---:B------:R-:W-:Y:S08]  /*1d1d0*/  HMMA.16816.F32.BF16 R8, R200.reuse, R192, R8 ;  /* 0x000000c0c808723c */ /* 0x040ff00000041808 */
[-C--:B------:R-:W-:Y:S08]  /*1d1e0*/  HMMA.16816.F32.BF16 R12, R200, R194.reuse, R12 ;  /* 0x000000c2c80c723c */ /* 0x080ff0000004180c */
[C---:B------:R-:W-:Y:S08]  /*1d1f0*/  HMMA.16816.F32.BF16 R16, R188.reuse, R194, R16 ;  /* 0x000000c2bc10723c */ /* 0x040ff00000041810 */
[-C--:B---3--:R-:W-:Y:S08]  /*1d200*/  HMMA.16816.F32.BF16 R20, R188, R172.reuse, R20 ;  /* 0x000000acbc14723c */ /* 0x088ff00000041814 */
[C---:B------:R-:W-:Y:S04]  /*1d210*/  HMMA.16816.F32.BF16 R24, R200.reuse, R172, R24 ;  /* 0x000000acc818723c */ /* 0x040fe80000041818 */
[----:B--2---:R-:W-:Y:S02]  /*1d220*/  @P3 SHF.R.U32.HI R131, RZ, c[0x0][0x2cc], R126 ;  /* 0x0000b300ff833a19 */ /* 0x004fe4000001167e */
[----:B------:R-:W-:Y:S02]  /*1d230*/  ISETP.GE.AND P3, PT, R243, 0x1, PT ;  /* 0x00000001f300780c */ /* 0x000fe40003f66270 */
[-C--:B------:R-:W-:Y:S01]  /*1d240*/  HMMA.16816.F32.BF16 R28, R200, R174.reuse, R28 ;  /* 0x000000aec81c723c */ /* 0x080fe2000004181c */
[----:B------:R-:W-:Y:S07]  /*1d250*/  SHFL.IDX PT, R126, R131, RZ, 0x1c1f ;  /* 0x001c1fff837e7589 */ /* 0x000fee00000e0000 */
[C---:B------:R-:W-:Y:S01]  /*1d260*/  HMMA.16816.F32.BF16 R32, R188.reuse, R174, R32 ;  /* 0x000000aebc20723c */ /* 0x040fe20000041820 */
[----:B------:R-:W1:Y:S01]  /*1d270*/  LDSM.16.M88.4 R172, [R217+0x2800] ;  /* 0x00280000d9ac783b */ /* 0x000e620000000200 */
[----:B------:R-:W-:Y:S05]  /*1d280*/  DEPBAR.LE SB0, 0x0 ;  /* 0x000080000000791a */ /* 0x000fea0000000000 */
[----:B------:R-:W-:Y:S01]  /*1d290*/  BAR.SYNC.DEFER_BLOCKING 0x0 ;  /* 0x0000000000007b1d */ /* 0x000fe20000010000 */
[-C--:B------:R-:W-:Y:S08]  /*1d2a0*/  HMMA.16816.F32.BF16 R36, R188, R208.reuse, R36 ;  /* 0x000000d0bc24723c */ /* 0x080ff00000041824 */
[C---:B------:R-:W-:Y:S08]  /*1d2b0*/  HMMA.16816.F32.BF16 R40, R200.reuse, R208, R40 ;  /* 0x000000d0c828723c */ /* 0x040ff00000041828 */
[-C--:B------:R-:W-:Y:S08]  /*1d2c0*/  HMMA.16816.F32.BF16 R44, R200, R210.reuse, R44 ;  /* 0x000000d2c82c723c */ /* 0x080ff0000004182c */
[C---:B------:R-:W-:Y:S08]  /*1d2d0*/  HMMA.16816.F32.BF16 R48, R188.reuse, R210, R48 ;  /* 0x000000d2bc30723c */ /* 0x040ff00000041830 */
[-C--:B----4-:R-:W-:Y:S08]  /*1d2e0*/  HMMA.16816.F32.BF16 R52, R188, R180.reuse, R52 ;  /* 0x000000b4bc34723c */ /* 0x090ff00000041834 */
[C---:B------:R-:W-:Y:S01]  /*1d2f0*/  HMMA.16816.F32.BF16 R56, R200.reuse, R180, R56 ;  /* 0x000000b4c838723c */ /* 0x040fe20000041838 */
[----:B------:R-:W2:Y:S06]  /*1d300*/  LDL R180, [R1+0x30] ;  /* 0x0000300001b47983 */ /* 0x000eac0000100800 */
[----:B------:R-:W-:Y:S01]  /*1d310*/  @!PT LDS RZ, [RZ] ;  /* 0x00000000fffff984 */ /* 0x000fe20000000800 */
[----:B------:R-:W-:Y:S01]  /*1d320*/  @!PT LDS RZ, [RZ] ;  /* 0x00000000fffff984 */ /* 0x000fe20000000800 */
[----:B------:R-:W-:Y:S01]  /*1d330*/  @!PT LDS RZ, [RZ] ;  /* 0x00000000fffff984 */ /* 0x000fe20000000800 */
[----:B------:R3:W-:Y:S01]  /*1d340*/  @P0 LDGSTS.E.BYPASS.LTC128B.128 [R231+0x3100], [R2.64], !P5 ;  /* 0x0310000002e70fae */ /* 0x0007e2000e901d48 */
[-C--:B------:R-:W-:Y:S08]  /*1d350*/  HMMA.16816.F32.BF16 R60, R200, R182.reuse, R60 ;  /* 0x000000b6c83c723c */ /* 0x080ff0000004183c */
[C---:B------:R-:W-:Y:S08]  /*1d360*/  HMMA.16816.F32.BF16 R64, R188.reuse, R182, R64 ;  /* 0x000000b6bc40723c */ /* 0x040ff00000041840 */
[-C--:B------:R-:W-:Y:S08]  /*1d370*/  HMMA.16816.F32.BF16 R68, R188, R176.reuse, R68 ;  /* 0x000000b0bc44723c */ /* 0x080ff00000041844 */
[C---:B------:R-:W-:Y:S08]  /*1d380*/  HMMA.16816.F32.BF16 R72, R200.reuse, R176, R72 ;  /* 0x000000b0c848723c */ /* 0x040ff00000041848 */
[-C--:B------:R-:W-:Y:S08]  /*1d390*/  HMMA.16816.F32.BF16 R76, R200, R178.reuse, R76 ;  /* 0x000000b2c84c723c */ /* 0x080ff0000004184c */
[C---:B------:R-:W-:Y:S07]  /*1d3a0*/  HMMA.16816.F32.BF16 R80, R188.reuse, R178, R80 ;  /* 0x000000b2bc50723c */ /* 0x040fee0000041850 */
[----:B------:R-:W-:Y:S01]  /*1d3b0*/  @P0 IADD3 R178, P1, R2, UR4, RZ ;  /* 0x0000000402b20c10 */ /* 0x000fe2000ff3e0ff */
[-C--:B-1----:R-:W-:Y:S04]  /*1d3c0*/  HMMA.16816.F32.BF16 R84, R188, R172.reuse, R84 ;  /* 0x000000acbc54723c */ /* 0x082fe80000041854 */
[----:B------:R-:W-:Y:S02]  /*1d3d0*/  @P0 IADD3.X R179, R3, UR5, RZ, P1, !PT ;  /* 0x0000000503b30c10 */ /* 0x000fe40008ffe4ff */
[----:B------:R-:W-:Y:S02]  /*1d3e0*/  @P0 IADD3 R176, P2, R178, UR4, RZ ;  /* 0x00000004b2b00c10 */ /* 0x000fe4000ff5e0ff */
[C---:B------:R-:W-:Y:S01]  /*1d3f0*/  HMMA.16816.F32.BF16 R88, R200.reuse, R172, R88 ;  /* 0x000000acc858723c */ /* 0x040fe20000041858 */
[----:B------:R1:W-:Y:S03]  /*1d400*/  @P0 LDGSTS.E.BYPASS.LTC128B.128 [R231+0x3900], [R178.64], !P5 ;  /* 0x03900000b2e70fae */ /* 0x0003e6000e901d48 */
[----:B------:R-:W-:Y:S02]  /*1d410*/  @P0 IADD3.X R177, R179, UR5, RZ, P2, !PT ;  /* 0x00000005b3b10c10 */ /* 0x000fe400097fe4ff */
[----:B------:R-:W-:Y:S02]  /*1d420*/  @P0 IADD3 R124, P1, R176, UR4, RZ ;  /* 0x00000004b07c0c10 */ /* 0x000fe4000ff3e0ff */
[-C--:B------:R-:W-:Y:S01]  /*1d430*/  HMMA.16816.F32.BF16 R92, R200, R174.reuse, R92 ;  /* 0x000000aec85c723c */ /* 0x080fe2000004185c */
[----:B------:R1:W-:Y:S03]  /*1d440*/  @P0 LDGSTS.E.BYPASS.LTC128B.128 [R231+0x4100], [R176.64], !P5 ;  /* 0x04100000b0e70fae */ /* 0x0003e6000e901d48 */
[----:B------:R-:W-:Y:S02]  /*1d450*/  @P0 IADD3.X R125, R177, UR5, RZ, P1, !PT ;  /* 0x00000005b17d0c10 */ /* 0x000fe40008ffe4ff */
[----:B---3--:R-:W-:Y:S02]  /*1d460*/  @P0 IADD3 R2, P2, R124, UR4, RZ ;  /* 0x000000047c020c10 */ /* 0x008fe4000ff5e0ff */
[----:B------:R-:W-:Y:S01]  /*1d470*/  HMMA.16816.F32.BF16 R96, R188, R174, R96 ;  /* 0x000000aebc60723c */ /* 0x000fe20000041860 */
[----:B------:R3:W-:Y:S03]  /*1d480*/  @P0 LDGSTS.E.BYPASS.LTC128B.128 [R231+0x4900], [R124.64], !P5 ;  /* 0x049000007ce70fae */ /* 0x0007e6000e901d48 */
[----:B------:R-:W-:Y:S02]  /*1d490*/  @P0 IADD3.X R3, R125, UR5, RZ, P2, !PT ;  /* 0x000000057d030c10 */ /* 0x000fe400097fe4ff */
[----:B------:R-:W-:Y:S03]  /*1d4a0*/  @P0 IADD3 R172, P1, R2, UR4, RZ ;  /* 0x0000000402ac0c10 */ /* 0x000fe6000ff3e0ff */
[----:B------:R4:W-:Y:S03]  /*1d4b0*/  @P0 LDGSTS.E.BYPASS.LTC128B.128 [R231+0x5100], [R2.64], !P5 ;  /* 0x0510000002e70fae */ /* 0x0009e6000e901d48 */
[----:B------:R-:W-:Y:S05]  /*1d4c0*/  @P0 IADD3.X R173, R3, UR5, RZ, P1, !PT ;  /* 0x0000000503ad0c10 */ /* 0x000fea0008ffe4ff */
[----:B------:R2:W-:Y:S06]  /*1d4d0*/  @P0 LDGSTS.E.BYPASS.LTC128B.128 [R231+0x5900], [R172.64], !P5 ;  /* 0x05900000ace70fae */ /* 0x0005ec000e901d48 */
[----:B------:R-:W0:Y:S01]  /*1d4e0*/  LDGDEPBAR ;  /* 0x00000000000079af */ /* 0x000e220000000000 */
[----:B----4-:R-:W-:Y:S05]  /*1d4f0*/  IMAD R2, R230, -0x60, RZ ;  /* 0xffffffa0e6027824 */ /* 0x010fea00078e02ff */
[----:B--2---:R-:W-:Y:S01]  /*1d500*/  IADD3 R173, -R180, 0x1, R2 ;  /* 0x00000001b4ad7810 */ /* 0x004fe20007ffe102 */
[----:B------:R-:W-:Y:S03]  /*1d510*/  IMAD.IADD R174, R2, 0x1, -R180 ;  /* 0x0000000102ae7824 */ /* 0x000fe600078e0ab4 */
[----:B------:R-:W-:Y:S04]  /*1d520*/  IADD3 R173, -R241, R173, R242 ;  /* 0x000000adf1ad7210 */ /* 0x000fe80007ffe1f2 */
[C---:B------:R-:W-:Y:S02]  /*1d530*/  IADD3 R172, R173.reuse, c[0x0][0x328], RZ ;  /* 0x0000ca00adac7a10 */ /* 0x040fe40007ffe0ff */
[----:B------:R-:W-:Y:S03]  /*1d540*/  IADD3 R173, R173, UR7, RZ ;  /* 0x00000007adad7c10 */ /* 0x000fe6000fffe0ff */
[--C-:B---3--:R-:W-:Y:S02]  /*1d550*/  IMAD.IADD R124, R172, 0x1, R126.reuse ;  /* 0x00000001ac7c7824 */ /* 0x108fe400078e027e */
[----:B------:R-:W-:Y:S01]  /*1d560*/  IMAD.IADD R0, R173, 0x1, R126 ;  /* 0x00000001ad007824 */ /* 0x000fe200078e027e */
[----:B------:R-:W-:-:S05]  /*1d570*/  @!P3 BRA `(.L_x_462) ;  /* 0x000001700000b947 */ /* 0x000fca0003800000 */
[----:B-1----:R-:W-:Y:S01]  /*1d580*/  IADD3 R3, -R241, R242, R126 ;  /* 0x000000f2f1037210 */ /* 0x002fe20007ffe17e */
        /* <DEDUP_REMOVED lines=12> */
.L_x_464:
[----:B------:R-:W-:Y:S04]  /*1d650*/  MOV R125, c[0x0][0x32c] ;  /* 0x0000cb00007d7a02 */ /* 0x000fe80000000f00 */
[----:B------:R-:W-:Y:S11]  /*1d660*/  ISETP.NE.AND P0, PT, R125, 0x1, PT ;  /* 0x000000017d00780c */ /* 0x000ff60003f05270 */
[----:B------:R-:W-:Y:S02]  /*1d670*/  @!UPT UIADD3 URZ, URZ, URZ, URZ ;  /* 0x0000003f3f3ff290 */ /* 0x000fe4000fffe03f */
[----:B------:R-:W-:Y:S05]  /*1d680*/  @P0 IMAD.HI.U32 R125, R3, c[0x0][0x330], RZ ;  /* 0x0000cc00037d0a27 */ /* 0x000fea00078e00ff */
[----:B------:R-:W-:Y:S02]  /*1d690*/  @P0 SHF.R.U32.HI R3, RZ, c[0x0][0x334], R125 ;  /* 0x0000cd00ff030a19 */ /* 0x000fe4000001167d */
.L_x_465:
[----:B------:R-:W-:Y:S05]  /*1d6a0*/  BSYNC B0 ;  /* 0x0000000000007941 */ /* 0x000fea0003800000 */
.L_x_463:
[----:B------:R-:W-:Y:S05]  /*1d6b0*/  IMAD R3, R3, c[0x0][0x32c], R174 ;  /* 0x0000cb0003037a24 */ /* 0x000fea00078e02ae */
[----:B------:R-:W-:Y:S02]  /*1d6c0*/  IADD3 R125, R3, c[0x0][0x32c], RZ ;  /* 0x0000cb00037d7a10 */ /* 0x000fe40007ffe0ff */
[----:B------:R-:W-:Y:S02]  /*1d6d0*/  IMNMX R0, R0, R3, !PT ;  /* 0x0000000300007217 */ /* 0x000fe40007800200 */
[----:B------:R-:W-:Y:S02]  /*1d6e0*/  IMNMX R124, R124, R125, PT ;  /* 0x0000007d7c7c7217 */ /* 0x000fe40003800200 */
.L_x_462:
[----:B-1----:R-:W1:Y:S02]  /*1d6f0*/  SHFL.IDX PT, R126, R131, 0x1, 0x1c1f ;  /* 0x003c1f00837e7f89 */ /* 0x002e6400000e0000 */
        /* <DEDUP_REMOVED lines=16> */
.L_x_468:
[----:B------:R-:W-:Y:S04]  /*1d800*/  MOV R175, c[0x0][0x32c] ;  /* 0x0000cb0000af7a02 */ /* 0x000fe80000000f00 */
[----:B------:R-:W-:Y:S11]  /*1d810*/  ISETP.NE.AND P0, PT, R175, 0x1, PT ;  /* 0x00000001af00780c */ /* 0x000ff60003f05270 */
[----:B------:R-:W-:Y:S02]  /*1d820*/  @!UPT UIADD3 URZ, URZ, URZ, URZ ;  /* 0x0000003f3f3ff290 */ /* 0x000fe4000fffe03f */
[----:B------:R-:W-:Y:S05]  /*1d830*/  @P0 IMAD.HI.U32 R175, R126, c[0x0][0x330], RZ ;  /* 0x0000cc007eaf0a27 */ /* 0x000fea00078e00ff */
[----:B------:R-:W-:Y:S02]  /*1d840*/  @P0 SHF.R.U32.HI R126, RZ, c[0x0][0x334], R175 ;  /* 0x0000cd00ff7e0a19 */ /* 0x000fe400000116af */
.L_x_469:
[----:B------:R-:W-:Y:S05]  /*1d850*/  BSYNC B0 ;  /* 0x0000000000007941 */ /* 0x000fea0003800000 */
.L_x_467:
[----:B------:R-:W-:Y:S05]  /*1d860*/  IMAD R126, R126, c[0x0][0x32c], R174 ;  /* 0x0000cb007e7e7a24 */ /* 0x000fea00078e02ae */
[----:B------:R-:W-:Y:S02]  /*1d870*/  IADD3 R175, R126, c[0x0][0x32c], RZ ;  /* 0x0000cb007eaf7a10 */ /* 0x000fe40007ffe0ff */
[----:B------:R-:W-:Y:S02]  /*1d880*/  IMNMX R3, R3, R126, !PT ;  /* 0x0000007e03037217 */ /* 0x000fe40007800200 */
[----:B------:R-:W-:Y:S02]  /*1d890*/  IMNMX R125, R125, R175, PT ;  /* 0x000000af7d7d7217 */ /* 0x000fe40003800200 */
.L_x_466:
[C---:B------:R-:W-:Y:S02]  /*1d8a0*/  ISETP.GE.AND P1, PT, R2.reuse, 0x2, PT ;  /* 0x000000020200780c */ /* 0x040fe40003f26270 */
[C---:B------:R-:W-:Y:S02]  /*1d8b0*/  ISETP.GE.AND P0, PT, R2.reuse, 0x9, PT ;  /* 0x000000090200780c */ /* 0x040fe40003f06270 */
[----:B------:R-:W-:Y:S02]  /*1d8c0*/  LOP3.LUT R229, R229, 0xffffdfff, RZ, 0xc0, !PT ;  /* 0xffffdfffe5e57812 */ /* 0x000fe400078ec0ff */
[C---:B------:R-:W-:Y:S02]  /*1d8d0*/  ISETP.GE.AND P2, PT, R2.reuse, 0xa, PT ;  /* 0x0000000a0200780c */ /* 0x040fe40003f46270 */
[C---:B------:R-:W-:Y:S02]  /*1d8e0*/  ISETP.GE.AND P6, PT, R2.reuse, 0x42, PT ;  /* 0x000000420200780c */ /* 0x040fe40003fc6270 */
[C---:B------:R-:W-:Y:S02]  /*1d8f0*/  ISETP.GE.AND P4, PT, R2.reuse, 0x49, PT ;  /* 0x000000490200780c */ /* 0x040fe40003f86270 */
[----:B------:R-:W-:Y:S02]  /*1d900*/  ISETP.GE.AND P3, PT, R2, 0x4a, PT ;  /* 0x0000004a0200780c */ /* 0x000fe40003f66270 */
[----:B------:R-:W-:Y:S02]  /*1d910*/  @P1 LOP3.LUT R229, R229, 0x2000, RZ, 0xfc, !PT ;  /* 0x00002000e5e51812 */ /* 0x000fe400078efcff */
[----:B------:R-:W-:Y:S02]  /*1d920*/  ISETP.GT.AND P1, PT, R0, 0x1, !P1 ;  /* 0x000000010000780c */ /* 0x000fe40004f24270 */
[----:B------:R-:W-:Y:S02]  /*1d930*/  LOP3.LUT R229, R229, 0xfffdffff, RZ, 0xc0, !PT ;  /* 0xfffdffffe5e57812 */ /* 0x000fe400078ec0ff */
[----:B------:R-:W-:Y:S02]  /*1d940*/  ISETP.LT.OR P1, PT, R124, 0x2, P1 ;  /* 0x000000027c00780c */ /* 0x000fe40000f21670 */
[----:B------:R-:W-:Y:S02]  /*1d950*/  @P0 LOP3.LUT R229, R229, 0x20000, RZ, 0xfc, !PT ;  /* 0x00020000e5e50812 */ /* 0x000fe400078efcff */
[----:B------:R-:W-:Y:S02]  /*1d960*/  ISETP.GT.AND P0, PT, R0, 0x8, !P0 ;  /* 0x000000080000780c */ /* 0x000fe40004704270 */
[----:B------:R-:W-:Y:S02]  /*1d970*/  FSEL R175, R5, -INF , !P1 ;  /* 0xff80000005af7808 */ /* 0x000fe40004800000 */
[----:B------:R-:W-:Y:S02]  /*1d980*/  ISETP.GE.AND P1, PT, R2, 0x11, PT ;  /* 0x000000110200780c */ /* 0x000fe40003f26270 */
[----:B------:R-:W-:Y:S02]  /*1d990*/  ISETP.LT.OR P0, PT, R124, 0x9, P0 ;  /* 0x000000097c00780c */ /* 0x000fe40000701670 */
[----:B------:R-:W-:Y:S02]  /*1d9a0*/  LOP3.LUT R229, R229, 0xffff7fff, RZ, 0xc0, !PT ;  /* 0xffff7fffe5e57812 */ /* 0x000fe400078ec0ff */
[----:B------:R-:W-:Y:S02]  /*1d9b0*/  FSEL R176, R16, -INF , !P0 ;  /* 0xff80000010b07808 */ /* 0x000fe40004000000 */
[----:B------:R-:W-:Y:S02]  /*1d9c0*/  @P2 LOP3.LUT R229, R229, 0x8000, RZ, 0xfc, !PT ;  /* 0x00008000e5e52812 */ /* 0x000fe400078efcff */
        /* <DEDUP_REMOVED lines=14> */
[----:B------:R-:W-:Y:S02]  /*1dab0*/  ISETP.GE.AND P1, PT, R2, 0x19, PT ;  /* 0x000000190200780c */ /* 0x000fe40003f26270 */
[----:B------:R-:W-:Y:S02]  /*1dac0*/  LOP3.LUT R229, R229, 0xfffffbff, RZ, 0xc0, !PT ;  /* 0xfffffbffe5e57812 */ /* 0x000fe400078ec0ff */
[----:B------:R-:W-:Y:S02]  /*1dad0*/  FSEL R179, R21, -INF , !P0 ;  /* 0xff80000015b37808 */ /* 0x000fe40004000000 */
[----:B------:R-:W-:Y:S04]  /*1dae0*/  ISETP.GT.AND P0, PT, R0, 0x18, !P1 ;  /* 0x000000180000780c */ /* 0x000fe80004f04270 */
[----:B------:R-:W-:Y:S03]  /*1daf0*/  ISETP.LT.OR P0, PT, R124, 0x19, P0 ;  /* 0x000000197c00780c */ /* 0x000fe60000701670 */
        /* <DEDUP_REMOVED lines=50> */
[----:B------:R-:W-:Y:S02]  /*1de20*/  FSEL R194, R64, -INF , !P0 ;  /* 0xff80000040c27808 */ /* 0x000fe40004000000 */
[----:B------:R-:W-:Y:S02]  /*1de30*/  LOP3.LUT R229, R229, 0xfffffffd, RZ, 0xc0, !PT ;  /* 0xfffffffde5e57812 */ /* 0x000fe400078ec0ff */
[----:B------:R-:W-:Y:S04]  /*1de40*/  ISETP.GT.AND P0, PT, R0, 0x39, !P1 ;  /* 0x000000390000780c */ /* 0x000fe80004f04270 */
[----:B------:R-:W-:Y:S03]  /*1de50*/  ISETP.LT.OR P0, PT, R124, 0x3a, P0 ;  /* 0x0000003a7c00780c */ /* 0x000fe60000701670 */
[----:B------:R-:W-:Y:S02]  /*1de60*/  @P1 LOP3.LUT R229, R229, 0x2, RZ, 0xfc, !PT ;  /* 0x00000002e5e51812 */ /* 0x000fe400078efcff */
[----:B------:R-:W-:Y:S02]  /*1de70*/  ISETP.GE.AND P1, PT, R2, 0x41, PT ;  /* 0x000000410200780c */ /* 0x000fe40003f26270 */
[----:B------:R-:W-:Y:S02]  /*1de80*/  FSEL R195, R65, -INF , !P0 ;  /* 0xff80000041c37808 */ /* 0x000fe40004000000 */
[----:B------:R-:W-:Y:S02]  /*1de90*/  ISETP.GT.AND P0, PT, R0, 0x40, !P1 ;  /* 0x000000400000780c */ /* 0x000fe40004f04270 */
[----:B------:R-:W-:Y:S02]  /*1dea0*/  LOP3.LUT R229, R229, 0xfffffffe, RZ, 0xc0, !PT ;  /* 0xfffffffee5e57812 */ /* 0x000fe400078ec0ff */
[----:B------:R-:W-:Y:S04]  /*1deb0*/  ISETP.LT.OR P0, PT, R124, 0x41, P0 ;  /* 0x000000417c00780c */ /* 0x000fe80000701670 */
        /* <DEDUP_REMOVED lines=13> */
[----:B------:R-:W-:Y:S02]  /*1df90*/  LOP3.LUT R229, R229, 0xfffeffff, RZ, 0xc0, !PT ;  /* 0xfffeffffe5e57812 */ /* 0x000fe400078ec0ff */
        /* <DEDUP_REMOVED lines=8> */
[----:B------:R-:W-:Y:S04]  /*1e020*/  ISETP.GT.AND P0, PT, R0, 0x58, !P1 ;  /* 0x000000580000780c */ /* 0x000fe80004f04270 */
[----:B------:R-:W-:Y:S02]  /*1e030*/  ISETP.LT.OR P0, PT, R124, 0x59, P0 ;  /* 0x000000597c00780c */ /* 0x000fe40000701670 */
[----:B------:R-:W-:Y:S02]  /*1e040*/  @P1 LOP3.LUT R229, R229, 0x10000, RZ, 0xfc, !PT ;  /* 0x00010000e5e51812 */ /* 0x000fe400078efcff */
[----:B------:R-:W-:Y:S02]  /*1e050*/  ISETP.GE.AND P1, PT, R2, 0x1, PT ;  /* 0x000000010200780c */ /* 0x000fe40003f26270 */
[----:B------:R-:W-:Y:S02]  /*1e060*/  FSEL R238, R96, -INF , !P0 ;  /* 0xff80000060ee7808 */ /* 0x000fe40004000000 */
[----:B------:R-:W-:Y:S02]  /*1e070*/  ISETP.GT.AND P0, PT, R0, RZ, !P1 ;  /* 0x000000ff0000720c */ /* 0x000fe40004f04270 */
[----:B------:R-:W-:Y:S02]  /*1e080*/  LOP3.LUT R229, R229, 0xfffbffff, RZ, 0xc0, !PT ;  /* 0xfffbffffe5e57812 */ /* 0x000fe400078ec0ff */
[----:B------:R-:W-:Y:S04]  /*1e090*/  ISETP.LT.OR P0, PT, R124, 0x1, P0 ;  /* 0x000000017c00780c */ /* 0x000fe80000701670 */
[----:B------:R-:W-:Y:S02]  /*1e0a0*/  FSEL R20, R4, -INF , !P0 ;  /* 0xff80000004147808 */ /* 0x000fe40004000000 */
[----:B------:R-:W-:Y:S01]  /*1e0b0*/  ISETP.GE.AND P0, PT, R2, 0x5a, PT ;  /* 0x0000005a0200780c */ /* 0x000fe20003f06270 */
[----:B------:R-:W1:Y:S11]  /*1e0c0*/  SHFL.IDX PT, R4, R131, 0x2, 0x1c1f ;  /* 0x005c1f0083047f89 */ /* 0x000e7600000e0000 */
[----:B------:R-:W-:Y:S01]  /*1e0d0*/  @!UPT UIADD3 URZ, URZ, URZ, URZ ;  /* 0x0000003f3f3ff290 */ /* 0x000fe2000fffe03f */
[----:B------:R-:W-:Y:S02]  /*1e0e0*/  @P0 LOP3.LUT R229, R229, 0x40000, RZ, 0xfc, !PT ;  /* 0x00040000e5e50812 */ /* 0x000fe400078efcff */
[----:B------:R-:W-:Y:S04]  /*1e0f0*/  ISETP.GT.AND P0, PT, R0, 0x59, !P0 ;  /* 0x000000590000780c */ /* 0x000fe80004704270 */
[----:B------:R-:W-:Y:S04]  /*1e100*/  ISETP.LT.OR P0, PT, R124, 0x5a, P0 ;  /* 0x0000005a7c00780c */ /* 0x000fe80000701670 */
[----:B------:R-:W-:Y:S01]  /*1e110*/  FSEL R239, R97, -INF , !P0 ;  /* 0xff80000061ef7808 */ /* 0x000fe20004000000 */
[--C-:B-1----:R-:W-:Y:S01]  /*1e120*/  IMAD.IADD R2, R172, 0x1, R4.reuse ;  /* 0x00000001ac027824 */ /* 0x102fe200078e0204 */
[----:B------:R-:W-:Y:S01]  /*1e130*/  ISETP.GE.AND P0, PT, R243, 0x1, PT ;  /* 0x00000001f300780c */ /* 0x000fe20003f06270 */
[----:B------:R-:W-:Y:S11]  /*1e140*/  IMAD.IADD R0, R173, 0x1, R4 ;  /* 0x00000001ad007824 */ /* 0x000ff600078e0204 */
[----:B------:R-:W-:Y:S01]  /*1e150*/  @!UPT UIADD3 URZ, URZ, URZ, URZ ;  /* 0x0000003f3f3ff290 */ /* 0x000fe2000fffe03f */
        /* <DEDUP_REMOVED lines=14> */
.L_x_472:
[----:B------:R-:W-:Y:S04]  /*1e240*/  MOV R5, c[0x0][0x32c] ;  /* 0x0000cb0000057a02 */ /* 0x000fe80000000f00 */
[----:B------:R-:W-:Y:S11]  /*1e250*/  ISETP.NE.AND P0, PT, R5, 0x1, PT ;  /* 0x000000010500780c */ /* 0x000ff60003f05270 */
[----:B------:R-:W-:Y:S02]  /*1e260*/  @!UPT UIADD3 URZ, URZ, URZ, URZ ;  /* 0x0000003f3f3ff290 */ /* 0x000fe4000fffe03f */
[----:B------:R-:W-:Y:S05]  /*1e270*/  @P0 IMAD.HI.U32 R5, R4, c[0x0][0x330], RZ ;  /* 0x0000cc0004050a27 */ /* 0x000fea00078e00ff */
[----:B------:R-:W-:Y:S02]  /*1e280*/  @P0 SHF.R.U32.HI R4, RZ, c[0x0][0x334], R5 ;  /* 0x0000cd00ff040a19 */ /* 0x000fe40000011605 */
.L_x_473:
[----:B------:R-:W-:Y:S05]  /*1e290*/  BSYNC B0 ;  /* 0x0000000000007941 */ /* 0x000fea0003800000 */
.L_x_471:
[----:B------:R-:W-:Y:S05]  /*1e2a0*/  IMAD R4, R4, c[0x0][0x32c], R174 ;  /* 0x0000cb0004047a24 */ /* 0x000fea00078e02ae */
[----:B------:R-:W-:Y:S02]  /*1e2b0*/  IADD3 R5, R4, c[0x0][0x32c], RZ ;  /* 0x0000cb0004057a10 */ /* 0x000fe40007ffe0ff */
[----:B------:R-:W-:Y:S02]  /*1e2c0*/  IMNMX R0, R0, R4, !PT ;  /* 0x0000000400007217 */ /* 0x000fe40007800200 */
[----:B------:R-:W-:Y:S02]  /*1e2d0*/  IMNMX R2, R2, R5, PT ;  /* 0x0000000502027217 */ /* 0x000fe40003800200 */
.L_x_470:
[----:B------:R-:W-:Y:S02]  /*1e2e0*/  LOP3.LUT P0, RZ, R229, 0x20000, RZ, 0xc0, !PT ;  /* 0x00020000e5ff7812 */ /* 0x000fe4000780c0ff */
[----:B------:R-:W-:Y:S02]  /*1e2f0*/  P2R R4, PR, RZ, 0x40 ;  /* 0x00000040ff047803 */ /* 0x000fe40000000000 */
[----:B------:R-:W-:Y:S02]  /*1e300*/  ISETP.GT.AND P0, PT, R3, 0x8, !P0 ;  /* 0x000000080300780c */ /* 0x000fe40004704270 */
[----:B------:R-:W-:Y:S02]  /*1e310*/  P2R R5, PR, RZ, 0x20 ;  /* 0x00000020ff057803 */ /* 0x000fe40000000000 */
[----:B------:R-:W-:Y:S02]  /*1e320*/  ISETP.LT.OR P0, PT, R125, 0x9, P0 ;  /* 0x000000097d00780c */ /* 0x000fe40000701670 */
[C---:B------:R-:W-:Y:S02]  /*1e330*/  LOP3.LUT P5, RZ, R229.reuse, 0x40000, RZ, 0xc0, !PT ;  /* 0x00040000e5ff7812 */ /* 0x040fe400078ac0ff */
        /* <DEDUP_REMOVED lines=57> */
[----:B------:R-:W-:Y:S02]  /*1e6d0*/  ISETP.GT.AND P0, PT, R3, 0x41, !P6 ;  /* 0x000000410300780c */ /* 0x000fe40007704270 */
[----:B------:R-:W-:Y:S02]  /*1e6e0*/  LOP3.LUT P6, RZ, R229, 0x2000, RZ, 0xc0, !PT ;  /* 0x00002000e5ff7812 */ /* 0x000fe400078cc0ff */
        /* <DEDUP_REMOVED lines=21> */
[----:B------:R-:W-:Y:S04]  /*1e840*/  LOP3.LUT P0, RZ, R229, 0x10000, RZ, 0xc0, !PT ;  /* 0x00010000e5ff7812 */ /* 0x000fe8000780c0ff */
[----:B------:R-:W-:Y:S04]  /*1e850*/  ISETP.GT.AND P0, PT, R3, 0x58, !P0 ;  /* 0x000000580300780c */ /* 0x000fe80004704270 */
        /* <DEDUP_REMOVED lines=13> */
[C---:B------:R-:W-:Y:S04]  /*1e930*/  LOP3.LUT P0, RZ, R229.reuse, 0x20000, RZ, 0xc0, !PT ;  /* 0x00020000e5ff7812 */ /* 0x040fe8000780c0ff */
[----:B------:R-:W-:Y:S04]  /*1e940*/  ISETP.GT.AND P0, PT, R0, 0x8, !P0 ;  /* 0x000000080000780c */ /* 0x000fe80004704270 */
[----:B------:R-:W-:Y:S04]  /*1e950*/  ISETP.LT.OR P0, PT, R2, 0x9, P0 ;  /* 0x000000090200780c */ /* 0x000fe80000701670 */
[----:B------:R-:W-:Y:S02]  /*1e960*/  FSEL R12, R12, -INF , !P0 ;  /* 0xff8000000c0c7808 */ /* 0x000fe40004000000 */
[----:B------:R-:W-:Y:S04]  /*1e970*/  LOP3.LUT P0, RZ, R229, 0x8000, RZ, 0xc0, !PT ;  /* 0x00008000e5ff7812 */ /* 0x000fe8000780c0ff */
[----:B------:R-:W-:Y:S04]  /*1e980*/  ISETP.GT.AND P0, PT, R0, 0x9, !P0 ;  /* 0x000000090000780c */ /* 0x000fe80004704270 */
        /* <DEDUP_REMOVED lines=80> */
[----:B------:R-:W-:Y:S11]  /*1ee90*/  ISETP.GE.AND P0, PT, R243, 0x1, PT ;  /* 0x00000001f300780c */ /* 0x000ff60003f06270 */
[----:B------:R-:W-:Y:S02]  /*1eea0*/  @!UPT UIADD3 URZ, URZ, URZ, URZ ;  /* 0x0000003f3f3ff290 */ /* 0x000fe4000fffe03f */
        /* <DEDUP_REMOVED lines=14> */
.L_x_476:
[----:B------:R-:W-:Y:S04]  /*1ef90*/  MOV R4, c[0x0][0x32c] ;  /* 0x0000cb0000047a02 */ /* 0x000fe80000000f00 */
[----:B------:R-:W-:Y:S11]  /*1efa0*/  ISETP.NE.AND P0, PT, R4, 0x1, PT ;  /* 0x000000010400780c */ /* 0x000ff60003f05270 */
[----:B------:R-:W-:Y:S02]  /*1efb0*/  @!UPT UIADD3 URZ, URZ, URZ, URZ ;  /* 0x0000003f3f3ff290 */ /* 0x000fe4000fffe03f */
[----:B------:R-:W-:Y:S05]  /*1efc0*/  @P0 IMAD.HI.U32 R4, R3, c[0x0][0x330], RZ ;  /* 0x0000cc0003040a27 */ /* 0x000fea00078e00ff */
[----:B------:R-:W-:Y:S02]  /*1efd0*/  @P0 SHF.R.U32.HI R3, RZ, c[0x0][0x334], R4 ;  /* 0x0000cd00ff030a19 */ /* 0x000fe40000011604 */
.L_x_477:
[----:B------:R-:W-:Y:S05]  /*1efe0*/  BSYNC B0 ;  /* 0x0000000000007941 */ /* 0x000fea0003800000 */
.L_x_475:
[----:B------:R-:W-:Y:S05]  /*1eff0*/  IMAD R3, R3, c[0x0][0x32c], R174 ;  /* 0x0000cb0003037a24 */ /* 0x000fea00078e02ae */
[----:B------:R-:W-:Y:S02]  /*1f000*/  IADD3 R4, R3, c[0x0][0x32c], RZ ;  /* 0x0000cb0003047a10 */ /* 0x000fe40007ffe0ff */
[----:B------:R-:W-:Y:S02]  /*1f010*/  IMNMX R0, R0, R3, !PT ;  /* 0x0000000300007217 */ /* 0x000fe40007800200 */
[----:B------:R-:W-:Y:S02]  /*1f020*/  IMNMX R2, R2, R4, PT ;  /* 0x0000000402027217 */ /* 0x000fe40003800200 */
.L_x_474:
[----:B------:R-:W-:Y:S01]  /*1f030*/  ISETP.GT.AND P0, PT, R0, RZ, !P1 ;  /* 0x000000ff0000720c */ /* 0x000fe20004f04270 */
[----:B------:R-:W-:Y:S01]  /*1f040*/  LDSM.16.MT88.4 R36, [R216+0x100] ;  /* 0x00010000d824783b */ /* 0x000fe20000004200 */
[C---:B------:R-:W-:Y:S02]  /*1f050*/  LOP3.LUT P1, RZ, R229.reuse, 0x800, RZ, 0xc0, !PT ;  /* 0x00000800e5ff7812 */ /* 0x040fe4000782c0ff */
        /* <DEDUP_REMOVED lines=64> */
[----:B------:R-:W-:Y:S01]  /*1f460*/  LOP3.LUT P0, RZ, R229, 0x40, RZ, 0xc0, !PT ;  /* 0x00000040e5ff7812 */ /* 0x000fe2000780c0ff */
[----:B------:R-:W-:Y:S01]  /*1f470*/  LDSM.16.MT88.4 R40, [R214+0x100] ;  /* 0x00010000d628783b */ /* 0x000fe20000004200 */
        /* <DEDUP_REMOVED lines=24> */
[----:B------:R-:W-:Y:S02]  /*1f600*/  FMNMX.FTZ R126, R239, R126, !PT ;  /* 0x0000007eef7e7209 */ /* 0x000fe40007810000 */
[----:B------:R-:W-:Y:S02]  /*1f610*/  FMNMX.FTZ R4, R12, R4, !PT ;  /* 0x000000040c047209 */ /* 0x000fe40007810000 */
[----:B------:R-:W-:Y:S01]  /*1f620*/  ISETP.LT.OR P0, PT, R2, 0x32, P0 ;  /* 0x000000320200780c */ /* 0x000fe20000701670 */
[----:B------:R-:W1:Y:S01]  /*1f630*/  SHFL.BFLY PT, R5, R126, 0x2, 0x1f ;  /* 0x0c401f007e057f89 */ /* 0x000e6200000e0000 */
[----:B------:R-:W-:Y:S02]  /*1f640*/  FMNMX.FTZ R3, R188, R3, !PT ;  /* 0x00000003bc037209 */ /* 0x000fe40007810000 */
[----:B------:R-:W-:Y:S02]  /*1f650*/  FMNMX.FTZ R4, R13, R4, !PT ;  /* 0x000000040d047209 */ /* 0x000fe40007810000 */
[----:B------:R-:W-:Y:S02]  /*1f660*/  FSEL R88, R59, -INF , !P0 ;  /* 0xff8000003b587808 */ /* 0x000fe40004000000 */
[----:B------:R-:W-:Y:S02]  /*1f670*/  FMNMX.FTZ R3, R192, R3, !PT ;  /* 0x00000003c0037209 */ /* 0x000fe40007810000 */
[----:B------:R-:W-:Y:S02]  /*1f680*/  LOP3.LUT P0, RZ, R229, 0x4, RZ, 0xc0, !PT ;  /* 0x00000004e5ff7812 */ /* 0x000fe4000780c0ff */
        /* <DEDUP_REMOVED lines=15> */
[----:B------:R-:W-:Y:S02]  /*1f780*/  LOP3.LUT P1, RZ, R229, 0x1, RZ, 0xc0, !PT ;  /* 0x00000001e5ff7812 */ /* 0x000fe4000782c0ff */
[----:B------:R-:W-:Y:S02]  /*1f790*/  FMNMX.FTZ R3, R205, R3, !PT ;  /* 0x00000003cd037209 */ /* 0x000fe40007810000 */
[----:B------:R-:W-:Y:S02]  /*1f7a0*/  FMNMX.FTZ R4, R84, R4, !PT ;  /* 0x0000000454047209 */ /* 0x000fe40007810000 */
[----:B-1----:R-:W-:Y:S02]  /*1f7b0*/  FMNMX.FTZ R126, R126, R5, !PT ;  /* 0x000000057e7e7209 */ /* 0x002fe40007810000 */
[----:B------:R-:W-:Y:S02]  /*1f7c0*/  FSEL R92, R63, -INF , !P0 ;  /* 0xff8000003f5c7808 */ /* 0x000fe40004000000 */
[----:B------:R-:W-:Y:S01]  /*1f7d0*/  ISETP.GT.AND P0, PT, R0, 0x40, !P1 ;  /* 0x000000400000780c */ /* 0x000fe20004f04270 */
[----:B------:R-:W1:Y:S01]  /*1f7e0*/  SHFL.BFLY PT, R6, R126, 0x1, 0x1f ;  /* 0x0c201f007e067f89 */ /* 0x000e6200000e0000 */
[----:B------:R-:W-:Y:S02]  /*1f7f0*/  FMNMX.FTZ R3, R209, R3, !PT ;  /* 0x00000003d1037209 */ /* 0x000fe40007810000 */
[----:B------:R-:W-:Y:S02]  /*1f800*/  FMNMX.FTZ R4, R85, R4, !PT ;  /* 0x0000000455047209 */ /* 0x000fe40007810000 */
[----:B------:R-:W-:Y:S02]  /*1f810*/  ISETP.LT.OR P0, PT, R2, 0x41, P0 ;  /* 0x000000410200780c */ /* 0x000fe40000701670 */
[----:B------:R-:W-:Y:S02]  /*1f820*/  FMNMX.FTZ R3, R210, R3, !PT ;  /* 0x00000003d2037209 */ /* 0x000fe40007810000 */
[----:B------:R-:W-:Y:S02]  /*1f830*/  FMNMX.FTZ R4, R86, R4, !PT ;  /* 0x0000000456047209 */ /* 0x000fe40007810000 */
[----:B------:R-:W-:Y:S02]  /*1f840*/  FSEL R74, R74, -INF , !P0 ;  /* 0xff8000004a4a7808 */ /* 0x000fe40004000000 */
[----:B------:R-:W-:Y:S02]  /*1f850*/  ISETP.GT.AND P0, PT, R0, 0x41, !P6 ;  /* 0x000000410000780c */ /* 0x000fe40007704270 */
[----:B------:R-:W-:Y:S02]  /*1f860*/  FMNMX.FTZ R3, R234, R3, !PT ;  /* 0x00000003ea037209 */ /* 0x000fe40007810000 */
[----:B------:R-:W-:Y:S02]  /*1f870*/  FMNMX.FTZ R4, R98, R4, !PT ;  /* 0x0000000462047209 */ /* 0x000fe40007810000 */
[----:B------:R-:W-:Y:S02]  /*1f880*/  ISETP.LT.OR P0, PT, R2, 0x42, P0 ;  /* 0x000000420200780c */ /* 0x000fe40000701670 */
[----:B------:R-:W-:Y:S02]  /*1f890*/  FMNMX.FTZ R3, R237, R3, !PT ;  /* 0x00000003ed037209 */ /* 0x000fe40007810000 */
[----:B------:R-:W-:Y:S02]  /*1f8a0*/  FMNMX.FTZ R4, R99, R4, !PT ;  /* 0x0000000463047209 */ /* 0x000fe40007810000 */
[----:B------:R-:W-:Y:S01]  /*1f8b0*/  FSEL R93, R75, -INF , !P0 ;  /* 0xff8000004b5d7808 */ /* 0x000fe20004000000 */
[----:B------:R-:W2:Y:S01]  /*1f8c0*/  SHFL.BFLY PT, R125, R3, 0x2, 0x1f ;  /* 0x0c401f00037d7f89 */ /* 0x000ea200000e0000 */
[----:B------:R-:W-:Y:S02]  /*1f8d0*/  ISETP.GT.AND P0, PT, R0, 0x48, !P4 ;  /* 0x000000480000780c */ /* 0x000fe40006704270 */
[----:B------:R-:W-:Y:S02]  /*1f8e0*/  FMNMX.FTZ R4, R190, R4, !PT ;  /* 0x00000004be047209 */ /* 0x000fe40007810000 */
[----:B------:R-:W-:Y:S02]  /*1f8f0*/  ISETP.LT.OR P0, PT, R2, 0x49, P0 ;  /* 0x000000490200780c */ /* 0x000fe40000701670 */
[----:B------:R-:W-:Y:S02]  /*1f900*/  FMNMX.FTZ R4, R191, R4, !PT ;  /* 0x00000004bf047209 */ /* 0x000fe40007810000 */
[----:B------:R-:W-:Y:S02]  /*1f910*/  FSEL R131, R78, -INF , !P0 ;  /* 0xff8000004e837808 */ /* 0x000fe40004000000 */
[----:B------:R-:W-:Y:S02]  /*1f920*/  ISETP.GT.AND P0, PT, R0, 0x49, !P3 ;  /* 0x000000490000780c */ /* 0x000fe40005f04270 */
[----:B------:R-:W-:Y:S02]  /*1f930*/  FMNMX.FTZ R4, R199, R4, !PT ;  /* 0x00000004c7047209 */ /* 0x000fe40007810000 */
[----:B-1----:R-:W-:Y:S02]  /*1f940*/  FMNMX.FTZ R126, R126, R6, !PT ;  /* 0x000000067e7e7209 */ /* 0x002fe40007810000 */
[----:B------:R-:W-:Y:S02]  /*1f950*/  ISETP.LT.OR P0, PT, R2, 0x4a, P0 ;  /* 0x0000004a0200780c */ /* 0x000fe40000701670 */
[----:B------:R-:W-:Y:S01]  /*1f960*/  FMNMX.FTZ R5, R10, R130, !PT ;  /* 0x000000820a057209 */ /* 0x000fe20007810000 */
[----:B------:R-:W-:Y:S01]  /*1f970*/  FMUL.FTZ R47, R126, c[0x0][0x2d0] ;  /* 0x0000b4007e2f7a20 */ /* 0x000fe20000410000 */
        /* <DEDUP_REMOVED lines=10> */
[----:B------:R-:W-:Y:S02]  /*1fa20*/  FMNMX.FTZ R5, R15, R5, !PT ;  /* 0x000000050f057209 */ /* 0x000fe40007810000 */
[----:B------:R-:W-:Y:S01]  /*1fa30*/  FMNMX.FTZ R3, R211, R4, !PT ;  /* 0x00000004d3037209 */ /* 0x000fe20007810000 */
[--C-:B------:R-:W-:Y:S01]  /*1fa40*/  FFMA.FTZ R4, R20, c[0x0][0x2d0], -R47.reuse ;  /* 0x0000b40014047a23 */ /* 0x100fe2000001082f */
[----:B------:R-:W-:Y:S01]  /*1fa50*/  FMNMX.FTZ R5, R60, R5, !PT ;  /* 0x000000053c057209 */ /* 0x000fe20007810000 */
[----:B------:R-:W1:Y:S01]  /*1fa60*/  SHFL.BFLY PT, R6, R125, 0x1, 0x1f ;  /* 0x0c201f007d067f89 */ /* 0x000e6200000e0000 */
[----:B------:R-:W-:Y:S01]  /*1fa70*/  ISETP.LT.OR P0, PT, R2, 0x51, P0 ;  /* 0x000000510200780c */ /* 0x000fe20000701670 */
[----:B------:R2:W-:Y:S01]  /*1fa80*/  MUFU.EX2 R173, R4 ;  /* 0x0000000400ad7308 */ /* 0x0005e20000000800 */
[----:B------:R-:W-:Y:S02]  /*1fa90*/  FMNMX.FTZ R5, R61, R5, !PT ;  /* 0x000000053d057209 */ /* 0x000fe40007810000 */
[----:B------:R-:W-:Y:S02]  /*1faa0*/  FMNMX.FTZ R3, R233, R3, !PT ;  /* 0x00000003e9037209 */ /* 0x000fe40007810000 */
[----:B------:R-:W-:Y:S02]  /*1fab0*/  FMNMX.FTZ R5, R71, R5, !PT ;  /* 0x0000000547057209 */ /* 0x000fe40007810000 */
[----:B------:R-:W-:Y:S02]  /*1fac0*/  FMNMX.FTZ R3, R235, R3, !PT ;  /* 0x00000003eb037209 */ /* 0x000fe40007810000 */
[----:B------:R-:W-:Y:S02]  /*1fad0*/  FMNMX.FTZ R5, R72, R5, !PT ;  /* 0x0000000548057209 */ /* 0x000fe40007810000 */
[----:B------:R-:W-:Y:S02]  /*1fae0*/  FMNMX.FTZ R3, R236, R3, !PT ;  /* 0x00000003ec037209 */ /* 0x000fe40007810000 */
[----:B------:R-:W-:Y:S02]  /*1faf0*/  FMNMX.FTZ R5, R73, R5, !PT ;  /* 0x0000000549057209 */ /* 0x000fe40007810000 */
[----:B------:R-:W-:Y:S01]  /*1fb00*/  LOP3.LUT P1, RZ, R229, 0x4000, RZ, 0xc0, !PT ;  /* 0x00004000e5ff7812 */ /* 0x000fe2000782c0ff */
[----:B------:R-:W3:Y:S01]  /*1fb10*/  SHFL.BFLY PT, R7, R3, 0x2, 0x1f ;  /* 0x0c401f0003077f89 */ /* 0x000ee200000e0000 */
[----:B------:R-:W-:Y:S02]  /*1fb20*/  FMNMX.FTZ R5, R76, R5, !PT ;  /* 0x000000054c057209 */ /* 0x000fe40007810000 */
[----:B------:R-:W-:Y:S02]  /*1fb30*/  FSEL R90, R90, -INF , !P0 ;  /* 0xff8000005a5a7808 */ /* 0x000fe40004000000 */
[----:B------:R-:W-:Y:S02]  /*1fb40*/  ISETP.GT.AND P0, PT, R0, 0x51, !P1 ;  /* 0x000000510000780c */ /* 0x000fe40004f04270 */
[----:B-1----:R-:W-:Y:S02]  /*1fb50*/  FMNMX.FTZ R125, R125, R6, !PT ;  /* 0x000000067d7d7209 */ /* 0x002fe40007810000 */
[----:B--2---:R-:W-:Y:S01]  /*1fb60*/  FMNMX.FTZ R4, R77, R5, !PT ;  /* 0x000000054d047209 */ /* 0x004fe20007810000 */
[--C-:B------:R-:W-:Y:S01]  /*1fb70*/  FFMA.FTZ R5, R175, c[0x0][0x2d0], -R47.reuse ;  /* 0x0000b400af057a23 */ /* 0x100fe2000001082f */
[C---:B------:R-:W-:Y:S01]  /*1fb80*/  FSETP.NEU.FTZ.AND P1, PT, R125.reuse, -INF , PT ;  /* 0xff8000007d00780b */ /* 0x040fe20003f3d000 */
[----:B------:R-:W-:Y:S01]  /*1fb90*/  FMUL.FTZ R68, R125, c[0x0][0x2d0] ;  /* 0x0000b4007d447a20 */ /* 0x000fe20000410000 */
[----:B------:R-:W-:Y:S01]  /*1fba0*/  FMNMX.FTZ R4, R83, R4, !PT ;  /* 0x0000000453047209 */ /* 0x000fe20007810000 */
[----:B------:R1:W-:Y:S01]  /*1fbb0*/  MUFU.EX2 R21, R5 ;  /* 0x0000000500157308 */ /* 0x0003e20000000800 */
[----:B------:R-:W-:Y:S02]  /*1fbc0*/  ISETP.LT.OR P0, PT, R2, 0x52, P0 ;  /* 0x000000520200780c */ /* 0x000fe40000701670 */
[----:B------:R-:W-:Y:S02]  /*1fbd0*/  FSEL R68, R68, RZ, P1 ;  /* 0x000000ff44447208 */ /* 0x000fe40000800000 */
[----:B------:R-:W-:Y:S02]  /*1fbe0*/  LOP3.LUT P6, RZ, R229, 0x40000, RZ, 0xc0, !PT ;  /* 0x00040000e5ff7812 */ /* 0x000fe400078cc0ff */
[----:B------:R-:W-:Y:S01]  /*1fbf0*/  FSEL R91, R91, -INF , !P0 ;  /* 0xff8000005b5b7808 */ /* 0x000fe20004000000 */
[--C-:B------:R-:W-:Y:S01]  /*1fc00*/  FFMA.FTZ R28, R35, c[0x0][0x2d0], -R68.reuse ;  /* 0x0000b400231c7a23 */ /* 0x100fe20000010844 */
[----:B------:R-:W-:Y:S02]  /*1fc10*/  ISETP.GT.AND P0, PT, R0, 0x59, !P6 ;  /* 0x000000590000780c */ /* 0x000fe40007704270 */
[----:B---3--:R-:W-:Y:S02]  /*1fc20*/  FMNMX.FTZ R3, R3, R7, !PT ;  /* 0x0000000703037209 */ /* 0x008fe40007810000 */
[----:B------:R-:W-:Y:S02]  /*1fc30*/  ISETP.LT.OR P0, PT, R2, 0x5a, P0 ;  /* 0x0000005a0200780c */ /* 0x000fe40000701670 */
[----:B------:R-:W-:Y:S01]  /*1fc40*/  LOP3.LUT P4, RZ, R229, 0x10000, RZ, 0xc0, !PT ;  /* 0x00010000e5ff7812 */ /* 0x000fe2000788c0ff */
[----:B------:R-:W2:Y:S01]  /*1fc50*/  SHFL.BFLY PT, R124, R3, 0x1, 0x1f ;  /* 0x0c201f00037c7f89 */ /* 0x000ea200000e0000 */
[----:B------:R-:W-:Y:S02]  /*1fc60*/  FSEL R46, R95, -INF , !P0 ;  /* 0xff8000005f2e7808 */ /* 0x000fe40004000000 */
[----:B------:R-:W-:Y:S04]  /*1fc70*/  ISETP.GT.AND P3, PT, R0, 0x58, !P4 ;  /* 0x000000580000780c */ /* 0x000fe80006764270 */
[----:B------:R-:W-:Y:S01]  /*1fc80*/  ISETP.LT.OR P3, PT, R2, 0x59, P3 ;  /* 0x000000590200780c */ /* 0x000fe20001f61670 */
[--C-:B------:R-:W-:Y:S01]  /*1fc90*/  FFMA.FTZ R2, R18, c[0x0][0x2d0], -R68.reuse ;  /* 0x0000b40012027a23 */ /* 0x100fe20000010844 */
[----:B-1----:R-:W-:Y:S01]  /*1fca0*/  FMNMX.FTZ R5, R87, R4, !PT ;  /* 0x0000000457057209 */ /* 0x002fe20007810000 */
[--C-:B------:R-:W-:Y:S01]  /*1fcb0*/  FFMA.FTZ R4, R176, c[0x0][0x2d0], -R47.reuse ;  /* 0x0000b400b0047a23 */ /* 0x100fe2000001082f */
[----:B------:R-:W-:Y:S01]  /*1fcc0*/  FSEL R94, R94, -INF , !P3 ;  /* 0xff8000005e5e7808 */ /* 0x000fe20005800000 */
[----:B------:R-:W-:Y:S01]  /*1fcd0*/  MUFU.EX2 R7, R2 ;  /* 0x0000000200077308 */ /* 0x000fe20000000800 */
[----:B------:R-:W-:Y:S04]  /*1fce0*/  FMNMX.FTZ R5, R88, R5, !PT ;  /* 0x0000000558057209 */ /* 0x000fe80007810000 */
[----:B------:R-:W-:Y:S04]  /*1fcf0*/  FMNMX.FTZ R5, R89, R5, !PT ;  /* 0x0000000559057209 */ /* 0x000fe80007810000 */
[----:B------:R-:W-:Y:S01]  /*1fd00*/  FMNMX.FTZ R5, R92, R5, !PT ;  /* 0x000000055c057209 */ /* 0x000fe20007810000 */
[----:B------:R1:W-:Y:S01]  /*1fd10*/  MUFU.EX2 R22, R4 ;  /* 0x0000000400167308 */ /* 0x0003e20000000800 */
[----:B--2---:R-:W-:Y:S01]  /*1fd20*/  FMNMX.FTZ R124, R3, R124, !PT ;  /* 0x0000007c037c7209 */ /* 0x004fe20007810000 */
[--C-:B------:R-:W-:Y:S01]  /*1fd30*/  FFMA.FTZ R3, R19, c[0x0][0x2d0], -R68.reuse ;  /* 0x0000b40013037a23 */ /* 0x100fe20000010844 */
[----:B------:R-:W-:Y:S02]  /*1fd40*/  FMNMX.FTZ R5, R74, R5, !PT ;  /* 0x000000054a057209 */ /* 0x000fe40007810000 */
[C---:B------:R-:W-:Y:S01]  /*1fd50*/  FSETP.NEU.FTZ.AND P0, PT, R124.reuse, -INF , PT ;  /* 0xff8000007c00780b */ /* 0x040fe20003f1d000 */
[----:B------:R-:W-:Y:S01]  /*1fd60*/  FMUL.FTZ R69, R124, c[0x0][0x2d0] ;  /* 0x0000b4007c457a20 */ /* 0x000fe20000410000 */
[----:B------:R-:W-:Y:S04]  /*1fd70*/  FMNMX.FTZ R5, R93, R5, !PT ;  /* 0x000000055d057209 */ /* 0x000fe80007810000 */
[----:B------:R-:W-:Y:S01]  /*1fd80*/  FSEL R69, R69, RZ, P0 ;  /* 0x000000ff45457208 */ /* 0x000fe20000000000 */
[----:B-1----:R-:W-:Y:S02]  /*1fd90*/  FFMA.FTZ R4, R177, c[0x0][0x2d0], -R47 ;  /* 0x0000b400b1047a23 */ /* 0x002fe4000001082f */
[----:B------:R1:W-:Y:S10]  /*1fda0*/  MUFU.EX2 R177, R3 ;  /* 0x0000000300b17308 */ /* 0x0003f40000000800 */
[----:B------:R2:W3:Y:S01]  /*1fdb0*/  MUFU.EX2 R23, R4 ;  /* 0x0000000400177308 */ /* 0x0004e20000000800 */
[--C-:B-1----:R-:W-:Y:S02]  /*1fdc0*/  FFMA.FTZ R3, R8, c[0x0][0x2d0], -R69.reuse ;  /* 0x0000b40008037a23 */ /* 0x102fe40000010845 */
[--C-:B------:R-:W-:Y:S07]  /*1fdd0*/  FFMA.FTZ R8, R32, c[0x0][0x2d0], -R68.reuse ;  /* 0x0000b40020087a23 */ /* 0x100fee0000010844 */
[----:B------:R1:W-:Y:S01]  /*1fde0*/  MUFU.EX2 R75, R3 ;  /* 0x00000003004b7308 */ /* 0x0003e20000000800 */
[----:B------:R-:W-:Y:S02]  /*1fdf0*/  FFMA.FTZ R32, R34, c[0x0][0x2d0], -R69 ;  /* 0x0000b40022207a23 */ /* 0x000fe40000010845 */
[----:B--2---:R-:W-:Y:S01]  /*1fe00*/  FFMA.FTZ R4, R16, c[0x0][0x2d0], -R68 ;  /* 0x0000b40010047a23 */ /* 0x004fe20000010844 */
[----:B---3--:R-:W-:Y:S01]  /*1fe10*/  MOV R95, R23 ;  /* 0x00000017005f7202 */ /* 0x008fe20000000f00 */
[----:B------:R-:W-:Y:S05]  /*1fe20*/  FFMA.FTZ R16, R180, c[0x0][0x2d0], -R47 ;  /* 0x0000b400b4107a23 */ /* 0x000fea000001082f */
[----:B------:R2:W-:Y:S01]  /*1fe30*/  MUFU.EX2 R174, R4 ;  /* 0x0000000400ae7308 */ /* 0x0005e20000000800 */
[----:B------:R-:W-:Y:S09]  /*1fe40*/  IMAD.MOV.U32 R180, RZ, RZ, R240 ;  /* 0x000000ffffb47224 */ /* 0x000ff200078e00f0 */
[----:B------:R-:W-:Y:S01]  /*1fe50*/  MUFU.EX2 R58, R8 ;  /* 0x00000008003a7308 */ /* 0x000fe20000000800 */
[--C-:B-1----:R-:W-:Y:S09]  /*1fe60*/  FFMA.FTZ R3, R9, c[0x0][0x2d0], -R69.reuse ;  /* 0x0000b40009037a23 */ /* 0x102ff20000010845 */
[----:B------:R-:W-:Y:S01]  /*1fe70*/  MUFU.EX2 R59, R16 ;  /* 0x00000010003b7308 */ /* 0x000fe20000000800 */
[----:B--2---:R-:W-:Y:S01]  /*1fe80*/  FMNMX.FTZ R4, R131, R5, !PT ;  /* 0x0000000583047209 */ /* 0x004fe20007810000 */
[--C-:B------:R-:W-:Y:S03]  /*1fe90*/  FFMA.FTZ R5, R17, c[0x0][0x2d0], -R68.reuse ;  /* 0x0000b40011057a23 */ /* 0x100fe60000010844 */
[----:B------:R-:W-:Y:S05]  /*1fea0*/  FMNMX.FTZ R4, R172, R4, !PT ;  /* 0x00000004ac047209 */ /* 0x000fea0007810000 */
[----:B------:R-:W-:Y:S01]  /*1feb0*/  MUFU.EX2 R24, R5 ;  /* 0x0000000500187308 */ /* 0x000fe20000000800 */
[----:B------:R-:W-:Y:S01]  /*1fec0*/  FMNMX.FTZ R0, R90, R4, !PT ;  /* 0x000000045a007209 */ /* 0x000fe20007810000 */
[--C-:B------:R-:W-:Y:S03]  /*1fed0*/  FFMA.FTZ R4, R13, c[0x0][0x2d0], -R69.reuse ;  /* 0x0000b4000d047a23 */ /* 0x100fe60000010845 */
[----:B------:R-:W-:Y:S05]  /*1fee0*/  FMNMX.FTZ R0, R91, R0, !PT ;  /* 0x000000005b007209 */ /* 0x000fea0007810000 */
[----:B------:R1:W-:Y:S01]  /*1fef0*/  MUFU.EX2 R5, R3 ;  /* 0x0000000300057308 */ /* 0x0003e20000000800 */
[----:B------:R-:W-:Y:S04]  /*1ff00*/  FMNMX.FTZ R0, R94, R0, !PT ;  /* 0x000000005e007209 */ /* 0x000fe80007810000 */
[----:B------:R-:W-:Y:S05]  /*1ff10*/  FMNMX.FTZ R0, R46, R0, !PT ;  /* 0x000000002e007209 */ /* 0x000fea0007810000 */
[----:B------:R-:W-:Y:S01]  /*1ff20*/  MUFU.EX2 R176, R4 ;  /* 0x0000000400b07308 */ /* 0x000fe20000000800 */
[----:B------:R-:W2:Y:S01]  /*1ff30*/  SHFL.BFLY PT, R2, R0, 0x2, 0x1f ;  /* 0x0c401f0000027f89 */ /* 0x000ea200000e0000 */
[----:B-1----:R-:W-:Y:S02]  /*1ff40*/  FFMA.FTZ R3, R12, c[0x0][0x2d0], -R69 ;  /* 0x0000b4000c037a23 */ /* 0x002fe40000010845 */
[----:B------:R-:W-:Y:S06]  /*1ff50*/  FFMA.FTZ R12, R33, c[0x0][0x2d0], -R68 ;  /* 0x0000b400210c7a23 */ /* 0x000fec0000010844 */
[----:B------:R2:W-:Y:S02]  /*1ff60*/  MUFU.EX2 R6, R3 ;  /* 0x0000000300067308 */ /* 0x0005e40000000800 */
[----:B--2---:R-:W-:Y:S01]  /*1ff70*/  FMNMX.FTZ R3, R0, R2, !PT ;  /* 0x0000000200037209 */ /* 0x004fe20007810000 */
[----:B------:R-:W-:Y:S01]  /*1ff80*/  FFMA.FTZ R2, R178, c[0x0][0x2d0], -R47 ;  /* 0x0000b400b2027a23 */ /* 0x000fe2000001082f */
[----:B------:R-:W-:Y:S01]  /*1ff90*/  FSEL R0, R126, RZ, P2 ;  /* 0x000000ff7e007208 */ /* 0x000fe20001000000 */
[----:B------:R-:W-:Y:S05]  /*1ffa0*/  IMAD.MOV.U32 R178, RZ, RZ, R22 ;  /* 0x000000ffffb27224 */ /* 0x000fea00078e0016 */
[----:B------:R1:W-:Y:S01]  /*1ffb0*/  MUFU.EX2 R57, R2 ;  /* 0x0000000200397308 */ /* 0x0003e20000000800 */
[----:B------:R-:W2:Y:S01]  /*1ffc0*/  SHFL.BFLY PT, R4, R3, 0x1, 0x1f ;  /* 0x0c201f0003047f89 */ /* 0x000ea200000e0000 */
[----:B------:R-:W-:Y:S01]  /*1ffd0*/  FADD.FTZ R0, -R0, R127 ;  /* 0x0000007f00007221 */ /* 0x000fe20000010100 */
[----:B------:R-:W-:Y:S02]  /*1ffe0*/  MOV R127, R7 ;  /* 0x00000007007f7202 */ /* 0x000fe40000000f00 */
[----:B------:R-:W-:Y:S01]  /*1fff0*/  F2FP.BF16.PACK_AB R50, R95, R178 ;  /* 0x000000b25f32723e */ /* 0x000fe200000010ff */
[----:B------:R-:W-:Y:S01]  /*20000*/  FMUL.FTZ R0, R0, c[0x0][0x2d0] ;  /* 0x0000b40000007a20 */ /* 0x000fe20000410000 */
[----:B------:R-:W-:Y:S03]  /*20010*/  F2FP.BF16.PACK_AB R51, R177, R127 ;  /* 0x0000007fb133723e */ /* 0x000fe600000010ff */
        /* <DEDUP_REMOVED lines=10> */
[----:B------:R-:W-:Y:S02]  /*200c0*/  IMAD.MOV.U32 R128, RZ, RZ, R6 ;  /* 0x000000ffff807224 */ /* 0x000fe400078e0006 */
[----:B------:R-:W-:Y:S01]  /*200d0*/  FADD.FTZ R0, -R0, R129 ;  /* 0x0000008100007221 */ /* 0x000fe20000010100 */
[----:B------:R-:W-:Y:S01]  /*200e0*/  FSEL R70, R70, RZ, P0 ;  /* 0x000000ff46467208 */ /* 0x000fe20000000000 */
[C---:B------:R-:W-:Y:S01]  /*200f0*/  FMUL.FTZ R17, R45.reuse, R145 ;  /* 0x000000912d117220 */ /* 0x040fe20000410000 */
[----:B------:R-:W-:Y:S01]  /*20100*/  MOV R129, R21 ;  /* 0x0000001500817202 */ /* 0x000fe20000000f00 */
[----:B------:R-:W-:Y:S01]  /*20110*/  FMUL.FTZ R0, R0, c[0x0][0x2d0] ;  /* 0x0000b40000007a20 */ /* 0x000fe20000410000 */
[----:B------:R-:W2:Y:S01]  /*20120*/  LDSM.16.MT88.4 R20, [R213+0x100] ;  /* 0x00010000d514783b */ /* 0x000ea20000004200 */
[----:B------:R-:W-:Y:S01]  /*20130*/  FMUL.FTZ R33, R45, R161 ;  /* 0x000000a12d217220 */ /* 0x000fe20000410000 */
[----:B------:R-:W-:Y:S01]  /*20140*/  F2FP.BF16.PACK_AB R48, R129, R173 ;  /* 0x000000ad8130723e */ /* 0x000fe200000010ff */
[----:B------:R3:W4:Y:S01]  /*20150*/  MUFU.EX2 R2, R0 ;  /* 0x0000000000027308 */ /* 0x0007220000000800 */
[--C-:B------:R-:W-:Y:S01]  /*20160*/  FFMA.FTZ R4, R14, c[0x0][0x2d0], -R70.reuse ;  /* 0x0000b4000e047a23 */ /* 0x100fe20000010846 */
[----:B------:R-:W-:Y:S01]  /*20170*/  F2FP.BF16.PACK_AB R54, R176, R128 ;  /* 0x00000080b036723e */ /* 0x000fe200000010ff */
[C---:B------:R-:W-:Y:S02]  /*20180*/  FMUL.FTZ R120, R45.reuse, R120 ;  /* 0x000000782d787220 */ /* 0x040fe40000410000 */
[C---:B------:R-:W-:Y:S02]  /*20190*/  FMUL.FTZ R121, R45.reuse, R121 ;  /* 0x000000792d797220 */ /* 0x040fe40000410000 */
[C---:B------:R-:W-:Y:S02]  /*201a0*/  FMUL.FTZ R100, R45.reuse, R100 ;  /* 0x000000642d647220 */ /* 0x040fe40000410000 */
[C---:B------:R-:W-:Y:S01]  /*201b0*/  FMUL.FTZ R101, R45.reuse, R101 ;  /* 0x000000652d657220 */ /* 0x040fe20000410000 */
[----:B------:R5:W-:Y:S01]  /*201c0*/  MUFU.EX2 R31, R4 ;  /* 0x00000004001f7308 */ /* 0x000be20000000800 */
[----:B------:R-:W-:Y:S02]  /*201d0*/  FMUL.FTZ R112, R45, R112 ;  /* 0x000000702d707220 */ /* 0x000fe40000410000 */
[C---:B-1----:R-:W-:Y:S02]  /*201e0*/  FMUL.FTZ R6, R44.reuse, R134 ;  /* 0x000000862c067220 */ /* 0x042fe40000410000 */
[C---:B------:R-:W-:Y:S02]  /*201f0*/  FMUL.FTZ R7, R44.reuse, R135 ;  /* 0x000000872c077220 */ /* 0x040fe40000410000 */
[C---:B------:R-:W-:Y:S02]  /*20200*/  FMUL.FTZ R18, R44.reuse, R146 ;  /* 0x000000922c127220 */ /* 0x040fe40000410000 */
[C---:B------:R-:W-:Y:S01]  /*20210*/  FMUL.FTZ R19, R44.reuse, R147 ;  /* 0x000000932c137220 */ /* 0x040fe20000410000 */
[----:B------:R1:W-:Y:S01]  /*20220*/  MUFU.EX2 R135, R28 ;  /* 0x0000001c00877308 */ /* 0x0003e20000000800 */
[C---:B------:R-:W-:Y:S01]  /*20230*/  FMUL.FTZ R34, R44.reuse, R162 ;  /* 0x000000a22c227220 */ /* 0x040fe20000410000 */
[----:B------:R-:W-:Y:S01]  /*20240*/  LDSM.16.MT88.4 R144, [R213+0x2900] ;  /* 0x00290000d590783b */ /* 0x000fe20000004200 */
[----:B------:R-:W-:Y:S02]  /*20250*/  FMUL.FTZ R35, R44, R163 ;  /* 0x000000a32c237220 */ /* 0x000fe40000410000 */
[--C-:B---3--:R-:W-:Y:S02]  /*20260*/  FFMA.FTZ R0, R10, c[0x0][0x2d0], -R70.reuse ;  /* 0x0000b4000a007a23 */ /* 0x108fe40000010846 */
[C---:B----4-:R-:W-:Y:S01]  /*20270*/  FMUL.FTZ R25, R2.reuse, R153 ;  /* 0x0000009902197220 */ /* 0x050fe20000410000 */
[----:B------:R-:W-:Y:S01]  /*20280*/  MOV R153, R58 ;  /* 0x0000003a00997202 */ /* 0x000fe20000000f00 */
[C---:B------:R-:W-:Y:S01]  /*20290*/  FMUL.FTZ R116, R2.reuse, R116 ;  /* 0x0000007402747220 */ /* 0x040fe20000410000 */
[----:B------:R3:W-:Y:S01]  /*202a0*/  MUFU.EX2 R79, R0 ;  /* 0x00000000004f7308 */ /* 0x0007e20000000800 */
[C---:B------:R-:W-:Y:S02]  /*202b0*/  FMUL.FTZ R8, R2.reuse, R136 ;  /* 0x0000008802087220 */ /* 0x040fe40000410000 */
[C---:B------:R-:W-:Y:S02]  /*202c0*/  FMUL.FTZ R13, R2.reuse, R141 ;  /* 0x0000008d020d7220 */ /* 0x040fe40000410000 */
[--C-:B-----5:R-:W-:Y:S02]  /*202d0*/  FFMA.FTZ R4, R15, c[0x0][0x2d0], -R70.reuse ;  /* 0x0000b4000f047a23 */ /* 0x120fe40000010846 */
[----:B------:R-:W-:Y:S02]  /*202e0*/  FMUL.FTZ R117, R2, R117 ;  /* 0x0000007502757220 */ /* 0x000fe40000410000 */
[----:B------:R-:W-:Y:S01]  /*202f0*/  FMUL.FTZ R122, R44, R122 ;  /* 0x0000007a2c7a7220 */ /* 0x000fe20000410000 */
[----:B------:R4:W5:Y:S01]  /*20300*/  MUFU.EX2 R9, R4 ;  /* 0x0000000400097308 */ /* 0x0009620000000800 */
[----:B------:R-:W-:Y:S02]  /*20310*/  FMUL.FTZ R29, R2, R157 ;  /* 0x0000009d021d7220 */ /* 0x000fe40000410000 */
[----:B------:R-:W-:Y:S02]  /*20320*/  FMUL.FTZ R102, R44, R102 ;  /* 0x000000662c667220 */ /* 0x000fe40000410000 */
[----:B-1----:R-:W-:Y:S02]  /*20330*/  FMUL.FTZ R28, R2, R156 ;  /* 0x0000009c021c7220 */ /* 0x002fe40000410000 */
[----:B------:R-:W-:Y:S02]  /*20340*/  FMUL.FTZ R103, R44, R103 ;  /* 0x000000672c677220 */ /* 0x000fe40000410000 */
[C---:B------:R-:W-:Y:S02]  /*20350*/  FMUL.FTZ R104, R2.reuse, R104 ;  /* 0x0000006802687220 */ /* 0x040fe40000410000 */
[C---:B------:R-:W-:Y:S02]  /*20360*/  FMUL.FTZ R105, R2.reuse, R105 ;  /* 0x0000006902697220 */ /* 0x040fe40000410000 */
[----:B------:R-:W-:Y:S02]  /*20370*/  FMUL.FTZ R108, R2, R108 ;  /* 0x0000006c026c7220 */ /* 0x000fe40000410000 */
[----:B---3--:R-:W-:Y:S02]  /*20380*/  FFMA.FTZ R0, R11, c[0x0][0x2d0], -R70 ;  /* 0x0000b4000b007a23 */ /* 0x008fe40000010846 */
[----:B------:R-:W-:Y:S02]  /*20390*/  FMUL.FTZ R123, R44, R123 ;  /* 0x0000007b2c7b7220 */ /* 0x000fe40000410000 */
[----:B------:R1:W3:Y:S01]  /*203a0*/  MUFU.EX2 R175, R0 ;  /* 0x0000000000af7308 */ /* 0x0002e20000000800 */
[C---:B------:R-:W-:Y:S02]  /*203b0*/  FMUL.FTZ R109, R2.reuse, R109 ;  /* 0x0000006d026d7220 */ /* 0x040fe40000410000 */
[----:B------:R-:W-:Y:S02]  /*203c0*/  FMUL.FTZ R113, R45, R113 ;  /* 0x000000712d717220 */ /* 0x000fe40000410000 */
[----:B----4-:R-:W-:Y:S01]  /*203d0*/  FFMA.FTZ R4, R179, c[0x0][0x2d0], -R47 ;  /* 0x0000b400b3047a23 */ /* 0x010fe2000001082f */
[----:B------:R-:W-:Y:S01]  /*203e0*/  MOV R179, R5 ;  /* 0x0000000500b37202 */ /* 0x000fe20000000f00 */
[----:B------:R-:W-:Y:S02]  /*203f0*/  FMUL.FTZ R5, R45, R133 ;  /* 0x000000852d057220 */ /* 0x000fe40000410000 */
[----:B-----5:R-:W-:Y:S01]  /*20400*/  IMAD.MOV.U32 R136, RZ, RZ, R9 ;  /* 0x000000ffff887224 */ /* 0x020fe200078e0009 */
[----:B------:R4:W-:Y:S01]  /*20410*/  MUFU.EX2 R56, R4 ;  /* 0x0000000400387308 */ /* 0x0009e20000000800 */
[----:B------:R-:W-:Y:S01]  /*20420*/  F2FP.BF16.PACK_AB R52, R179, R75 ;  /* 0x0000004bb334723e */ /* 0x000fe200000010ff */
[----:B------:R-:W-:Y:S02]  /*20430*/  FMUL.FTZ R9, R2, R137 ;  /* 0x0000008902097220 */ /* 0x000fe40000410000 */
[----:B------:R-:W-:Y:S01]  /*20440*/  F2FP.BF16.PACK_AB R55, R136, R31 ;  /* 0x0000001f8837723e */ /* 0x000fe200000010ff */
[C---:B------:R-:W-:Y:S02]  /*20450*/  FMUL.FTZ R114, R44.reuse, R114 ;  /* 0x000000722c727220 */ /* 0x040fe40000410000 */
[----:B------:R-:W-:Y:S01]  /*20460*/  FMUL.FTZ R115, R44, R115 ;  /* 0x000000732c737220 */ /* 0x000fe20000410000 */
[----:B-1----:R-:W-:Y:S02]  /*20470*/  FSEL R0, R3, RZ, P0 ;  /* 0x000000ff03007208 */ /* 0x002fe40000000000 */
[----:B---3--:R-:W-:Y:S03]  /*20480*/  F2FP.BF16.PACK_AB R53, R175, R79 ;  /* 0x0000004faf35723e */ /* 0x008fe600000010ff */
[----:B------:R-:W-:Y:S02]  /*20490*/  FADD.FTZ R0, -R0, R130 ;  /* 0x0000008200007221 */ /* 0x000fe40000010100 */
[----:B------:R-:W-:Y:S02]  /*204a0*/  IMAD.MOV.U32 R130, RZ, RZ, R24 ;  /* 0x000000ffff827224 */ /* 0x000fe400078e0018 */
[----:B------:R-:W-:Y:S02]  /*204b0*/  FMUL.FTZ R0, R0, c[0x0][0x2d0] ;  /* 0x0000b40000007a20 */ /* 0x000fe40000410000 */
[----:B----4-:R-:W-:Y:S01]  /*204c0*/  FMUL.FTZ R4, R45, R132 ;  /* 0x000000842d047220 */ /* 0x010fe20000410000 */
[----:B------:R-:W-:Y:S01]  /*204d0*/  F2FP.BF16.PACK_AB R49, R130, R174 ;  /* 0x000000ae8231723e */ /* 0x000fe200000010ff */
[--C-:B------:R-:W-:Y:S02]  /*204e0*/  FFMA.FTZ R24, R64, c[0x0][0x2d0], -R68.reuse ;  /* 0x0000b40040187a23 */ /* 0x100fe40000010844 */
[----:B------:R-:W1:Y:S01]  /*204f0*/  MUFU.EX2 R0, R0 ;  /* 0x0000000000007308 */ /* 0x000e620000000800 */
[----:B------:R-:W-:Y:S03]  /*20500*/  FFMA.FTZ R64, R81, c[0x0][0x2d0], -R68 ;  /* 0x0000b40051407a23 */ /* 0x000fe60000010844 */
[-C--:B--2---:R-:W-:Y:S06]  /*20510*/  HMMA.16816.F32.BF16 R4, R48, R20.reuse, R4 ;  /* 0x000000143004723c */ /* 0x084fec0000041804 */
[----:B------:R-:W2:Y:S10]  /*20520*/  MUFU.EX2 R30, R24 ;  /* 0x00000018001e7308 */ /* 0x000eb40000000800 */
[----:B------:R-:W-:Y:S01]  /*20530*/  MUFU.EX2 R248, R64 ;  /* 0x0000004000f87308 */ /* 0x000fe20000000800 */
[C---:B-1----:R-:W-:Y:S02]  /*20540*/  FMUL.FTZ R10, R0.reuse, R138 ;  /* 0x0000008a000a7220 */ /* 0x042fe40000410000 */
[C---:B------:R-:W-:Y:S01]  /*20550*/  FMUL.FTZ R11, R0.reuse, R139 ;  /* 0x0000008b000b7220 */ /* 0x040fe20000410000 */
[----:B------:R-:W-:Y:S01]  /*20560*/  MOV R139, R56 ;  /* 0x00000038008b7202 */ /* 0x000fe20000000f00 */
[C---:B------:R-:W-:Y:S05]  /*20570*/  FMUL.FTZ R26, R0.reuse, R154 ;  /* 0x0000009a001a7220 */ /* 0x040fea0000410000 */
[----:B------:R1:W-:Y:S01]  /*20580*/  MUFU.EX2 R138, R12 ;  /* 0x0000000c008a7308 */ /* 0x0003e20000000800 */
[----:B------:R-:W-:Y:S01]  /*20590*/  IMAD.MOV.U32 R154, RZ, RZ, R57 ;  /* 0x000000ffff9a7224 */ /* 0x000fe200078e0039 */
[C---:B------:R-:W-:Y:S04]  /*205a0*/  HMMA.16816.F32.BF16 R8, R52.reuse, R20, R8 ;  /* 0x000000143408723c */ /* 0x040fe80000041808 */
[C---:B------:R-:W-:Y:S01]  /*205b0*/  FMUL.FTZ R14, R0.reuse, R142 ;  /* 0x0000008e000e7220 */ /* 0x040fe20000410000 */
[----:B--2---:R-:W-:Y:S01]  /*205c0*/  MOV R157, R30 ;  /* 0x0000001e009d7202 */ /* 0x004fe20000000f00 */
[----:B------:R-:W-:Y:S01]  /*205d0*/  FMUL.FTZ R15, R0, R143 ;  /* 0x0000008f000f7220 */ /* 0x000fe20000410000 */
[----:B------:R-:W-:Y:S01]  /*205e0*/  MOV R142, R179 ;  /* 0x000000b3008e7202 */ /* 0x000fe20000000f00 */
[----:B------:R-:W-:Y:S04]  /*205f0*/  FFMA.FTZ R20, R181, c[0x0][0x2d0], -R47 ;  /* 0x0000b400b5147a23 */ /* 0x000fe8000001082f */
[----:B------:R2:W-:Y:S01]  /*20600*/  MUFU.EX2 R134, R20 ;  /* 0x0000001400867308 */ /* 0x0005e20000000800 */
[C---:B------:R-:W-:Y:S02]  /*20610*/  FMUL.FTZ R21, R45.reuse, R149 ;  /* 0x000000952d157220 */ /* 0x040fe40000410000 */
[----:B------:R-:W-:Y:S02]  /*20620*/  FMUL.FTZ R24, R2, R152 ;  /* 0x0000009802187220 */ /* 0x000fe40000410000 */
[C---:B------:R-:W-:Y:S01]  /*20630*/  FMUL.FTZ R27, R0.reuse, R155 ;  /* 0x0000009b001b7220 */ /* 0x040fe20000410000 */
[----:B------:R-:W-:Y:S01]  /*20640*/  MOV R155, R175 ;  /* 0x000000af009b7202 */ /* 0x000fe20000000f00 */
[----:B------:R-:W-:Y:S02]  /*20650*/  FMUL.FTZ R30, R0, R158 ;  /* 0x0000009e001e7220 */ /* 0x000fe40000410000 */
[----:B-1----:R-:W-:Y:S01]  /*20660*/  FMUL.FTZ R12, R2, R140 ;  /* 0x0000008c020c7220 */ /* 0x002fe20000410000 */
[----:B------:R1:W-:Y:S01]  /*20670*/  MUFU.EX2 R152, R32 ;  /* 0x0000002000987308 */ /* 0x0003e20000000800 */
[----:B------:R-:W-:Y:S01]  /*20680*/  IMAD.MOV.U32 R158, RZ, RZ, R59 ;  /* 0x000000ffff9e7224 */ /* 0x000fe200078e003b */
[----:B------:R-:W-:Y:S01]  /*20690*/  MOV R140, R31 ;  /* 0x0000001f008c7202 */ /* 0x000fe20000000f00 */
[----:B------:R-:W3:Y:S01]  /*206a0*/  LDSM.16.MT88.4 R56, [R215+0x100] ;  /* 0x00010000d738783b */ /* 0x000ee20000004200 */
[C---:B------:R-:W-:Y:S02]  /*206b0*/  FMUL.FTZ R118, R0.reuse, R118 ;  /* 0x0000007600767220 */ /* 0x040fe40000410000 */
[-C--:B------:R-:W-:Y:S03]  /*206c0*/  HMMA.16816.F32.BF16 R12, R52, R22.reuse, R12 ;  /* 0x00000016340c723c */ /* 0x080fe6000004180c */
[C---:B------:R-:W-:Y:S02]  /*206d0*/  FMUL.FTZ R119, R0.reuse, R119 ;  /* 0x0000007700777220 */ /* 0x040fe40000410000 */
[----:B------:R-:W-:Y:S02]  /*206e0*/  IMAD.MOV.U32 R149, RZ, RZ, R127 ;  /* 0x000000ffff957224 */ /* 0x000fe400078e007f */
[C---:B------:R-:W-:Y:S01]  /*206f0*/  FMUL.FTZ R31, R0.reuse, R159 ;  /* 0x0000009f001f7220 */ /* 0x040fe20000410000 */
[C---:B------:R-:W-:Y:S04]  /*20700*/  HMMA.16816.F32.BF16 R16, R48.reuse, R22, R16 ;  /* 0x000000163010723c */ /* 0x040fe80000041810 */
[C---:B--2---:R-:W-:Y:S01]  /*20710*/  FMUL.FTZ R20, R45.reuse, R148 ;  /* 0x000000942d147220 */ /* 0x044fe20000410000 */
[----:B------:R-:W-:Y:S01]  /*20720*/  MOV R148, R128 ;  /* 0x0000008000947202 */ /* 0x000fe20000000f00 */
[----:B------:R-:W-:Y:S01]  /*20730*/  FMUL.FTZ R106, R0, R106 ;  /* 0x0000006a006a7220 */ /* 0x000fe20000410000 */
[----:B------:R-:W-:Y:S01]  /*20740*/  MOV R159, R95 ;  /* 0x0000005f009f7202 */ /* 0x000fe20000000f00 */
[C---:B------:R-:W-:Y:S01]  /*20750*/  FMUL.FTZ R22, R44.reuse, R150 ;  /* 0x000000962c167220 */ /* 0x040fe20000410000 */
[----:B------:R-:W-:Y:S03]  /*20760*/  MOV R150, R178 ;  /* 0x000000b200967202 */ /* 0x000fe60000000f00 */
[----:B------:R-:W-:Y:S01]  /*20770*/  FMUL.FTZ R23, R44, R151 ;  /* 0x000000972c177220 */ /* 0x000fe20000410000 */
[----:B------:R-:W-:Y:S01]  /*20780*/  MOV R151, R129 ;  /* 0x0000008100977202 */ /* 0x000fe20000000f00 */
[----:B-1----:R-:W-:Y:S02]  /*20790*/  FMUL.FTZ R32, R45, R160 ;  /* 0x000000a02d207220 */ /* 0x002fe40000410000 */
[----:B------:R-:W-:Y:S01]  /*207a0*/  LDSM.16.MT88.4 R160, [R216+0x2900] ;  /* 0x00290000d8a0783b */ /* 0x000fe20000004200 */
[C---:B------:R-:W-:Y:S02]  /*207b0*/  FMUL.FTZ R107, R0.reuse, R107 ;  /* 0x0000006b006b7220 */ /* 0x040fe40000410000 */
[-C--:B------:R-:W-:Y:S03]  /*207c0*/  HMMA.16816.F32.BF16 R20, R48, R36.reuse, R20 ;  /* 0x000000243014723c */ /* 0x080fe60000041814 */
[C---:B------:R-:W-:Y:S02]  /*207d0*/  FMUL.FTZ R110, R0.reuse, R110 ;  /* 0x0000006e006e7220 */ /* 0x040fe40000410000 */
[----:B------:R-:W-:Y:S02]  /*207e0*/  FMUL.FTZ R111, R0, R111 ;  /* 0x0000006f006f7220 */ /* 0x000fe40000410000 */
[----:B------:R-:W-:Y:S01]  /*207f0*/  IMAD.MOV.U32 R143, RZ, RZ, R130 ;  /* 0x000000ffff8f7224 */ /* 0x000fe200078e0082 */
[C---:B------:R-:W-:Y:S07]  /*20800*/  HMMA.16816.F32.BF16 R24, R52.reuse, R36, R24 ;  /* 0x000000243418723c */ /* 0x040fee0000041818 */
[--C-:B------:R-:W-:Y:S01]  /*20810*/  FFMA.FTZ R36, R65, c[0x0][0x2d0], -R69.reuse ;  /* 0x0000b40041247a23 */ /* 0x100fe20000010845 */
[-C--:B------:R-:W-:Y:S03]  /*20820*/  HMMA.16816.F32.BF16 R28, R52, R38.reuse, R28 ;  /* 0x00000026341c723c */ /* 0x080fe6000004181c */
[----:B------:R1:W-:Y:S01]  /*20830*/  MUFU.EX2 R156, R36 ;  /* 0x00000024009c7308 */ /* 0x0003e20000000800 */
[----:B------:R-:W-:Y:S04]  /*20840*/  FMUL.FTZ R37, R45, R165 ;  /* 0x000000a52d257220 */ /* 0x000fe80000410000 */
[C---:B------:R-:W-:Y:S07]  /*20850*/  HMMA.16816.F32.BF16 R32, R48.reuse, R38, R32 ;  /* 0x000000263020723c */ /* 0x040fee0000041820 */
[C---:B------:R-:W-:Y:S01]  /*20860*/  FMUL.FTZ R38, R44.reuse, R166 ;  /* 0x000000a62c267220 */ /* 0x040fe20000410000 */
[-C--:B------:R-:W-:Y:S04]  /*20870*/  HMMA.16816.F32.BF16 R100, R48, R40.reuse, R100 ;  /* 0x000000283064723c */ /* 0x080fe80000041864 */
[----:B------:R-:W-:Y:S04]  /*20880*/  FMUL.FTZ R39, R44, R167 ;  /* 0x000000a72c277220 */ /* 0x000fe80000410000 */
[C---:B------:R-:W-:Y:S04]  /*20890*/  HMMA.16816.F32.BF16 R104, R52.reuse, R40, R104 ;  /* 0x000000283468723c */ /* 0x040fe80000041868 */
[----:B-1----:R-:W-:Y:S03]  /*208a0*/  FFMA.FTZ R36, R66, c[0x0][0x2d0], -R69 ;  /* 0x0000b40042247a23 */ /* 0x002fe60000010845 */
[--C-:B------:R-:W-:Y:S01]  /*208b0*/  FFMA.FTZ R40, R61, c[0x0][0x2d0], -R70.reuse ;  /* 0x0000b4003d287a23 */ /* 0x100fe20000010846 */
[----:B------:R1:W-:Y:S01]  /*208c0*/  MUFU.EX2 R132, R36 ;  /* 0x0000002400847308 */ /* 0x0003e20000000800 */
[-C--:B------:R-:W-:Y:S03]  /*208d0*/  HMMA.16816.F32.BF16 R108, R52, R42.reuse, R108 ;  /* 0x0000002a346c723c */ /* 0x080fe6000004186c */
[----:B------:R-:W-:Y:S01]  /*208e0*/  FMUL.FTZ R41, R2, R169 ;  /* 0x000000a902297220 */ /* 0x000fe20000410000 */
[----:B------:R-:W-:Y:S04]  /*208f0*/  MOV R169, R176 ;  /* 0x000000b000a97202 */ /* 0x000fe80000000f00 */
[C---:B------:R-:W-:Y:S01]  /*20900*/  HMMA.16816.F32.BF16 R112, R48.reuse, R42, R112 ;  /* 0x0000002a3070723c */ /* 0x040fe20000041870 */
[----:B------:R2:W-:Y:S06]  /*20910*/  MUFU.EX2 R78, R40 ;  /* 0x00000028004e7308 */ /* 0x0005ec0000000800 */
[--C-:B------:R-:W-:Y:S02]  /*20920*/  FFMA.FTZ R42, R71, c[0x0][0x2d0], -R70.reuse ;  /* 0x0000b400472a7a23 */ /* 0x100fe40000010846 */
[----:B------:R-:W-:Y:S02]  /*20930*/  FMUL.FTZ R43, R0, R171 ;  /* 0x000000ab002b7220 */ /* 0x000fe40000410000 */
[----:B------:R4:W-:Y:S01]  /*20940*/  MUFU.EX2 R252, R42 ;  /* 0x0000002a00fc7308 */ /* 0x0009e20000000800 */
[----:B------:R-:W-:Y:S02]  /*20950*/  IMAD.MOV.U32 R171, RZ, RZ, R75 ;  /* 0x000000ffffab7224 */ /* 0x000fe400078e004b */
[----:B-1----:R-:W-:Y:S02]  /*20960*/  FFMA.FTZ R36, R67, c[0x0][0x2d0], -R69 ;  /* 0x0000b40043247a23 */ /* 0x002fe40000010845 */
[----:B------:R-:W-:Y:S05]  /*20970*/  LDSM.16.MT88.4 R64, [R214+0x900] ;  /* 0x00090000d640783b */ /* 0x000fea0000004200 */
[----:B------:R1:W5:Y:S01]  /*20980*/  MUFU.EX2 R137, R36 ;  /* 0x0000002400897308 */ /* 0x0003620000000800 */
[----:B--2---:R-:W-:Y:S02]  /*20990*/  FMUL.FTZ R40, R2, R168 ;  /* 0x000000a802287220 */ /* 0x004fe40000410000 */
[----:B------:R-:W-:Y:S02]  /*209a0*/  IMAD.MOV.U32 R168, RZ, RZ, R177 ;  /* 0x000000ffffa87224 */ /* 0x000fe400078e00b1 */
[----:B----4-:R-:W-:Y:S02]  /*209b0*/  FMUL.FTZ R42, R0, R170 ;  /* 0x000000aa002a7220 */ /* 0x010fe40000410000 */
[--C-:B-1----:R-:W-:Y:S04]  /*209c0*/  FFMA.FTZ R36, R182, c[0x0][0x2d0], -R47.reuse ;  /* 0x0000b400b6247a23 */ /* 0x102fe8000001082f */
[----:B------:R1:W-:Y:S02]  /*209d0*/  MUFU.EX2 R141, R36 ;  /* 0x00000024008d7308 */ /* 0x0003e40000000800 */
[--C-:B-1----:R-:W-:Y:S02]  /*209e0*/  FFMA.FTZ R36, R60, c[0x0][0x2d0], -R70.reuse ;  /* 0x0000b4003c247a23 */ /* 0x102fe40000010846 */
[----:B------:R-:W1:Y:S06]  /*209f0*/  LDSM.16.MT88.4 R60, [R213+0x900] ;  /* 0x00090000d53c783b */ /* 0x000e6c0000004200 */
[----:B------:R2:W4:Y:S02]  /*20a00*/  MUFU.EX2 R133, R36 ;  /* 0x0000002400857308 */ /* 0x0005240000000800 */
[----:B--2---:R-:W-:Y:S07]  /*20a10*/  FMUL.FTZ R36, R45, R164 ;  /* 0x000000a42d247220 */ /* 0x004fee0000410000 */
[-C--:B---3--:R-:W-:Y:S08]  /*20a20*/  HMMA.16816.F32.BF16 R36, R48, R56.reuse, R36 ;  /* 0x000000383024723c */ /* 0x088ff00000041824 */
[C---:B------:R-:W-:Y:S07]  /*20a30*/  HMMA.16816.F32.BF16 R116, R52.reuse, R56, R116 ;  /* 0x000000383474723c */ /* 0x040fee0000041874 */
[----:B------:R-:W-:Y:S01]  /*20a40*/  FFMA.FTZ R56, R72, c[0x0][0x2d0], -R70 ;  /* 0x0000b40048387a23 */ /* 0x000fe20000010846 */
[-C--:B------:R-:W-:Y:S03]  /*20a50*/  HMMA.16816.F32.BF16 R40, R52, R58.reuse, R40 ;  /* 0x0000003a3428723c */ /* 0x080fe60000041828 */
[----:B------:R2:W3:Y:S04]  /*20a60*/  MUFU.EX2 R251, R56 ;  /* 0x0000003800fb7308 */ /* 0x0004e80000000800 */
[--C-:B------:R-:W-:Y:S01]  /*20a70*/  FFMA.FTZ R52, R183, c[0x0][0x2d0], -R47.reuse ;  /* 0x0000b400b7347a23 */ /* 0x100fe2000001082f */
[----:B------:R-:W-:Y:S04]  /*20a80*/  HMMA.16816.F32.BF16 R120, R48, R58, R120 ;  /* 0x0000003a3078723c */ /* 0x000fe80000041878 */
[----:B-----5:R-:W-:Y:S01]  /*20a90*/  F2FP.BF16.PACK_AB R54, R137, R132 ;  /* 0x000000848936723e */ /* 0x020fe200000010ff */
[----:B------:R5:W-:Y:S01]  /*20aa0*/  MUFU.EX2 R250, R52 ;  /* 0x0000003400fa7308 */ /* 0x000be20000000800 */
[----:B----4-:R-:W-:Y:S02]  /*20ab0*/  F2FP.BF16.PACK_AB R53, R78, R133 ;  /* 0x000000854e35723e */ /* 0x010fe400000010ff */
[----:B------:R-:W-:Y:S04]  /*20ac0*/  F2FP.BF16.PACK_AB R48, R139, R154 ;  /* 0x0000009a8b30723e */ /* 0x000fe800000010ff */
[----:B------:R-:W-:Y:S02]  /*20ad0*/  F2FP.BF16.PACK_AB R49, R138, R153 ;  /* 0x000000998a31723e */ /* 0x000fe400000010ff */
[----:B------:R-:W-:Y:S02]  /*20ae0*/  F2FP.BF16.PACK_AB R50, R134, R158 ;  /* 0x0000009e8632723e */ /* 0x000fe400000010ff */
[----:B------:R-:W-:Y:S01]  /*20af0*/  F2FP.BF16.PACK_AB R51, R135, R157 ;  /* 0x0000009d8733723e */ /* 0x000fe200000010ff */
[----:B--2---:R-:W2:Y:S01]  /*20b00*/  LDSM.16.MT88.4 R56, [R216+0x900] ;  /* 0x00090000d838783b */ /* 0x004ea20000004200 */
[----:B---3--:R-:W-:Y:S05]  /*20b10*/  F2FP.BF16.PACK_AB R55, R251, R252 ;  /* 0x000000fcfb37723e */ /* 0x008fea00000010ff */
[-C--:B-1----:R-:W-:Y:S03]  /*20b20*/  HMMA.16816.F32.BF16 R4, R48, R60.reuse, R4 ;  /* 0x0000003c3004723c */ /* 0x082fe60000041804 */
[--C-:B-----5:R-:W-:Y:S04]  /*20b30*/  FFMA.FTZ R52, R80, c[0x0][0x2d0], -R68.reuse ;  /* 0x0000b40050347a23 */ /* 0x120fe80000010844 */
[----:B------:R1:W-:Y:S02]  /*20b40*/  MUFU.EX2 R249, R52 ;  /* 0x0000003400f97308 */ /* 0x0003e40000000800 */
[----:B-1----:R-:W-:Y:S07]  /*20b50*/  F2FP.BF16.PACK_AB R52, R156, R152 ;  /* 0x000000989c34723e */ /* 0x002fee00000010ff */
[C---:B------:R-:W-:Y:S07]  /*20b60*/  HMMA.16816.F32.BF16 R8, R52.reuse, R60, R8 ;  /* 0x0000003c3408723c */ /* 0x040fee0000041808 */
[--C-:B------:R-:W-:Y:S01]  /*20b70*/  FFMA.FTZ R60, R184, c[0x0][0x2d0], -R47.reuse ;  /* 0x0000b400b83c7a23 */ /* 0x100fe2000001082f */
[-C--:B------:R-:W-:Y:S03]  /*20b80*/  HMMA.16816.F32.BF16 R12, R52, R62.reuse, R12 ;  /* 0x0000003e340c723c */ /* 0x080fe6000004180c */
[----:B------:R1:W-:Y:S05]  /*20b90*/  MUFU.EX2 R247, R60 ;  /* 0x0000003c00f77308 */ /* 0x0003ea0000000800 */
[C---:B------:R-:W-:Y:S08]  /*20ba0*/  HMMA.16816.F32.BF16 R16, R48.reuse, R62, R16 ;  /* 0x0000003e3010723c */ /* 0x040ff00000041810 */
[-C--:B--2---:R-:W-:Y:S08]  /*20bb0*/  HMMA.16816.F32.BF16 R20, R48, R56.reuse, R20 ;  /* 0x000000383014723c */ /* 0x084ff00000041814 */
        /* <DEDUP_REMOVED lines=17> */
[----:B-1----:R-:W-:Y:S09]  /*20cd0*/  FFMA.FTZ R60, R97, c[0x0][0x2d0], -R68 ;  /* 0x0000b400613c7a23 */ /* 0x002ff20000010844 */
[----:B------:R1:W-:Y:S01]  /*20ce0*/  MUFU.EX2 R244, R60 ;  /* 0x0000003c00f47308 */ /* 0x0003e20000000800 */
[--C-:B--2---:R-:W-:Y:S09]  /*20cf0*/  FFMA.FTZ R56, R85, c[0x0][0x2d0], -R69.reuse ;  /* 0x0000b40055387a23 */ /* 0x104ff20000010845 */
[----:B------:R2:W-:Y:S01]  /*20d00*/  MUFU.EX2 R241, R56 ;  /* 0x0000003800f17308 */ /* 0x0005e20000000800 */
[----:B---3--:R-:W-:Y:S09]  /*20d10*/  FFMA.FTZ R64, R77, c[0x0][0x2d0], -R70 ;  /* 0x0000b4004d407a23 */ /* 0x008ff20000010846 */
[----:B------:R3:W-:Y:S01]  /*20d20*/  MUFU.EX2 R183, R64 ;  /* 0x0000004000b77308 */ /* 0x0007e20000000800 */
[----:B-1----:R-:W1:Y:S01]  /*20d30*/  LDSM.16.MT88.4 R60, [R215+0x900] ;  /* 0x00090000d73c783b */ /* 0x002e620000004200 */
[----:B--2---:R-:W-:Y:S08]  /*20d40*/  FFMA.FTZ R56, R86, c[0x0][0x2d0], -R69 ;  /* 0x0000b40056387a23 */ /* 0x004ff00000010845 */
[----:B------:R2:W4:Y:S01]  /*20d50*/  MUFU.EX2 R240, R56 ;  /* 0x0000003800f07308 */ /* 0x0005220000000800 */
[----:B---3--:R-:W-:Y:S01]  /*20d60*/  FFMA.FTZ R64, R188, c[0x0][0x2d0], -R68 ;  /* 0x0000b400bc407a23 */ /* 0x008fe20000010844 */
[----:B------:R-:W-:Y:S08]  /*20d70*/  MOV R188, R174 ;  /* 0x000000ae00bc7202 */ /* 0x000ff00000000f00 */
[----:B------:R3:W-:Y:S01]  /*20d80*/  MUFU.EX2 R179, R64 ;  /* 0x0000004000b37308 */ /* 0x0007e20000000800 */
[--C-:B--2---:R-:W-:Y:S01]  /*20d90*/  FFMA.FTZ R56, R186, c[0x0][0x2d0], -R47.reuse ;  /* 0x0000b400ba387a23 */ /* 0x104fe2000001082f */
[-C--:B-1----:R-:W-:Y:S08]  /*20da0*/  HMMA.16816.F32.BF16 R36, R48, R60.reuse, R36 ;  /* 0x0000003c3024723c */ /* 0x082ff00000041824 */
[----:B------:R1:W-:Y:S01]  /*20db0*/  MUFU.EX2 R186, R56 ;  /* 0x0000003800ba7308 */ /* 0x0003e20000000800 */
[C---:B------:R-:W-:Y:S01]  /*20dc0*/  HMMA.16816.F32.BF16 R116, R52.reuse, R60, R116 ;  /* 0x0000003c3474723c */ /* 0x040fe20000041874 */
[----:B---3--:R-:W-:Y:S06]  /*20dd0*/  LDSM.16.MT88.4 R64, [R214+0x1100] ;  /* 0x00110000d640783b */ /* 0x008fec0000004200 */
[--C-:B------:R-:W-:Y:S01]  /*20de0*/  FFMA.FTZ R60, R83, c[0x0][0x2d0], -R70.reuse ;  /* 0x0000b400533c7a23 */ /* 0x100fe20000010846 */
[-C--:B------:R-:W-:Y:S03]  /*20df0*/  HMMA.16816.F32.BF16 R40, R52, R62.reuse, R40 ;  /* 0x0000003e3428723c */ /* 0x080fe60000041828 */
[----:B------:R-:W2:Y:S04]  /*20e00*/  MUFU.EX2 R182, R60 ;  /* 0x0000003c00b67308 */ /* 0x000ea80000000800 */
[----:B------:R-:W-:Y:S01]  /*20e10*/  FFMA.FTZ R52, R189, c[0x0][0x2d0], -R47 ;  /* 0x0000b400bd347a23 */ /* 0x000fe2000001082f */
[----:B------:R-:W-:Y:S01]  /*20e20*/  HMMA.16816.F32.BF16 R120, R48, R62, R120 ;  /* 0x0000003e3078723c */ /* 0x000fe20000041878 */
[----:B------:R-:W3:Y:S03]  /*20e30*/  LDL.LU R189, [R1+0x18] ;  /* 0x0000180001bd7983 */ /* 0x000ee60000300800 */
[----:B-1----:R-:W-:Y:S01]  /*20e40*/  FFMA.FTZ R56, R73, c[0x0][0x2d0], -R70 ;  /* 0x0000b40049387a23 */ /* 0x002fe20000010846 */
[----:B------:R1:W-:Y:S01]  /*20e50*/  MUFU.EX2 R181, R52 ;  /* 0x0000003400b57308 */ /* 0x0003e20000000800 */
[----:B----4-:R-:W-:Y:S01]  /*20e60*/  F2FP.BF16.PACK_AB R54, R240, R241 ;  /* 0x000000f1f036723e */ /* 0x010fe200000010ff */
[----:B------:R-:W4:Y:S01]  /*20e70*/  LDL.LU R170, [R1+0x1c] ;  /* 0x00001c0001aa7983 */ /* 0x000f220000300800 */
[----:B------:R-:W-:Y:S04]  /*20e80*/  F2FP.BF16.PACK_AB R49, R248, R249 ;  /* 0x000000f9f831723e */ /* 0x000fe800000010ff */
[----:B------:R-:W-:Y:S02]  /*20e90*/  F2FP.BF16.PACK_AB R50, R246, R247 ;  /* 0x000000f7f632723e */ /* 0x000fe400000010ff */
[----:B------:R-:W-:Y:S01]  /*20ea0*/  F2FP.BF16.PACK_AB R51, R244, R245 ;  /* 0x000000f5f433723e */ /* 0x000fe200000010ff */
[----:B------:R5:W5:Y:S01]  /*20eb0*/  MUFU.EX2 R185, R56 ;  /* 0x0000003800b97308 */ /* 0x000b620000000800 */
[----:B--2---:R-:W-:Y:S01]  /*20ec0*/  F2FP.BF16.PACK_AB R55, R182, R183 ;  /* 0x000000b7b637723e */ /* 0x004fe200000010ff */
[----:B------:R-:W-:Y:S01]  /*20ed0*/  LDSM.16.MT88.4 R60, [R216+0x1100] ;  /* 0x00110000d83c783b */ /* 0x000fe20000004200 */
[--C-:B-1----:R-:W-:Y:S02]  /*20ee0*/  FFMA.FTZ R52, R187, c[0x0][0x2d0], -R68.reuse ;  /* 0x0000b400bb347a23 */ /* 0x102fe40000010844 */
[----:B------:R-:W-:Y:S01]  /*20ef0*/  IMAD.MOV.U32 R187, RZ, RZ, R141 ;  /* 0x000000ffffbb7224 */ /* 0x000fe200078e008d */
[----:B------:R-:W-:Y:S04]  /*20f00*/  MOV R141, R180 ;  /* 0x000000b4008d7202 */ /* 0x000fe80000000f00 */
[----:B------:R1:W-:Y:S01]  /*20f10*/  MUFU.EX2 R180, R52 ;  /* 0x0000003400b47308 */ /* 0x0003e20000000800 */
[----:B------:R-:W-:Y:S01]  /*20f20*/  F2FP.BF16.PACK_AB R48, R250, R187 ;  /* 0x000000bbfa30723e */ /* 0x000fe200000010ff */
[----:B-----5:R-:W2:Y:S01]  /*20f30*/  LDSM.16.MT88.4 R56, [R213+0x1100] ;  /* 0x00110000d538783b */ /* 0x020ea20000004200 */
[----:B------:R-:W-:Y:S02]  /*20f40*/  F2FP.BF16.PACK_AB R53, R184, R185 ;  /* 0x000000b9b835723e */ /* 0x000fe400000010ff */
[----:B-1----:R-:W-:Y:S03]  /*20f50*/  F2FP.BF16.PACK_AB R52, R242, R243 ;  /* 0x000000f3f234723e */ /* 0x002fe600000010ff */
[-C--:B--2---:R-:W-:Y:S08]  /*20f60*/  HMMA.16816.F32.BF16 R4, R48, R56.reuse, R4 ;  /* 0x000000383004723c */ /* 0x084ff00000041804 */
[C---:B------:R-:W-:Y:S07]  /*20f70*/  HMMA.16816.F32.BF16 R8, R52.reuse, R56, R8 ;  /* 0x000000383408723c */ /* 0x040fee0000041808 */
[--C-:B------:R-:W-:Y:S01]  /*20f80*/  FFMA.FTZ R56, R194, c[0x0][0x2d0], -R47.reuse ;  /* 0x0000b400c2387a23 */ /* 0x100fe2000001082f */
[-C--:B------:R-:W-:Y:S01]  /*20f90*/  HMMA.16816.F32.BF16 R12, R52, R58.reuse, R12 ;  /* 0x0000003a340c723c */ /* 0x080fe2000004180c */
[----:B------:R-:W2:Y:S02]  /*20fa0*/  LDL.LU R194, [R1+0x14] ;  /* 0x0000140001c27983 */ /* 0x000ea40000300800 */
[----:B------:R1:W-:Y:S05]  /*20fb0*/  MUFU.EX2 R178, R56 ;  /* 0x0000003800b27308 */ /* 0x0003ea0000000800 */
        /* <DEDUP_REMOVED lines=10> */
[-C--:B------:R-:W-:Y:S08]  /*21060*/  HMMA.16816.F32.BF16 R100, R48, R64.reuse, R100 ;  /* 0x000000403064723c */ /* 0x080ff00000041864 */
[C---:B------:R-:W-:Y:S04]  /*21070*/  HMMA.16816.F32.BF16 R104, R52.reuse, R64, R104 ;  /* 0x000000403468723c */ /* 0x040fe80000041868 */
[----:B-1----:R-:W-:Y:S01]  /*21080*/  FFMA.FTZ R56, R192, c[0x0][0x2d0], -R68 ;  /* 0x0000b400c0387a23 */ /* 0x002fe20000010844 */
[----:B------:R-:W-:Y:S02]  /*21090*/  MOV R192, R133 ;  /* 0x0000008500c07202 */ /* 0x000fe40000000f00 */
[----:B------:R-:W-:Y:S01]  /*210a0*/  FFMA.FTZ R64, R88, c[0x0][0x2d0], -R70 ;  /* 0x0000b40058407a23 */ /* 0x000fe20000010846 */
[-C--:B------:R-:W-:Y:S01]  /*210b0*/  HMMA.16816.F32.BF16 R108, R52, R66.reuse, R108 ;  /* 0x00000042346c723c */ /* 0x080fe2000004186c */
[----:B------:R1:W-:Y:S03]  /*210c0*/  MUFU.EX2 R175, R56 ;  /* 0x0000003800af7308 */ /* 0x0003e60000000800 */
[--C-:B-----5:R-:W-:Y:S02]  /*210d0*/  FFMA.FTZ R60, R190, c[0x0][0x2d0], -R69.reuse ;  /* 0x0000b400be3c7a23 */ /* 0x120fe40000010845 */
[----:B------:R-:W-:Y:S02]  /*210e0*/  IMAD.MOV.U32 R190, RZ, RZ, R138 ;  /* 0x000000ffffbe7224 */ /* 0x000fe400078e008a */
[C---:B------:R-:W-:Y:S03]  /*210f0*/  HMMA.16816.F32.BF16 R112, R48.reuse, R66, R112 ;  /* 0x000000423070723c */ /* 0x040fe60000041870 */
[----:B------:R5:W-:Y:S10]  /*21100*/  MUFU.EX2 R166, R60 ;  /* 0x0000003c00a67308 */ /* 0x000bf40000000800 */
[----:B------:R5:W-:Y:S01]  /*21110*/  MUFU.EX2 R130, R64 ;  /* 0x0000004000827308 */ /* 0x000be20000000800 */
[----:B-1----:R-:W-:Y:S02]  /*21120*/  FFMA.FTZ R56, R193, c[0x0][0x2d0], -R68 ;  /* 0x0000b400c1387a23 */ /* 0x002fe40000010844 */
[----:B------:R-:W-:Y:S07]  /*21130*/  IMAD.MOV.U32 R193, RZ, RZ, R132 ;  /* 0x000000ffffc17224 */ /* 0x000fee00078e0084 */
[----:B------:R1:W-:Y:S01]  /*21140*/  MUFU.EX2 R176, R56 ;  /* 0x0000003800b07308 */ /* 0x0003e20000000800 */
[--C-:B-----5:R-:W-:Y:S01]  /*21150*/  FFMA.FTZ R60, R191, c[0x0][0x2d0], -R69.reuse ;  /* 0x0000b400bf3c7a23 */ /* 0x120fe20000010845 */
[----:B------:R-:W-:Y:S08]  /*21160*/  MOV R191, R139 ;  /* 0x0000008b00bf7202 */ /* 0x000ff00000000f00 */
[----:B------:R5:W3:Y:S01]  /*21170*/  MUFU.EX2 R173, R60 ;  /* 0x0000003c00ad7308 */ /* 0x000ae20000000800 */
[----:B------:R-:W-:Y:S09]  /*21180*/  FFMA.FTZ R64, R89, c[0x0][0x2d0], -R70 ;  /* 0x0000b40059407a23 */ /* 0x000ff20000010846 */
[----:B------:R5:W-:Y:S01]  /*21190*/  MUFU.EX2 R129, R64 ;  /* 0x0000004000817308 */ /* 0x000be20000000800 */
[----:B-1----:R-:W-:Y:S09]  /*211a0*/  FFMA.FTZ R56, R98, c[0x0][0x2d0], -R69 ;  /* 0x0000b40062387a23 */ /* 0x002ff20000010845 */
[----:B------:R1:W-:Y:S01]  /*211b0*/  MUFU.EX2 R167, R56 ;  /* 0x0000003800a77308 */ /* 0x0003e20000000800 */
[--C-:B-----5:R-:W-:Y:S01]  /*211c0*/  FFMA.FTZ R60, R196, c[0x0][0x2d0], -R47.reuse ;  /* 0x0000b400c43c7a23 */ /* 0x120fe2000001082f */
[----:B------:R-:W-:Y:S08]  /*211d0*/  MOV R196, R140 ;  /* 0x0000008c00c47202 */ /* 0x000ff00000000f00 */
[----:B------:R5:W-:Y:S01]  /*211e0*/  MUFU.EX2 R165, R60 ;  /* 0x0000003c00a57308 */ /* 0x000be20000000800 */
[----:B------:R-:W-:Y:S01]  /*211f0*/  FFMA.FTZ R64, R198, c[0x0][0x2d0], -R68 ;  /* 0x0000b400c6407a23 */ /* 0x000fe20000010844 */
[----:B------:R-:W-:Y:S02]  /*21200*/  MOV R198, R159 ;  /* 0x0000009f00c67202 */ /* 0x000fe40000000f00 */
[----:B------:R-:W-:Y:S06]  /*21210*/  MOV R159, R136 ;  /* 0x00000088009f7202 */ /* 0x000fec0000000f00 */
[----:B------:R5:W-:Y:S01]  /*21220*/  MUFU.EX2 R127, R64 ;  /* 0x00000040007f7308 */ /* 0x000be20000000800 */
[----:B-1----:R-:W1:Y:S01]  /*21230*/  LDSM.16.MT88.4 R56, [R215+0x1100] ;  /* 0x00110000d738783b */ /* 0x002e620000004200 */
[--C-:B-----5:R-:W-:Y:S08]  /*21240*/  FFMA.FTZ R60, R87, c[0x0][0x2d0], -R70.reuse ;  /* 0x0000b400573c7a23 */ /* 0x120ff00000010846 */
[----:B------:R5:W1:Y:S01]  /*21250*/  MUFU.EX2 R164, R60 ;  /* 0x0000003c00a47308 */ /* 0x000a620000000800 */
[----:B------:R-:W-:Y:S08]  /*21260*/  LDSM.16.MT88.4 R64, [R214+0x1900] ;  /* 0x00190000d640783b */ /* 0x000ff00000004200 */
[----:B-----5:R-:W5:Y:S01]  /*21270*/  LDSM.16.MT88.4 R60, [R213+0x1900] ;  /* 0x00190000d53c783b */ /* 0x020f620000004200 */
[-C--:B-1----:R-:W-:Y:S08]  /*21280*/  HMMA.16816.F32.BF16 R36, R48, R56.reuse, R36 ;  /* 0x000000383024723c */ /* 0x082ff00000041824 */
[C---:B------:R-:W-:Y:S07]  /*21290*/  HMMA.16816.F32.BF16 R116, R52.reuse, R56, R116 ;  /* 0x000000383474723c */ /* 0x040fee0000041874 */
[----:B------:R-:W-:Y:S01]  /*212a0*/  FFMA.FTZ R56, R92, c[0x0][0x2d0], -R70 ;  /* 0x0000b4005c387a23 */ /* 0x000fe20000010846 */
[-C--:B------:R-:W-:Y:S03]  /*212b0*/  HMMA.16816.F32.BF16 R40, R52, R58.reuse, R40 ;  /* 0x0000003a3428723c */ /* 0x080fe60000041828 */
[----:B------:R1:W1:Y:S04]  /*212c0*/  MUFU.EX2 R75, R56 ;  /* 0x00000038004b7308 */ /* 0x0002680000000800 */
[----:B------:R-:W-:Y:S01]  /*212d0*/  FFMA.FTZ R52, R201, c[0x0][0x2d0], -R47 ;  /* 0x0000b400c9347a23 */ /* 0x000fe2000001082f */
[----:B------:R-:W-:Y:S04]  /*212e0*/  HMMA.16816.F32.BF16 R120, R48, R58, R120 ;  /* 0x0000003a3078723c */ /* 0x000fe80000041878 */
[----:B---3--:R-:W-:Y:S01]  /*212f0*/  F2FP.BF16.PACK_AB R54, R173, R166 ;  /* 0x000000a6ad36723e */ /* 0x008fe200000010ff */
[----:B------:R3:W-:Y:S01]  /*21300*/  MUFU.EX2 R128, R52 ;  /* 0x0000003400807308 */ /* 0x0007e20000000800 */
[----:B------:R-:W-:Y:S01]  /*21310*/  F2FP.BF16.PACK_AB R53, R130, R164 ;  /* 0x000000a48235723e */ /* 0x000fe200000010ff */
[----:B----4-:R-:W-:Y:S01]  /*21320*/  FFMA.FTZ R2, R2, R170, R171 ;  /* 0x000000aa02027223 */ /* 0x010fe200000100ab */
[----:B------:R-:W-:Y:S01]  /*21330*/  F2FP.BF16.PACK_AB R48, R181, R186 ;  /* 0x000000bab530723e */ /* 0x000fe200000010ff */
[----:B------:R-:W-:Y:S03]  /*21340*/  IMAD.MOV.U32 R201, RZ, RZ, R169 ;  /* 0x000000ffffc97224 */ /* 0x000fe600078e00a9 */
[----:B------:R-:W-:Y:S02]  /*21350*/  F2FP.BF16.PACK_AB R49, R179, R180 ;  /* 0x000000b4b331723e */ /* 0x000fe400000010ff */
[----:B------:R-:W-:Y:S02]  /*21360*/  F2FP.BF16.PACK_AB R50, R177, R178 ;  /* 0x000000b2b132723e */ /* 0x000fe400000010ff */
[----:B------:R-:W-:Y:S01]  /*21370*/  F2FP.BF16.PACK_AB R51, R176, R175 ;  /* 0x000000afb033723e */ /* 0x000fe200000010ff */
[----:B-1----:R-:W1:Y:S01]  /*21380*/  LDSM.16.MT88.4 R56, [R216+0x1900] ;  /* 0x00190000d838783b */ /* 0x002e620000004200 */
[----:B------:R-:W-:Y:S05]  /*21390*/  F2FP.BF16.PACK_AB R55, R75, R129 ;  /* 0x000000814b37723e */ /* 0x000fea00000010ff */
[-C--:B-----5:R-:W-:Y:S03]  /*213a0*/  HMMA.16816.F32.BF16 R4, R48, R60.reuse, R4 ;  /* 0x0000003c3004723c */ /* 0x0a0fe60000041804 */
[--C-:B---3--:R-:W-:Y:S01]  /*213b0*/  FFMA.FTZ R52, R197, c[0x0][0x2d0], -R68.reuse ;  /* 0x0000b400c5347a23 */ /* 0x108fe20000010844 */
[----:B------:R-:W-:Y:S03]  /*213c0*/  MOV R197, R168 ;  /* 0x000000a800c57202 */ /* 0x000fe60000000f00 */
        /* <DEDUP_REMOVED lines=8> */
[C---:B------:R-:W-:Y:S04]  /*21450*/  HMMA.16816.F32.BF16 R24, R52.reuse, R56, R24 ;  /* 0x000000383418723c */ /* 0x040fe80000041818 */
[----:B---3--:R-:W-:Y:S03]  /*21460*/  FFMA.FTZ R60, R207, c[0x0][0x2d0], -R47 ;  /* 0x0000b400cf3c7a23 */ /* 0x008fe6000001082f */
        /* <DEDUP_REMOVED lines=18> */
[----:B------:R3:W-:Y:S01]  /*21590*/  MUFU.EX2 R89, R56 ;  /* 0x0000003800597308 */ /* 0x0007e20000000800 */
[----:B----4-:R-:W-:Y:S09]  /*215a0*/  FFMA.FTZ R64, R131, c[0x0][0x2d0], -R70 ;  /* 0x0000b40083407a23 */ /* 0x010ff20000010846 */
[----:B------:R4:W-:Y:S01]  /*215b0*/  MUFU.EX2 R72, R64 ;  /* 0x0000004000487308 */ /* 0x0009e20000000800 */
[----:B-1----:R-:W1:Y:S01]  /*215c0*/  LDSM.16.MT88.4 R60, [R215+0x1900] ;  /* 0x00190000d73c783b */ /* 0x002e620000004200 */
[----:B---3--:R-:W-:Y:S08]  /*215d0*/  FFMA.FTZ R56, R203, c[0x0][0x2d0], -R69 ;  /* 0x0000b400cb387a23 */ /* 0x008ff00000010845 */
[----:B------:R3:W5:Y:S01]  /*215e0*/  MUFU.EX2 R87, R56 ;  /* 0x0000003800577308 */ /* 0x0007620000000800 */
[----:B----4-:R-:W-:Y:S09]  /*215f0*/  FFMA.FTZ R64, R210, c[0x0][0x2d0], -R68 ;  /* 0x0000b400d2407a23 */ /* 0x010ff20000010844 */
[----:B------:R4:W-:Y:S01]  /*21600*/  MUFU.EX2 R82, R64 ;  /* 0x0000004000527308 */ /* 0x0009e20000000800 */
[--C-:B---3--:R-:W-:Y:S01]  /*21610*/  FFMA.FTZ R56, R208, c[0x0][0x2d0], -R47.reuse ;  /* 0x0000b400d0387a23 */ /* 0x108fe2000001082f */
[-C--:B-1----:R-:W-:Y:S08]  /*21620*/  HMMA.16816.F32.BF16 R36, R48, R60.reuse, R36 ;  /* 0x0000003c3024723c */ /* 0x082ff00000041824 */
[----:B------:R1:W-:Y:S01]  /*21630*/  MUFU.EX2 R86, R56 ;  /* 0x0000003800567308 */ /* 0x0003e20000000800 */
[C---:B------:R-:W-:Y:S01]  /*21640*/  HMMA.16816.F32.BF16 R116, R52.reuse, R60, R116 ;  /* 0x0000003c3474723c */ /* 0x040fe20000041874 */
[----:B----4-:R-:W-:Y:S06]  /*21650*/  LDSM.16.MT88.4 R64, [R214+0x2100] ;  /* 0x00210000d640783b */ /* 0x010fec0000004200 */
[--C-:B------:R-:W-:Y:S01]  /*21660*/  FFMA.FTZ R60, R172, c[0x0][0x2d0], -R70.reuse ;  /* 0x0000b400ac3c7a23 */ /* 0x100fe20000010846 */
[-C--:B------:R-:W-:Y:S03]  /*21670*/  HMMA.16816.F32.BF16 R40, R52, R62.reuse, R40 ;  /* 0x0000003e3428723c */ /* 0x080fe60000041828 */
[----:B------:R3:W4:Y:S04]  /*21680*/  MUFU.EX2 R71, R60 ;  /* 0x0000003c00477308 */ /* 0x0007280000000800 */
[--C-:B------:R-:W-:Y:S01]  /*21690*/  FFMA.FTZ R52, R232, c[0x0][0x2d0], -R47.reuse ;  /* 0x0000b400e8347a23 */ /* 0x100fe2000001082f */
[----:B------:R-:W-:Y:S04]  /*216a0*/  HMMA.16816.F32.BF16 R120, R48, R62, R120 ;  /* 0x0000003e3078723c */ /* 0x000fe80000041878 */
[----:B-1----:R-:W-:Y:S01]  /*216b0*/  FFMA.FTZ R56, R74, c[0x0][0x2d0], -R70 ;  /* 0x0000b4004a387a23 */ /* 0x002fe20000010846 */
[----:B------:R1:W-:Y:S01]  /*216c0*/  MUFU.EX2 R85, R52 ;  /* 0x0000003400557308 */ /* 0x0003e20000000800 */
[----:B-----5:R-:W-:Y:S02]  /*216d0*/  F2FP.BF16.PACK_AB R54, R87, R89 ;  /* 0x000000595736723e */ /* 0x020fe400000010ff */
[----:B------:R-:W-:Y:S04]  /*216e0*/  F2FP.BF16.PACK_AB R48, R128, R165 ;  /* 0x000000a58030723e */ /* 0x000fe800000010ff */
[----:B------:R-:W-:Y:S02]  /*216f0*/  F2FP.BF16.PACK_AB R49, R127, R98 ;  /* 0x000000627f31723e */ /* 0x000fe400000010ff */
[----:B------:R-:W-:Y:S01]  /*21700*/  F2FP.BF16.PACK_AB R50, R99, R97 ;  /* 0x000000616332723e */ /* 0x000fe200000010ff */
[----:B------:R5:W2:Y:S01]  /*21710*/  MUFU.EX2 R74, R56 ;  /* 0x00000038004a7308 */ /* 0x000aa20000000800 */
[----:B------:R-:W-:Y:S01]  /*21720*/  F2FP.BF16.PACK_AB R51, R96, R95 ;  /* 0x0000005f6033723e */ /* 0x000fe200000010ff */
[----:B---3--:R-:W-:Y:S01]  /*21730*/  LDSM.16.MT88.4 R60, [R216+0x2100] ;  /* 0x00210000d83c783b */ /* 0x008fe20000004200 */
[----:B----4-:R-:W-:Y:S01]  /*21740*/  F2FP.BF16.PACK_AB R55, R71, R72 ;  /* 0x000000484737723e */ /* 0x010fe200000010ff */
[--C-:B-1----:R-:W-:Y:S06]  /*21750*/  FFMA.FTZ R52, R209, c[0x0][0x2d0], -R68.reuse ;  /* 0x0000b400d1347a23 */ /* 0x102fec0000010844 */
[----:B------:R1:W3:Y:S01]  /*21760*/  MUFU.EX2 R84, R52 ;  /* 0x0000003400547308 */ /* 0x0002e20000000800 */
[----:B-----5:R-:W4:Y:S01]  /*21770*/  LDSM.16.MT88.4 R56, [R213+0x2100] ;  /* 0x00210000d538783b */ /* 0x020f220000004200 */
[----:B--2---:R-:W-:Y:S02]  /*21780*/  F2FP.BF16.PACK_AB R53, R73, R74 ;  /* 0x0000004a4935723e */ /* 0x004fe400000010ff */
[----:B-1----:R-:W-:Y:S01]  /*21790*/  F2FP.BF16.PACK_AB R52, R92, R88 ;  /* 0x000000585c34723e */ /* 0x002fe200000010ff */
[-C--:B----4-:R-:W-:Y:S08]  /*217a0*/  HMMA.16816.F32.BF16 R4, R48, R56.reuse, R4 ;  /* 0x000000383004723c */ /* 0x090ff00000041804 */
[C---:B------:R-:W-:Y:S07]  /*217b0*/  HMMA.16816.F32.BF16 R8, R52.reuse, R56, R8 ;  /* 0x000000383408723c */ /* 0x040fee0000041808 */
[--C-:B------:R-:W-:Y:S01]  /*217c0*/  FFMA.FTZ R56, R238, c[0x0][0x2d0], -R47.reuse ;  /* 0x0000b400ee387a23 */ /* 0x100fe2000001082f */
[-C--:B------:R-:W-:Y:S03]  /*217d0*/  HMMA.16816.F32.BF16 R12, R52, R58.reuse, R12 ;  /* 0x0000003a340c723c */ /* 0x080fe6000004180c */
[----:B------:R1:W-:Y:S01]  /*217e0*/  MUFU.EX2 R83, R56 ;  /* 0x0000003800537308 */ /* 0x0003e20000000800 */
[----:B------:R-:W-:Y:S04]  /*217f0*/  FFMA.FTZ R47, R239, c[0x0][0x2d0], -R47 ;  /* 0x0000b400ef2f7a23 */ /* 0x000fe8000001082f */
[C---:B------:R-:W-:Y:S05]  /*21800*/  HMMA.16816.F32.BF16 R16, R48.reuse, R58, R16 ;  /* 0x0000003a3010723c */ /* 0x040fea0000041810 */
[----:B------:R2:W-:Y:S03]  /*21810*/  MUFU.EX2 R81, R47 ;  /* 0x0000002f00517308 */ /* 0x0005e60000000800 */
[-C--:B------:R-:W-:Y:S08]  /*21820*/  HMMA.16816.F32.BF16 R20, R48, R60.reuse, R20 ;  /* 0x0000003c3014723c */ /* 0x080ff00000041814 */
[C---:B------:R-:W-:Y:S01]  /*21830*/  HMMA.16816.F32.BF16 R24, R52.reuse, R60, R24 ;  /* 0x0000003c3418723c */ /* 0x040fe20000041818 */
[----:B-1----:R-:W1:Y:S07]  /*21840*/  LDSM.16.MT88.4 R56, [R215+0x2100] ;  /* 0x00210000d738783b */ /* 0x002e6e0000004200 */
[-C--:B------:R-:W-:Y:S04]  /*21850*/  HMMA.16816.F32.BF16 R28, R52, R62.reuse, R28 ;  /* 0x0000003e341c723c */ /* 0x080fe8000004181c */
[--C-:B--2---:R-:W-:Y:S02]  /*21860*/  FFMA.FTZ R47, R234, c[0x0][0x2d0], -R68.reuse ;  /* 0x0000b400ea2f7a23 */ /* 0x104fe40000010844 */
[----:B------:R-:W-:Y:S02]  /*21870*/  FFMA.FTZ R68, R237, c[0x0][0x2d0], -R68 ;  /* 0x0000b400ed447a23 */ /* 0x000fe40000010844 */
[C---:B------:R-:W-:Y:S01]  /*21880*/  HMMA.16816.F32.BF16 R32, R48.reuse, R62, R32 ;  /* 0x0000003e3020723c */ /* 0x040fe20000041820 */
[----:B------:R2:W-:Y:S07]  /*21890*/  MUFU.EX2 R80, R47 ;  /* 0x0000002f00507308 */ /* 0x0005ee0000000800 */
[-C--:B------:R-:W-:Y:S03]  /*218a0*/  HMMA.16816.F32.BF16 R100, R48, R64.reuse, R100 ;  /* 0x000000403064723c */ /* 0x080fe60000041864 */
[----:B------:R-:W-:Y:S05]  /*218b0*/  MUFU.EX2 R77, R68 ;  /* 0x00000044004d7308 */ /* 0x000fea0000000800 */
[C---:B------:R-:W-:Y:S08]  /*218c0*/  HMMA.16816.F32.BF16 R104, R52.reuse, R64, R104 ;  /* 0x000000403468723c */ /* 0x040ff00000041868 */
[-C--:B------:R-:W-:Y:S04]  /*218d0*/  HMMA.16816.F32.BF16 R108, R52, R66.reuse, R108 ;  /* 0x00000042346c723c */ /* 0x080fe8000004186c */
[--C-:B--2---:R-:W-:Y:S04]  /*218e0*/  FFMA.FTZ R47, R211, c[0x0][0x2d0], -R69.reuse ;  /* 0x0000b400d32f7a23 */ /* 0x104fe80000010845 */
[C---:B------:R-:W-:Y:S01]  /*218f0*/  HMMA.16816.F32.BF16 R112, R48.reuse, R66, R112 ;  /* 0x000000423070723c */ /* 0x040fe20000041870 */
[----:B------:R2:W-:Y:S07]  /*21900*/  MUFU.EX2 R76, R47 ;  /* 0x0000002f004c7308 */ /* 0x0005ee0000000800 */
[-C--:B-1----:R-:W-:Y:S08]  /*21910*/  HMMA.16816.F32.BF16 R36, R48, R56.reuse, R36 ;  /* 0x000000383024723c */ /* 0x082ff00000041824 */
[C---:B------:R-:W-:Y:S08]  /*21920*/  HMMA.16816.F32.BF16 R116, R52.reuse, R56, R116 ;  /* 0x000000383474723c */ /* 0x040ff00000041874 */
[-C--:B------:R-:W-:Y:S01]  /*21930*/  HMMA.16816.F32.BF16 R40, R52, R58.reuse, R40 ;  /* 0x0000003a3428723c */ /* 0x080fe20000041828 */
[----:B------:R-:W4:Y:S03]  /*21940*/  LDL.LU R54, [R1+0x24] ;  /* 0x0000240001367983 */ /* 0x000f260000300800 */
[----:B--2---:R-:W-:Y:S03]  /*21950*/  FFMA.FTZ R47, R233, c[0x0][0x2d0], -R69 ;  /* 0x0000b400e92f7a23 */ /* 0x004fe60000010845 */
[----:B------:R-:W-:Y:S01]  /*21960*/  FFMA.FTZ R53, R45, R194, R195 ;  /* 0x000000c22d357223 */ /* 0x000fe200000100c3 */
[----:B------:R1:W2:Y:S01]  /*21970*/  MUFU.EX2 R68, R47 ;  /* 0x0000002f00447308 */ /* 0x0002a20000000800 */
[----:B------:R-:W-:Y:S01]  /*21980*/  FFMA.FTZ R52, R44, R189, R188 ;  /* 0x000000bd2c347223 */ /* 0x000fe200000100bc */
[----:B------:R-:W-:Y:S04]  /*21990*/  HMMA.16816.F32.BF16 R120, R48, R58, R120 ;  /* 0x0000003a3078723c */ /* 0x000fe80000041878 */
[----:B------:R-:W-:Y:S01]  /*219a0*/  IMAD.MOV.U32 R194, RZ, RZ, R135 ;  /* 0x000000ffffc27224 */ /* 0x000fe200078e0087 */
[----:B------:R-:W-:Y:S01]  /*219b0*/  F2FP.BF16.PACK_AB R44, R85, R86 ;  /* 0x00000056552c723e */ /* 0x000fe200000010ff */
[----:B------:R-:W-:Y:S01]  /*219c0*/  FADD.FTZ R52, R143, R52 ;  /* 0x000000348f347221 */ /* 0x000fe20000010000 */
[----:B---3--:R-:W-:Y:S01]  /*219d0*/  F2FP.BF16.PACK_AB R45, R82, R84 ;  /* 0x00000054522d723e */ /* 0x008fe200000010ff */
[----:B------:R-:W-:Y:S01]  /*219e0*/  FADD.FTZ R48, R142, R2 ;  /* 0x000000028e307221 */ /* 0x000fe20000010000 */
[----:B------:R-:W-:Y:S03]  /*219f0*/  MOV R195, R134 ;  /* 0x0000008600c37202 */ /* 0x000fe60000000f00 */
[----:B------:R-:W-:Y:S01]  /*21a00*/  IMAD.MOV.U32 R189, RZ, RZ, R141 ;  /* 0x000000ffffbd7224 */ /* 0x000fe200078e008d */
[----:B------:R-:W-:Y:S01]  /*21a10*/  MOV R188, R137 ;  /* 0x0000008900bc7202 */ /* 0x000fe20000000f00 */
[----:B------:R-:W-:Y:S02]  /*21a20*/  FADD.FTZ R53, R151, R53 ;  /* 0x0000003597357221 */ /* 0x000fe40000010000 */
[----:B------:R-:W-:Y:S01]  /*21a30*/  FADD.FTZ R2, R149, R52 ;  /* 0x0000003495027221 */ /* 0x000fe20000010000 */
[----:B------:R-:W-:Y:S03]  /*21a40*/  ISETP.GT.AND P0, PT, R230, R189, PT ;  /* 0x000000bde600720c */ /* 0x000fe60003f04270 */
[----:B------:R-:W-:Y:S02]  /*21a50*/  FADD.FTZ R2, R197, R2 ;  /* 0x00000002c5027221 */ /* 0x000fe40000010000 */
[--C-:B-1----:R-:W-:Y:S01]  /*21a60*/  FFMA.FTZ R47, R235, c[0x0][0x2d0], -R69.reuse ;  /* 0x0000b400eb2f7a23 */ /* 0x102fe20000010845 */
[----:B--2---:R-:W-:Y:S01]  /*21a70*/  F2FP.BF16.PACK_AB R168, R68, R76 ;  /* 0x0000004c44a8723e */ /* 0x004fe200000010ff */
[----:B------:R-:W-:Y:S02]  /*21a80*/  FFMA.FTZ R69, R236, c[0x0][0x2d0], -R69 ;  /* 0x0000b400ec457a23 */ /* 0x000fe40000010845 */
[----:B------:R1:W-:Y:S10]  /*21a90*/  MUFU.EX2 R63, R47 ;  /* 0x0000002f003f7308 */ /* 0x0003f40000000800 */
[----:B------:R-:W2:Y:S01]  /*21aa0*/  MUFU.EX2 R69, R69 ;  /* 0x0000004500457308 */ /* 0x000ea20000000800 */
[--C-:B-1----:R-:W-:Y:S09]  /*21ab0*/  FFMA.FTZ R47, R90, c[0x0][0x2d0], -R70.reuse ;  /* 0x0000b4005a2f7a23 */ /* 0x102ff20000010846 */
[----:B------:R1:W-:Y:S01]  /*21ac0*/  MUFU.EX2 R61, R47 ;  /* 0x0000002f003d7308 */ /* 0x0003e20000000800 */
[----:B--2---:R-:W-:Y:S01]  /*21ad0*/  F2FP.BF16.PACK_AB R170, R69, R63 ;  /* 0x0000003f45aa723e */ /* 0x004fe200000010ff */
[--C-:B-1----:R-:W-:Y:S08]  /*21ae0*/  FFMA.FTZ R47, R91, c[0x0][0x2d0], -R70.reuse ;  /* 0x0000b4005b2f7a23 */ /* 0x102ff00000010846 */
[----:B------:R1:W2:Y:S02]  /*21af0*/  MUFU.EX2 R62, R47 ;  /* 0x0000002f003e7308 */ /* 0x0002a40000000800 */
[--C-:B-1----:R-:W-:Y:S01]  /*21b00*/  FFMA.FTZ R47, R94, c[0x0][0x2d0], -R70.reuse ;  /* 0x0000b4005e2f7a23 */ /* 0x102fe20000010846 */
[----:B--2---:R-:W-:Y:S01]  /*21b10*/  F2FP.BF16.PACK_AB R169, R62, R61 ;  /* 0x0000003d3ea9723e */ /* 0x004fe200000010ff */
[----:B------:R-:W-:Y:S01]  /*21b20*/  FFMA.FTZ R70, R46, c[0x0][0x2d0], -R70 ;  /* 0x0000b4002e467a23 */ /* 0x000fe20000010846 */
[----:B------:R-:W-:Y:S05]  /*21b30*/  F2FP.BF16.PACK_AB R46, R81, R83 ;  /* 0x00000053512e723e */ /* 0x000fea00000010ff */
[----:B------:R1:W-:Y:S10]  /*21b40*/  MUFU.EX2 R60, R47 ;  /* 0x0000002f003c7308 */ /* 0x0003f40000000800 */
[----:B------:R-:W2:Y:S01]  /*21b50*/  MUFU.EX2 R70, R70 ;  /* 0x0000004600467308 */ /* 0x000ea20000000800 */
[----:B-1----:R-:W-:Y:S07]  /*21b60*/  F2FP.BF16.PACK_AB R47, R77, R80 ;  /* 0x000000504d2f723e */ /* 0x002fee00000010ff */
[-C--:B------:R-:W-:Y:S01]  /*21b70*/  HMMA.16816.F32.BF16 R132, R44, R144.reuse, R4 ;  /* 0x000000902c84723c */ /* 0x080fe20000041804 */
[----:B------:R-:W1:Y:S04]  /*21b80*/  LDSM.16.MT88.4 R4, [R214+0x2900] ;  /* 0x00290000d604783b */ /* 0x000e680000004200 */
[----:B--2---:R-:W-:Y:S07]  /*21b90*/  F2FP.BF16.PACK_AB R171, R70, R60 ;  /* 0x0000003c46ab723e */ /* 0x004fee00000010ff */
[C---:B------:R-:W-:Y:S07]  /*21ba0*/  HMMA.16816.F32.BF16 R136, R168.reuse, R144, R8 ;  /* 0x00000090a888723c */ /* 0x040fee0000041808 */
[----:B------:R-:W-:Y:S01]  /*21bb0*/  FADD.FTZ R8, R150, R53 ;  /* 0x0000003596087221 */ /* 0x000fe20000010000 */
[-C--:B------:R-:W-:Y:S04]  /*21bc0*/  HMMA.16816.F32.BF16 R140, R168, R146.reuse, R12 ;  /* 0x00000092a88c723c */ /* 0x080fe8000004180c */
[----:B------:R-:W-:Y:S02]  /*21bd0*/  FADD.FTZ R9, R148, R48 ;  /* 0x0000003094097221 */ /* 0x000fe40000010000 */
[----:B------:R-:W-:Y:S02]  /*21be0*/  FADD.FTZ R8, R198, R8 ;  /* 0x00000008c6087221 */ /* 0x000fe40000010000 */
[C---:B------:R-:W-:Y:S04]  /*21bf0*/  HMMA.16816.F32.BF16 R144, R44.reuse, R146, R16 ;  /* 0x000000922c90723c */ /* 0x040fe80000041810 */
[----:B------:R-:W-:Y:S04]  /*21c00*/  FADD.FTZ R10, R154, R8 ;  /* 0x000000089a0a7221 */ /* 0x000fe80000010000 */
[-C--:B------:R-:W-:Y:S04]  /*21c10*/  HMMA.16816.F32.BF16 R148, R44, R160.reuse, R20 ;  /* 0x000000a02c94723c */ /* 0x080fe80000041814 */
[----:B----4-:R-:W-:Y:S02]  /*21c20*/  FFMA.FTZ R12, R0, R54, R79 ;  /* 0x00000036000c7223 */ /* 0x010fe4000001004f */
[----:B------:R-:W-:Y:S02]  /*21c30*/  FADD.FTZ R0, R201, R9 ;  /* 0x00000009c9007221 */ /* 0x000fe40000010000 */
[----:B------:R-:W-:Y:S04]  /*21c40*/  FADD.FTZ R12, R155, R12 ;  /* 0x0000000c9b0c7221 */ /* 0x000fe80000010000 */
        /* <DEDUP_REMOVED lines=18> */
[----:B------:R-:W2:Y:S01]  /*21d70*/  LDSM.16.MT88.4 R8, [R215+0x2900] ;  /* 0x00290000d708783b */ /* 0x000ea20000004200 */
        /* <DEDUP_REMOVED lines=45> */
[----:B------:R-:W-:Y:S01]  /*22050*/  FADD.FTZ R4, R75, R4 ;  /* 0x000000044b047221 */ /* 0x000fe20000010000 */
[----:B------:R-:W-:Y:S01]  /*22060*/  MOV R128, R125 ;  /* 0x0000007d00807202 */ /* 0x000fe20000000f00 */
        /* <DEDUP_REMOVED lines=38> */
.L_x_461:
[----:B------:R-:W3:Y:S04]  /*222d0*/  LDL.LU R0, [R1+0x14] ;  /* 0x0000140001007983 */ /* 0x000ee80000300800 */
[----:B-12---:R-:W2:Y:S04]  /*222e0*/  LDL.LU R4, [R1+0x18] ;  /* 0x0000180001047983 */ /* 0x006ea80000300800 */
[----:B------:R-:W4:Y:S04]  /*222f0*/  LDL.LU R9, [R1+0x1c] ;  /* 0x00001c0001097983 */ /* 0x000f280000300800 */
[----:B------:R-:W4:Y:S01]  /*22300*/  LDL.LU R2, [R1+0x24] ;  /* 0x0000240001027983 */ /* 0x000f220000300800 */
        /* <DEDUP_REMOVED lines=8> */
[----:B------:R-:W4:Y:S01]  /*22390*/  SHFL.BFLY PT, R8, R2, 0x2, 0x1f ;  /* 0x0c401f0002087f89 */ /* 0x000f2200000e0000 */
        /* <DEDUP_REMOVED lines=108> */
.L_x_367:
[----:B--2---:R-:W2:Y:S02]  /*22a60*/  S2R R55, SR_CTAID.Y ;  /* 0x0000000000377919 */ /* 0x004ea40000002600 */
[----:B--2---:R-:W-:Y:S01]  /*22a70*/  SHF.R.S32.HI R43, RZ, 0x1f, R55 ;  /* 0x0000001fff2b7819 */ /* 0x004fe20000011437 */
[----:B------:R-:W-:Y:S05]  /*22a80*/  @P4 BRA `(.L_x_479) ;  /* 0x0000130000004947 */ /* 0x000fea0003800000 */
[----:B------:R-:W2:Y:S01]  /*22a90*/  LDL R44, [R1+0x64] ;  /* 0x00006400012c7983 */ /* 0x000ea20000100800 */
[----:B------:R-:W-:Y:S01]  /*22aa0*/  IMAD.MOV.U32 R6, RZ, RZ, -0x10 ;  /* 0xfffffff0ff067424 */ /* 0x000fe200078e00ff */
[----:B------:R-:W-:Y:S02]  /*22ab0*/  F2FP.BF16.PACK_AB R5, R133, R132 ;  /* 0x000000848505723e */ /* 0x000fe400000010ff */
[----:B------:R-:W3:Y:S01]  /*22ac0*/  S2R R41, SR_TID.X ;  /* 0x0000000000297919 */ /* 0x000ee20000002100 */
        /* <DEDUP_REMOVED lines=12> */
[----:B---3--:R-:W-:Y:S02]  /*22b90*/  SHF.R.S32.HI R42, RZ, 0x1f, R41 ;  /* 0x0000001fff2a7819 */ /* 0x008fe40000011429 */
        /* <DEDUP_REMOVED lines=29> */
[----:B------:R-:W-:Y:S02]  /*22d70*/  R2P PR, R3, 0x6 ;  /* 0x0000000603007804 */ /* 0x000fe40000000000 */
[----:B------:R-:W-:Y:S02]  /*22d80*/  SEL R6, R6, 0x10, !P0 ;  /* 0x0000001006067807 */ /* 0x000fe40004000000 */
[C---:B------:R-:W-:Y:S02]  /*22d90*/  IADD3 R4, R2.reuse, 0x80, RZ ;  /* 0x0000008002047810 */ /* 0x040fe40007ffe0ff */
[C---:B------:R-:W-:Y:S01]  /*22da0*/  IADD3 R0, R2.reuse, 0xc0, RZ ;  /* 0x000000c002007810 */ /* 0x040fe20007ffe0ff */
[----:B------:R-:W-:Y:S01]  /*22db0*/  IMAD.IADD R3, R2, 0x1, R6 ;  /* 0x0000000102037824 */ /* 0x000fe200078e0206 */
[----:B------:R-:W-:-:S02]  /*22dc0*/  F2FP.BF16.PACK_AB R26, R26, R110 ;  /* 0x0000006e1a1a723e */ /* 0x000fc400000010ff */
[----:B------:R-:W-:Y:S02]  /*22dd0*/  F2FP.BF16.PACK_AB R18, R18, R164 ;  /* 0x000000a41212723e */ /* 0x000fe400000010ff */
[----:B------:R-:W-:Y:S02]  /*22de0*/  F2FP.BF16.PACK_AB R16, R16, R166 ;  /* 0x000000a61010723e */ /* 0x000fe400000010ff */
[----:B------:R-:W-:Y:S02]  /*22df0*/  @P2 IADD3 R0, R4, -0x40, RZ ;  /* 0xffffffc004002810 */ /* 0x000fe40007ffe0ff */
[----:B------:R-:W-:Y:S02]  /*22e00*/  F2FP.BF16.PACK_AB R12, R12, R120 ;  /* 0x000000780c0c723e */ /* 0x000fe400000010ff */
[----:B------:R-:W-:Y:S02]  /*22e10*/  F2FP.BF16.PACK_AB R11, R123, R122 ;  /* 0x0000007a7b0b723e */ /* 0x000fe400000010ff */
[----:B------:R-:W-:-:S02]  /*22e20*/  F2FP.BF16.PACK_AB R13, R13, R116 ;  /* 0x000000740d0d723e */ /* 0x000fc400000010ff */
[----:B------:R-:W-:Y:S01]  /*22e30*/  F2FP.BF16.PACK_AB R15, R15, R118 ;  /* 0x000000760f0f723e */ /* 0x000fe200000010ff */
[----:B------:R3:W-:Y:S01]  /*22e40*/  STS [R2+0x80], R5 ;  /* 0x0000800502007388 */ /* 0x0007e20000000800 */
[----:B------:R-:W-:Y:S02]  /*22e50*/  F2FP.BF16.PACK_AB R10, R169, R168 ;  /* 0x000000a8a90a723e */ /* 0x000fe400000010ff */
[----:B-1----:R-:W-:Y:S01]  /*22e60*/  F2FP.BF16.PACK_AB R9, R171, R170 ;  /* 0x000000aaab09723e */ /* 0x002fe200000010ff */
[----:B------:R-:W-:Y:S01]  /*22e70*/  STS [R2+0x480], R7 ;  /* 0x0004800702007388 */ /* 0x000fe20000000800 */
[----:B------:R-:W-:-:S03]  /*22e80*/  ISETP.NE.U32.AND P0, PT, RZ, c[0x0][0x500], PT ;  /* 0x00014000ff007a0c */ /* 0x000fc60003f05070 */
[----:B------:R1:W-:Y:S04]  /*22e90*/  STS [R3+0x80], R8 ;  /* 0x0000800803007388 */ /* 0x0003e80000000800 */
[----:B------:R-:W-:Y:S04]  /*22ea0*/  STS [R3+0x480], R30 ;  /* 0x0004801e03007388 */ /* 0x000fe80000000800 */
[----:B------:R-:W-:Y:S04]  /*22eb0*/  STS [R2+0x2080], R34 ;  /* 0x0020802202007388 */ /* 0x000fe80000000800 */
[----:B------:R4:W-:Y:S04]  /*22ec0*/  STS [R2+0x2480], R138 ;  /* 0x0024808a02007388 */ /* 0x0009e80000000800 */
[----:B------:R-:W-:Y:S01]  /*22ed0*/  STS [R3+0x2080], R33 ;  /* 0x0020802103007388 */ /* 0x000fe20000000800 */
[----:B---3--:R-:W-:-:S03]  /*22ee0*/  IMAD.MOV.U32 R5, RZ, RZ, 0x20 ;  /* 0x00000020ff057424 */ /* 0x008fc600078e00ff */
[----:B------:R3:W-:Y:S02]  /*22ef0*/  STS [R3+0x2480], R142 ;  /* 0x0024808e03007388 */ /* 0x0007e40000000800 */
[----:B-1----:R-:W-:Y:S02]  /*22f00*/  SEL R8, R5, 0xffffffe0, !P1 ;  /* 0xffffffe005087807 */ /* 0x002fe40004800000 */
[----:B------:R-:W-:Y:S02]  /*22f10*/  ISETP.NE.AND.EX P1, PT, RZ, c[0x0][0x504], PT, P0 ;  /* 0x00014100ff007a0c */ /* 0x000fe40003f25300 */
[----:B------:R-:W-:Y:S01]  /*22f20*/  ISETP.NE.U32.AND P0, PT, RZ, c[0x0][0x508], PT ;  /* 0x00014200ff007a0c */ /* 0x000fe20003f05070 */
[----:B------:R-:W-:Y:S02]  /*22f30*/  IMAD.IADD R5, R2, 0x1, R8 ;  /* 0x0000000102057824 */ /* 0x000fe400078e0208 */
[----:B------:R-:W-:Y:S01]  /*22f40*/  IMAD.IADD R4, R8, 0x1, R3 ;  /* 0x0000000108047824 */ /* 0x000fe200078e0203 */
[----:B------:R-:W-:-:S02]  /*22f50*/  ISETP.NE.AND.EX P0, PT, RZ, c[0x0][0x50c], PT, P0 ;  /* 0x00014300ff007a0c */ /* 0x000fc40003f05300 */
[----:B------:R-:W-:Y:S01]  /*22f60*/  STS [R5+0x80], R29 ;  /* 0x0000801d05007388 */ /* 0x000fe20000000800 */
[----:B----4-:R-:W-:-:S03]  /*22f70*/  IADD3 R2, R8, 0x400, R0 ;  /* 0x0000040008027810 */ /* 0x010fc60007ffe000 */
[----:B------:R-:W-:Y:S02]  /*22f80*/  STS [R5+0x480], R28 ;  /* 0x0004801c05007388 */ /* 0x000fe40000000800 */
[C---:B------:R-:W-:Y:S02]  /*22f90*/  IMAD.IADD R7, R6.reuse, 0x1, R2 ;  /* 0x0000000106077824 */ /* 0x040fe400078e0202 */
[----:B------:R-:W-:Y:S01]  /*22fa0*/  STS [R4+0x80], R14 ;  /* 0x0000800e04007388 */ /* 0x000fe20000000800 */
[----:B------:R-:W-:-:S03]  /*22fb0*/  IMAD.IADD R2, R6, 0x1, R0 ;  /* 0x0000000106027824 */ /* 0x000fc600078e0200 */
[----:B------:R-:W-:Y:S01]  /*22fc0*/  STS [R4+0x480], R25 ;  /* 0x0004801904007388 */ /* 0x000fe20000000800 */
[----:B---3--:R-:W-:-:S03]  /*22fd0*/  IMAD.IADD R3, R8, 0x1, R2 ;  /* 0x0000000108037824 */ /* 0x008fc600078e0202 */
        /* <DEDUP_REMOVED lines=36> */
.L_x_480:
        /* <DEDUP_REMOVED lines=11> */
[C---:B------:R-:W-:Y:S01]  /*232d0*/  LOP3.LUT R6, R4.reuse, 0x1ffffffe, RZ, 0xc0, !PT ;  /* 0x1ffffffe04067812 */ /* 0x040fe200078ec0ff */
[----:B------:R-:W-:Y:S01]  /*232e0*/  IMAD.SHL.U32 R4, R4, 0x20, RZ ;  /* 0x0000002004047824 */ /* 0x000fe200078e00ff */
        /* <DEDUP_REMOVED lines=19> */
[----:B------:R-:W-:Y:S02]  /*23420*/  IMAD R6, R55, c[0x0][0x494], R6 ;  /* 0x0001250037067a24 */ /* 0x000fe400078e0206 */
[----:B------:R-:W-:Y:S02]  /*23430*/  IMAD.IADD R3, R3, 0x1, R0 ;  /* 0x0000000103037824 */ /* 0x000fe400078e0200 */
[----:B------:R-:W-:Y:S02]  /*23440*/  IMAD.IADD R8, R16, 0x1, R7 ;  /* 0x0000000110087824 */ /* 0x000fe400078e0207 */
[----:B------:R-:W-:Y:S02]  /*23450*/  IMAD.IADD R9, R41, 0x1, -R9 ;  /* 0x0000000129097824 */ /* 0x000fe400078e0a09 */
[----:B------:R-:W-:Y:S02]  /*23460*/  IMAD.SHL.U32 R0, R21, 0x40, RZ ;  /* 0x0000004015007824 */ /* 0x000fe400078e00ff */
[----:B------:R-:W-:-:S02]  /*23470*/  IMAD.IADD R5, R5, 0x1, R6 ;  /* 0x0000000105057824 */ /* 0x000fc400078e0206 */
[----:B-1----:R-:W-:Y:S01]  /*23480*/  IMAD R8, R24, 0x80, R8 ;  /* 0x0000008018087824 */ /* 0x002fe200078e0208 */
[----:B------:R-:W-:Y:S01]  /*23490*/  LOP3.LUT R0, R0, 0x1c0, RZ, 0xc0, !PT ;  /* 0x000001c000007812 */ /* 0x000fe200078ec0ff */
[----:B------:R-:W-:Y:S02]  /*234a0*/  IMAD.SHL.U32 R6, R9, 0x8, RZ ;  /* 0x0000000809067824 */ /* 0x000fe400078e00ff */
[----:B------:R-:W-:-:S03]  /*234b0*/  @P2 IMAD.HI.U32 R10, R8, c[0x0][0x4ec], RZ ;  /* 0x00013b00080a2a27 */ /* 0x000fc600078e00ff */
[----:B------:R-:W-:Y:S01]  /*234c0*/  LOP3.LUT R11, R0, 0x38, R6, 0xf8, !PT ;  /* 0x00000038000b7812 */ /* 0x000fe200078ef806 */
[----:B------:R-:W-:Y:S01]  /*234d0*/  IMAD.MOV.U32 R7, RZ, RZ, R8 ;  /* 0x000000ffff077224 */ /* 0x000fe200078e0008 */
[----:B------:R-:W-:Y:S01]  /*234e0*/  SHF.R.U32.HI R0, RZ, 0x3, R0 ;  /* 0x00000003ff007819 */ /* 0x000fe20000011600 */
[----:B------:R-:W-:Y:S01]  /*234f0*/  IMAD R9, R9, 0x10, R21 ;  /* 0x0000001009097824 */ /* 0x000fe200078e0215 */
[----:B------:R-:W-:Y:S01]  /*23500*/  @P2 SHF.R.U32.HI R7, RZ, c[0x0][0x4f0], R10 ;  /* 0x00013c00ff072a19 */ /* 0x000fe2000001160a */
[----:B------:R-:W-:Y:S01]  /*23510*/  IMAD.WIDE.U32 R2, R55, c[0x0][0x3e8], R2 ;  /* 0x0000fa0037027a25 */ /* 0x000fe200078e0002 */
[----:B------:R-:W-:Y:S02]  /*23520*/  LOP3.LUT R22, R11, R0, RZ, 0x3c, !PT ;  /* 0x000000000b167212 */ /* 0x000fe400078e3cff */
[----:B------:R-:W-:Y:S01]  /*23530*/  SEL R11, R12, RZ, !P1 ;  /* 0x000000ff0c0b7207 */ /* 0x000fe20004800000 */
[----:B------:R-:W-:Y:S01]  /*23540*/  IMAD R12, R24, 0x80, R9 ;  /* 0x00000080180c7824 */ /* 0x000fe200078e0209 */
[----:B------:R-:W-:Y:S01]  /*23550*/  SEL R10, R44, RZ, !P1 ;  /* 0x000000ff2c0a7207 */ /* 0x000fe20004800000 */
[----:B------:R-:W-:Y:S01]  /*23560*/  IMAD.MOV R0, RZ, RZ, -R7 ;  /* 0x000000ffff007224 */ /* 0x000fe200078e0a07 */
[----:B------:R-:W-:Y:S01]  /*23570*/  SHF.R.S32.HI R53, RZ, 0x1f, R6 ;  /* 0x0000001fff357819 */ /* 0x000fe20000011406 */
[----:B------:R-:W-:-:S02]  /*23580*/  IMAD.IADD R3, R3, 0x1, R13 ;  /* 0x0000000103037824 */ /* 0x000fc400078e020d */
        /* <DEDUP_REMOVED lines=11> */
[C---:B------:R-:W-:Y:S01]  /*23640*/  IMAD.WIDE.U32 R2, R10.reuse, c[0x0][0x3f0], R2 ;  /* 0x0000fc000a027a25 */ /* 0x040fe200078e0002 */
        /* <DEDUP_REMOVED lines=9> */
[----:B------:R-:W-:Y:S01]  /*236e0*/  IMAD R18, R10, c[0x0][0x4e8], R12 ;  /* 0x00013a000a127a24 */ /* 0x000fe200078e020c */
[----:B------:R-:W-:Y:S01]  /*236f0*/  SHFL.IDX PT, R14, R7, 0x1, 0x1c1f ;  /* 0x003c1f00070e7f89 */ /* 0x000fe200000e0000 */
[----:B------:R-:W-:Y:S01]  /*23700*/  IMAD.IADD R3, R3, 0x1, R11 ;  /* 0x0000000103037824 */ /* 0x000fe200078e020b */
[----:B------:R-:W-:Y:S01]  /*23710*/  LEA.HI.X R4, R4, c[0x0][0x454], R9, 0x2, P1 ;  /* 0x0001150004047a11 */ /* 0x000fe200008f1409 */
[----:B------:R-:W-:Y:S01]  /*23720*/  IMAD R8, R13, c[0x0][0x3e0], RZ ;  /* 0x0000f8000d087a24 */ /* 0x000fe200078e02ff */
[----:B------:R-:W-:Y:S01]  /*23730*/  SHF.R.S32.HI R9, RZ, 0x1f, R18 ;  /* 0x0000001fff097819 */ /* 0x000fe20000011412 */
[C---:B------:R-:W-:Y:S01]  /*23740*/  IMAD.WIDE.U32 R2, R0.reuse, c[0x0][0x3e0], R2 ;  /* 0x0000f80000027a25 */ /* 0x040fe200078e0002 */
[----:B------:R-:W-:Y:S03]  /*23750*/  SHFL.IDX PT, R12, R7, 0x2, 0x1c1f ;  /* 0x005c1f00070c7f89 */ /* 0x000fe600000e0000 */
[----:B------:R-:W-:Y:S01]  /*23760*/  IMAD R8, R0, c[0x0][0x3e4], R8 ;  /* 0x0000f90000087a24 */ /* 0x000fe200078e0208 */
[----:B------:R-:W-:Y:S01]  /*23770*/  SHFL.IDX PT, R17, R4, RZ, 0x1c1f ;  /* 0x001c1fff04117589 */ /* 0x000fe200000e0000 */
[----:B------:R-:W-:-:S02]  /*23780*/  IMAD R5, R24, 0x80, R16 ;  /* 0x0000008018057824 */ /* 0x000fc400078e0210 */
[----:B-----5:R-:W-:Y:S01]  /*23790*/  IMAD R0, R15, c[0x0][0x4e8], RZ ;  /* 0x00013a000f007a24 */ /* 0x020fe200078e02ff */
[----:B------:R-:W1:Y:S01]  /*237a0*/  SHFL.IDX PT, R16, R7, RZ, 0x1c1f ;  /* 0x001c1fff07107589 */ /* 0x000e6200000e0000 */
[----:B------:R-:W-:Y:S01]  /*237b0*/  IMAD.IADD R3, R3, 0x1, R8 ;  /* 0x0000000103037824 */ /* 0x000fe200078e0208 */
[----:B------:R-:W-:Y:S01]  /*237c0*/  IADD3 R20, R5, 0x8, RZ ;  /* 0x0000000805147810 */ /* 0x000fe20007ffe0ff */
[----:B------:R-:W-:Y:S01]  /*237d0*/  IMAD R8, R9, c[0x0][0x3d8], RZ ;  /* 0x0000f60009087a24 */ /* 0x000fe200078e02ff */
[----:B------:R-:W2:Y:S01]  /*237e0*/  SHFL.IDX PT, R15, R4, 0x1, 0x1c1f ;  /* 0x003c1f00040f7f89 */ /* 0x000ea200000e0000 */
[C---:B------:R-:W-:Y:S02]  /*237f0*/  ISETP.GE.OR P4, PT, R5.reuse, R0, P0 ;  /* 0x000000000500720c */ /* 0x040fe40000786670 */
[C---:B------:R-:W-:Y:S01]  /*23800*/  IMAD R19, R18.reuse, c[0x0][0x3dc], R8 ;  /* 0x0000f70012137a24 */ /* 0x040fe200078e0208 */
[----:B------:R-:W3:Y:S01]  /*23810*/  SHFL.IDX PT, R13, R4, 0x2, 0x1c1f ;  /* 0x005c1f00040d7f89 */ /* 0x000ee200000e0000 */
[----:B------:R-:W-:Y:S01]  /*23820*/  IMAD.WIDE.U32 R8, R18, c[0x0][0x3d8], R2 ;  /* 0x0000f60012087a25 */ /* 0x000fe200078e0002 */
[----:B------:R-:W-:-:S02]  /*23830*/  IADD3 R18, R5, 0x48, RZ ;  /* 0x0000004805127810 */ /* 0x000fc40007ffe0ff */
[----:B------:R4:W-:Y:S01]  /*23840*/  SHFL.IDX PT, R10, R7, 0x3, 0x1c1f ;  /* 0x007c1f00070a7f89 */ /* 0x0009e200000e0000 */
[----:B------:R-:W-:Y:S01]  /*23850*/  ISETP.GE.OR P3, PT, R20, R0, P0 ;  /* 0x000000001400720c */ /* 0x000fe20000766670 */
[----:B------:R-:W-:Y:S02]  /*23860*/  IMAD.IADD R3, R9, 0x1, R19 ;  /* 0x0000000109037824 */ /* 0x000fe400078e0213 */
[----:B------:R3:W3:Y:S01]  /*23870*/  SHFL.IDX PT, R11, R4, 0x3, 0x1c1f ;  /* 0x007c1f00040b7f89 */ /* 0x0006e200000e0000 */
[----:B------:R-:W-:-:S05]  /*23880*/  IMAD R2, R24, 0x80, R21 ;  /* 0x0000008018027824 */ /* 0x000fca00078e0215 */
[C---:B------:R-:W-:Y:S01]  /*23890*/  IADD3 R32, R2.reuse, 0x40, RZ ;  /* 0x0000004002207810 */ /* 0x040fe20007ffe0ff */
[----:B-1----:R-:W-:Y:S01]  /*238a0*/  @!P4 ST.E [R16.64], R37 ;  /* 0x000000251000c985 */ /* 0x002fe2000c101908 */
[----:B------:R-:W-:-:S03]  /*238b0*/  IADD3 R54, R2, 0x60, RZ ;  /* 0x0000006002367810 */ /* 0x000fc60007ffe0ff */
[----:B--2---:R-:W-:Y:S01]  /*238c0*/  @!P3 ST.E [R14.64], R38 ;  /* 0x000000260e00b985 */ /* 0x004fe2000c101908 */
[----:B----4-:R-:W-:Y:S01]  /*238d0*/  IMAD.SHL.U32 R7, R23, 0x8, RZ ;  /* 0x0000000817077824 */ /* 0x010fe200078e00ff */
[----:B---3--:R-:W-:-:S04]  /*238e0*/  IADD3 R4, R5, 0x40, RZ ;  /* 0x0000004005047810 */ /* 0x008fc80007ffe0ff */
[----:B------:R-:W-:Y:S02]  /*238f0*/  LOP3.LUT R5, R22, 0x7ffffe00, R7, 0xf8, !PT ;  /* 0x7ffffe0016057812 */ /* 0x000fe400078ef807 */
[-C--:B------:R-:W-:Y:S02]  /*23900*/  ISETP.GE.OR P2, PT, R4, R0.reuse, P0 ;  /* 0x000000000400720c */ /* 0x080fe40000746670 */
[----:B------:R-:W-:Y:S01]  /*23910*/  ISETP.GE.OR P0, PT, R18, R0, P0 ;  /* 0x000000001200720c */ /* 0x000fe20000706670 */
[----:B------:R-:W-:Y:S01]  /*23920*/  IMAD.SHL.U32 R5, R5, 0x2, RZ ;  /* 0x0000000205057824 */ /* 0x000fe200078e00ff */
[----:B------:R-:W-:Y:S02]  /*23930*/  LEA R4, P1, R8, c[0x0][0x380], 0x1 ;  /* 0x0000e00008047a11 */ /* 0x000fe400078208ff */
[----:B------:R-:W-:Y:S02]  /*23940*/  IADD3 R7, R2, 0x10, RZ ;  /* 0x0000001002077810 */ /* 0x000fe40007ffe0ff */
[----:B------:R-:W-:Y:S01]  /*23950*/  LEA.HI.X R3, R8, c[0x0][0x384], R3, 0x1, P1 ;  /* 0x0000e10008037a11 */ /* 0x000fe200008f0c03 */
[----:B------:R-:W-:Y:S04]  /*23960*/  SHFL.IDX PT, R14, R4, 0x2, 0x181f ;  /* 0x00581f00040e7f89 */ /* 0x000fe800000e0000 */
[----:B------:R-:W1:Y:S04]  /*23970*/  SHFL.IDX PT, R8, R4, 0x1, 0x181f ;  /* 0x00381f0004087f89 */ /* 0x000e6800000e0000 */
[----:B------:R-:W-:Y:S04]  /*23980*/  @!P2 ST.E [R12.64], R39 ;  /* 0x000000270c00a985 */ /* 0x000fe8000c101908 */
[----:B------:R1:W-:Y:S01]  /*23990*/  @!P0 ST.E [R10.64], R40 ;  /* 0x000000280a008985 */ /* 0x0003e2000c101908 */
[----:B------:R-:W-:-:S03]  /*239a0*/  ISETP.GE.AND P0, PT, R6, c[0x0][0x3c8], PT ;  /* 0x0000f20006007a0c */ /* 0x000fc60003f06270 */
[----:B------:R-:W2:Y:S01]  /*239b0*/  SHFL.IDX PT, R12, R4, RZ, 0x181f ;  /* 0x00181fff040c7589 */ /* 0x000ea200000e0000 */
[-C--:B------:R-:W-:Y:S02]  /*239c0*/  ISETP.GE.OR P4, PT, R7, R0.reuse, P0 ;  /* 0x000000000700720c */ /* 0x080fe40000786670 */
[C---:B------:R-:W-:Y:S01]  /*239d0*/  ISETP.GE.OR P1, PT, R2.reuse, R0, P0 ;  /* 0x000000000200720c */ /* 0x040fe20000726670 */
[----:B------:R-:W3:Y:S01]  /*239e0*/  SHFL.IDX PT, R9, R3, RZ, 0x181f ;  /* 0x00181fff03097589 */ /* 0x000ee200000e0000 */
[----:B------:R-:W-:-:S03]  /*239f0*/  IADD3 R7, R2, 0x20, RZ ;  /* 0x0000002002077810 */ /* 0x000fc60007ffe0ff */
[----:B------:R-:W-:Y:S01]  /*23a00*/  LDS.128 R24, [R5+0x80] ;  /* 0x0000800005187984 */ /* 0x000fe20000000c00 */
[-C--:B------:R-:W-:Y:S02]  /*23a10*/  ISETP.GE.OR P3, PT, R7, R0.reuse, P0 ;  /* 0x000000000700720c */ /* 0x080fe40000766670 */
[----:B------:R-:W-:Y:S01]  /*23a20*/  IADD3 R7, R2, 0x30, RZ ;  /* 0x0000003002077810 */ /* 0x000fe20007ffe0ff */
[----:B------:R-:W4:Y:S03]  /*23a30*/  SHFL.IDX PT, R11, R3, 0x1, 0x181f ;  /* 0x00381f00030b7f89 */ /* 0x000f2600000e0000 */
[----:B------:R-:W-:Y:S01]  /*23a40*/  ISETP.GE.OR P2, PT, R7, R0, P0 ;  /* 0x000000000700720c */ /* 0x000fe20000746670 */
[----:B------:R-:W4:Y:S04]  /*23a50*/  SHFL.IDX PT, R44, R3, 0x2, 0x181f ;  /* 0x00581f00032c7f89 */ /* 0x000f2800000e0000 */
[----:B------:R-:W4:Y:S01]  /*23a60*/  SHFL.IDX PT, R15, R4, 0x3, 0x181f ;  /* 0x00781f00040f7f89 */ /* 0x000f2200000e0000 */
[----:B-1----:R-:W-:-:S03]  /*23a70*/  @!P4 LEA R10, P6, R6, R8, 0x1 ;  /* 0x00000008060ac211 */ /* 0x002fc600078c08ff */
[----:B------:R-:W-:Y:S01]  /*23a80*/  LDS.128 R20, [R5+0x880] ;  /* 0x0008800005147984 */ /* 0x000fe20000000c00 */
[----:B--2---:R-:W-:-:S03]  /*23a90*/  @!P1 LEA R12, P5, R6, R12, 0x1 ;  /* 0x0000000c060c9211 */ /* 0x004fc600078a08ff */
[----:B------:R-:W-:Y:S01]  /*23aa0*/  LDS.128 R16, [R5+0x1080] ;  /* 0x0010800005107984 */ /* 0x000fe20000000c00 */
[----:B---3--:R-:W-:-:S03]  /*23ab0*/  @!P1 LEA.HI.X R13, R6, R9, R53, 0x1, P5 ;  /* 0x00000009060d9211 */ /* 0x008fc600028f0c35 */
[----:B------:R-:W1:Y:S04]  /*23ac0*/  SHFL.IDX PT, R45, R3, 0x3, 0x181f ;  /* 0x00781f00032d7f89 */ /* 0x000e6800000e0000 */
[----:B------:R-:W2:Y:S01]  /*23ad0*/  LDS.128 R28, [R5+0x1880] ;  /* 0x00188000051c7984 */ /* 0x000ea20000000c00 */
[----:B------:R-:W-:Y:S02]  /*23ae0*/  P2R R7, PR, RZ, 0x40 ;  /* 0x00000040ff077803 */ /* 0x000fe40000000000 */
[----:B------:R-:W-:Y:S01]  /*23af0*/  ISETP.GE.OR P6, PT, R32, R0, P0 ;  /* 0x000000002000720c */ /* 0x000fe200007c6670 */
[----:B------:R-:W-:Y:S01]  /*23b00*/  LDS.128 R36, [R5+0x2880] ;  /* 0x0028800005247984 */ /* 0x000fe20000000c00 */
[----:B------:R-:W-:-:S03]  /*23b10*/  ISETP.NE.AND P5, PT, R7, RZ, PT ;  /* 0x000000ff0700720c */ /* 0x000fc60003fa5270 */
[----:B------:R-:W-:Y:S01]  /*23b20*/  LDS.128 R32, [R5+0x2080] ;  /* 0x0020800005207984 */ /* 0x000fe20000000c00 */
[C-C-:B----4-:R-:W-:Y:S02]  /*23b30*/  @!P4 LEA.HI.X R11, R6.reuse, R11, R53.reuse, 0x1, P5 ;  /* 0x0000000b060bc211 */ /* 0x150fe400028f0c35 */
[C---:B------:R-:W-:Y:S01]  /*23b40*/  @!P3 LEA R8, P5, R6.reuse, R14, 0x1 ;  /* 0x0000000e0608b211 */ /* 0x040fe200078a08ff */
[----:B------:R-:W-:Y:S03]  /*23b50*/  LDS.128 R40, [R5+0x3080] ;  /* 0x0030800005287984 */ /* 0x000fe60000000c00 */
[C-C-:B------:R-:W-:Y:S01]  /*23b60*/  @!P3 LEA.HI.X R9, R6.reuse, R44, R53.reuse, 0x1, P5 ;  /* 0x0000002c0609b211 */ /* 0x140fe200028f0c35 */
[----:B------:R-:W3:Y:S01]  /*23b70*/  SHFL.IDX PT, R48, R4, 0x4, 0x181f ;  /* 0x00981f0004307f89 */ /* 0x000ee200000e0000 */
[----:B------:R-:W-:Y:S02]  /*23b80*/  @!P2 LEA R14, P5, R6, R15, 0x1 ;  /* 0x0000000f060ea211 */ /* 0x000fe400078a08ff */
[----:B------:R-:W-:Y:S01]  /*23b90*/  IADD3 R44, R2, 0x50, RZ ;  /* 0x00000050022c7810 */ /* 0x000fe20007ffe0ff */
[----:B------:R-:W4:Y:S01]  /*23ba0*/  SHFL.IDX PT, R7, R4, 0x5, 0x181f ;  /* 0x00b81f0004077f89 */ /* 0x000f2200000e0000 */
[----:B-1----:R-:W-:-:S02]  /*23bb0*/  @!P2 LEA.HI.X R15, R6, R45, R53, 0x1, P5 ;  /* 0x0000002d060fa211 */ /* 0x002fc400028f0c35 */
[----:B------:R-:W-:Y:S01]  /*23bc0*/  ISETP.GE.OR P5, PT, R44, R0, P0 ;  /* 0x000000002c00720c */ /* 0x000fe200007a6670 */
[----:B------:R-:W-:Y:S01]  /*23bd0*/  SHFL.IDX PT, R49, R4, 0x6, 0x181f ;  /* 0x00d81f0004317f89 */ /* 0x000fe200000e0000 */
[----:B------:R-:W-:-:S03]  /*23be0*/  IADD3 R2, R2, 0x70, RZ ;  /* 0x0000007002027810 */ /* 0x000fc60007ffe0ff */
        /* <DEDUP_REMOVED lines=26> */
.L_x_479:
        /* <DEDUP_REMOVED lines=15> */
[----:B---3--:R-:W-:Y:S05]  /*23e80*/  @!P0 BRA `(.L_x_481) ;  /* 0x0000003000008947 */ /* 0x008fea0003800000 */
[----:B------:R2:W3:Y:S04]  /*23e90*/  LDG.E R0, [R6.64] ;  /* 0x0000000806007981 */ /* 0x0004e8000c1e1900 */
[----:B--2---:R-:W3:Y:S02]  /*23ea0*/  LDG.E R6, [R6.64+0x4] ;  /* 0x0000040806067981 */ /* 0x004ee4000c1e1900 */
[----:B---3-5:R-:W-:-:S02]  /*23eb0*/  IADD3 R19, -R0, R6, RZ ;  /* 0x0000000600137210 */ /* 0x028fc40007ffe1ff */
.L_x_481:
[----:B---3--:R-:W2:Y:S01]  /*23ec0*/  S2R R10, SR_TID.X ;  /* 0x00000000000a7919 */ /* 0x008ea20000002100 */
[----:B------:R-:W-:Y:S01]  /*23ed0*/  SHF.R.S32.HI R0, RZ, 0x1f, R8 ;  /* 0x0000001fff007819 */ /* 0x000fe20000011408 */
[----:B------:R-:W-:Y:S01]  /*23ee0*/  BSSY B0, `(.L_x_482) ;  /* 0x0000026000007945 */ /* 0x000fe20003800000 */
[----:B-1----:R-:W-:-:S02]  /*23ef0*/  SEL R9, R8, RZ, !P0 ;  /* 0x000000ff08097207 */ /* 0x002fc40004000000 */
[----:B------:R-:W-:Y:S02]  /*23f00*/  SEL R11, R0, RZ, !P0 ;  /* 0x000000ff000b7207 */ /* 0x000fe40004000000 */
[----:B--2---:R-:W-:-:S13]  /*23f10*/  ISETP.GT.AND P1, PT, R10, 0x7f, PT ;  /* 0x0000007f0a00780c */ /* 0x004fda0003f24270 */
        /* <DEDUP_REMOVED lines=34> */
.L_x_483:
[----:B------:R-:W-:Y:S05]  /*24140*/  BSYNC B0 ;  /* 0x0000000000007941 */ /* 0x000fea0003800000 */
.L_x_482:
        /* <DEDUP_REMOVED lines=103> */
.L_x_484:
        /* <DEDUP_REMOVED lines=12> */
.L_x_740:


//--------------------- .text._ZN7cutlass13device_kernelIN5flash19enable_sm80_to_sm89INS1_16FlashAttnFwdSm80INS1_25CollectiveMainloopFwdSm80ILi4ELi1ELb0EN4cute5tupleIJNS5_1CILi128EEENS7_ILi112EEENS7_ILi64EEEEEELi64ENS_10bfloat16_tEfNS_4arch4Sm80ELb1ELb0ELb0ELb0ELb0ELb0ELb1ELb0EEENS1_21CollectiveEpilogueFwdINS6_IJS8_SA_S9_EEENS6_IJNS7_ILi1EEESI_SI_EEESC_SE_Li128ELb0ELb1ELb0ELb0EEENS1_30DynamicPersistentTileSchedulerILi128ELi128ELb0ELb1ELb0EEEEEEEEEvNT_6ParamsE --------------------------
	.section	.text._ZN7cutlass13device_kernelIN5flash19enable_sm80_to_sm89INS1_16FlashAttnFwdSm80INS1_25CollectiveMainloopFwdSm80ILi4ELi1ELb0EN4cute5tupleIJNS5_1CILi128EEENS7_ILi112EEENS7_ILi64EEEEEELi64ENS_10bfloat16_tEfNS_4arch4Sm80ELb1ELb0ELb0ELb0ELb0ELb0ELb1ELb0EEENS1_21CollectiveEpilogueFwdINS6_IJS8_SA_S9_EEENS6_IJNS7_ILi1EEESI_SI_EEESC_SE_Li128ELb0ELb1ELb0ELb0EEENS1_30DynamicPersistentTileSchedulerILi128ELi128ELb0ELb1ELb0EEEEEEEEEvNT_6ParamsE,"ax",@progbits
	.sectioninfo	@"SHI_REGISTERS=255"
	.align	128
.text._ZN7cutlass13device_kernelIN5flash19enable_sm80_to_sm89INS1_16FlashAttnFwdSm80INS1_25CollectiveMainloopFwdSm80ILi4ELi1ELb0EN4cute5tupleIJNS5_1CILi128EEENS7_ILi112EEENS7_ILi64EEEEEELi64ENS_10bfloat16_tEfNS_4arch4Sm80ELb1ELb0ELb0ELb0ELb0ELb0ELb1ELb0EEENS1_21CollectiveEpilogueFwdINS6_IJS8_SA_S9_EEENS6_IJNS7_ILi1EEESI_SI_EEESC_SE_Li128ELb0ELb1ELb0ELb0EEENS1_30DynamicPersistentTileSchedulerILi128ELi128ELb0ELb1ELb0EEEEEEEEEvNT_6ParamsE:
        .type           _ZN7cutlass13device_kernelIN5flash19enable_sm80_to_sm89INS1_16FlashAttnFwdSm80INS1_25CollectiveMainloopFwdSm80ILi4ELi1ELb0EN4cute5tupleIJNS5_1CILi128EEENS7_ILi112EEENS7_ILi64EEEEEELi64ENS_10bfloat16_tEfNS_4arch4Sm80ELb1ELb0ELb0ELb0ELb0ELb0ELb1ELb0EEENS1_21CollectiveEpilogueFwdINS6_IJS8_SA_S9_EEENS6_IJNS7_ILi1EEESI_SI_EEESC_SE_Li128ELb0ELb1ELb0ELb0EEENS1_30DynamicPersistentTileSchedulerILi128ELi128ELb0ELb1ELb0EEEEEEEEEvNT_6ParamsE,@function
        .size           _ZN7cutlass13device_kernelIN5flash19enable_sm80_to_sm89INS1_16FlashAttnFwdSm80INS1_25CollectiveMainloopFwdSm80ILi4ELi1ELb0EN4cute5tupleIJNS5_1CILi128EEENS7_ILi112EEENS7_ILi64EEEEEELi64ENS_10bfloat16_tEfNS_4arch4Sm80ELb1ELb0ELb0ELb0ELb0ELb0ELb1ELb0EEENS1_21CollectiveEpilogueFwdINS6_IJS8_SA_S9_EEENS6_IJNS7_ILi1EEESI_SI_EEESC_SE_Li128ELb0ELb1ELb0ELb0EEENS1_30DynamicPersistentTileSchedulerILi128ELi128ELb0ELb1ELb0EEEEEEEEEvNT_6ParamsE,(.L_x_741 - _ZN7cutlass13device_kernelIN5flash19enable_sm80_to_sm89INS1_16FlashAttnFwdSm80INS1_25CollectiveMainloopFwdSm80ILi4ELi1ELb0EN4cute5tupleIJNS5_1CILi128EEENS7_ILi112EEENS7_ILi64EEEEEELi64ENS_10bfloat16_tEfNS_4arch4Sm80ELb1ELb0ELb0ELb0ELb0ELb0ELb1ELb0EEENS1_21CollectiveEpilogueFwdINS6_IJS8_SA_S9_EEENS6_IJNS7_ILi1EEESI_SI_EEESC_SE_Li128ELb0ELb1ELb0ELb0EEENS1_30DynamicPersistentTileSchedulerILi128ELi128ELb0ELb1ELb0EEEEEEEEEvNT_6ParamsE)
        .other          _ZN7cutlass13device_kernelIN5flash19enable_sm80_to_sm89INS1_16FlashAttnFwdSm80INS1_25CollectiveMainloopFwdSm80ILi4ELi1ELb0EN4cute5tupleIJNS5_1CILi128EEENS7_ILi112EEENS7_ILi64EEEEEELi64ENS_10bfloat16_tEfNS_4arch4Sm80ELb1ELb0ELb0ELb0ELb0ELb0ELb1ELb0EEENS1_21CollectiveEpilogueFwdINS6_IJS8_SA_S9_EEENS6_IJNS7_ILi1EEESI_SI_EEESC_SE_Li128ELb0ELb1ELb0ELb0EEENS1_30DynamicPersistentTileSchedulerILi128ELi128ELb0ELb1ELb0EEEEEEEEEvNT_6ParamsE,@"STO_CUDA_ENTRY STV_DEFAULT"
_ZN7cutlass13device_kernelIN5flash19enable_sm80_to_sm89INS1_16FlashAttnFwdSm80INS1_25CollectiveMainloopFwdSm80ILi4ELi1ELb0EN4cute5tupleIJNS5_1CILi128EEENS7_ILi112EEENS7_ILi64EEEEEELi64ENS_10bfloat16_tEfNS_4arch4Sm80ELb1ELb0ELb0ELb0ELb0ELb0ELb1ELb0EEENS1_21CollectiveEpilogueFwdINS6_IJS8_SA_S9_EEENS6_IJNS7_ILi1EEESI_SI_EEESC_SE_Li128ELb0ELb1ELb0ELb0EEENS1_30DynamicPersistentTileSchedulerILi128ELi128ELb0ELb1ELb0EEEEEEEEEvNT_6ParamsE:
[----:B------:R-:W-:-:S03]  /*0000*/  MOV R1, c[0x0][0x28] ;  /* 0x00000a0000017a02 */ /* 0x000fc60000000f00 */
[----:B------:R-:W1:Y:S01]  /*0010*/  S2R R16, SR_TID.X ;  /* 0x0000000000107919 */ /* 0x000e620000002100 */
[----:B------:R-:W-:-:S03]  /*0020*/  IADD3 R1, R1, -0xd8, RZ ;  /* 0xffffff2801017810 */ /* 0x000fc60007ffe0ff */
[----:B------:R-:W2:Y:S01]  /*0030*/  S2R R15, SR_CTAID.X ;  /* 0x00000000000f7919 */ /* 0x000ea20000002500 */
[----:B-1----:R-:W-:-:S05]  /*0040*/  SHF.R.U32.HI R2, RZ, 0x5, R16 ;  /* 0x00000005ff027819 */ /* 0x002fca0000011610 */
[----:B------:R-:W1:Y:S02]  /*0050*/  SHFL.IDX PT, R0, R2, RZ, 0x1f ;  /* 0x00001fff02007589 */ /* 0x000e6400000e0000 */
[----:B-1----:R-:W-:Y:S02]  /*0060*/  ISETP.GE.AND P0, PT, R0, 0x1, PT ;  /* 0x000000010000780c */ /* 0x002fe40003f06270 */
[----:B------:R1:W-:Y:S11]  /*0070*/  STL [R1+0x90], R0 ;  /* 0x0000900001007387 */ /* 0x0003f60000100800 */
[----:B------:R-:W-:Y:S06]  /*0080*/  @P0 BAR.ARV 0x4, 0x80 ;  /* 0x0102000000000b1d */ /* 0x000fec0000002000 */
[----:B--2---:R-:W-:-:S13]  /*0090*/  ISETP.GE.AND P0, PT, R15, c[0x0][0x538], PT ;  /* 0x00014e000f007a0c */ /* 0x004fda0003f06270 */
[----:B------:R-:W-:Y:S05]  /*00a0*/  @P0 EXIT ;  /* 0x000000000000094d */ /* 0x000fea0003800000 */
[----:B-1----:R-:W-:Y:S01]  /*00b0*/  SHF.R.S32.HI R14, RZ, 0x1f, R16 ;  /* 0x0000001fff0e7819 */ /* 0x002fe20000011410 */
[----:B------:R-:W-:Y:S01]  /*00c0*/  IMAD.MOV.U32 R232, RZ, RZ, 0x20 ;  /* 0x00000020ffe87424 */ /* 0x000fe200078e00ff */
[----:B------:R-:W-:Y:S01]  /*00d0*/  ULDC.64 UR8, c[0x0][0x118] ;  /* 0x0000460000087ab9 */ /* 0x000fe20000000a00 */
[----:B------:R-:W-:Y:S01]  /*00e0*/  IMAD.MOV.U32 R230, RZ, RZ, 0x40 ;  /* 0x00000040ffe67424 */ /* 0x000fe200078e00ff */
[CC--:B------:R-:W-:Y:S02]  /*00f0*/  LEA.HI R2, R14.reuse, R16.reuse, RZ, 0x4 ;  /* 0x000000100e027211 */ /* 0x0c0fe400078f20ff */
[CC--:B------:R-:W-:Y:S02]  /*0100*/  LEA.HI R10, R14.reuse, R16.reuse, RZ, 0x3 ;  /* 0x000000100e0a7211 */ /* 0x0c0fe400078f18ff */
[----:B------:R-:W-:Y:S02]  /*0110*/  SHF.R.S32.HI R3, RZ, 0x4, R2 ;  /* 0x00000004ff037819 */ /* 0x000fe40000011402 */
[----:B------:R-:W-:-:S02]  /*0120*/  LEA.HI R12, R14, R16, RZ, 0x2 ;  /* 0x000000100e0c7211 */ /* 0x000fc400078f10ff */
[----:B------:R-:W-:Y:S02]  /*0130*/  LEA.HI R0, R2, R3, RZ, 0x1 ;  /* 0x0000000302007211 */ /* 0x000fe400078f08ff */
[----:B------:R-:W-:Y:S02]  /*0140*/  LOP3.LUT R5, R10, 0xfffffff8, RZ, 0xc0, !PT ;  /* 0xfffffff80a057812 */ /* 0x000fe400078ec0ff */
[----:B------:R-:W-:Y:S02]  /*0150*/  LOP3.LUT R0, R0, 0xfffffffe, RZ, 0xc0, !PT ;  /* 0xfffffffe00007812 */ /* 0x000fe400078ec0ff */
[----:B------:R-:W-:Y:S01]  /*0160*/  SHF.R.S32.HI R20, RZ, 0x3, R10 ;  /* 0x00000003ff147819 */ /* 0x000fe2000001140a */
[----:B------:R-:W-:Y:S01]  /*0170*/  IMAD.IADD R8, R16, 0x1, -R5 ;  /* 0x0000000110087824 */ /* 0x000fe200078e0a05 */
[----:B------:R-:W-:Y:S01]  /*0180*/  SHF.R.S32.HI R7, RZ, 0x2, R12 ;  /* 0x00000002ff077819 */ /* 0x000fe2000001140c */
[----:B------:R-:W-:Y:S01]  /*0190*/  IMAD.IADD R13, R3, 0x1, -R0 ;  /* 0x00000001030d7824 */ /* 0x000fe200078e0a00 */
[----:B------:R-:W-:Y:S01]  /*01a0*/  LOP3.LUT R0, R2, 0xfffffff0, RZ, 0xc0, !PT ;  /* 0xfffffff002007812 */ /* 0x000fe200078ec0ff */
[----:B------:R-:W-:Y:S01]  /*01b0*/  IMAD.SHL.U32 R4, R20, 0x40, RZ ;  /* 0x0000004014047824 */ /* 0x000fe200078e00ff */
[----:B------:R-:W-:Y:S01]  /*01c0*/  SHF.R.S32.HI R3, RZ, 0x1f, R12 ;  /* 0x0000001fff037819 */ /* 0x000fe2000001140c */
[----:B------:R-:W-:-:S02]  /*01d0*/  IMAD.SHL.U32 R18, R8, 0x8, RZ ;  /* 0x0000000808127824 */ /* 0x000fc400078e00ff */
[----:B------:R-:W-:Y:S01]  /*01e0*/  IMAD.IADD R2, R16, 0x1, -R0 ;  /* 0x0000000110027824 */ /* 0x000fe200078e0a00 */
[----:B------:R-:W-:Y:S01]  /*01f0*/  LEA.HI R3, R3, R7, RZ, 0x3 ;  /* 0x0000000703037211 */ /* 0x000fe200078f18ff */
[----:B------:R-:W-:Y:S01]  /*0200*/  IMAD.SHL.U32 R9, R8, 0x40, RZ ;  /* 0x0000004008097824 */ /* 0x000fe200078e00ff */
[----:B------:R-:W-:Y:S02]  /*0210*/  LOP3.LUT R0, R4, 0x1c0, RZ, 0xc0, !PT ;  /* 0x000001c004007812 */ /* 0x000fe400078ec0ff */
[----:B------:R-:W-:Y:S02]  /*0220*/  SHF.R.S32.HI R6, RZ, 0x1f, R2 ;  /* 0x0000001fff067819 */ /* 0x000fe40000011402 */
[----:B------:R-:W-:Y:S02]  /*0230*/  LOP3.LUT R3, R3, 0xfffffff8, RZ, 0xc0, !PT ;  /* 0xfffffff803037812 */ /* 0x000fe400078ec0ff */
[----:B------:R-:W-:Y:S02]  /*0240*/  LEA.HI R11, R6, R2, RZ, 0x3 ;  /* 0x00000002060b7211 */ /* 0x000fe400078f18ff */
[----:B------:R-:W-:Y:S01]  /*0250*/  LOP3.LUT R5, R0, 0x38, R18, 0xf8, !PT ;  /* 0x0000003800057812 */ /* 0x000fe200078ef812 */
[----:B------:R-:W-:Y:S01]  /*0260*/  IMAD.IADD R7, R7, 0x1, -R3 ;  /* 0x0000000107077824 */ /* 0x000fe200078e0a03 */
[----:B------:R-:W-:-:S02]  /*0270*/  SHF.R.U32.HI R4, RZ, 0x3, R0 ;  /* 0x00000003ff047819 */ /* 0x000fc40000011600 */
[----:B------:R-:W-:Y:S02]  /*0280*/  LOP3.LUT R0, R9, 0x1c0, RZ, 0xc0, !PT ;  /* 0x000001c009007812 */ /* 0x000fe400078ec0ff */
[----:B------:R-:W-:Y:S02]  /*0290*/  LOP3.LUT R3, R11, 0xfffffff8, RZ, 0xc0, !PT ;  /* 0xfffffff80b037812 */ /* 0x000fe400078ec0ff */
[----:B------:R-:W-:Y:S02]  /*02a0*/  LEA.HI R6, R14, R16, RZ, 0x6 ;  /* 0x000000100e067211 */ /* 0x000fe400078f30ff */
[----:B------:R-:W-:Y:S01]  /*02b0*/  LOP3.LUT R5, R5, R4, RZ, 0x3c, !PT ;  /* 0x0000000405057212 */ /* 0x000fe200078e3cff */
[----:B------:R-:W-:Y:S01]  /*02c0*/  IMAD.IADD R9, R2, 0x1, -R3 ;  /* 0x0000000102097824 */ /* 0x000fe200078e0a03 */
[----:B------:R-:W-:Y:S01]  /*02d0*/  LOP3.LUT R4, R0, 0x8, R10, 0xf8, !PT ;  /* 0x0000000800047812 */ /* 0x000fe200078ef80a */
[----:B------:R-:W-:Y:S01]  /*02e0*/  IMAD.SHL.U32 R3, R6, 0x8, RZ ;  /* 0x0000000806037824 */ /* 0x000fe200078e00ff */
[----:B------:R-:W-:-:S02]  /*02f0*/  SHF.R.U32.HI R0, RZ, 0x3, R0 ;  /* 0x00000003ff007819 */ /* 0x000fc40000011600 */
[----:B------:R-:W-:Y:S02]  /*0300*/  LEA.HI R10, R14, R16, RZ, 0x5 ;  /* 0x000000100e0a7211 */ /* 0x000fe400078f28ff */
[----:B------:R-:W-:Y:S02]  /*0310*/  LOP3.LUT R2, R12, 0xfffffffc, RZ, 0xc0, !PT ;  /* 0xfffffffc0c027812 */ /* 0x000fe400078ec0ff */
[----:B------:R-:W-:Y:S02]  /*0320*/  LOP3.LUT R14, R4, R0, RZ, 0x3c, !PT ;  /* 0x00000000040e7212 */ /* 0x000fe400078e3cff */
[----:B------:R-:W-:Y:S01]  /*0330*/  LOP3.LUT R0, R10, 0xffffffe0, RZ, 0xc0, !PT ;  /* 0xffffffe00a007812 */ /* 0x000fe200078ec0ff */
[C---:B------:R-:W-:Y:S01]  /*0340*/  IMAD.IADD R6, R16.reuse, 0x1, -R2 ;  /* 0x0000000110067824 */ /* 0x040fe200078e0a02 */
[----:B------:R-:W-:Y:S02]  /*0350*/  LOP3.LUT R246, R5, 0x7ffffe00, R3, 0xf8, !PT ;  /* 0x7ffffe0005f67812 */ /* 0x000fe400078ef803 */
[----:B------:R-:W-:Y:S01]  /*0360*/  LOP3.LUT R3, R7, 0x1, RZ, 0xc0, !PT ;  /* 0x0000000107037812 */ /* 0x000fe200078ec0ff */
[----:B------:R-:W-:Y:S01]  /*0370*/  IMAD.IADD R17, R16, 0x1, -R0 ;  /* 0x0000000110117824 */ /* 0x000fe200078e0a00 */
[--C-:B------:R-:W-:Y:S01]  /*0380*/  SHF.R.S32.HI R235, RZ, 0x5, R10.reuse ;  /* 0x00000005ffeb7819 */ /* 0x100fe2000001140a */
[----:B------:R-:W-:Y:S01]  /*0390*/  IMAD.SHL.U32 R246, R246, 0x2, RZ ;  /* 0x00000002f6f67824 */ /* 0x000fe200078e00ff */
[----:B------:R-:W-:-:S02]  /*03a0*/  SHF.R.S32.HI R2, RZ, 0x1f, R10 ;  /* 0x0000001fff027819 */ /* 0x000fc4000001140a */
[----:B------:R-:W-:Y:S02]  /*03b0*/  LEA.HI R0, R6, R6, RZ, 0x1 ;  /* 0x0000000606007211 */ /* 0x000fe400078f08ff */
[----:B------:R-:W-:Y:S02]  /*03c0*/  ISETP.NE.U32.AND P0, PT, R3, 0x1, PT ;  /* 0x000000010300780c */ /* 0x000fe40003f05070 */
[----:B------:R-:W-:Y:S02]  /*03d0*/  LEA.HI R3, R2, R235, RZ, 0x2 ;  /* 0x000000eb02037211 */ /* 0x000fe400078f10ff */
[C---:B------:R-:W-:Y:S01]  /*03e0*/  LOP3.LUT R2, R0.reuse, 0x1ffffffe, RZ, 0xc0, !PT ;  /* 0x1ffffffe00027812 */ /* 0x040fe200078ec0ff */
[----:B------:R-:W-:Y:S01]  /*03f0*/  IMAD.SHL.U32 R0, R0, 0x20, RZ ;  /* 0x0000002000007824 */ /* 0x000fe200078e00ff */
[----:B------:R-:W-:Y:S02]  /*0400*/  LOP3.LUT R3, R3, 0xffffffc, RZ, 0xc0, !PT ;  /* 0x0ffffffc03037812 */ /* 0x000fe400078ec0ff */
[----:B------:R-:W-:Y:S01]  /*0410*/  SHF.R.S32.HI R10, RZ, 0x1f, R17 ;  /* 0x0000001fff0a7819 */ /* 0x000fe20000011411 */
[----:B------:R-:W-:Y:S01]  /*0420*/  IMAD.IADD R2, R6, 0x1, -R2 ;  /* 0x0000000106027824 */ /* 0x000fe200078e0a02 */
[----:B------:R-:W-:Y:S01]  /*0430*/  LOP3.LUT R0, R0, 0xffffffc0, RZ, 0xc0, !PT ;  /* 0xffffffc000007812 */ /* 0x000fe200078ec0ff */
[----:B------:R-:W-:Y:S01]  /*0440*/  IMAD.IADD R5, R235, 0x1, -R3 ;  /* 0x00000001eb057824 */ /* 0x000fe200078e0a03 */
[----:B------:R-:W-:Y:S01]  /*0450*/  LEA.HI R10, R10, R17, RZ, 0x2 ;  /* 0x000000110a0a7211 */ /* 0x000fe200078f10ff */
[----:B------:R-:W-:Y:S01]  /*0460*/  IMAD.SHL.U32 R3, R9, 0x40, RZ ;  /* 0x0000004009037824 */ /* 0x000fe200078e00ff */
[----:B------:R-:W-:Y:S01]  /*0470*/  R2P PR, R7, 0x6 ;  /* 0x0000000607007804 */ /* 0x000fe20000000000 */
[----:B------:R-:W-:Y:S01]  /*0480*/  IMAD R12, R2, 0x8, R0 ;  /* 0x00000008020c7824 */ /* 0x000fe200078e0200 */
[----:B------:R-:W-:Y:S01]  /*0490*/  SHF.R.S32.HI R4, RZ, 0x2, R10 ;  /* 0x00000002ff047819 */ /* 0x000fe2000001140a */
[----:B------:R-:W-:Y:S01]  /*04a0*/  IMAD.SHL.U32 R2, R13, 0x8, RZ ;  /* 0x000000080d027824 */ /* 0x000fe200078e00ff */
[----:B------:R-:W-:Y:S01]  /*04b0*/  LOP3.LUT R0, R3, 0x1c0, RZ, 0xc0, !PT ;  /* 0x000001c003007812 */ /* 0x000fe200078ec0ff */
[----:B------:R-:W-:Y:S01]  /*04c0*/  IMAD.SHL.U32 R3, R7, 0x40, RZ ;  /* 0x0000004007037824 */ /* 0x000fe200078e00ff */
[----:B------:R-:W-:Y:S01]  /*04d0*/  SHF.R.S32.HI R19, RZ, 0x1f, R18 ;  /* 0x0000001fff137819 */ /* 0x000fe20000011412 */
[----:B------:R-:W-:Y:S01]  /*04e0*/  IMAD R16, R5, 0x10, R4 ;  /* 0x0000001005107824 */ /* 0x000fe200078e0204 */
[----:B------:R-:W-:Y:S01]  /*04f0*/  LOP3.LUT R2, R0, 0x8, R2, 0xf8, !PT ;  /* 0x0000000800027812 */ /* 0x000fe200078ef802 */
[----:B------:R-:W-:Y:S01]  /*0500*/  IMAD.SHL.U32 R5, R11, 0x40, RZ ;  /* 0x000000400b057824 */ /* 0x000fe200078e00ff */
[----:B------:R-:W-:Y:S01]  /*0510*/  SHF.R.U32.HI R0, RZ, 0x3, R0 ;  /* 0x00000003ff007819 */ /* 0x000fe20000011600 */
[----:B------:R-:W-:Y:S01]  /*0520*/  IMAD.SHL.U32 R235, R235, 0x400, RZ ;  /* 0x00000400ebeb7824 */ /* 0x000fe200078e00ff */
[----:B------:R-:W-:Y:S01]  /*0530*/  LOP3.LUT R3, R3, 0x1c0, RZ, 0xc0, !PT ;  /* 0x000001c003037812 */ /* 0x000fe200078ec0ff */
[----:B------:R-:W-:Y:S01]  /*0540*/  STL [R1+0x94], R16 ;  /* 0x0000941001007387 */ /* 0x000fe20000100800 */
[----:B------:R-:W-:Y:S01]  /*0550*/  LOP3.LUT R229, R2, R0, RZ, 0x3c, !PT ;  /* 0x0000000002e57212 */ /* 0x000fe200078e3cff */
[--C-:B------:R-:W-:Y:S01]  /*0560*/  IMAD R4, R6, 0x2, R235.reuse ;  /* 0x0000000206047824 */ /* 0x100fe200078e02eb */
[----:B------:R-:W-:Y:S01]  /*0570*/  LOP3.LUT R2, R5, 0xfffffe00, RZ, 0xc0, !PT ;  /* 0xfffffe0005027812 */ /* 0x000fe200078ec0ff */
[----:B------:R-:W-:Y:S01]  /*0580*/  IMAD R0, R13, 0x200, R14 ;  /* 0x000002000d007824 */ /* 0x000fe200078e020e */
[----:B------:R-:W-:Y:S01]  /*0590*/  LEA.HI R3, R3, R3, RZ, 0x1d ;  /* 0x0000000303037211 */ /* 0x000fe200078fe8ff */
[----:B------:R-:W-:Y:S01]  /*05a0*/  IMAD.MOV.U32 R5, RZ, RZ, -0x10 ;  /* 0xfffffff0ff057424 */ /* 0x000fe200078e00ff */
[CC--:B------:R-:W-:Y:S01]  /*05b0*/  IADD3 R235, R229.reuse, R2.reuse, R235 ;  /* 0x00000002e5eb7210 */ /* 0x0c0fe20007ffe0eb */
[----:B------:R-:W-:Y:S01]  /*05c0*/  STL [R1+0x60], R15 ;  /* 0x0000600f01007387 */ /* 0x000fe20000100800 */
[----:B------:R-:W-:Y:S01]  /*05d0*/  LOP3.LUT R229, R229, R2, RZ, 0xfc, !PT ;  /* 0x00000002e5e57212 */ /* 0x000fe200078efcff */
[----:B------:R-:W-:Y:S01]  /*05e0*/  IMAD.IADD R4, R4, 0x1, R3 ;  /* 0x0000000104047824 */ /* 0x000fe200078e0203 */
[----:B------:R-:W-:Y:S01]  /*05f0*/  LOP3.LUT R2, R10, 0x7ffffffc, RZ, 0xc0, !PT ;  /* 0x7ffffffc0a027812 */ /* 0x000fe200078ec0ff */
[----:B------:R-:W-:Y:S01]  /*0600*/  IMAD R3, R8, 0x10, R20 ;  /* 0x0000001008037824 */ /* 0x000fe200078e0214 */
[----:B------:R-:W-:Y:S01]  /*0610*/  LEA R228, R0, 0x3900, 0x1 ;  /* 0x0000390000e47811 */ /* 0x000fe200078e08ff */
[----:B------:R-:W-:Y:S01]  /*0620*/  IMAD.IADD R6, R16, 0x1, R12 ;  /* 0x0000000110067824 */ /* 0x000fe200078e020c */
[----:B------:R-:W-:Y:S01]  /*0630*/  LEA R4, R4, 0x80, 0x1 ;  /* 0x0000008004047811 */ /* 0x000fe200078e08ff */
[----:B------:R-:W-:Y:S01]  /*0640*/  IMAD.IADD R2, R17, 0x1, -R2 ;  /* 0x0000000111027824 */ /* 0x000fe200078e0a02 */
[----:B------:R1:W-:Y:S01]  /*0650*/  STL [R1+0x84], R3 ;  /* 0x0000840301007387 */ /* 0x0003e20000100800 */
[----:B------:R-:W-:-:S02]  /*0660*/  SEL R0, R5, 0x10, !P0 ;  /* 0x0000001005007807 */ /* 0x000fc40004000000 */
[----:B------:R-:W-:Y:S01]  /*0670*/  IMAD.SHL.U32 R2, R2, 0x2, RZ ;  /* 0x0000000202027824 */ /* 0x000fe200078e00ff */
[----:B------:R-:W-:Y:S01]  /*0680*/  STL.64 [R1+0x28], R18 ;  /* 0x0000281201007387 */ /* 0x000fe20000100a00 */
[----:B------:R-:W-:Y:S01]  /*0690*/  LOP3.LUT P4, RZ, R8, 0x2, RZ, 0xc0, !PT ;  /* 0x0000000208ff7812 */ /* 0x000fe2000788c0ff */
[----:B------:R-:W-:Y:S01]  /*06a0*/  IMAD.IADD R7, R4, 0x1, R0 ;  /* 0x0000000104077824 */ /* 0x000fe200078e0200 */
[----:B------:R-:W-:Y:S01]  /*06b0*/  LOP3.LUT P3, RZ, R8, 0x4, RZ, 0xc0, !PT ;  /* 0x0000000408ff7812 */ /* 0x000fe2000786c0ff */
[----:B------:R2:W-:Y:S01]  /*06c0*/  STL [R1+0x80], R6 ;  /* 0x0000800601007387 */ /* 0x0005e20000100800 */
[C---:B------:R-:W-:Y:S02]  /*06d0*/  LOP3.LUT P5, RZ, R9.reuse, 0x4, RZ, 0xc0, !PT ;  /* 0x0000000409ff7812 */ /* 0x040fe400078ac0ff */
[----:B------:R-:W-:Y:S01]  /*06e0*/  SEL R231, R230, 0xffffffc0, !P3 ;  /* 0xffffffc0e6e77807 */ /* 0x000fe20005800000 */
[----:B------:R3:W-:Y:S01]  /*06f0*/  STL [R1+0x58], R2 ;  /* 0x0000580201007387 */ /* 0x0007e20000100800 */
[----:B------:R-:W-:-:S02]  /*0700*/  LOP3.LUT P6, RZ, R9, 0x2, RZ, 0xc0, !PT ;  /* 0x0000000209ff7812 */ /* 0x000fc400078cc0ff */
[----:B------:R-:W-:Y:S01]  /*0710*/  SEL R230, R230, 0xffffffc0, !P5 ;  /* 0xffffffc0e6e67807 */ /* 0x000fe20006800000 */
[----:B------:R4:W-:Y:S01]  /*0720*/  STL [R1+0x64], R4 ;  /* 0x0000640401007387 */ /* 0x0009e20000100800 */
[----:B------:R-:W-:Y:S01]  /*0730*/  LEA R235, R235, 0x7100, 0x1 ;  /* 0x00007100ebeb7811 */ /* 0x000fe200078e08ff */
[C---:B------:R-:W-:Y:S01]  /*0740*/  IMAD.IADD R234, R228.reuse, 0x1, R231 ;  /* 0x00000001e4ea7824 */ /* 0x040fe200078e02e7 */
[----:B------:R-:W-:Y:S02]  /*0750*/  LEA R229, R229, 0x100, 0x1 ;  /* 0x00000100e5e57811 */ /* 0x000fe400078e08ff */
[C---:B------:R-:W-:Y:S01]  /*0760*/  IADD3 R239, R228.reuse, 0x20, RZ ;  /* 0x00000020e4ef7810 */ /* 0x040fe20007ffe0ff */
[----:B------:R-:W-:Y:S01]  /*0770*/  IMAD.IADD R236, R235, 0x1, R230 ;  /* 0x00000001ebec7824 */ /* 0x000fe200078e02e6 */
[----:B------:R-:W-:Y:S01]  /*0780*/  @P4 IADD3 R239, R228, -0x20, RZ ;  /* 0xffffffe0e4ef4810 */ /* 0x000fe20007ffe0ff */
[----:B------:R-:W-:Y:S01]  /*0790*/  IMAD.IADD R230, R230, 0x1, R229 ;  /* 0x00000001e6e67824 */ /* 0x000fe200078e02e5 */
[----:B-1----:R-:W-:-:S02]  /*07a0*/  SEL R3, R232, 0xffffffe0, !P1 ;  /* 0xffffffe0e8037807 */ /* 0x002fc40004800000 */
[----:B------:R-:W-:Y:S01]  /*07b0*/  SEL R232, R232, 0xffffffe0, !P6 ;  /* 0xffffffe0e8e87807 */ /* 0x000fe20007000000 */
[----:B------:R-:W-:Y:S01]  /*07c0*/  IMAD.IADD R231, R231, 0x1, R239 ;  /* 0x00000001e7e77824 */ /* 0x000fe200078e02ef */
[C---:B------:R-:W-:Y:S02]  /*07d0*/  IADD3 R245, R239.reuse, 0x800, RZ ;  /* 0x00000800eff57810 */ /* 0x040fe40007ffe0ff */
[----:B------:R-:W-:Y:S01]  /*07e0*/  IADD3 R244, R239, 0x1000, RZ ;  /* 0x00001000eff47810 */ /* 0x000fe20007ffe0ff */
[----:B------:R-:W-:Y:S01]  /*07f0*/  IMAD.IADD R238, R235, 0x1, R232 ;  /* 0x00000001ebee7824 */ /* 0x000fe200078e02e8 */
[----:B--2---:R-:W-:Y:S01]  /*0800*/  IADD3 R6, R4, 0x40, RZ ;  /* 0x0000004004067810 */ /* 0x004fe20007ffe0ff */
[----:B------:R-:W-:Y:S01]  /*0810*/  IMAD.IADD R233, R232, 0x1, R229 ;  /* 0x00000001e8e97824 */ /* 0x000fe200078e02e5 */
[----:B------:R-:W-:Y:S01]  /*0820*/  @P2 IADD3 R6, R4, -0x40, RZ ;  /* 0xffffffc004062810 */ /* 0x000fe20007ffe0ff */
[----:B------:R-:W-:Y:S01]  /*0830*/  IMAD.IADD R237, R232, 0x1, R236 ;  /* 0x00000001e8ed7824 */ /* 0x000fe200078e02ec */
[C---:B------:R-:W-:Y:S01]  /*0840*/  IADD3 R243, R239.reuse, 0x1800, RZ ;  /* 0x00001800eff37810 */ /* 0x040fe20007ffe0ff */
[----:B---3--:R-:W-:Y:S01]  /*0850*/  IMAD.IADD R2, R4, 0x1, R3 ;  /* 0x0000000104027824 */ /* 0x008fe200078e0203 */
[C---:B------:R-:W-:Y:S01]  /*0860*/  IADD3 R242, R239.reuse, 0x2000, RZ ;  /* 0x00002000eff27810 */ /* 0x040fe20007ffe0ff */
[----:B------:R-:W-:Y:S01]  /*0870*/  IMAD.IADD R232, R232, 0x1, R230 ;  /* 0x00000001e8e87824 */ /* 0x000fe200078e02e6 */
[----:B------:R-:W-:Y:S01]  /*0880*/  IADD3 R241, R239, 0x2800, RZ ;  /* 0x00002800eff17810 */ /* 0x000fe20007ffe0ff */
[----:B----4-:R-:W-:Y:S01]  /*0890*/  IMAD.IADD R4, R3, 0x1, R6 ;  /* 0x0000000103047824 */ /* 0x010fe200078e0206 */
[----:B------:R1:W-:Y:S01]  /*08a0*/  STL [R1+0x7c], R2 ;  /* 0x00007c0201007387 */ /* 0x0003e20000100800 */
[----:B------:R-:W-:-:S03]  /*08b0*/  IADD3 R240, R239, 0x3000, RZ ;  /* 0x00003000eff07810 */ /* 0x000fc60007ffe0ff */
[----:B------:R-:W-:Y:S01]  /*08c0*/  STL [R1+0x74], R7 ;  /* 0x0000740701007387 */ /* 0x000fe20000100800 */
[----:B-1----:R-:W-:-:S05]  /*08d0*/  IMAD.IADD R2, R7, 0x1, R3 ;  /* 0x0000000107027824 */ /* 0x002fca00078e0203 */
[----:B------:R1:W-:Y:S04]  /*08e0*/  STL [R1+0x78], R2 ;  /* 0x0000780201007387 */ /* 0x0003e80000100800 */
[----:B------:R-:W-:Y:S04]  /*08f0*/  STL [R1+0x68], R6 ;  /* 0x0000680601007387 */ /* 0x000fe80000100800 */
[----:B------:R2:W-:Y:S01]  /*0900*/  STL [R1+0x6c], R4 ;  /* 0x00006c0401007387 */ /* 0x0005e20000100800 */
[----:B-1----:R-:W-:-:S05]  /*0910*/  IMAD.IADD R2, R0, 0x1, R6 ;  /* 0x0000000100027824 */ /* 0x002fca00078e0206 */
[----:B------:R1:W-:Y:S01]  /*0920*/  STL [R1+0x70], R2 ;  /* 0x0000700201007387 */ /* 0x0003e20000100800 */
[----:B--2---:R-:W-:Y:S02]  /*0930*/  IMAD.IADD R4, R0, 0x1, R4 ;  /* 0x0000000100047824 */ /* 0x004fe400078e0204 */
[----:B------:R-:W-:-:S03]  /*0940*/  IMAD.IADD R0, R3, 0x1, R2 ;  /* 0x0000000103007824 */ /* 0x000fc600078e0202 */
[----:B------:R1:W-:Y:S04]  /*0950*/  STL [R1+0x8c], R4 ;  /* 0x00008c0401007387 */ /* 0x0003e80000100800 */
[----:B------:R1:W-:Y:S02]  /*0960*/  STL [R1+0x88], R0 ;  /* 0x0000880001007387 */ /* 0x0003e40000100800 */
.L_x_546:
[----:B-1----:R-:W2:Y:S01]  /*0970*/  LDL R4, [R1+0x60] ;  /* 0x0000600001047983 */ /* 0x002ea20000100800 */
[----:B------:R-:W-:Y:S01]  /*0980*/  IMAD.MOV.U32 R0, RZ, RZ, c[0x0][0x560] ;  /* 0x00015800ff007624 */ /* 0x000fe200078e00ff */
[----:B------:R-:W-:Y:S01]  /*0990*/  YIELD ;  /* 0x0000000000007946 */ /* 0x000fe20003800000 */
[----:B------:R-:W-:Y:S03]  /*09a0*/  BSSY B0, `(.L_x_485) ;  /* 0x0000016000007945 */ /* 0x000fe60003800000 */
[----:B------:R-:W-:-:S13]  /*09b0*/  ISETP.NE.AND P0, PT, R0, 0x1, PT ;  /* 0x000000010000780c */ /* 0x000fda0003f05270 */
[----:B--2---:R-:W-:Y:S01]  /*09c0*/  @P0 IMAD.HI.U32 R0, R4, c[0x0][0x564], RZ ;  /* 0x0001590004000a27 */ /* 0x004fe200078e00ff */
[----:B------:R-:W-:-:S04]  /*09d0*/  MOV R3, R4 ;  /* 0x0000000400037202 */ /* 0x000fc80000000f00 */
[----:B------:R-:W-:-:S04]  /*09e0*/  @P0 SHF.R.U32.HI R3, RZ, c[0x0][0x568], R0 ;  /* 0x00015a00ff030a19 */ /* 0x000fc80000011600 */
[----:B------:R-:W-:Y:S01]  /*09f0*/  ISETP.GE.AND P0, PT, R3, c[0x0][0x578], PT ;  /* 0x00015e0003007a0c */ /* 0x000fe20003f06270 */
[----:B------:R-:W-:-:S04]  /*0a00*/  IMAD.MOV R2, RZ, RZ, -R3 ;  /* 0x000000ffff027224 */ /* 0x000fc800078e0a03 */
[----:B------:R-:W-:-:S08]  /*0a10*/  IMAD R2, R2, c[0x0][0x560], R4 ;  /* 0x0001580002027a24 */ /* 0x000fd000078e0204 */
[----:B------:R-:W-:Y:S05]  /*0a20*/  @!P0 BRA `(.L_x_486) ;  /* 0x0000007000008947 */ /* 0x000fea0003800000 */
[----:B------:R-:W-:-:S04]  /*0a30*/  MOV R0, c[0x0][0x56c] ;  /* 0x00015b0000007a02 */ /* 0x000fc80000000f00 */
[----:B------:R-:W-:Y:S02]  /*0a40*/  ISETP.NE.AND P0, PT, R0, 0x1, PT ;  /* 0x000000010000780c */ /* 0x000fe40003f05270 */
[----:B------:R-:W-:-:S11]  /*0a50*/  MOV R0, R2 ;  /* 0x0000000200007202 */ /* 0x000fd60000000f00 */
[----:B------:R-:W-:-:S05]  /*0a60*/  @P0 IMAD.HI.U32 R4, R2, c[0x0][0x570], RZ ;  /* 0x00015c0002040a27 */ /* 0x000fca00078e00ff */
[----:B------:R-:W-:-:S05]  /*0a70*/  @P0 SHF.R.U32.HI R0, RZ, c[0x0][0x574], R4 ;  /* 0x00015d00ff000a19 */ /* 0x000fca0000011604 */
[----:B------:R-:W-:Y:S01]  /*0a80*/  IMAD R4, R0, c[0x0][0x56c], RZ ;  /* 0x00015b0000047a24 */ /* 0x000fe200078e02ff */
[----:B------:R-:W-:Y:S05]  /*0a90*/  BRA `(.L_x_487) ;  /* 0x0000006000007947 */ /* 0x000fea0003800000 */
.L_x_486:
[----:B------:R-:W-:-:S04]  /*0aa0*/  MOV R0, c[0x0][0x554] ;  /* 0x0001550000007a02 */ /* 0x000fc80000000f00 */
[----:B------:R-:W-:Y:S02]  /*0ab0*/  ISETP.NE.AND P0, PT, R0, 0x1, PT ;  /* 0x000000010000780c */ /* 0x000fe40003f05270 */
[----:B------:R-:W-:-:S11]  /*0ac0*/  MOV R0, R2 ;  /* 0x0000000200007202 */ /* 0x000fd60000000f00 */
[----:B------:R-:W-:-:S05]  /*0ad0*/  @P0 IMAD.HI.U32 R4, R2, c[0x0][0x558], RZ ;  /* 0x0001560002040a27 */ /* 0x000fca00078e00ff */
[----:B------:R-:W-:-:S05]  /*0ae0*/  @P0 SHF.R.U32.HI R0, RZ, c[0x0][0x55c], R4 ;  /* 0x00015700ff000a19 */ /* 0x000fca0000011604 */
[----:B------:R-:W-:Y:S02]  /*0af0*/  IMAD R4, R0, c[0x0][0x554], RZ ;  /* 0x0001550000047a24 */ /* 0x000fe400078e02ff */
.L_x_487:
[----:B------:R-:W-:Y:S05]  /*0b00*/  BSYNC B0 ;  /* 0x0000000000007941 */ /* 0x000fea0003800000 */
.L_x_485:
[----:B------:R-:W-:Y:S01]  /*0b10*/  LOP3.LUT R0, RZ, R0, RZ, 0x33, !PT ;  /* 0x00000000ff007212 */ /* 0x000fe200078e33ff */
[----:B------:R-:W-:Y:S01]  /*0b20*/  IMAD.MOV.U32 R5, RZ, RZ, c[0x0][0x2c4] ;  /* 0x0000b100ff057624 */ /* 0x000fe200078e00ff */
[----:B------:R-:W-:Y:S01]  /*0b30*/  MOV R6, c[0x0][0x168] ;  /* 0x00005a0000067a02 */ /* 0x000fe20000000f00 */
[----:B------:R-:W-:Y:S01]  /*0b40*/  IMAD.IADD R4, R2, 0x1, -R4 ;  /* 0x0000000102047824 */ /* 0x000fe200078e0a04 */
[----:B------:R-:W-:Y:S01]  /*0b50*/  IADD3 R0, R0, c[0x0][0x53c], RZ ;  /* 0x00014f0000007a10 */ /* 0x000fe20007ffe0ff */
[----:B------:R-:W-:Y:S01]  /*0b60*/  ULDC UR4, c[0x0][0x1d0] ;  /* 0x0000740000047ab9 */ /* 0x000fe20000000800 */
[----:B------:R-:W-:Y:S01]  /*0b70*/  ISETP.NE.AND P4, PT, R5, 0x1, PT ;  /* 0x000000010500780c */ /* 0x000fe20003f85270 */
[----:B------:R-:W-:Y:S01]  /*0b80*/  UIADD3 UR5, UR4, 0x6f, URZ ;  /* 0x0000006f04057890 */ /* 0x000fe2000fffe03f */
[----:B------:R-:W-:Y:S01]  /*0b90*/  MOV R5, c[0x0][0x548] ;  /* 0x0001520000057a02 */ /* 0x000fe20000000f00 */
[----:B------:R-:W-:Y:S01]  /*0ba0*/  IMAD.SHL.U32 R36, R0, 0x80, RZ ;  /* 0x0000008000247824 */ /* 0x000fe200078e00ff */
[----:B------:R-:W-:Y:S01]  /*0bb0*/  UMOV UR4, URZ ;  /* 0x0000003f00047c82 */ /* 0x000fe20008000000 */
[----:B------:R-:W-:Y:S01]  /*0bc0*/  CS2R R126, SRZ ;  /* 0x00000000007e7805 */ /* 0x000fe2000001ff00 */
[----:B------:R-:W-:Y:S01]  /*0bd0*/  ISETP.NE.AND P0, PT, R5, 0x1, PT ;  /* 0x000000010500780c */ /* 0x000fe20003f05270 */
[----:B------:R-:W-:Y:S01]  /*0be0*/  UIMAD.WIDE UR4, UR5, -0x6db6db6d, UR4 ;  /* 0x92492493050478a5 */ /* 0x000fe2000f8e0204 */
[----:B------:R-:W-:Y:S01]  /*0bf0*/  IADD3 R0, R36, 0x7f, RZ ;  /* 0x0000007f24007810 */ /* 0x000fe20007ffe0ff */
[----:B------:R-:W-:Y:S01]  /*0c00*/  STL [R1+0x5c], R36 ;  /* 0x00005c2401007387 */ /* 0x000fe20000100800 */
[----:B------:R-:W-:Y:S01]  /*0c10*/  CS2R R124, SRZ ;  /* 0x00000000007c7805 */ /* 0x000fe2000001ff00 */
[----:B------:R-:W-:Y:S01]  /*0c20*/  USHF.R.U32.HI UR4, URZ, 0x1f, UR5 ;  /* 0x0000001f3f047899 */ /* 0x000fe20008011605 */
[----:B------:R-:W-:Y:S01]  /*0c30*/  CS2R R130, SRZ ;  /* 0x0000000000827805 */ /* 0x000fe2000001ff00 */
[----:B------:R-:W-:Y:S01]  /*0c40*/  @P4 IMAD.HI.U32 R5, R0, c[0x0][0x2c8], RZ ;  /* 0x0000b20000054a27 */ /* 0x000fe200078e00ff */
[----:B------:R-:W-:Y:S01]  /*0c50*/  CS2R R128, SRZ ;  /* 0x0000000000807805 */ /* 0x000fe2000001ff00 */
[----:B------:R-:W-:Y:S01]  /*0c60*/  ULEA.HI.SX32 UR4, UR5, UR4, 0x1a ;  /* 0x0000000405047291 */ /* 0x000fe2000f8fd23f */
[----:B------:R-:W-:Y:S01]  /*0c70*/  CS2R R120, SRZ ;  /* 0x0000000000787805 */ /* 0x000fe2000001ff00 */
[----:B------:R-:W-:Y:S01]  /*0c80*/  IMAD.MOV.U32 R2, RZ, RZ, R0 ;  /* 0x000000ffff027224 */ /* 0x000fe200078e0000 */
[----:B------:R-:W-:Y:S01]  /*0c90*/  @P4 SHF.R.U32.HI R2, RZ, c[0x0][0x2cc], R5 ;  /* 0x0000b300ff024a19 */ /* 0x000fe20000011605 */
[----:B------:R-:W-:Y:S01]  /*0ca0*/  IMAD R0, R3, c[0x0][0x554], R4 ;  /* 0x0001550003007a24 */ /* 0x000fe200078e0204 */
[----:B------:R-:W-:Y:S01]  /*0cb0*/  IADD3 R3, -R6, 0x70, RZ ;  /* 0x0000007006037810 */ /* 0x000fe20007ffe1ff */
[----:B------:R-:W-:Y:S01]  /*0cc0*/  IMAD.MOV.U32 R5, RZ, RZ, RZ ;  /* 0x000000ffff057224 */ /* 0x000fe200078e00ff */
[----:B------:R-:W-:Y:S01]  /*0cd0*/  MOV R7, RZ ;  /* 0x000000ff00077202 */ /* 0x000fe20000000f00 */
[----:B------:R-:W-:Y:S01]  /*0ce0*/  @P0 IMAD.HI.U32 R4, R0, c[0x0][0x54c], RZ ;  /* 0x0001530000040a27 */ /* 0x000fe200078e00ff */
[----:B------:R-:W-:Y:S01]  /*0cf0*/  IADD3 R3, R2, c[0x0][0x1d0], R3 ;  /* 0x0000740002037a10 */ /* 0x000fe20007ffe003 */
[----:B------:R-:W-:Y:S01]  /*0d00*/  CS2R R8, SRZ ;  /* 0x0000000000087805 */ /* 0x000fe2000001ff00 */
[----:B------:R-:W-:Y:S01]  /*0d10*/  MOV R182, RZ ;  /* 0x000000ff00b67202 */ /* 0x000fe20000000f00 */
[----:B------:R-:W-:Y:S01]  /*0d20*/  IMAD.MOV.U32 R2, RZ, RZ, RZ ;  /* 0x000000ffff027224 */ /* 0x000fe200078e00ff */
[----:B------:R-:W-:Y:S01]  /*0d30*/  CS2R R10, SRZ ;  /* 0x00000000000a7805 */ /* 0x000fe2000001ff00 */
[----:B------:R-:W-:Y:S01]  /*0d40*/  IMAD.MOV.U32 R37, RZ, RZ, R0 ;  /* 0x000000ffff257224 */ /* 0x000fe200078e0000 */
[----:B------:R-:W-:Y:S01]  /*0d50*/  @P0 SHF.R.U32.HI R37, RZ, c[0x0][0x550], R4 ;  /* 0x00015400ff250a19 */ /* 0x000fe20000011604 */
[----:B------:R-:W-:Y:S01]  /*0d60*/  IMAD.HI R2, R3, -0x6db6db6d, R2 ;  /* 0x9249249303027827 */ /* 0x000fe200078e0202 */
[----:B------:R-:W-:Y:S01]  /*0d70*/  CS2R R12, SRZ ;  /* 0x00000000000c7805 */ /* 0x000fe2000001ff00 */
[----:B------:R-:W-:Y:S01]  /*0d80*/  MOV R184, RZ ;  /* 0x000000ff00b87202 */ /* 0x000fe20000000f00 */
[----:B------:R-:W-:Y:S01]  /*0d90*/  CS2R R14, SRZ ;  /* 0x00000000000e7805 */ /* 0x000fe2000001ff00 */
[----:B------:R-:W-:Y:S01]  /*0da0*/  IADD3 R3, -R37, RZ, RZ ;  /* 0x000000ff25037210 */ /* 0x000fe20007ffe1ff */
[----:B------:R-:W-:Y:S01]  /*0db0*/  STL [R1+0x54], R37 ;  /* 0x0000542501007387 */ /* 0x000fe20000100800 */
[----:B------:R-:W-:Y:S01]  /*0dc0*/  SHF.R.U32.HI R4, RZ, 0x1f, R2 ;  /* 0x0000001fff047819 */ /* 0x000fe20000011602 */
[----:B------:R-:W-:Y:S01]  /*0dd0*/  IMAD.MOV.U32 R122, RZ, RZ, RZ ;  /* 0x000000ffff7a7224 */ /* 0x000fe200078e00ff */
[----:B------:R-:W-:Y:S01]  /*0de0*/  MOV R174, RZ ;  /* 0x000000ff00ae7202 */ /* 0x000fe20000000f00 */
[--C-:B------:R-:W-:Y:S01]  /*0df0*/  IMAD R40, R3, c[0x0][0x548], R0.reuse ;  /* 0x0001520003287a24 */ /* 0x100fe200078e0200 */
[----:B------:R-:W-:Y:S01]  /*0e00*/  LEA.HI.SX32 R2, R2, R4, 0x1a ;  /* 0x0000000402027211 */ /* 0x000fe200078fd2ff */
[----:B------:R-:W-:Y:S01]  /*0e10*/  IMAD.MOV.U32 R118, RZ, RZ, RZ ;  /* 0x000000ffff767224 */ /* 0x000fe200078e00ff */
[----:B------:R-:W-:Y:S01]  /*0e20*/  PRMT R0, RZ, 0x7610, R0 ;  /* 0x00007610ff007816 */ /* 0x000fe20000000000 */
[----:B------:R-:W-:Y:S01]  /*0e30*/  IMAD.MOV.U32 R116, RZ, RZ, RZ ;  /* 0x000000ffff747224 */ /* 0x000fe200078e00ff */
[----:B------:R-:W-:Y:S01]  /*0e40*/  IMNMX R31, R2, UR4, PT ;  /* 0x00000004021f7c17 */ /* 0x000fe2000b800200 */
[----:B------:R-:W-:Y:S01]  /*0e50*/  STL [R1+0x50], R40 ;  /* 0x0000502801007387 */ /* 0x000fe20000100800 */
[----:B------:R-:W-:Y:S01]  /*0e60*/  IMAD.MOV.U32 R180, RZ, RZ, RZ ;  /* 0x000000ffffb47224 */ /* 0x000fe200078e00ff */
[----:B------:R-:W-:Y:S01]  /*0e70*/  CS2R R16, SRZ ;  /* 0x0000000000107805 */ /* 0x000fe2000001ff00 */
[----:B------:R-:W-:Y:S01]  /*0e80*/  ISETP.GE.AND P0, PT, R31, 0x1, PT ;  /* 0x000000011f00780c */ /* 0x000fe20003f06270 */
[----:B------:R1:W-:Y:S01]  /*0e90*/  STL [R1+0x4], R31 ;  /* 0x0000041f01007387 */ /* 0x0003e20000100800 */
[----:B------:R-:W-:Y:S01]  /*0ea0*/  IMAD.MOV.U32 R186, RZ, RZ, RZ ;  /* 0x000000ffffba7224 */ /* 0x000fe200078e00ff */
[----:B------:R-:W-:Y:S01]  /*0eb0*/  MOV R166, RZ ;  /* 0x000000ff00a67202 */ /* 0x000fe20000000f00 */
[----:B------:R-:W-:Y:S01]  /*0ec0*/  IMAD.MOV.U32 R178, RZ, RZ, RZ ;  /* 0x000000ffffb27224 */ /* 0x000fe200078e00ff */
[----:B------:R-:W-:Y:S01]  /*0ed0*/  CS2R R18, SRZ ;  /* 0x0000000000127805 */ /* 0x000fe2000001ff00 */
        /* <DEDUP_REMOVED lines=10> */
[----:B------:R-:W-:Y:S01]  /*0f80*/  CS2R R24, SRZ ;  /* 0x0000000000187805 */ /* 0x000fe2000001ff00 */
[----:B------:R-:W-:Y:S01]  /*0f90*/  IMAD.MOV.U32 R156, RZ, RZ, RZ ;  /* 0x000000ffff9c7224 */ /* 0x000fe200078e00ff */
[----:B------:R-:W-:Y:S01]  /*0fa0*/  CS2R R150, SRZ ;  /* 0x0000000000967805 */ /* 0x000fe2000001ff00 */
        /* <DEDUP_REMOVED lines=9> */
[----:B-1----:R-:W-:Y:S01]  /*1040*/  CS2R R30, SRZ ;  /* 0x00000000001e7805 */ /* 0x002fe2000001ff00 */
[----:B------:R-:W-:Y:S01]  /*1050*/  MOV R34, RZ ;  /* 0x000000ff00227202 */ /* 0x000fe20000000f00 */
[----:B------:R-:W-:Y:S01]  /*1060*/  CS2R R32, SRZ ;  /* 0x0000000000207805 */ /* 0x000fe2000001ff00 */
[----:B------:R-:W-:Y:S05]  /*1070*/  @!P0 BRA `(.L_x_488) ;  /* 0x00010ac000008947 */ /* 0x000fea0003800000 */
[----:B------:R-:W2:Y:S01]  /*1080*/  LDL R35, [R1+0x84] ;  /* 0x0000840001237983 */ /* 0x000ea20000100800 */
[----:B------:R-:W-:-:S03]  /*1090*/  ISETP.NE.U32.AND P0, PT, RZ, c[0x0][0x340], PT ;  /* 0x0000d000ff007a0c */ /* 0x000fc60003f05070 */
[----:B------:R-:W3:Y:S01]  /*10a0*/  LDL.64 R38, [R1+0x28] ;  /* 0x0000280001267983 */ /* 0x000ee20000100a00 */
[----:B------:R-:W-:-:S13]  /*10b0*/  ISETP.NE.AND.EX P0, PT, RZ, c[0x0][0x344], PT, P0 ;  /* 0x0000d100ff007a0c */ /* 0x000fda0003f05300 */
[----:B------:R-:W-:-:S05]  /*10c0*/  @P0 MOV R2, 0x4 ;  /* 0x0000000400020802 */ /* 0x000fca0000000f00 */
[----:B------:R-:W-:-:S05]  /*10d0*/  @P0 IMAD.WIDE R2, R37, R2, c[0x0][0x340] ;  /* 0x0000d00025020625 */ /* 0x000fca00078e0202 */
[----:B------:R1:W4:Y:S01]  /*10e0*/  @P0 LDG.E R14, [R2.64] ;  /* 0x00000008020e0981 */ /* 0x000322000c1e1900 */
[----:B------:R-:W-:Y:S02]  /*10f0*/  SHF.R.S32.HI R12, RZ, 0x1f, R40 ;  /* 0x0000001fff0c7819 */ /* 0x000fe40000011428 */
[----:B------:R-:W-:Y:S01]  /*1100*/  SHF.R.S32.HI R13, RZ, 0x1f, R37 ;  /* 0x0000001fff0d7819 */ /* 0x000fe20000011425 */
[----:B------:R-:W5:Y:S02]  /*1110*/  S2R R41, SR_TID.X ;  /* 0x0000000000297919 */ /* 0x000f640000002100 */
[----:B------:R-:W-:Y:S02]  /*1120*/  IMAD R4, R12, c[0x0][0x1b8], RZ ;  /* 0x00006e000c047a24 */ /* 0x000fe400078e02ff */
[----:B------:R-:W-:Y:S02]  /*1130*/  IMAD R10, R13, c[0x0][0x1c0], RZ ;  /* 0x000070000d0a7a24 */ /* 0x000fe400078e02ff */
[----:B------:R-:W-:Y:S01]  /*1140*/  IMAD R4, R40, c[0x0][0x1bc], R4 ;  /* 0x00006f0028047a24 */ /* 0x000fe200078e0204 */
[----:B--2---:R-:W-:-:S02]  /*1150*/  IADD3 R8, R35, R36, RZ ;  /* 0x0000002423087210 */ /* 0x004fc40007ffe0ff */
[----:B-----5:R-:W-:Y:S02]  /*1160*/  SHF.R.S32.HI R35, RZ, 0x1f, R41 ;  /* 0x0000001fff237819 */ /* 0x020fe40000011429 */
[----:B------:R-:W-:Y:S01]  /*1170*/  MOV R0, R8 ;  /* 0x0000000800007202 */ /* 0x000fe20000000f00 */
[----:B-1----:R-:W-:Y:S01]  /*1180*/  @P4 IMAD.HI.U32 R2, R8, c[0x0][0x2c8], RZ ;  /* 0x0000b20008024a27 */ /* 0x002fe200078e00ff */
[----:B------:R-:W-:Y:S02]  /*1190*/  LEA.HI R35, R35, R41, RZ, 0x3 ;  /* 0x0000002923237211 */ /* 0x000fe400078f18ff */
[----:B---3--:R-:W-:Y:S02]  /*11a0*/  ISETP.GE.AND P2, PT, R38, c[0x0][0x198], PT ;  /* 0x0000660026007a0c */ /* 0x008fe40003f46270 */
[----:B------:R-:W-:Y:S02]  /*11b0*/  SHF.R.S32.HI R35, RZ, 0x3, R35 ;  /* 0x00000003ff237819 */ /* 0x000fe40000011423 */
[----:B------:R-:W-:Y:S01]  /*11c0*/  @P4 SHF.R.U32.HI R0, RZ, c[0x0][0x2cc], R2 ;  /* 0x0000b300ff004a19 */ /* 0x000fe20000011602 */
[----:B------:R-:W-:Y:S01]  /*11d0*/  IMAD.WIDE.U32 R2, R40, c[0x0][0x1b8], RZ ;  /* 0x00006e0028027a25 */ /* 0x000fe200078e00ff */
[----:B------:R-:W-:-:S03]  /*11e0*/  SHF.R.S32.HI R11, RZ, 0x1f, R35 ;  /* 0x0000001fff0b7819 */ /* 0x000fc60000011423 */
[----:B------:R-:W-:Y:S01]  /*11f0*/  IMAD.WIDE.U32 R6, R35, c[0x0][0x1e0], R38 ;  /* 0x0000780023067a25 */ /* 0x000fe200078e0026 */
[----:B------:R-:W-:-:S03]  /*1200*/  IADD3 R3, R3, R4, RZ ;  /* 0x0000000403037210 */ /* 0x000fc60007ffe0ff */
[C---:B------:R-:W-:Y:S02]  /*1210*/  IMAD R5, R11.reuse, c[0x0][0x1e0], RZ ;  /* 0x000078000b057a24 */ /* 0x040fe400078e02ff */
[----:B------:R-:W-:Y:S02]  /*1220*/  IMAD R11, R11, c[0x0][0x208], RZ ;  /* 0x000082000b0b7a24 */ /* 0x000fe400078e02ff */
[----:B------:R-:W-:Y:S02]  /*1230*/  IMAD R9, R35, c[0x0][0x1e4], R5 ;  /* 0x0000790023097a24 */ /* 0x000fe400078e0205 */
[----:B------:R-:W-:-:S03]  /*1240*/  IMAD.WIDE.U32 R2, R37, c[0x0][0x1c0], R2 ;  /* 0x0000700025027a25 */ /* 0x000fc600078e0002 */
[----:B------:R-:W-:Y:S01]  /*1250*/  IADD3 R7, R7, R9, RZ ;  /* 0x0000000907077210 */ /* 0x000fe20007ffe0ff */
[----:B------:R-:W-:Y:S01]  /*1260*/  IMAD R9, R37, c[0x0][0x1c4], R10 ;  /* 0x0000710025097a24 */ /* 0x000fe200078e020a */
[----:B------:R-:W-:Y:S01]  /*1270*/  IADD3 R10, -R0, RZ, RZ ;  /* 0x000000ff000a7210 */ /* 0x000fe20007ffe1ff */
[----:B------:R-:W-:-:S03]  /*1280*/  IMAD.WIDE.U32 R4, R35, c[0x0][0x208], R38 ;  /* 0x0000820023047a25 */ /* 0x000fc600078e0026 */
[----:B------:R-:W-:Y:S01]  /*1290*/  IADD3 R3, R3, R9, RZ ;  /* 0x0000000903037210 */ /* 0x000fe20007ffe0ff */
[----:B------:R-:W-:Y:S01]  /*12a0*/  IMAD R11, R35, c[0x0][0x20c], R11 ;  /* 0x00008300230b7a24 */ /* 0x000fe200078e020b */
[----:B------:R-:W-:Y:S01]  /*12b0*/  SHF.R.S32.HI R9, RZ, 0x1f, R0 ;  /* 0x0000001fff097819 */ /* 0x000fe20000011400 */
[----:B------:R-:W-:-:S03]  /*12c0*/  IMAD.WIDE.U32 R6, R40, c[0x0][0x1e8], R6 ;  /* 0x00007a0028067a25 */ /* 0x000fc600078e0006 */
[----:B------:R-:W-:Y:S01]  /*12d0*/  IADD3 R5, R5, R11, RZ ;  /* 0x0000000b05057210 */ /* 0x000fe20007ffe0ff */
[C---:B------:R-:W-:Y:S02]  /*12e0*/  IMAD R11, R12.reuse, c[0x0][0x1e8], RZ ;  /* 0x00007a000c0b7a24 */ /* 0x040fe400078e02ff */
[----:B------:R-:W-:Y:S02]  /*12f0*/  IMAD R12, R12, c[0x0][0x210], RZ ;  /* 0x000084000c0c7a24 */ /* 0x000fe400078e02ff */
[----:B------:R-:W-:Y:S02]  /*1300*/  IMAD R9, R9, c[0x0][0x1b0], RZ ;  /* 0x00006c0009097a24 */ /* 0x000fe400078e02ff */
[----:B------:R-:W-:Y:S02]  /*1310*/  IMAD R11, R40, c[0x0][0x1ec], R11 ;  /* 0x00007b00280b7a24 */ /* 0x000fe400078e020b */
[----:B------:R-:W-:Y:S02]  /*1320*/  IMAD R10, R10, c[0x0][0x2c4], R8 ;  /* 0x0000b1000a0a7a24 */ /* 0x000fe400078e0208 */
[----:B------:R-:W-:-:S02]  /*1330*/  IMAD R12, R40, c[0x0][0x214], R12 ;  /* 0x00008500280c7a24 */ /* 0x000fc400078e020c */
[----:B------:R-:W-:-:S04]  /*1340*/  IMAD.WIDE.U32 R4, R40, c[0x0][0x210], R4 ;  /* 0x0000840028047a25 */ /* 0x000fc800078e0004 */
[C---:B------:R-:W-:Y:S01]  /*1350*/  IMAD R8, R0.reuse, c[0x0][0x1b4], R9 ;  /* 0x00006d0000087a24 */ /* 0x040fe200078e0209 */
[----:B------:R-:W-:Y:S01]  /*1360*/  IADD3 R9, R7, R11, RZ ;  /* 0x0000000b07097210 */ /* 0x000fe20007ffe0ff */
[----:B------:R-:W-:Y:S01]  /*1370*/  IMAD.WIDE.U32 R2, R0, c[0x0][0x1b0], R2 ;  /* 0x00006c0000027a25 */ /* 0x000fe200078e0002 */
[----:B------:R-:W-:Y:S02]  /*1380*/  SHF.R.S32.HI R11, RZ, 0x1f, R10 ;  /* 0x0000001fff0b7819 */ /* 0x000fe4000001140a */
[----:B------:R-:W-:Y:S02]  /*1390*/  IADD3 R7, R5, R12, RZ ;  /* 0x0000000c05077210 */ /* 0x000fe40007ffe0ff */
[----:B------:R-:W-:Y:S01]  /*13a0*/  IADD3 R5, R3, R8, RZ ;  /* 0x0000000803057210 */ /* 0x000fe20007ffe0ff */
[----:B------:R-:W-:Y:S01]  /*13b0*/  IMAD R11, R11, c[0x0][0x1a8], RZ ;  /* 0x00006a000b0b7a24 */ /* 0x000fe200078e02ff */
[----:B------:R-:W-:Y:S02]  /*13c0*/  MOV R8, R6 ;  /* 0x0000000600087202 */ /* 0x000fe40000000f00 */
[----:B------:R-:W-:Y:S01]  /*13d0*/  MOV R6, R4 ;  /* 0x0000000400067202 */ /* 0x000fe20000000f00 */
[----:B------:R-:W-:Y:S01]  /*13e0*/  IMAD R11, R10, c[0x0][0x1ac], R11 ;  /* 0x00006b000a0b7a24 */ /* 0x000fe200078e020b */
[----:B------:R-:W-:-:S02]  /*13f0*/  MOV R4, R2 ;  /* 0x0000000200047202 */ /* 0x000fc40000000f00 */
[----:B----4-:R-:W-:Y:S02]  /*1400*/  @P0 SHF.R.S32.HI R3, RZ, 0x1f, R14 ;  /* 0x0000001fff030819 */ /* 0x010fe4000001140e */
[----:B------:R-:W-:Y:S01]  /*1410*/  @P0 MOV R2, R14 ;  /* 0x0000000e00020202 */ /* 0x000fe20000000f00 */
[----:B------:R-:W-:Y:S01]  /*1420*/  IMAD.WIDE.U32 R4, R10, c[0x0][0x1a8], R4 ;  /* 0x00006a000a047a25 */ /* 0x000fe200078e0004 */
[----:B------:R-:W-:Y:S02]  /*1430*/  @!P0 MOV R2, R37 ;  /* 0x0000002500028202 */ /* 0x000fe40000000f00 */
[----:B------:R-:W-:-:S03]  /*1440*/  @!P0 MOV R3, R13 ;  /* 0x0000000d00038202 */ /* 0x000fc60000000f00 */
[----:B------:R-:W-:Y:S01]  /*1450*/  IMAD.WIDE.U32 R12, R2, c[0x0][0x218], R6 ;  /* 0x00008600020c7a25 */ /* 0x000fe200078e0006 */
[----:B------:R-:W-:-:S03]  /*1460*/  IADD3 R7, R5, R11, RZ ;  /* 0x0000000b05077210 */ /* 0x000fc60007ffe0ff */
[C---:B------:R-:W-:Y:S02]  /*1470*/  IMAD R0, R3.reuse, c[0x0][0x218], RZ ;  /* 0x0000860003007a24 */ /* 0x040fe400078e02ff */
[----:B------:R-:W-:Y:S01]  /*1480*/  IMAD R6, R3, c[0x0][0x1f0], RZ ;  /* 0x00007c0003067a24 */ /* 0x000fe200078e02ff */
[----:B------:R-:W-:Y:S01]  /*1490*/  LEA R3, P0, R4, c[0x0][0x160], 0x1 ;  /* 0x0000580004037a11 */ /* 0x000fe200078008ff */
[C---:B------:R-:W-:Y:S01]  /*14a0*/  IMAD R5, R2.reuse, c[0x0][0x21c], R0 ;  /* 0x0000870002057a24 */ /* 0x040fe200078e0200 */
[----:B------:R-:W-:Y:S01]  /*14b0*/  IADD3 R0, R35, R36, RZ ;  /* 0x0000002423007210 */ /* 0x000fe20007ffe0ff */
[----:B------:R-:W-:-:S04]  /*14c0*/  IMAD.WIDE.U32 R8, R2, c[0x0][0x1f0], R8 ;  /* 0x00007c0002087a25 */ /* 0x000fc800078e0008 */
[----:B------:R-:W-:Y:S01]  /*14d0*/  IMAD R6, R2, c[0x0][0x1f4], R6 ;  /* 0x00007d0002067a24 */ /* 0x000fe200078e0206 */
[----:B------:R-:W-:Y:S01]  /*14e0*/  LEA.HI.X R2, R4, c[0x0][0x164], R7, 0x1, P0 ;  /* 0x0000590004027a11 */ /* 0x000fe200000f0c07 */
[----:B------:R1:W-:Y:S01]  /*14f0*/  STL.64 [R1+0x38], R8 ;  /* 0x0000380801007387 */ /* 0x0003e20000100a00 */
[----:B------:R-:W-:Y:S02]  /*1500*/  IADD3 R4, R13, R5, RZ ;  /* 0x000000050d047210 */ /* 0x000fe40007ffe0ff */
[----:B------:R-:W-:Y:S01]  /*1510*/  IADD3 R6, R9, R6, RZ ;  /* 0x0000000609067210 */ /* 0x000fe20007ffe0ff */
[----:B------:R1:W-:Y:S04]  /*1520*/  STL.64 [R1+0x40], R12 ;  /* 0x0000400c01007387 */ /* 0x0003e80000100a00 */
[----:B------:R1:W-:Y:S04]  /*1530*/  STL [R1+0x4c], R4 ;  /* 0x00004c0401007387 */ /* 0x0003e80000100800 */
[----:B------:R1:W-:Y:S01]  /*1540*/  STL [R1+0x48], R6 ;  /* 0x0000480601007387 */ /* 0x0003e20000100800 */
[----:B------:R-:W-:Y:S05]  /*1550*/  BRA.DIV ~URZ, `(.L_x_489) ;  /* 0x000121b27f007947 */ /* 0x000fea000b800000 */
[----:B------:R2:W3:Y:S02]  /*1560*/  SHFL.IDX PT, R5, R2, RZ, 0x181f ;  /* 0x00181fff02057589 */ /* 0x0004e400000e0000 */
.L_x_547:
[----:B------:R-:W-:Y:S05]  /*1570*/  BRA.DIV ~URZ, `(.L_x_490) ;  /* 0x000122027f007947 */ /* 0x000fea000b800000 */
[----:B-1----:R1:W4:Y:S02]  /*1580*/  SHFL.IDX PT, R4, R3, RZ, 0x181f ;  /* 0x00181fff03047589 */ /* 0x00232400000e0000 */
.L_x_548:
[----:B------:R-:W-:Y:S01]  /*1590*/  MOV R11, c[0x0][0x168] ;  /* 0x00005a00000b7a02 */ /* 0x000fe20000000f00 */
[----:B------:R-:W-:Y:S04]  /*15a0*/  BSSY B0, `(.L_x_491) ;  /* 0x000000b000007945 */ /* 0x000fe80003800000 */
[----:B------:R-:W-:-:S05]  /*15b0*/  IMAD R11, R11, c[0x0][0x2c4], RZ ;  /* 0x0000b1000b0b7a24 */ /* 0x000fca00078e02ff */
[----:B------:R-:W-:-:S13]  /*15c0*/  ISETP.GE.AND P0, PT, R0, R11, PT ;  /* 0x0000000b0000720c */ /* 0x000fda0003f06270 */
[----:B------:R-:W-:Y:S05]  /*15d0*/  @P0 BRA `(.L_x_492) ;  /* 0x0000007000000947 */ /* 0x000fea0003800000 */
[----:B------:R-:W5:Y:S02]  /*15e0*/  LDL.64 R6, [R1+0x28] ;  /* 0x0000280001067983 */ /* 0x000f640000100a00 */
[----:B----45:R-:W-:-:S04]  /*15f0*/  LEA R4, P0, R6, R4, 0x1 ;  /* 0x0000000406047211 */ /* 0x030fc800078008ff */
[----:B---3--:R-:W-:-:S05]  /*1600*/  LEA.HI.X R5, R6, R5, R7, 0x1, P0 ;  /* 0x0000000506057211 */ /* 0x008fca00000f0c07 */
[----:B------:R-:W-:Y:S01]  /*1610*/  @!PT LDS RZ, [RZ] ;  /* 0x00000000fffff984 */ /* 0x000fe20000000800 */
[----:B------:R-:W-:Y:S01]  /*1620*/  @!PT LDS RZ, [RZ] ;  /* 0x00000000fffff984 */ /* 0x000fe20000000800 */
[----:B------:R-:W-:Y:S01]  /*1630*/  @!PT LDS RZ, [RZ] ;  /* 0x00000000fffff984 */ /* 0x000fe20000000800 */
[----:B------:R3:W-:Y:S04]  /*1640*/  LDGSTS.E.BYPASS.LTC128B.128 [R246+0x7100], [R4.64], !P2 ;  /* 0x0710000004f67fae */ /* 0x0007e8000d101d48 */
.L_x_492:
[----:B------:R-:W-:Y:S05]  /*1650*/  BSYNC B0 ;  /* 0x0000000000007941 */ /* 0x000fea0003800000 */
.L_x_491:
[----:B------:R-:W-:Y:S05]  /*1660*/  BRA.DIV ~URZ, `(.L_x_493) ;  /* 0x000121827f007947 */ /* 0x000fea000b800000 */
[----:B------:R1:W2:Y:S04]  /*1670*/  SHFL.IDX PT, R6, R2, 0x1, 0x181f ;  /* 0x00381f0002067f89 */ /* 0x0002a800000e0000 */
[----:B---34-:R1:W3:Y:S02]  /*1680*/  SHFL.IDX PT, R4, R3, 0x1, 0x181f ;  /* 0x00381f0003047f89 */ /* 0x0182e400000e0000 */
.L_x_549:
[----:B------:R-:W-:Y:S01]  /*1690*/  IADD3 R5, R0, 0x10, RZ ;  /* 0x0000001000057810 */ /* 0x000fe20007ffe0ff */
[----:B------:R-:W-:Y:S03]  /*16a0*/  BSSY B0, `(.L_x_494) ;  /* 0x000000a000007945 */ /* 0x000fe60003800000 */
[----:B------:R-:W-:-:S13]  /*16b0*/  ISETP.GE.AND P0, PT, R5, R11, PT ;  /* 0x0000000b0500720c */ /* 0x000fda0003f06270 */
[----:B------:R-:W-:Y:S05]  /*16c0*/  @P0 BRA `(.L_x_495) ;  /* 0x0000007000000947 */ /* 0x000fea0003800000 */
[----:B------:R-:W4:Y:S02]  /*16d0*/  LDL.64 R8, [R1+0x28] ;  /* 0x0000280001087983 */ /* 0x000f240000100a00 */
[----:B---34-:R-:W-:-:S04]  /*16e0*/  LEA R4, P0, R8, R4, 0x1 ;  /* 0x0000000408047211 */ /* 0x018fc800078008ff */
[----:B--2---:R-:W-:-:S05]  /*16f0*/  LEA.HI.X R5, R8, R6, R9, 0x1, P0 ;  /* 0x0000000608057211 */ /* 0x004fca00000f0c09 */
[----:B------:R-:W-:Y:S01]  /*1700*/  @!PT LDS RZ, [RZ] ;  /* 0x00000000fffff984 */ /* 0x000fe20000000800 */
[----:B------:R-:W-:Y:S01]  /*1710*/  @!PT LDS RZ, [RZ] ;  /* 0x00000000fffff984 */ /* 0x000fe20000000800 */
[----:B------:R-:W-:Y:S01]  /*1720*/  @!PT LDS RZ, [RZ] ;  /* 0x00000000fffff984 */ /* 0x000fe20000000800 */
[----:B------:R2:W-:Y:S04]  /*1730*/  LDGSTS.E.BYPASS.LTC128B.128 [R246+0x7900], [R4.64], !P2 ;  /* 0x0790000004f67fae */ /* 0x0005e8000d101d48 */
.L_x_495:
[----:B------:R-:W-:Y:S05]  /*1740*/  BSYNC B0 ;  /* 0x0000000000007941 */ /* 0x000fea0003800000 */
.L_x_494:
[----:B------:R-:W-:Y:S05]  /*1750*/  BRA.DIV ~URZ, `(.L_x_496) ;  /* 0x000121627f007947 */ /* 0x000fea000b800000 */
[----:B--2---:R2:W4:Y:S02]  /*1760*/  SHFL.IDX PT, R6, R2, 0x2, 0x181f ;  /* 0x00581f0002067f89 */ /* 0x00452400000e0000 */
.L_x_550:
[----:B------:R-:W-:Y:S05]  /*1770*/  BRA.DIV ~URZ, `(.L_x_497) ;  /* 0x000121b27f007947 */ /* 0x000fea000b800000 */
[----:B---3--:R3:W1:Y:S02]  /*1780*/  SHFL.IDX PT, R4, R3, 0x2, 0x181f ;  /* 0x00581f0003047f89 */ /* 0x00866400000e0000 */
.L_x_551:
[----:B------:R-:W-:Y:S01]  /*1790*/  IADD3 R5, R0, 0x20, RZ ;  /* 0x0000002000057810 */ /* 0x000fe20007ffe0ff */
[----:B------:R-:W-:Y:S03]  /*17a0*/  BSSY B0, `(.L_x_498) ;  /* 0x000000a000007945 */ /* 0x000fe60003800000 */
[----:B------:R-:W-:-:S13]  /*17b0*/  ISETP.GE.AND P0, PT, R5, R11, PT ;  /* 0x0000000b0500720c */ /* 0x000fda0003f06270 */
[----:B------:R-:W-:Y:S05]  /*17c0*/  @P0 BRA `(.L_x_499) ;  /* 0x0000007000000947 */ /* 0x000fea0003800000 */
[----:B------:R-:W5:Y:S02]  /*17d0*/  LDL.64 R8, [R1+0x28] ;  /* 0x0000280001087983 */ /* 0x000f640000100a00 */
[----:B-1---5:R-:W-:-:S04]  /*17e0*/  LEA R4, P0, R8, R4, 0x1 ;  /* 0x0000000408047211 */ /* 0x022fc800078008ff */
[----:B----4-:R-:W-:-:S05]  /*17f0*/  LEA.HI.X R5, R8, R6, R9, 0x1, P0 ;  /* 0x0000000608057211 */ /* 0x010fca00000f0c09 */
[----:B------:R-:W-:Y:S01]  /*1800*/  @!PT LDS RZ, [RZ] ;  /* 0x00000000fffff984 */ /* 0x000fe20000000800 */
[----:B------:R-:W-:Y:S01]  /*1810*/  @!PT LDS RZ, [RZ] ;  /* 0x00000000fffff984 */ /* 0x000fe20000000800 */
[----:B------:R-:W-:Y:S01]  /*1820*/  @!PT LDS RZ, [RZ] ;  /* 0x00000000fffff984 */ /* 0x000fe20000000800 */
[----:B------:R1:W-:Y:S04]  /*1830*/  LDGSTS.E.BYPASS.LTC128B.128 [R246+0x8100], [R4.64], !P2 ;  /* 0x0810000004f67fae */ /* 0x0003e8000d101d48 */
.L_x_499:
[----:B------:R-:W-:Y:S05]  /*1840*/  BSYNC B0 ;  /* 0x0000000000007941 */ /* 0x000fea0003800000 */
.L_x_498:
[----:B------:R-:W-:Y:S05]  /*1850*/  BRA.DIV ~URZ, `(.L_x_500) ;  /* 0x000121427f007947 */ /* 0x000fea000b800000 */
[----:B----4-:R4:W2:Y:S04]  /*1860*/  SHFL.IDX PT, R6, R2, 0x3, 0x181f ;  /* 0x00781f0002067f89 */ /* 0x0108a800000e0000 */
[----:B-1----:R4:W1:Y:S02]  /*1870*/  SHFL.IDX PT, R4, R3, 0x3, 0x181f ;  /* 0x00781f0003047f89 */ /* 0x00286400000e0000 */
.L_x_552:
[----:B------:R-:W-:Y:S01]  /*1880*/  IADD3 R5, R0, 0x30, RZ ;  /* 0x0000003000057810 */ /* 0x000fe20007ffe0ff */
[----:B------:R-:W-:Y:S03]  /*1890*/  BSSY B0, `(.L_x_501) ;  /* 0x000000a000007945 */ /* 0x000fe60003800000 */
[----:B------:R-:W-:-:S13]  /*18a0*/  ISETP.GE.AND P0, PT, R5, R11, PT ;  /* 0x0000000b0500720c */ /* 0x000fda0003f06270 */
[----:B------:R-:W-:Y:S05]  /*18b0*/  @P0 BRA `(.L_x_502) ;  /* 0x0000007000000947 */ /* 0x000fea0003800000 */
[----:B------:R-:W5:Y:S02]  /*18c0*/  LDL.64 R8, [R1+0x28] ;  /* 0x0000280001087983 */ /* 0x000f640000100a00 */
[----:B-1---5:R-:W-:-:S04]  /*18d0*/  LEA R4, P0, R8, R4, 0x1 ;  /* 0x0000000408047211 */ /* 0x022fc800078008ff */
[----:B--2---:R-:W-:-:S05]  /*18e0*/  LEA.HI.X R5, R8, R6, R9, 0x1, P0 ;  /* 0x0000000608057211 */ /* 0x004fca00000f0c09 */
[----:B------:R-:W-:Y:S01]  /*18f0*/  @!PT LDS RZ, [RZ] ;  /* 0x00000000fffff984 */ /* 0x000fe20000000800 */
[----:B------:R-:W-:Y:S01]  /*1900*/  @!PT LDS RZ, [RZ] ;  /* 0x00000000fffff984 */ /* 0x000fe20000000800 */
[----:B------:R-:W-:Y:S01]  /*1910*/  @!PT LDS RZ, [RZ] ;  /* 0x00000000fffff984 */ /* 0x000fe20000000800 */
[----:B------:R1:W-:Y:S04]  /*1920*/  LDGSTS.E.BYPASS.LTC128B.128 [R246+0x8900], [R4.64], !P2 ;  /* 0x0890000004f67fae */ /* 0x0003e8000d101d48 */
.L_x_502:
[----:B------:R-:W-:Y:S05]  /*1930*/  BSYNC B0 ;  /* 0x0000000000007941 */ /* 0x000fea0003800000 */
.L_x_501:
[----:B------:R-:W-:Y:S05]  /*1940*/  BRA.DIV ~URZ, `(.L_x_503) ;  /* 0x000121227f007947 */ /* 0x000fea000b800000 */
[----:B--2---:R2:W3:Y:S02]  /*1950*/  SHFL.IDX PT, R6, R2, 0x4, 0x181f ;  /* 0x00981f0002067f89 */ /* 0x0044e400000e0000 */
.L_x_553:
[----:B------:R-:W-:Y:S05]  /*1960*/  BRA.DIV ~URZ, `(.L_x_504) ;  /* 0x000121727f007947 */ /* 0x000fea000b800000 */
[----:B-1----:R1:W2:Y:S02]  /*1970*/  SHFL.IDX PT, R4, R3, 0x4, 0x181f ;  /* 0x00981f0003047f89 */ /* 0x0022a400000e0000 */
.L_x_554:
[----:B------:R-:W-:Y:S01]  /*1980*/  IADD3 R5, R0, 0x40, RZ ;  /* 0x0000004000057810 */ /* 0x000fe20007ffe0ff */
[----:B------:R-:W-:Y:S03]  /*1990*/  BSSY B0, `(.L_x_505) ;  /* 0x000000a000007945 */ /* 0x000fe60003800000 */
[----:B------:R-:W-:-:S13]  /*19a0*/  ISETP.GE.AND P0, PT, R5, R11, PT ;  /* 0x0000000b0500720c */ /* 0x000fda0003f06270 */
[----:B------:R-:W-:Y:S05]  /*19b0*/  @P0 BRA `(.L_x_506) ;  /* 0x0000007000000947 */ /* 0x000fea0003800000 */
[----:B------:R-:W5:Y:S02]  /*19c0*/  LDL.64 R8, [R1+0x28] ;  /* 0x0000280001087983 */ /* 0x000f640000100a00 */
[----:B--2--5:R-:W-:-:S04]  /*19d0*/  LEA R4, P0, R8, R4, 0x1 ;  /* 0x0000000408047211 */ /* 0x024fc800078008ff */
[----:B---3--:R-:W-:-:S05]  /*19e0*/  LEA.HI.X R5, R8, R6, R9, 0x1, P0 ;  /* 0x0000000608057211 */ /* 0x008fca00000f0c09 */
[----:B------:R-:W-:Y:S01]  /*19f0*/  @!PT LDS RZ, [RZ] ;  /* 0x00000000fffff984 */ /* 0x000fe20000000800 */
[----:B------:R-:W-:Y:S01]  /*1a00*/  @!PT LDS RZ, [RZ] ;  /* 0x00000000fffff984 */ /* 0x000fe20000000800 */
[----:B------:R-:W-:Y:S01]  /*1a10*/  @!PT LDS RZ, [RZ] ;  /* 0x00000000fffff984 */ /* 0x000fe20000000800 */
[----:B------:R2:W-:Y:S04]  /*1a20*/  LDGSTS.E.BYPASS.LTC128B.128 [R246+0x9100], [R4.64], !P2 ;  /* 0x0910000004f67fae */ /* 0x0005e8000d101d48 */
.L_x_506:
[----:B------:R-:W-:Y:S05]  /*1a30*/  BSYNC B0 ;  /* 0x0000000000007941 */ /* 0x000fea0003800000 */
.L_x_505:
[----:B------:R-:W-:Y:S05]  /*1a40*/  BRA.DIV ~URZ, `(.L_x_507) ;  /* 0x000121027f007947 */ /* 0x000fea000b800000 */
[----:B---3--:R3:W1:Y:S04]  /*1a50*/  SHFL.IDX PT, R6, R2, 0x5, 0x181f ;  /* 0x00b81f0002067f89 */ /* 0x00866800000e0000 */
[----:B--2---:R3:W2:Y:S02]  /*1a60*/  SHFL.IDX PT, R4, R3, 0x5, 0x181f ;  /* 0x00b81f0003047f89 */ /* 0x0046a400000e0000 */
.L_x_555:
[----:B------:R-:W-:Y:S01]  /*1a70*/  IADD3 R5, R0, 0x50, RZ ;  /* 0x0000005000057810 */ /* 0x000fe20007ffe0ff */
[----:B------:R-:W-:Y:S03]  /*1a80*/  BSSY B0, `(.L_x_508) ;  /* 0x000000a000007945 */ /* 0x000fe60003800000 */
[----:B------:R-:W-:-:S13]  /*1a90*/  ISETP.GE.AND P0, PT, R5, R11, PT ;  /* 0x0000000b0500720c */ /* 0x000fda0003f06270 */
[----:B------:R-:W-:Y:S05]  /*1aa0*/  @P0 BRA `(.L_x_509) ;  /* 0x0000007000000947 */ /* 0x000fea0003800000 */
[----:B------:R-:W5:Y:S02]  /*1ab0*/  LDL.64 R8, [R1+0x28] ;  /* 0x0000280001087983 */ /* 0x000f640000100a00 */
[----:B--2--5:R-:W-:-:S04]  /*1ac0*/  LEA R4, P0, R8, R4, 0x1 ;  /* 0x0000000408047211 */ /* 0x024fc800078008ff */
[----:B-1----:R-:W-:-:S05]  /*1ad0*/  LEA.HI.X R5, R8, R6, R9, 0x1, P0 ;  /* 0x0000000608057211 */ /* 0x002fca00000f0c09 */
[----:B------:R-:W-:Y:S01]  /*1ae0*/  @!PT LDS RZ, [RZ] ;  /* 0x00000000fffff984 */ /* 0x000fe20000000800 */
[----:B------:R-:W-:Y:S01]  /*1af0*/  @!PT LDS RZ, [RZ] ;  /* 0x00000000fffff984 */ /* 0x000fe20000000800 */
[----:B------:R-:W-:Y:S01]  /*1b00*/  @!PT LDS RZ, [RZ] ;  /* 0x00000000fffff984 */ /* 0x000fe20000000800 */
[----:B------:R1:W-:Y:S04]  /*1b10*/  LDGSTS.E.BYPASS.LTC128B.128 [R246+0x9900], [R4.64], !P2 ;  /* 0x0990000004f67fae */ /* 0x0003e8000d101d48 */
.L_x_509:
[----:B------:R-:W-:Y:S05]  /*1b20*/  BSYNC B0 ;  /* 0x0000000000007941 */ /* 0x000fea0003800000 */
.L_x_508:
[----:B------:R-:W-:Y:S05]  /*1b30*/  BRA.DIV ~URZ, `(.L_x_510) ;  /* 0x000120e27f007947 */ /* 0x000fea000b800000 */
[----:B-1----:R1:W3:Y:S02]  /*1b40*/  SHFL.IDX PT, R6, R2, 0x6, 0x181f ;  /* 0x00d81f0002067f89 */ /* 0x0022e400000e0000 */
.L_x_556:
[----:B------:R-:W-:Y:S05]  /*1b50*/  BRA.DIV ~URZ, `(.L_x_511) ;  /* 0x000121327f007947 */ /* 0x000fea000b800000 */
[----:B--2---:R2:W1:Y:S02]  /*1b60*/  SHFL.IDX PT, R4, R3, 0x6, 0x181f ;  /* 0x00d81f0003047f89 */ /* 0x00446400000e0000 */
.L_x_557:
[----:B------:R-:W-:Y:S01]  /*1b70*/  IADD3 R5, R0, 0x60, RZ ;  /* 0x0000006000057810 */ /* 0x000fe20007ffe0ff */
[----:B------:R-:W-:Y:S03]  /*1b80*/  BSSY B0, `(.L_x_512) ;  /* 0x000000a000007945 */ /* 0x000fe60003800000 */
[----:B------:R-:W-:-:S13]  /*1b90*/  ISETP.GE.AND P0, PT, R5, R11, PT ;  /* 0x0000000b0500720c */ /* 0x000fda0003f06270 */
[----:B------:R-:W-:Y:S05]  /*1ba0*/  @P0 BRA `(.L_x_513) ;  /* 0x0000007000000947 */ /* 0x000fea0003800000 */
[----:B------:R-:W5:Y:S02]  /*1bb0*/  LDL.64 R8, [R1+0x28] ;  /* 0x0000280001087983 */ /* 0x000f640000100a00 */
[----:B-1---5:R-:W-:-:S04]  /*1bc0*/  LEA R4, P0, R8, R4, 0x1 ;  /* 0x0000000408047211 */ /* 0x022fc800078008ff */
[----:B---3--:R-:W-:-:S05]  /*1bd0*/  LEA.HI.X R5, R8, R6, R9, 0x1, P0 ;  /* 0x0000000608057211 */ /* 0x008fca00000f0c09 */
[----:B------:R-:W-:Y:S01]  /*1be0*/  @!PT LDS RZ, [RZ] ;  /* 0x00000000fffff984 */ /* 0x000fe20000000800 */
[----:B------:R-:W-:Y:S01]  /*1bf0*/  @!PT LDS RZ, [RZ] ;  /* 0x00000000fffff984 */ /* 0x000fe20000000800 */
[----:B------:R-:W-:Y:S01]  /*1c00*/  @!PT LDS RZ, [RZ] ;  /* 0x00000000fffff984 */ /* 0x000fe20000000800 */
[----:B------:R1:W-:Y:S04]  /*1c10*/  LDGSTS.E.BYPASS.LTC128B.128 [R246+0xa100], [R4.64], !P2 ;  /* 0x0a10000004f67fae */ /* 0x0003e8000d101d48 */
.L_x_513:
[----:B------:R-:W-:Y:S05]  /*1c20*/  BSYNC B0 ;  /* 0x0000000000007941 */ /* 0x000fea0003800000 */
.L_x_512:
[----:B------:R-:W-:Y:S05]  /*1c30*/  BRA.DIV ~URZ, `(.L_x_514) ;  /* 0x000120c27f007947 */ /* 0x000fea000b800000 */
[----:B-1----:R1:W2:Y:S04]  /*1c40*/  SHFL.IDX PT, R4, R2, 0x7, 0x181f ;  /* 0x00f81f0002047f89 */ /* 0x0022a800000e0000 */
[----:B--234-:R-:W2:Y:S02]  /*1c50*/  SHFL.IDX PT, R3, R3, 0x7, 0x181f ;  /* 0x00f81f0003037f89 */ /* 0x01cea400000e0000 */
.L_x_558:
[----:B------:R-:W3:Y:S04]  /*1c60*/  LDL.64 R136, [R1+0x28] ;  /* 0x0000280001887983 */ /* 0x000ee80000100a00 */
[----:B------:R-:W4:Y:S01]  /*1c70*/  LDL R225, [R1+0x4] ;  /* 0x0000040001e17983 */ /* 0x000f220000100800 */
[----:B------:R-:W-:-:S04]  /*1c80*/  IADD3 R0, R0, 0x70, RZ ;  /* 0x0000007000007810 */ /* 0x000fc80007ffe0ff */
[----:B------:R-:W-:-:S13]  /*1c90*/  ISETP.GE.AND P1, PT, R0, R11, PT ;  /* 0x0000000b0000720c */ /* 0x000fda0003f26270 */
[C---:B-123--:R-:W-:Y:S02]  /*1ca0*/  @!P1 LEA R2, P0, R136.reuse, R3, 0x1 ;  /* 0x0000000388029211 */ /* 0x04efe400078008ff */
[C---:B------:R-:W-:Y:S02]  /*1cb0*/  ISETP.GE.AND P6, PT, R136.reuse, c[0x0][0x1d4], PT ;  /* 0x0000750088007a0c */ /* 0x040fe40003fc6270 */
[----:B------:R-:W-:Y:S02]  /*1cc0*/  @!P1 LEA.HI.X R3, R136, R4, R137, 0x1, P0 ;  /* 0x0000000488039211 */ /* 0x000fe400000f0c89 */
[----:B----4-:R-:W-:-:S03]  /*1cd0*/  IADD3 R20, R225, -0x1, RZ ;  /* 0xffffffffe1147810 */ /* 0x010fc60007ffe0ff */
[----:B------:R-:W-:Y:S01]  /*1ce0*/  @!PT LDS RZ, [RZ] ;  /* 0x00000000fffff984 */ /* 0x000fe20000000800 */
[----:B------:R-:W-:Y:S01]  /*1cf0*/  @!PT LDS RZ, [RZ] ;  /* 0x00000000fffff984 */ /* 0x000fe20000000800 */
[----:B------:R-:W-:Y:S01]  /*1d00*/  @!PT LDS RZ, [RZ] ;  /* 0x00000000fffff984 */ /* 0x000fe20000000800 */
[----:B------:R1:W-:Y:S04]  /*1d10*/  @!P1 LDGSTS.E.BYPASS.LTC128B.128 [R246+0xa900], [R2.64], !P2 ;  /* 0x0a90000002f69fae */ /* 0x0003e8000d101d48 */
[----:B------:R-:W0:Y:S01]  /*1d20*/  LDGDEPBAR ;  /* 0x00000000000079af */ /* 0x000e220000000000 */
[----:B------:R-:W-:Y:S02]  /*1d30*/  WARPSYNC 0xffffffff ;  /* 0xffffffff00007948 */ /* 0x000fe40003800000 */
[----:B------:R-:W2:Y:S04]  /*1d40*/  LDL R5, [R1+0x48] ;  /* 0x0000480001057983 */ /* 0x000ea80000100800 */
[----:B------:R-:W3:Y:S04]  /*1d50*/  LDL.64 R6, [R1+0x38] ;  /* 0x0000380001067983 */ /* 0x000ee80000100a00 */
[----:B------:R-:W4:Y:S04]  /*1d60*/  LDL R23, [R1+0x4c] ;  /* 0x00004c0001177983 */ /* 0x000f280000100800 */
[----:B------:R-:W5:Y:S04]  /*1d70*/  LDL.64 R138, [R1+0x40] ;  /* 0x00004000018a7983 */ /* 0x000f680000100a00 */
[----:B------:R-:W1:Y:S01]  /*1d80*/  S2R R9, SR_TID.X ;  /* 0x0000000000097919 */ /* 0x000e620000002100 */
[----:B------:R-:W-:Y:S01]  /*1d90*/  IMAD.MOV.U32 R204, RZ, RZ, -0x70 ;  /* 0xffffff90ffcc7424 */ /* 0x000fe200078e00ff */
[----:B------:R-:W-:Y:S01]  /*1da0*/  SHF.R.S32.HI R21, RZ, 0x1f, R20 ;  /* 0x0000001fff157819 */ /* 0x000fe20000011414 */
[----:B-1----:R-:W-:Y:S01]  /*1db0*/  IMAD.WIDE.U32 R2, R20, c[0x0][0x1e0], RZ ;  /* 0x0000780014027a25 */ /* 0x002fe200078e00ff */
[----:B------:R-:W-:-:S03]  /*1dc0*/  ULDC.64 UR4, c[0x0][0x208] ;  /* 0x0000820000047ab9 */ /* 0x000fc60000000a00 */
[----:B------:R-:W-:Y:S02]  /*1dd0*/  IMAD R204, R225, R204, 0x70 ;  /* 0x00000070e1cc7424 */ /* 0x000fe400078e02cc */
[----:B------:R-:W-:Y:S01]  /*1de0*/  IMAD R0, R21, c[0x0][0x1e0], RZ ;  /* 0x0000780015007a24 */ /* 0x000fe200078e02ff */
[----:B------:R-:W-:-:S04]  /*1df0*/  SHF.R.S32.HI R8, RZ, 0x1f, R9 ;  /* 0x0000001fff087819 */ /* 0x000fc80000011409 */
[----:B------:R-:W-:-:S04]  /*1e00*/  LEA.HI R8, R8, R9, RZ, 0x3 ;  /* 0x0000000908087211 */ /* 0x000fc800078f18ff */
[----:B------:R-:W-:-:S04]  /*1e10*/  SHF.R.S32.HI R8, RZ, 0x3, R8 ;  /* 0x00000003ff087819 */ /* 0x000fc80000011408 */
[----:B------:R-:W-:Y:S01]  /*1e20*/  IADD3 R22, R204, c[0x0][0x1d0], -R8 ;  /* 0x00007400cc167a10 */ /* 0x000fe20007ffe808 */
[----:B------:R-:W-:-:S03]  /*1e30*/  IMAD R0, R20, c[0x0][0x1e4], R0 ;  /* 0x0000790014007a24 */ /* 0x000fc600078e0200 */
[C---:B------:R-:W-:Y:S02]  /*1e40*/  ISETP.GE.AND P3, PT, R22.reuse, 0x1, PT ;  /* 0x000000011600780c */ /* 0x040fe40003f66270 */
[----:B------:R-:W-:Y:S01]  /*1e50*/  ISETP.GE.AND P2, PT, R22, 0x11, PT ;  /* 0x000000111600780c */ /* 0x000fe20003f46270 */
[----:B------:R-:W-:Y:S02]  /*1e60*/  IMAD.IADD R0, R3, 0x1, R0 ;  /* 0x0000000103007824 */ /* 0x000fe400078e0200 */
[----:B------:R-:W-:Y:S02]  /*1e70*/  IMAD.MOV.U32 R205, RZ, RZ, c[0x0][0x1e0] ;  /* 0x00007800ffcd7624 */ /* 0x000fe400078e00ff */
[----:B------:R-:W-:Y:S01]  /*1e80*/  IMAD R0, R0, 0x70, RZ ;  /* 0x0000007000007824 */ /* 0x000fe200078e02ff */
[----:B------:R-:W-:Y:S01]  /*1e90*/  ISETP.GE.AND P0, PT, R22, 0x21, PT ;  /* 0x000000211600780c */ /* 0x000fe20003f06270 */
[----:B------:R-:W-:Y:S02]  /*1ea0*/  IMAD.MOV.U32 R224, RZ, RZ, c[0x0][0x1e4] ;  /* 0x00007900ffe07624 */ /* 0x000fe400078e00ff */
[----:B------:R-:W-:-:S04]  /*1eb0*/  IMAD.WIDE.U32 R10, R205, 0x20, RZ ;  /* 0x00000020cd0a7825 */ /* 0x000fc800078e00ff */
[----:B------:R-:W-:Y:S01]  /*1ec0*/  IMAD.SHL.U32 R8, R224, 0x20, RZ ;  /* 0x00000020e0087824 */ /* 0x000fe200078e00ff */
[----:B------:R-:W-:Y:S02]  /*1ed0*/  USHF.L.U32 UR7, UR4, 0x5, URZ ;  /* 0x0000000504077899 */ /* 0x000fe4000800063f */
[----:B------:R-:W-:Y:S02]  /*1ee0*/  UMOV UR6, 0x5 ;  /* 0x0000000500067882 */ /* 0x000fe40000000000 */
[----:B------:R-:W-:Y:S01]  /*1ef0*/  USHF.L.U64.HI UR5, UR4, UR6, UR5 ;  /* 0x0000000604057299 */ /* 0x000fe20008010205 */
[----:B------:R-:W-:Y:S01]  /*1f00*/  BAR.SYNC.DEFER_BLOCKING 0x0 ;  /* 0x0000000000007b1d */ /* 0x000fe20000010000 */
[----:B--2---:R-:W-:Y:S02]  /*1f10*/  IMAD.MOV.U32 R207, RZ, RZ, R5 ;  /* 0x000000ffffcf7224 */ /* 0x004fe400078e0005 */
[----:B---3--:R-:W-:-:S04]  /*1f20*/  IMAD.MOV.U32 R206, RZ, RZ, R6 ;  /* 0x000000ffffce7224 */ /* 0x008fc800078e0006 */
[----:B------:R-:W-:-:S04]  /*1f30*/  IMAD.WIDE.U32 R2, R2, 0x70, R206 ;  /* 0x0000007002027825 */ /* 0x000fc800078e00ce */
[----:B------:R-:W-:Y:S01]  /*1f40*/  IMAD.IADD R3, R3, 0x1, R0 ;  /* 0x0000000103037824 */ /* 0x000fe200078e0200 */
[C---:B------:R-:W-:Y:S02]  /*1f50*/  @P3 LEA R6, P5, R2.reuse, c[0x0][0x1c8], 0x1 ;  /* 0x0000720002063a11 */ /* 0x040fe400078a08ff */
[C---:B------:R-:W-:Y:S02]  /*1f60*/  @P2 LEA R0, P1, R205.reuse, R2, 0x4 ;  /* 0x00000002cd002211 */ /* 0x040fe400078220ff */
[----:B------:R-:W-:Y:S02]  /*1f70*/  @P3 LEA.HI.X R7, R2, c[0x0][0x1cc], R3, 0x1, P5 ;  /* 0x0000730002073a11 */ /* 0x000fe400028f0c03 */
[C---:B------:R-:W-:Y:S02]  /*1f80*/  @P2 LEA R4, P5, R0.reuse, c[0x0][0x1c8], 0x1 ;  /* 0x0000720000042a11 */ /* 0x040fe400078a08ff */
[----:B------:R-:W-:Y:S01]  /*1f90*/  @P2 LEA.HI.X R5, R205, R3, R224, 0x4, P1 ;  /* 0x00000003cd052211 */ /* 0x000fe200008f24e0 */
[----:B------:R-:W-:Y:S01]  /*1fa0*/  @!PT LDS RZ, [RZ] ;  /* 0x00000000fffff984 */ /* 0x000fe20000000800 */
[----:B------:R-:W-:Y:S01]  /*1fb0*/  @!PT LDS RZ, [RZ] ;  /* 0x00000000fffff984 */ /* 0x000fe20000000800 */
[----:B------:R-:W-:Y:S01]  /*1fc0*/  @!PT LDS RZ, [RZ] ;  /* 0x00000000fffff984 */ /* 0x000fe20000000800 */
[----:B------:R1:W-:Y:S03]  /*1fd0*/  @P3 LDGSTS.E.BYPASS.LTC128B.128 [R246+0x3900], [R6.64], !P6 ;  /* 0x0390000006f63fae */ /* 0x0003e6000f101d48 */
[----:B------:R-:W-:-:S02]  /*1fe0*/  @P2 LEA.HI.X R5, R0, c[0x0][0x1cc], R5, 0x1, P5 ;  /* 0x0000730000052a11 */ /* 0x000fc400028f0c05 */
[----:B------:R-:W-:Y:S02]  /*1ff0*/  ISETP.GE.AND P5, PT, R22, 0x31, PT ;  /* 0x000000311600780c */ /* 0x000fe40003fa6270 */
[----:B------:R-:W-:Y:S01]  /*2000*/  @P0 IADD3 R9, P1, R2, R10, RZ ;  /* 0x0000000a02090210 */ /* 0x000fe20007f3e0ff */
[----:B------:R2:W-:Y:S03]  /*2010*/  @P2 LDGSTS.E.BYPASS.LTC128B.128 [R246+0x4100], [R4.64], !P6 ;  /* 0x0410000004f62fae */ /* 0x0005e6000f101d48 */
[----:B------:R-:W-:Y:S02]  /*2020*/  @P0 IADD3.X R0, R3, R11, R8, P1, !PT ;  /* 0x0000000b03000210 */ /* 0x000fe40000ffe408 */
[----:B------:R-:W-:Y:S02]  /*2030*/  @P0 LEA R8, P1, R9, c[0x0][0x1c8], 0x1 ;  /* 0x0000720009080a11 */ /* 0x000fe400078208ff */
[----:B------:R-:W-:-:S02]  /*2040*/  ISETP.GE.AND P3, PT, R22, 0x41, PT ;  /* 0x000000411600780c */ /* 0x000fc40003f66270 */
[----:B------:R-:W-:Y:S01]  /*2050*/  @P0 LEA.HI.X R9, R9, c[0x0][0x1cc], R0, 0x1, P1 ;  /* 0x0000730009090a11 */ /* 0x000fe200008f0c00 */
[----:B------:R-:W-:Y:S01]  /*2060*/  @P5 IMAD R0, R224, 0x30, RZ ;  /* 0x00000030e0005824 */ /* 0x000fe200078e02ff */
[----:B------:R-:W-:-:S03]  /*2070*/  ISETP.GE.AND P2, PT, R22, 0x51, PT ;  /* 0x000000511600780c */ /* 0x000fc60003f46270 */
[----:B------:R3:W-:Y:S01]  /*2080*/  @P0 LDGSTS.E.BYPASS.LTC128B.128 [R246+0x4900], [R8.64], !P6 ;  /* 0x0490000008f60fae */ /* 0x0007e2000f101d48 */
[----:B------:R-:W-:Y:S01]  /*2090*/  ISETP.GE.AND P1, PT, R22, 0x61, PT ;  /* 0x000000611600780c */ /* 0x000fe20003f26270 */
[----:B--2---:R-:W-:-:S04]  /*20a0*/  @P5 IMAD.WIDE.U32 R4, R205, 0x30, R2 ;  /* 0x00000030cd045825 */ /* 0x004fc800078e0002 */
[----:B------:R-:W-:Y:S01]  /*20b0*/  @P5 IMAD.IADD R0, R5, 0x1, R0 ;  /* 0x0000000105005824 */ /* 0x000fe200078e0200 */
[----:B------:R-:W-:-:S03]  /*20c0*/  @P5 LEA R10, P0, R4, c[0x0][0x1c8], 0x1 ;  /* 0x00007200040a5a11 */ /* 0x000fc600078008ff */
[----:B------:R-:W-:Y:S01]  /*20d0*/  @P2 IMAD.MOV.U32 R5, RZ, RZ, R3 ;  /* 0x000000ffff052224 */ /* 0x000fe200078e0003 */
[----:B------:R-:W-:Y:S02]  /*20e0*/  @P5 LEA.HI.X R11, R4, c[0x0][0x1cc], R0, 0x1, P0 ;  /* 0x00007300040b5a11 */ /* 0x000fe400000f0c00 */
[C---:B------:R-:W-:Y:S01]  /*20f0*/  @P3 LEA R0, P0, R205.reuse, R2, 0x6 ;  /* 0x00000002cd003211 */ /* 0x040fe200078030ff */
[----:B------:R-:W-:Y:S02]  /*2100*/  @P2 IMAD.MOV.U32 R4, RZ, RZ, R2 ;  /* 0x000000ffff042224 */ /* 0x000fe400078e0002 */
[----:B-1----:R-:W-:Y:S01]  /*2110*/  @P2 IMAD R7, R224, 0x50, RZ ;  /* 0x00000050e0072824 */ /* 0x002fe200078e02ff */
[C---:B------:R-:W-:Y:S01]  /*2120*/  @P3 LEA.HI.X R6, R205.reuse, R3, R224, 0x6, P0 ;  /* 0x00000003cd063211 */ /* 0x040fe200000f34e0 */
[----:B------:R-:W-:Y:S01]  /*2130*/  @P2 IMAD.WIDE.U32 R4, R205, 0x50, R4 ;  /* 0x00000050cd042825 */ /* 0x000fe200078e0004 */
[C---:B---3--:R-:W-:Y:S01]  /*2140*/  @P3 LEA R8, P0, R0.reuse, c[0x0][0x1c8], 0x1 ;  /* 0x0000720000083a11 */ /* 0x048fe200078008ff */
[----:B------:R1:W-:Y:S03]  /*2150*/  @P5 LDGSTS.E.BYPASS.LTC128B.128 [R246+0x5100], [R10.64], !P6 ;  /* 0x051000000af65fae */ /* 0x0003e6000f101d48 */
[----:B------:R-:W-:Y:S01]  /*2160*/  @P3 LEA.HI.X R9, R0, c[0x0][0x1cc], R6, 0x1, P0 ;  /* 0x0000730000093a11 */ /* 0x000fe200000f0c06 */
[----:B------:R-:W-:Y:S01]  /*2170*/  @P2 IMAD.IADD R0, R5, 0x1, R7 ;  /* 0x0000000105002824 */ /* 0x000fe200078e0207 */
[----:B------:R-:W-:Y:S01]  /*2180*/  @P2 LEA R6, P0, R4, c[0x0][0x1c8], 0x1 ;  /* 0x0000720004062a11 */ /* 0x000fe200078008ff */
[----:B------:R-:W-:-:S02]  /*2190*/  @P1 IMAD R12, R224, 0x60, RZ ;  /* 0x00000060e00c1824 */ /* 0x000fc400078e02ff */
[----:B------:R-:W-:Y:S01]  /*21a0*/  @P1 IMAD.WIDE.U32 R2, R205, 0x60, R2 ;  /* 0x00000060cd021825 */ /* 0x000fe200078e0002 */
[----:B------:R-:W-:Y:S01]  /*21b0*/  @P2 LEA.HI.X R7, R4, c[0x0][0x1cc], R0, 0x1, P0 ;  /* 0x0000730004072a11 */ /* 0x000fe200000f0c00 */
[----:B------:R1:W-:Y:S02]  /*21c0*/  @P3 LDGSTS.E.BYPASS.LTC128B.128 [R246+0x5900], [R8.64], !P6 ;  /* 0x0590000008f63fae */ /* 0x0003e4000f101d48 */
[----:B------:R-:W-:Y:S01]  /*21d0*/  @P1 IMAD.IADD R0, R3, 0x1, R12 ;  /* 0x0000000103001824 */ /* 0x000fe200078e020c */
[C---:B------:R-:W-:Y:S01]  /*21e0*/  @P1 LEA R4, P0, R2.reuse, c[0x0][0x1c8], 0x1 ;  /* 0x0000720002041a11 */ /* 0x040fe200078008ff */
[----:B------:R2:W-:Y:S03]  /*21f0*/  @P2 LDGSTS.E.BYPASS.LTC128B.128 [R246+0x6100], [R6.64], !P6 ;  /* 0x0610000006f62fae */ /* 0x0005e6000f101d48 */
[----:B------:R-:W-:-:S05]  /*2200*/  @P1 LEA.HI.X R5, R2, c[0x0][0x1cc], R0, 0x1, P0 ;  /* 0x0000730002051a11 */ /* 0x000fca00000f0c00 */
[----:B------:R2:W-:Y:S04]  /*2210*/  @P1 LDGSTS.E.BYPASS.LTC128B.128 [R246+0x6900], [R4.64], !P6 ;  /* 0x0690000004f61fae */ /* 0x0005e8000f101d48 */
[----:B------:R-:W0:Y:S01]  /*2220*/  LDGDEPBAR ;  /* 0x00000000000079af */ /* 0x000e220000000000 */
[----:B------:R-:W-:-:S04]  /*2230*/  DEPBAR.LE SB0, 0x1 ;  /* 0x000080400000791a */ /* 0x000fc80000000000 */
[----:B------:R-:W-:-:S04]  /*2240*/  DEPBAR.LE SB0, 0x0 ;  /* 0x000080000000791a */ /* 0x000fc80000000000 */
[----:B------:R-:W-:Y:S06]  /*2250*/  BAR.SYNC.DEFER_BLOCKING 0x0 ;  /* 0x0000000000007b1d */ /* 0x000fec0000010000 */
[----:B-1----:R-:W-:Y:S04]  /*2260*/  LDSM.16.M88.4 R8, [R235+0x2000] ;  /* 0x00200000eb08783b */ /* 0x002fe80000000200 */
[----:B------:R-:W1:Y:S04]  /*2270*/  LDSM.16.M88.4 R24, [R228] ;  /* 0x00000000e418783b */ /* 0x000e680000000200 */
[----:B------:R-:W3:Y:S04]  /*2280*/  LDSM.16.M88.4 R16, [R228+0x800] ;  /* 0x00080000e410783b */ /* 0x000ee80000000200 */
[----:B------:R-:W1:Y:S04]  /*2290*/  LDSM.16.M88.4 R28, [R228+0x1000] ;  /* 0x00100000e41c783b */ /* 0x000e680000000200 */
[----:B------:R-:W1:Y:S04]  /*22a0*/  LDSM.16.M88.4 R32, [R228+0x1800] ;  /* 0x00180000e420783b */ /* 0x000e680000000200 */
[----:B------:R-:W1:Y:S04]  /*22b0*/  LDSM.16.M88.4 R36, [R228+0x2000] ;  /* 0x00200000e424783b */ /* 0x000e680000000200 */
[----:B------:R-:W3:Y:S04]  /*22c0*/  LDSM.16.M88.4 R40, [R228+0x2800] ;  /* 0x00280000e428783b */ /* 0x000ee80000000200 */
[----:B------:R-:W3:Y:S04]  /*22d0*/  LDSM.16.M88.4 R96, [R228+0x3000] ;  /* 0x00300000e460783b */ /* 0x000ee80000000200 */
[----:B--2---:R-:W-:Y:S04]  /*22e0*/  LDSM.16.M88.4 R4, [R238+0x2000] ;  /* 0x00200000ee04783b */ /* 0x004fe80000000200 */
[----:B------:R-:W2:Y:S04]  /*22f0*/  LDSM.16.M88.4 R100, [R239] ;  /* 0x00000000ef64783b */ /* 0x000ea80000000200 */
[----:B------:R-:W2:Y:S04]  /*2300*/  LDSM.16.M88.4 R104, [R245] ;  /* 0x00000000f568783b */ /* 0x000ea80000000200 */
[----:B------:R-:W2:Y:S04]  /*2310*/  LDSM.16.M88.4 R108, [R244] ;  /* 0x00000000f46c783b */ /* 0x000ea80000000200 */
[----:B------:R-:W2:Y:S04]  /*2320*/  LDSM.16.M88.4 R112, [R243] ;  /* 0x00000000f370783b */ /* 0x000ea80000000200 */
[----:B------:R-:W2:Y:S04]  /*2330*/  LDSM.16.M88.4 R116, [R242] ;  /* 0x00000000f274783b */ /* 0x000ea80000000200 */
[----:B------:R-:W2:Y:S04]  /*2340*/  LDSM.16.M88.4 R120, [R241] ;  /* 0x00000000f178783b */ /* 0x000ea80000000200 */
[----:B------:R-:W2:Y:S01]  /*2350*/  LDSM.16.M88.4 R124, [R240] ;  /* 0x00000000f07c783b */ /* 0x000ea20000000200 */
[C---:B-1----:R-:W-:Y:S03]  /*2360*/  HMMA.16816.F32.BF16 R92, R8.reuse, R24, RZ ;  /* 0x00000018085c723c */ /* 0x042fe600000418ff */
[----:B------:R-:W1:Y:S05]  /*2370*/  LDSM.16.M88.4 R12, [R235] ;  /* 0x00000000eb0c783b */ /* 0x000e6a0000000200 */
[C---:B---3--:R-:W-:Y:S08]  /*2380*/  HMMA.16816.F32.BF16 R84, R8.reuse, R16, RZ ;  /* 0x000000100854723c */ /* 0x048ff000000418ff */
        /* <DEDUP_REMOVED lines=11> */
[----:B------:R-:W-:Y:S01]  /*2440*/  HMMA.16816.F32.BF16 R8, R8, R98, RZ ;  /* 0x000000620808723c */ /* 0x000fe200000418ff */
[----:B------:R-:W-:-:S04]  /*2450*/  IMAD R0, R21, c[0x0][0x208], RZ ;  /* 0x0000820015007a24 */ /* 0x000fc800078e02ff */
[----:B------:R-:W-:-:S03]  /*2460*/  IMAD R0, R20, c[0x0][0x20c], R0 ;  /* 0x0000830014007a24 */ /* 0x000fc600078e0200 */
[----:B--2---:R-:W-:Y:S01]  /*2470*/  HMMA.16816.F32.BF16 R176, R4, R100, R92 ;  /* 0x0000006404b0723c */ /* 0x004fe2000004185c */
[----:B-----5:R-:W-:Y:S02]  /*2480*/  IMAD.MOV.U32 R2, RZ, RZ, R138 ;  /* 0x000000ffff027224 */ /* 0x020fe400078e008a */
[----:B----4-:R-:W-:-:S05]  /*2490*/  IMAD.MOV.U32 R3, RZ, RZ, R23 ;  /* 0x000000ffff037224 */ /* 0x010fca00078e0017 */
        /* <DEDUP_REMOVED lines=12> */
[----:B------:R-:W-:Y:S07]  /*2560*/  HMMA.16816.F32.BF16 R212, R4, R126, R8 ;  /* 0x0000007e04d4723c */ /* 0x000fee0000041808 */
[----:B------:R-:W-:-:S04]  /*2570*/  IMAD.WIDE.U32 R4, R20, c[0x0][0x208], RZ ;  /* 0x0000820014047a25 */ /* 0x000fc800078e00ff */
[----:B------:R-:W-:Y:S02]  /*2580*/  IMAD.IADD R0, R5, 0x1, R0 ;  /* 0x0000000105007824 */ /* 0x000fe400078e0200 */
[----:B------:R-:W-:Y:S01]  /*2590*/  IMAD.WIDE.U32 R2, R4, 0x70, R2 ;  /* 0x0000007004027825 */ /* 0x000fe200078e0002 */
[----:B-1----:R-:W-:Y:S01]  /*25a0*/  HMMA.16816.F32.BF16 R80, R12, R18, RZ ;  /* 0x000000120c50723c */ /* 0x002fe200000418ff */
[----:B------:R-:W1:Y:S02]  /*25b0*/  LDSM.16.M88.4 R4, [R238] ;  /* 0x00000000ee04783b */ /* 0x000e640000000200 */
[----:B------:R-:W-:Y:S01]  /*25c0*/  IMAD R0, R0, 0x70, RZ ;  /* 0x0000007000007824 */ /* 0x000fe200078e02ff */
[----:B------:R-:W-:-:S03]  /*25d0*/  LEA R20, P0, R2, c[0x0][0x1f8], 0x1 ;  /* 0x00007e0002147a11 */ /* 0x000fc600078008ff */
[----:B------:R-:W-:Y:S01]  /*25e0*/  IMAD.IADD R0, R3, 0x1, R0 ;  /* 0x0000000103007824 */ /* 0x000fe200078e0200 */
[----:B------:R-:W-:Y:S01]  /*25f0*/  IADD3 R18, P1, R20, UR7, RZ ;  /* 0x0000000714127c10 */ /* 0x000fe2000ff3e0ff */
[----:B------:R-:W-:Y:S03]  /*2600*/  HMMA.16816.F32.BF16 R84, R12, R16, RZ ;  /* 0x000000100c54723c */ /* 0x000fe600000418ff */
[----:B------:R-:W-:-:S04]  /*2610*/  LEA.HI.X R21, R2, c[0x0][0x1fc], R0, 0x1, P0 ;  /* 0x00007f0002157a11 */ /* 0x000fc800000f0c00 */
[----:B------:R-:W-:Y:S02]  /*2620*/  IADD3 R16, P0, R18, UR7, RZ ;  /* 0x0000000712107c10 */ /* 0x000fe4000ff1e0ff */
[----:B------:R-:W-:Y:S02]  /*2630*/  IADD3.X R19, R21, UR5, RZ, P1, !PT ;  /* 0x0000000515137c10 */ /* 0x000fe40008ffe4ff */
[----:B------:R-:W-:Y:S02]  /*2640*/  ISETP.GE.AND P1, PT, R136, c[0x0][0x1d4], PT ;  /* 0x0000750088007a0c */ /* 0x000fe40003f26270 */
[----:B------:R-:W-:Y:S02]  /*2650*/  IADD3 R10, P2, R16, UR7, RZ ;  /* 0x00000007100a7c10 */ /* 0x000fe4000ff5e0ff */
[----:B------:R-:W-:Y:S02]  /*2660*/  IADD3.X R17, R19, UR5, RZ, P0, !PT ;  /* 0x0000000513117c10 */ /* 0x000fe400087fe4ff */
[----:B------:R-:W-:-:S02]  /*2670*/  ISETP.LT.OR P3, PT, R22, 0x1, P1 ;  /* 0x000000011600780c */ /* 0x000fc40000f61670 */
[----:B------:R-:W-:Y:S02]  /*2680*/  IADD3.X R11, R17, UR5, RZ, P2, !PT ;  /* 0x00000005110b7c10 */ /* 0x000fe400097fe4ff */
[----:B------:R-:W-:Y:S02]  /*2690*/  IADD3 R8, P0, R10, UR7, RZ ;  /* 0x000000070a087c10 */ /* 0x000fe4000ff1e0ff */
[C---:B------:R-:W-:Y:S02]  /*26a0*/  ISETP.LT.OR P2, PT, R22.reuse, 0x11, P1 ;  /* 0x000000111600780c */ /* 0x040fe40000f41670 */
[----:B------:R-:W-:Y:S02]  /*26b0*/  IADD3.X R9, R11, UR5, RZ, P0, !PT ;  /* 0x000000050b097c10 */ /* 0x000fe400087fe4ff */
[----:B------:R-:W-:Y:S02]  /*26c0*/  ISETP.LT.OR P0, PT, R22, 0x21, P1 ;  /* 0x000000211600780c */ /* 0x000fe40000f01670 */
[----:B------:R-:W-:Y:S01]  /*26d0*/  IADD3 R2, P5, R8, UR7, RZ ;  /* 0x0000000708027c10 */ /* 0x000fe2000ffbe0ff */
[----:B------:R-:W-:Y:S01]  /*26e0*/  @!PT LDS RZ, [RZ] ;  /* 0x00000000fffff984 */ /* 0x000fe20000000800 */
[----:B------:R-:W-:Y:S01]  /*26f0*/  @!PT LDS RZ, [RZ] ;  /* 0x00000000fffff984 */ /* 0x000fe20000000800 */
[----:B------:R-:W-:Y:S01]  /*2700*/  @!PT LDS RZ, [RZ] ;  /* 0x00000000fffff984 */ /* 0x000fe20000000800 */
[----:B------:R2:W-:Y:S01]  /*2710*/  LDGSTS.E.BYPASS.LTC128B.128 [R246+0x100], [R20.64], !P3 ;  /* 0x0010000014f67fae */ /* 0x0005e2000d901d48 */
[----:B------:R-:W-:-:S02]  /*2720*/  ISETP.LT.OR P3, PT, R22, 0x41, P1 ;  /* 0x000000411600780c */ /* 0x000fc40000f61670 */
[----:B------:R-:W-:Y:S02]  /*2730*/  IADD3.X R3, R9, UR5, RZ, P5, !PT ;  /* 0x0000000509037c10 */ /* 0x000fe4000affe4ff */
[C---:B------:R-:W-:Y:S01]  /*2740*/  ISETP.LT.OR P5, PT, R22.reuse, 0x31, P1 ;  /* 0x000000311600780c */ /* 0x040fe20000fa1670 */
[----:B------:R3:W-:Y:S01]  /*2750*/  LDGSTS.E.BYPASS.LTC128B.128 [R246+0x900], [R18.64], !P2 ;  /* 0x0090000012f67fae */ /* 0x0007e2000d101d48 */
[C---:B------:R-:W-:Y:S02]  /*2760*/  ISETP.LT.OR P2, PT, R22.reuse, 0x51, P1 ;  /* 0x000000511600780c */ /* 0x040fe40000f41670 */
[----:B------:R-:W-:Y:S01]  /*2770*/  ISETP.LT.OR P1, PT, R22, 0x61, P1 ;  /* 0x000000611600780c */ /* 0x000fe20000f21670 */
[----:B------:R4:W-:Y:S01]  /*2780*/  LDGSTS.E.BYPASS.LTC128B.128 [R246+0x1100], [R16.64], !P0 ;  /* 0x0110000010f67fae */ /* 0x0009e2000c101d48 */
[C---:B------:R-:W-:Y:S07]  /*2790*/  HMMA.16816.F32.BF16 R76, R12.reuse, R28, RZ ;  /* 0x0000001c0c4c723c */ /* 0x040fee00000418ff */
[----:B------:R5:W-:Y:S01]  /*27a0*/  LDGSTS.E.BYPASS.LTC128B.128 [R246+0x1900], [R10.64], !P5 ;  /* 0x019000000af67fae */ /* 0x000be2000e901d48 */
[C---:B------:R-:W-:Y:S03]  /*27b0*/  HMMA.16816.F32.BF16 R88, R12.reuse, R30, RZ ;  /* 0x0000001e0c58723c */ /* 0x040fe600000418ff */
[----:B------:R5:W-:Y:S04]  /*27c0*/  LDGSTS.E.BYPASS.LTC128B.128 [R246+0x2100], [R8.64], !P3 ;  /* 0x0210000008f67fae */ /* 0x000be8000d901d48 */
[----:B------:R1:W-:Y:S01]  /*27d0*/  LDGSTS.E.BYPASS.LTC128B.128 [R246+0x2900], [R2.64], !P2 ;  /* 0x0290000002f67fae */ /* 0x0003e2000d101d48 */
[----:B------:R-:W-:Y:S01]  /*27e0*/  HMMA.16816.F32.BF16 R128, R12, R24, RZ ;  /* 0x000000180c80723c */ /* 0x000fe200000418ff */
[----:B----4-:R-:W-:-:S04]  /*27f0*/  IADD3 R16, P0, R2, UR7, RZ ;  /* 0x0000000702107c10 */ /* 0x010fc8000ff1e0ff */
[----:B------:R-:W-:-:S03]  /*2800*/  IADD3.X R17, R3, UR5, RZ, P0, !PT ;  /* 0x0000000503117c10 */ /* 0x000fc600087fe4ff */
[C---:B------:R-:W-:Y:S02]  /*2810*/  HMMA.16816.F32.BF16 R92, R12.reuse, R26, RZ ;  /* 0x0000001a0c5c723c */ /* 0x040fe400000418ff */
[----:B------:R3:W-:Y:S06]  /*2820*/  LDGSTS.E.BYPASS.LTC128B.128 [R246+0x3100], [R16.64], !P1 ;  /* 0x0310000010f67fae */ /* 0x0007ec000c901d48 */
[C---:B------:R-:W-:Y:S01]  /*2830*/  HMMA.16816.F32.BF16 R72, R12.reuse, R32, RZ ;  /* 0x000000200c48723c */ /* 0x040fe200000418ff */
[----:B-----5:R-:W-:Y:S04]  /*2840*/  LDSM.16.M88.4 R8, [R236+0x2000] ;  /* 0x00200000ec08783b */ /* 0x020fe80000000200 */
[----:B------:R-:W4:Y:S03]  /*2850*/  LDSM.16.M88.4 R60, [R234+0x800] ;  /* 0x00080000ea3c783b */ /* 0x000f260000000200 */
[C---:B------:R-:W-:Y:S01]  /*2860*/  HMMA.16816.F32.BF16 R28, R12.reuse, R36, RZ ;  /* 0x000000240c1c723c */ /* 0x040fe200000418ff */
[----:B------:R-:W5:Y:S04]  /*2870*/  LDSM.16.M88.4 R56, [R234+0x1000] ;  /* 0x00100000ea38783b */ /* 0x000f680000000200 */
[----:B------:R-:W1:Y:S03]  /*2880*/  LDSM.16.M88.4 R48, [R234+0x2000] ;  /* 0x00200000ea30783b */ /* 0x000e660000000200 */
[C---:B------:R-:W-:Y:S01]  /*2890*/  HMMA.16816.F32.BF16 R32, R12.reuse, R34, RZ ;  /* 0x000000220c20723c */ /* 0x040fe200000418ff */
[----:B------:R-:W1:Y:S04]  /*28a0*/  LDSM.16.M88.4 R64, [R234] ;  /* 0x00000000ea40783b */ /* 0x000e680000000200 */
[----:B------:R-:W1:Y:S03]  /*28b0*/  LDSM.16.M88.4 R52, [R234+0x1800] ;  /* 0x00180000ea34783b */ /* 0x000e660000000200 */
[C---:B------:R-:W-:Y:S01]  /*28c0*/  HMMA.16816.F32.BF16 R36, R12.reuse, R38, RZ ;  /* 0x000000260c24723c */ /* 0x040fe200000418ff */
[----:B------:R-:W4:Y:S04]  /*28d0*/  LDSM.16.M88.4 R44, [R234+0x2800] ;  /* 0x00280000ea2c783b */ /* 0x000f280000000200 */
[----:B------:R-:W4:Y:S03]  /*28e0*/  LDSM.16.M88.4 R68, [R234+0x3000] ;  /* 0x00300000ea44783b */ /* 0x000f260000000200 */
[C---:B------:R-:W-:Y:S01]  /*28f0*/  HMMA.16816.F32.BF16 R24, R12.reuse, R40, RZ ;  /* 0x000000280c18723c */ /* 0x040fe200000418ff */
[----:B------:R-:W0:Y:S07]  /*2900*/  LDGDEPBAR ;  /* 0x00000000000079af */ /* 0x000e2e0000000000 */
[C---:B--2---:R-:W-:Y:S01]  /*2910*/  HMMA.16816.F32.BF16 R20, R12.reuse, R42, RZ ;  /* 0x0000002a0c14723c */ /* 0x044fe200000418ff */
[----:B------:R-:W-:Y:S07]  /*2920*/  LDSM.16.M88.4 R40, [R231] ;  /* 0x00000000e728783b */ /* 0x000fee0000000200 */
[C---:B---3--:R-:W-:Y:S08]  /*2930*/  HMMA.16816.F32.BF16 R16, R12.reuse, R96, RZ ;  /* 0x000000600c10723c */ /* 0x048ff000000418ff */
[----:B------:R-:W-:Y:S08]  /*2940*/  HMMA.16816.F32.BF16 R12, R12, R98, RZ ;  /* 0x000000620c0c723c */ /* 0x000ff000000418ff */
[C---:B-1----:R-:W-:Y:S08]  /*2950*/  HMMA.16816.F32.BF16 R144, R4.reuse, R108, R76 ;  /* 0x0000006c0490723c */ /* 0x042ff0000004184c */
[C---:B------:R-:W-:Y:S08]  /*2960*/  HMMA.16816.F32.BF16 R136, R4.reuse, R100, R128 ;  /* 0x000000640488723c */ /* 0x040ff00000041880 */
[C---:B------:R-:W-:Y:S08]  /*2970*/  HMMA.16816.F32.BF16 R76, R4.reuse, R102, R92 ;  /* 0x00000066044c723c */ /* 0x040ff0000004185c */
[C---:B------:R-:W-:Y:S01]  /*2980*/  HMMA.16816.F32.BF16 R100, R4.reuse, R126, R12 ;  /* 0x0000007e0464723c */ /* 0x040fe2000004180c */
[----:B------:R-:W1:Y:S07]  /*2990*/  LDSM.16.M88.4 R12, [R236] ;  /* 0x00000000ec0c783b */ /* 0x000e6e0000000200 */
[C---:B------:R-:W-:Y:S08]  /*29a0*/  HMMA.16816.F32.BF16 R84, R4.reuse, R104, R84 ;  /* 0x000000680454723c */ /* 0x040ff00000041854 */
[C---:B------:R-:W-:Y:S08]  /*29b0*/  HMMA.16816.F32.BF16 R152, R4.reuse, R112, R72 ;  /* 0x000000700498723c */ /* 0x040ff00000041848 */
        /* <DEDUP_REMOVED lines=12> */
[----:B------:R-:W-:Y:S01]  /*2a80*/  HMMA.16816.F32.BF16 R168, R4, R124, R16 ;  /* 0x0000007c04a8723c */ /* 0x000fe20000041810 */
[----:B------:R-:W2:Y:S04]  /*2a90*/  LDSM.16.M88.4 R4, [R237+0x2000] ;  /* 0x00200000ed04783b */ /* 0x000ea80000000200 */
[----:B------:R-:W3:Y:S03]  /*2aa0*/  LDSM.16.M88.4 R16, [R231+0x3000] ;  /* 0x00300000e710783b */ /* 0x000ee60000000200 */
[C---:B----4-:R-:W-:Y:S08]  /*2ab0*/  HMMA.16816.F32.BF16 R116, R8.reuse, R60, R160 ;  /* 0x0000003c0874723c */ /* 0x050ff000000418a0 */
[C---:B-----5:R-:W-:Y:S08]  /*2ac0*/  HMMA.16816.F32.BF16 R124, R8.reuse, R56, R140 ;  /* 0x00000038087c723c */ /* 0x060ff0000004188c */
        /* <DEDUP_REMOVED lines=12> */
[----:B------:R-:W4:Y:S01]  /*2b90*/  LDSM.16.M88.4 R8, [R237] ;  /* 0x00000000ed08783b */ /* 0x000f220000000200 */
[----:B------:R-:W-:Y:S01]  /*2ba0*/  ISETP.GE.AND P0, PT, R225, 0x2, PT ;  /* 0x00000002e100780c */ /* 0x000fe20003f06270 */
[----:B------:R-:W-:-:S05]  /*2bb0*/  DEPBAR.LE SB0, 0x0 ;  /* 0x000080000000791a */ /* 0x000fca0000000000 */
[C---:B-1----:R-:W-:Y:S08]  /*2bc0*/  HMMA.16816.F32.BF16 R184, R12.reuse, R64, R136 ;  /* 0x000000400cb8723c */ /* 0x042ff00000041888 */
        /* <DEDUP_REMOVED lines=13> */
[----:B------:R-:W-:Y:S07]  /*2ca0*/  BSSY B0, `(.L_x_515) ;  /* 0x0000043000007945 */ /* 0x000fee0003800000 */
[C---:B--2---:R-:W-:Y:S08]  /*2cb0*/  HMMA.16816.F32.BF16 R68, R4.reuse, R40, R108 ;  /* 0x000000280444723c */ /* 0x044ff0000004186c */
[C---:B------:R-:W-:Y:S08]  /*2cc0*/  HMMA.16816.F32.BF16 R88, R4.reuse, R42, R112 ;  /* 0x0000002a0458723c */ /* 0x040ff00000041870 */
[C---:B------:R-:W-:Y:S08]  /*2cd0*/  HMMA.16816.F32.BF16 R108, R4.reuse, R28, R132 ;  /* 0x0000001c046c723c */ /* 0x040ff00000041884 */
[C---:B------:R-:W-:Y:S08]  /*2ce0*/  HMMA.16816.F32.BF16 R92, R4.reuse, R36, R116 ;  /* 0x00000024045c723c */ /* 0x040ff00000041874 */
[C---:B------:R-:W-:Y:S08]  /*2cf0*/  HMMA.16816.F32.BF16 R112, R4.reuse, R30, R140 ;  /* 0x0000001e0470723c */ /* 0x040ff0000004188c */
[C---:B---3--:R-:W-:Y:S08]  /*2d00*/  HMMA.16816.F32.BF16 R132, R4.reuse, R18, R188 ;  /* 0x000000120484723c */ /* 0x048ff000000418bc */
[C---:B------:R-:W-:Y:S08]  /*2d10*/  HMMA.16816.F32.BF16 R96, R4.reuse, R38, R120 ;  /* 0x000000260460723c */ /* 0x040ff00000041878 */
[C---:B------:R-:W-:Y:S08]  /*2d20*/  HMMA.16816.F32.BF16 R104, R4.reuse, R32, R124 ;  /* 0x000000200468723c */ /* 0x040ff0000004187c */
[C---:B------:R-:W-:Y:S08]  /*2d30*/  HMMA.16816.F32.BF16 R100, R4.reuse, R34, R128 ;  /* 0x000000220464723c */ /* 0x040ff00000041880 */
[C---:B------:R-:W-:Y:S08]  /*2d40*/  HMMA.16816.F32.BF16 R116, R4.reuse, R24, R148 ;  /* 0x000000180474723c */ /* 0x040ff00000041894 */
[----:B------:R-:W-:Y:S08]  /*2d50*/  HMMA.16816.F32.BF16 R140, R4, R16, R192 ;  /* 0x00000010048c723c */ /* 0x000ff000000418c0 */
[C---:B----4-:R-:W-:Y:S08]  /*2d60*/  HMMA.16816.F32.BF16 R144, R8.reuse, R36, R136 ;  /* 0x000000240890723c */ /* 0x050ff00000041888 */
        /* <DEDUP_REMOVED lines=17> */
[----:B------:R-:W-:Y:S01]  /*2e80*/  @!UPT UIADD3 URZ, URZ, URZ, URZ ;  /* 0x0000003f3f3ff290 */ /* 0x000fe2000fffe03f */
[----:B------:R-:W-:Y:S11]  /*2e90*/  @!P0 BRA `(.L_x_516) ;  /* 0x0000023000008947 */ /* 0x000ff60003800000 */
[----:B------:R-:W-:Y:S01]  /*2ea0*/  IADD3 R0, R225, -0x2, RZ ;  /* 0xfffffffee1007810 */ /* 0x000fe20007ffe0ff */
[C---:B------:R-:W-:Y:S01]  /*2eb0*/  IMAD.SHL.U32 R15, R205.reuse, 0x20, RZ ;  /* 0x00000020cd0f7824 */ /* 0x040fe200078e00ff */
[----:B------:R-:W-:-:S02]  /*2ec0*/  SHF.L.U64.HI R14, R205, 0x5, R224 ;  /* 0x00000005cd0e7819 */ /* 0x000fc400000102e0 */
[----:B------:R-:W-:-:S05]  /*2ed0*/  SHF.R.S32.HI R2, RZ, 0x1f, R0 ;  /* 0x0000001fff027819 */ /* 0x000fca0000011400 */
[----:B------:R-:W-:Y:S02]  /*2ee0*/  IMAD R4, R2, c[0x0][0x1e0], RZ ;  /* 0x0000780002047a24 */ /* 0x000fe400078e02ff */
[----:B------:R-:W-:-:S04]  /*2ef0*/  IMAD.WIDE.U32 R2, R0, c[0x0][0x1e0], RZ ;  /* 0x0000780000027a25 */ /* 0x000fc800078e00ff */
[----:B------:R-:W-:-:S04]  /*2f00*/  IMAD R0, R0, c[0x0][0x1e4], R4 ;  /* 0x0000790000007a24 */ /* 0x000fc800078e0204 */
[----:B------:R-:W-:Y:S02]  /*2f10*/  IMAD.IADD R0, R3, 0x1, R0 ;  /* 0x0000000103007824 */ /* 0x000fe400078e0200 */
[----:B------:R-:W-:-:S04]  /*2f20*/  IMAD.WIDE.U32 R2, R2, 0x70, R206 ;  /* 0x0000007002027825 */ /* 0x000fc800078e00ce */
[----:B------:R-:W-:Y:S01]  /*2f30*/  IMAD R0, R0, 0x70, RZ ;  /* 0x0000007000007824 */ /* 0x000fe200078e02ff */
[----:B------:R-:W-:-:S03]  /*2f40*/  LEA R12, P0, R2, c[0x0][0x1c8], 0x1 ;  /* 0x00007200020c7a11 */ /* 0x000fc600078008ff */
[----:B------:R-:W-:Y:S01]  /*2f50*/  IMAD.IADD R0, R3, 0x1, R0 ;  /* 0x0000000103007824 */ /* 0x000fe200078e0200 */
[----:B------:R-:W-:-:S04]  /*2f60*/  IADD3 R10, P1, R15, R12, RZ ;  /* 0x0000000c0f0a7210 */ /* 0x000fc80007f3e0ff */
[----:B------:R-:W-:Y:S02]  /*2f70*/  LEA.HI.X R13, R2, c[0x0][0x1cc], R0, 0x1, P0 ;  /* 0x00007300020d7a11 */ /* 0x000fe400000f0c00 */
[----:B------:R-:W-:Y:S02]  /*2f80*/  IADD3 R8, P0, R10, R15, RZ ;  /* 0x0000000f0a087210 */ /* 0x000fe40007f1e0ff */
[----:B------:R-:W-:Y:S01]  /*2f90*/  IADD3.X R11, R14, R13, RZ, P1, !PT ;  /* 0x0000000d0e0b7210 */ /* 0x000fe20000ffe4ff */
[----:B------:R-:W-:Y:S01]  /*2fa0*/  @!PT LDS RZ, [RZ] ;  /* 0x00000000fffff984 */ /* 0x000fe20000000800 */
[----:B------:R-:W-:Y:S01]  /*2fb0*/  @!PT LDS RZ, [RZ] ;  /* 0x00000000fffff984 */ /* 0x000fe20000000800 */
[----:B------:R-:W-:Y:S01]  /*2fc0*/  @!PT LDS RZ, [RZ] ;  /* 0x00000000fffff984 */ /* 0x000fe20000000800 */
[----:B------:R1:W-:Y:S01]  /*2fd0*/  LDGSTS.E.BYPASS.LTC128B.128 [R246+0x3900], [R12.64], !P6 ;  /* 0x039000000cf67fae */ /* 0x0003e2000f101d48 */
[----:B------:R-:W-:-:S03]  /*2fe0*/  IADD3 R6, P1, R8, R15, RZ ;  /* 0x0000000f08067210 */ /* 0x000fc60007f3e0ff */
[--C-:B------:R-:W-:Y:S01]  /*2ff0*/  IMAD.X R9, R11, 0x1, R14.reuse, P0 ;  /* 0x000000010b097824 */ /* 0x100fe200000e060e */
[-C--:B------:R-:W-:Y:S01]  /*3000*/  IADD3 R4, P0, R6, R15.reuse, RZ ;  /* 0x0000000f06047210 */ /* 0x080fe20007f1e0ff */
[----:B------:R2:W-:Y:S02]  /*3010*/  LDGSTS.E.BYPASS.LTC128B.128 [R246+0x4100], [R10.64], !P6 ;  /* 0x041000000af67fae */ /* 0x0005e4000f101d48 */
[--C-:B------:R-:W-:Y:S01]  /*3020*/  IMAD.X R7, R9, 0x1, R14.reuse, P1 ;  /* 0x0000000109077824 */ /* 0x100fe200008e060e */
[-C--:B------:R-:W-:Y:S01]  /*3030*/  IADD3 R2, P1, R4, R15.reuse, RZ ;  /* 0x0000000f04027210 */ /* 0x080fe20007f3e0ff */
[----:B------:R2:W-:Y:S03]  /*3040*/  LDGSTS.E.BYPASS.LTC128B.128 [R246+0x4900], [R8.64], !P6 ;  /* 0x0490000008f67fae */ /* 0x0005e6000f101d48 */
[----:B------:R-:W-:Y:S01]  /*3050*/  IADD3.X R5, R7, R14, RZ, P0, !PT ;  /* 0x0000000e07057210 */ /* 0x000fe200007fe4ff */
[----:B------:R2:W-:Y:S04]  /*3060*/  LDGSTS.E.BYPASS.LTC128B.128 [R246+0x5100], [R6.64], !P6 ;  /* 0x0510000006f67fae */ /* 0x0005e8000f101d48 */
[----:B------:R-:W-:Y:S01]  /*3070*/  IMAD.X R3, R5, 0x1, R14, P1 ;  /* 0x0000000105037824 */ /* 0x000fe200008e060e */
[----:B------:R2:W-:Y:S04]  /*3080*/  LDGSTS.E.BYPASS.LTC128B.128 [R246+0x5900], [R4.64], !P6 ;  /* 0x0590000004f67fae */ /* 0x0005e8000f101d48 */
[----:B------:R2:W-:Y:S01]  /*3090*/  LDGSTS.E.BYPASS.LTC128B.128 [R246+0x6100], [R2.64], !P6 ;  /* 0x0610000002f67fae */ /* 0x0005e2000f101d48 */
[----:B-1----:R-:W-:-:S04]  /*30a0*/  IADD3 R12, P0, R2, R15, RZ ;  /* 0x0000000f020c7210 */ /* 0x002fc80007f1e0ff */
[----:B------:R-:W-:-:S05]  /*30b0*/  IADD3.X R13, R3, R14, RZ, P0, !PT ;  /* 0x0000000e030d7210 */ /* 0x000fca00007fe4ff */
[----:B------:R2:W-:Y:S04]  /*30c0*/  LDGSTS.E.BYPASS.LTC128B.128 [R246+0x6900], [R12.64], !P6 ;  /* 0x069000000cf67fae */ /* 0x0005e8000f101d48 */
.L_x_516:
[----:B------:R-:W-:Y:S05]  /*30d0*/  BSYNC B0 ;  /* 0x0000000000007941 */ /* 0x000fea0003800000 */
.L_x_515:
[----:B--2---:R-:W2:Y:S04]  /*30e0*/  LDL R2, [R1+0x5c] ;  /* 0x00005c0001027983 */ /* 0x004ea80000100800 */
[----:B------:R-:W2:Y:S04]  /*30f0*/  LDL R0, [R1+0x80] ;  /* 0x0000800001007983 */ /* 0x000ea80000100800 */
[----:B------:R-:W3:Y:S04]  /*3100*/  LDL R5, [R1+0x58] ;  /* 0x0000580001057983 */ /* 0x000ee80000100800 */
        /* <DEDUP_REMOVED lines=14> */
[----:B------:R-:W-:Y:S04]  /*31f0*/  LDSM.16.MT88.4 R48, [R229] ;  /* 0x00000000e530783b */ /* 0x000fe80000004200 */
[----:B------:R-:W-:Y:S04]  /*3200*/  LDSM.16.MT88.4 R52, [R233] ;  /* 0x00000000e934783b */ /* 0x000fe80000004200 */
[----:B------:R-:W-:Y:S04]  /*3210*/  LDSM.16.MT88.4 R60, [R230] ;  /* 0x00000000e63c783b */ /* 0x000fe80000004200 */
[----:B------:R-:W-:Y:S04]  /*3220*/  LDSM.16.MT88.4 R80, [R232] ;  /* 0x00000000e850783b */ /* 0x000fe80000004200 */
[----:B------:R-:W-:Y:S04]  /*3230*/  LDSM.16.MT88.4 R56, [R229+0x800] ;  /* 0x00080000e538783b */ /* 0x000fe80000004200 */
[----:B------:R-:W-:Y:S04]  /*3240*/  LDSM.16.MT88.4 R72, [R233+0x800] ;  /* 0x00080000e948783b */ /* 0x000fe80000004200 */
[----:B------:R-:W-:Y:S04]  /*3250*/  LDSM.16.MT88.4 R76, [R230+0x800] ;  /* 0x00080000e64c783b */ /* 0x000fe80000004200 */
[----:B------:R-:W-:Y:S04]  /*3260*/  LDSM.16.MT88.4 R84, [R232+0x800] ;  /* 0x00080000e854783b */ /* 0x000fe80000004200 */
[----:B------:R-:W0:Y:S01]  /*3270*/  LDGDEPBAR ;  /* 0x00000000000079af */ /* 0x000e220000000000 */
[----:B--2---:R-:W-:-:S04]  /*3280*/  IMAD.IADD R0, R0, 0x1, R2 ;  /* 0x0000000100007824 */ /* 0x004fc800078e0202 */
[----:B------:R-:W-:-:S04]  /*3290*/  @P4 IMAD.HI.U32 R2, R0, c[0x0][0x2c8], RZ ;  /* 0x0000b20000024a27 */ /* 0x000fc800078e00ff */
[----:B------:R-:W-:Y:S01]  /*32a0*/  IMAD.MOV.U32 R6, RZ, RZ, R0 ;  /* 0x000000ffff067224 */ /* 0x000fe200078e0000 */
[----:B------:R-:W-:Y:S02]  /*32b0*/  @P4 SHF.R.U32.HI R6, RZ, c[0x0][0x2cc], R2 ;  /* 0x0000b300ff064a19 */ /* 0x000fe40000011602 */
[----:B------:R-:W-:-:S03]  /*32c0*/  IADD3 R0, R204, c[0x0][0x1d0], RZ ;  /* 0x00007400cc007a10 */ /* 0x000fc60007ffe0ff */
[----:B------:R-:W1:Y:S01]  /*32d0*/  SHFL.IDX PT, R2, R6, 0x2, 0x1c1f ;  /* 0x005c1f0006027f89 */ /* 0x000e6200000e0000 */
[----:B---3--:R-:W-:Y:S01]  /*32e0*/  IADD3 R3, -R5, 0x1, R0 ;  /* 0x0000000105037810 */ /* 0x008fe20007ffe100 */
[----:B------:R-:W-:Y:S02]  /*32f0*/  IMAD.IADD R28, R0, 0x1, -R5 ;  /* 0x00000001001c7824 */ /* 0x000fe400078e0a05 */
[----:B------:R-:W2:Y:S01]  /*3300*/  SHFL.IDX PT, R4, R6, 0x3, 0x1c1f ;  /* 0x007c1f0006047f89 */ /* 0x000ea200000e0000 */
[----:B------:R-:W-:-:S05]  /*3310*/  IADD3 R7, R3, -c[0x0][0x168], RZ ;  /* 0x80005a0003077a10 */ /* 0x000fca0007ffe0ff */
[C---:B-1----:R-:W-:Y:S02]  /*3320*/  IMAD.IADD R2, R7.reuse, 0x1, R2 ;  /* 0x0000000107027824 */ /* 0x042fe400078e0202 */
[----:B--2---:R-:W-:-:S03]  /*3330*/  IMAD.IADD R0, R7, 0x1, R4 ;  /* 0x0000000107007824 */ /* 0x004fc600078e0204 */
[----:B------:R-:W-:-:S04]  /*3340*/  IMNMX R2, R28, R2, PT ;  /* 0x000000021c027217 */ /* 0x000fc80003800200 */
[C---:B------:R-:W-:Y:S02]  /*3350*/  ISETP.GT.AND P3, PT, R2.reuse, RZ, PT ;  /* 0x000000ff0200720c */ /* 0x040fe40003f64270 */
[----:B------:R-:W-:Y:S02]  /*3360*/  ISETP.GT.AND P2, PT, R2, 0x1, PT ;  /* 0x000000010200780c */ /* 0x000fe40003f44270 */
[----:B------:R-:W-:Y:S01]  /*3370*/  FSEL R8, R68, -INF , P3 ;  /* 0xff80000044087808 */ /* 0x000fe20001800000 */
[----:B------:R-:W-:Y:S01]  /*3380*/  IMAD.MOV.U32 R68, RZ, RZ, R225 ;  /* 0x000000ffff447224 */ /* 0x000fe200078e00e1 */
[----:B------:R-:W-:Y:S02]  /*3390*/  FSEL R9, R69, -INF , P2 ;  /* 0xff80000045097808 */ /* 0x000fe40001000000 */
[----:B------:R-:W-:Y:S02]  /*33a0*/  ISETP.GT.AND P3, PT, R2, 0x8, PT ;  /* 0x000000080200780c */ /* 0x000fe40003f64270 */
[----:B------:R-:W-:-:S02]  /*33b0*/  IMNMX R0, R28, R0, PT ;  /* 0x000000001c007217 */ /* 0x000fc40003800200 */
[----:B------:R-:W-:Y:S02]  /*33c0*/  ISETP.GT.AND P2, PT, R2, 0x9, PT ;  /* 0x000000090200780c */ /* 0x000fe40003f44270 */
[----:B------:R-:W-:Y:S02]  /*33d0*/  FSEL R10, R88, -INF , P3 ;  /* 0xff800000580a7808 */ /* 0x000fe40001800000 */
[----:B------:R-:W-:Y:S02]  /*33e0*/  FMNMX.FTZ R3, R8, R9, !PT ;  /* 0x0000000908037209 */ /* 0x000fe40007810000 */
[----:B------:R-:W-:Y:S02]  /*33f0*/  ISETP.GT.AND P0, PT, R0, 0x1, PT ;  /* 0x000000010000780c */ /* 0x000fe40003f04270 */
[----:B------:R-:W-:Y:S02]  /*3400*/  FSEL R11, R89, -INF , P2 ;  /* 0xff800000590b7808 */ /* 0x000fe40001000000 */
[----:B------:R-:W-:-:S02]  /*3410*/  ISETP.GT.AND P3, PT, R2, 0x10, PT ;  /* 0x000000100200780c */ /* 0x000fc40003f64270 */
[----:B------:R-:W-:Y:S02]  /*3420*/  FMNMX.FTZ R3, R10, R3, !PT ;  /* 0x000000030a037209 */ /* 0x000fe40007810000 */
[----:B------:R-:W-:Y:S02]  /*3430*/  ISETP.GT.AND P1, PT, R0, RZ, PT ;  /* 0x000000ff0000720c */ /* 0x000fe40003f24270 */
[----:B------:R-:W-:Y:S02]  /*3440*/  FSEL R13, R71, -INF , P0 ;  /* 0xff800000470d7808 */ /* 0x000fe40000000000 */
[----:B------:R-:W-:Y:S02]  /*3450*/  ISETP.GT.AND P2, PT, R2, 0x11, PT ;  /* 0x000000110200780c */ /* 0x000fe40003f44270 */
[----:B------:R-:W-:Y:S02]  /*3460*/  FSEL R16, R92, -INF , P3 ;  /* 0xff8000005c107808 */ /* 0x000fe40001800000 */
[----:B------:R-:W-:-:S02]  /*3470*/  FMNMX.FTZ R3, R11, R3, !PT ;  /* 0x000000030b037209 */ /* 0x000fc40007810000 */
[----:B------:R-:W-:Y:S02]  /*3480*/  ISETP.GT.AND P0, PT, R0, 0x9, PT ;  /* 0x000000090000780c */ /* 0x000fe40003f04270 */
[----:B------:R-:W-:Y:S02]  /*3490*/  FSEL R12, R70, -INF , P1 ;  /* 0xff800000460c7808 */ /* 0x000fe40000800000 */
[----:B------:R-:W-:Y:S02]  /*34a0*/  FSEL R17, R93, -INF , P2 ;  /* 0xff8000005d117808 */ /* 0x000fe40001000000 */
[----:B------:R-:W-:Y:S02]  /*34b0*/  ISETP.GT.AND P3, PT, R2, 0x18, PT ;  /* 0x000000180200780c */ /* 0x000fe40003f64270 */
[----:B------:R-:W-:Y:S02]  /*34c0*/  FMNMX.FTZ R3, R16, R3, !PT ;  /* 0x0000000310037209 */ /* 0x000fe40007810000 */
[----:B------:R-:W-:-:S02]  /*34d0*/  ISETP.GT.AND P1, PT, R0, 0x8, PT ;  /* 0x000000080000780c */ /* 0x000fc40003f24270 */
[----:B------:R-:W-:Y:S02]  /*34e0*/  FSEL R15, R91, -INF , P0 ;  /* 0xff8000005b0f7808 */ /* 0x000fe40000000000 */
[----:B------:R-:W-:Y:S02]  /*34f0*/  ISETP.GT.AND P0, PT, R0, 0x11, PT ;  /* 0x000000110000780c */ /* 0x000fe40003f04270 */
[----:B------:R-:W-:Y:S02]  /*3500*/  ISETP.GT.AND P2, PT, R2, 0x19, PT ;  /* 0x000000190200780c */ /* 0x000fe40003f44270 */
[----:B------:R-:W-:Y:S02]  /*3510*/  FSEL R18, R96, -INF , P3 ;  /* 0xff80000060127808 */ /* 0x000fe40001800000 */
[----:B------:R-:W-:Y:S02]  /*3520*/  FMNMX.FTZ R3, R17, R3, !PT ;  /* 0x0000000311037209 */ /* 0x000fe40007810000 */
[----:B------:R-:W-:-:S02]  /*3530*/  FSEL R14, R90, -INF , P1 ;  /* 0xff8000005a0e7808 */ /* 0x000fc40000800000 */
[C---:B------:R-:W-:Y:S02]  /*3540*/  ISETP.GT.AND P1, PT, R0.reuse, 0x10, PT ;  /* 0x000000100000780c */ /* 0x040fe40003f24270 */
[----:B------:R-:W-:Y:S02]  /*3550*/  FSEL R21, R95, -INF , P0 ;  /* 0xff8000005f157808 */ /* 0x000fe40000000000 */
[----:B------:R-:W-:Y:S02]  /*3560*/  ISETP.GT.AND P0, PT, R0, 0x19, PT ;  /* 0x000000190000780c */ /* 0x000fe40003f04270 */
[----:B------:R-:W-:Y:S02]  /*3570*/  FSEL R19, R97, -INF , P2 ;  /* 0xff80000061137808 */ /* 0x000fe40001000000 */
[----:B------:R-:W-:Y:S02]  /*3580*/  ISETP.GT.AND P3, PT, R2, 0x20, PT ;  /* 0x000000200200780c */ /* 0x000fe40003f64270 */
[----:B------:R-:W-:-:S02]  /*3590*/  FMNMX.FTZ R4, R12, R13, !PT ;  /* 0x0000000d0c047209 */ /* 0x000fc40007810000 */
[----:B------:R-:W-:Y:S02]  /*35a0*/  FMNMX.FTZ R3, R18, R3, !PT ;  /* 0x0000000312037209 */ /* 0x000fe40007810000 */
[----:B------:R-:W-:Y:S02]  /*35b0*/  FSEL R20, R94, -INF , P1 ;  /* 0xff8000005e147808 */ /* 0x000fe40000800000 */
[----:B------:R-:W-:Y:S02]  /*35c0*/  ISETP.GT.AND P1, PT, R0, 0x18, PT ;  /* 0x000000180000780c */ /* 0x000fe40003f24270 */
[----:B------:R-:W-:Y:S02]  /*35d0*/  FSEL R29, R99, -INF , P0 ;  /* 0xff800000631d7808 */ /* 0x000fe40000000000 */
[----:B------:R-:W-:Y:S02]  /*35e0*/  ISETP.GT.AND P2, PT, R2, 0x21, PT ;  /* 0x000000210200780c */ /* 0x000fe40003f44270 */
[----:B------:R-:W-:-:S02]  /*35f0*/  FSEL R99, R104, -INF , P3 ;  /* 0xff80000068637808 */ /* 0x000fc40001800000 */
[----:B------:R-:W-:Y:S02]  /*3600*/  FMNMX.FTZ R4, R14, R4, !PT ;  /* 0x000000040e047209 */ /* 0x000fe40007810000 */
[----:B------:R-:W-:Y:S02]  /*3610*/  FMNMX.FTZ R3, R19, R3, !PT ;  /* 0x0000000313037209 */ /* 0x000fe40007810000 */
[----:B------:R-:W-:Y:S02]  /*3620*/  FSEL R22, R98, -INF , P1 ;  /* 0xff80000062167808 */ /* 0x000fe40000800000 */
[----:B------:R-:W-:Y:S02]  /*3630*/  FSEL R98, R105, -INF , P2 ;  /* 0xff80000069627808 */ /* 0x000fe40001000000 */
[----:B------:R-:W-:Y:S02]  /*3640*/  ISETP.GT.AND P3, PT, R2, 0x28, PT ;  /* 0x000000280200780c */ /* 0x000fe40003f64270 */
[----:B------:R-:W-:-:S02]  /*3650*/  FMNMX.FTZ R4, R15, R4, !PT ;  /* 0x000000040f047209 */ /* 0x000fc40007810000 */
[----:B------:R-:W-:Y:S02]  /*3660*/  FMNMX.FTZ R3, R99, R3, !PT ;  /* 0x0000000363037209 */ /* 0x000fe40007810000 */
[----:B------:R-:W-:Y:S02]  /*3670*/  ISETP.GT.AND P2, PT, R2, 0x29, PT ;  /* 0x000000290200780c */ /* 0x000fe40003f44270 */
[----:B------:R-:W-:Y:S02]  /*3680*/  FSEL R97, R100, -INF , P3 ;  /* 0xff80000064617808 */ /* 0x000fe40001800000 */
[----:B------:R-:W-:Y:S02]  /*3690*/  FMNMX.FTZ R4, R20, R4, !PT ;  /* 0x0000000414047209 */ /* 0x000fe40007810000 */
[----:B------:R-:W-:Y:S02]  /*36a0*/  FMNMX.FTZ R3, R98, R3, !PT ;  /* 0x0000000362037209 */ /* 0x000fe40007810000 */
[----:B------:R-:W-:-:S02]  /*36b0*/  FSEL R96, R101, -INF , P2 ;  /* 0xff80000065607808 */ /* 0x000fc40001000000 */
[----:B------:R-:W-:Y:S02]  /*36c0*/  ISETP.GT.AND P3, PT, R2, 0x30, PT ;  /* 0x000000300200780c */ /* 0x000fe40003f64270 */
[----:B------:R-:W-:Y:S02]  /*36d0*/  FMNMX.FTZ R4, R21, R4, !PT ;  /* 0x0000000415047209 */ /* 0x000fe40007810000 */
[----:B------:R-:W-:Y:S02]  /*36e0*/  FMNMX.FTZ R3, R97, R3, !PT ;  /* 0x0000000361037209 */ /* 0x000fe40007810000 */
[----:B------:R-:W-:Y:S02]  /*36f0*/  ISETP.GT.AND P1, PT, R0, 0x20, PT ;  /* 0x000000200000780c */ /* 0x000fe40003f24270 */
[----:B------:R-:W-:Y:S02]  /*3700*/  ISETP.GT.AND P2, PT, R2, 0x31, PT ;  /* 0x000000310200780c */ /* 0x000fe40003f44270 */
[----:B------:R-:W-:-:S02]  /*3710*/  FSEL R164, R108, -INF , P3 ;  /* 0xff8000006ca47808 */ /* 0x000fc40001800000 */
[----:B------:R-:W-:Y:S02]  /*3720*/  FMNMX.FTZ R4, R22, R4, !PT ;  /* 0x0000000416047209 */ /* 0x000fe40007810000 */
[----:B------:R-:W-:Y:S02]  /*3730*/  FMNMX.FTZ R3, R96, R3, !PT ;  /* 0x0000000360037209 */ /* 0x000fe40007810000 */
[----:B------:R-:W-:Y:S02]  /*3740*/  ISETP.GT.AND P0, PT, R0, 0x21, PT ;  /* 0x000000210000780c */ /* 0x000fe40003f04270 */
[----:B------:R-:W-:Y:S02]  /*3750*/  FSEL R106, R106, -INF , P1 ;  /* 0xff8000006a6a7808 */ /* 0x000fe40000800000 */
[----:B------:R-:W-:Y:S02]  /*3760*/  FSEL R163, R109, -INF , P2 ;  /* 0xff8000006da37808 */ /* 0x000fe40001000000 */
[----:B------:R-:W-:-:S02]  /*3770*/  ISETP.GT.AND P3, PT, R2, 0x38, PT ;  /* 0x000000380200780c */ /* 0x000fc40003f64270 */
[----:B------:R-:W-:Y:S02]  /*3780*/  FMNMX.FTZ R4, R29, R4, !PT ;  /* 0x000000041d047209 */ /* 0x000fe40007810000 */
[----:B------:R-:W-:Y:S02]  /*3790*/  FMNMX.FTZ R3, R164, R3, !PT ;  /* 0x00000003a4037209 */ /* 0x000fe40007810000 */
[----:B------:R-:W-:Y:S02]  /*37a0*/  FSEL R107, R107, -INF , P0 ;  /* 0xff8000006b6b7808 */ /* 0x000fe40000000000 */
        /* <DEDUP_REMOVED lines=11> */
[----:B------:R-:W-:Y:S02]  /*3860*/  ISETP.GT.AND P1, PT, R0, 0x30, PT ;  /* 0x000000300000780c */ /* 0x000fe40003f24270 */
[----:B------:R-:W-:Y:S02]  /*3870*/  FSEL R103, R103, -INF , P0 ;  /* 0xff80000067677808 */ /* 0x000fe40000000000 */
[----:B------:R-:W-:Y:S02]  /*3880*/  ISETP.GT.AND P2, PT, R2, 0x41, PT ;  /* 0x000000410200780c */ /* 0x000fe40003f44270 */
[----:B------:R-:W-:-:S02]  /*3890*/  FSEL R204, R116, -INF , P3 ;  /* 0xff80000074cc7808 */ /* 0x000fc40001800000 */
[----:B------:R-:W-:Y:S02]  /*38a0*/  FMNMX.FTZ R4, R102, R4, !PT ;  /* 0x0000000466047209 */ /* 0x000fe40007810000 */
[----:B------:R-:W-:Y:S02]  /*38b0*/  FMNMX.FTZ R3, R160, R3, !PT ;  /* 0x00000003a0037209 */ /* 0x000fe40007810000 */
[----:B------:R-:W-:Y:S02]  /*38c0*/  FSEL R168, R110, -INF , P1 ;  /* 0xff8000006ea87808 */ /* 0x000fe40000800000 */
[C---:B------:R-:W-:Y:S02]  /*38d0*/  ISETP.GT.AND P1, PT, R0.reuse, 0x38, PT ;  /* 0x000000380000780c */ /* 0x040fe40003f24270 */
[----:B------:R-:W-:Y:S02]  /*38e0*/  ISETP.GT.AND P0, PT, R0, 0x31, PT ;  /* 0x000000310000780c */ /* 0x000fe40003f04270 */
[----:B------:R-:W-:-:S02]  /*38f0*/  FSEL R252, R117, -INF , P2 ;  /* 0xff80000075fc7808 */ /* 0x000fc40001000000 */
[----:B------:R-:W-:Y:S02]  /*3900*/  ISETP.GT.AND P3, PT, R2, 0x48, PT ;  /* 0x000000480200780c */ /* 0x000fe40003f64270 */
[----:B------:R-:W-:Y:S02]  /*3910*/  FMNMX.FTZ R4, R103, R4, !PT ;  /* 0x0000000467047209 */ /* 0x000fe40007810000 */
[----:B------:R-:W-:Y:S02]  /*3920*/  FMNMX.FTZ R3, R204, R3, !PT ;  /* 0x00000003cc037209 */ /* 0x000fe40007810000 */
[----:B------:R-:W-:Y:S02]  /*3930*/  FSEL R165, R114, -INF , P1 ;  /* 0xff80000072a57808 */ /* 0x000fe40000800000 */
[----:B------:R-:W-:Y:S02]  /*3940*/  ISETP.GT.AND P1, PT, R0, 0x40, PT ;  /* 0x000000400000780c */ /* 0x000fe40003f24270 */
[----:B------:R-:W-:-:S02]  /*3950*/  FSEL R167, R111, -INF , P0 ;  /* 0xff8000006fa77808 */ /* 0x000fc40000000000 */
[----:B------:R-:W-:Y:S02]  /*3960*/  ISETP.GT.AND P2, PT, R2, 0x49, PT ;  /* 0x000000490200780c */ /* 0x000fe40003f44270 */
[----:B------:R-:W-:Y:S02]  /*3970*/  FSEL R247, R120, -INF , P3 ;  /* 0xff80000078f77808 */ /* 0x000fe40001800000 */
[----:B------:R-:W-:Y:S02]  /*3980*/  FMNMX.FTZ R4, R168, R4, !PT ;  /* 0x00000004a8047209 */ /* 0x000fe40007810000 */
[----:B------:R-:W-:Y:S02]  /*3990*/  FMNMX.FTZ R3, R252, R3, !PT ;  /* 0x00000003fc037209 */ /* 0x000fe40007810000 */
[----:B------:R-:W-:Y:S02]  /*39a0*/  ISETP.GT.AND P0, PT, R0, 0x39, PT ;  /* 0x000000390000780c */ /* 0x000fe40003f04270 */
[----:B------:R-:W-:-:S02]  /*39b0*/  FSEL R69, R118, -INF , P1 ;  /* 0xff80000076457808 */ /* 0x000fc40000800000 */
[----:B------:R-:W-:Y:S02]  /*39c0*/  ISETP.GT.AND P1, PT, R0, 0x48, PT ;  /* 0x000000480000780c */ /* 0x000fe40003f24270 */
[----:B------:R-:W-:Y:S02]  /*39d0*/  FSEL R227, R121, -INF , P2 ;  /* 0xff80000079e37808 */ /* 0x000fe40001000000 */
[----:B------:R-:W-:Y:S02]  /*39e0*/  ISETP.GT.AND P3, PT, R2, 0x50, PT ;  /* 0x000000500200780c */ /* 0x000fe40003f64270 */
[----:B------:R-:W-:Y:S02]  /*39f0*/  FMNMX.FTZ R4, R167, R4, !PT ;  /* 0x00000004a7047209 */ /* 0x000fe40007810000 */
[----:B------:R-:W-:Y:S02]  /*3a00*/  FMNMX.FTZ R3, R247, R3, !PT ;  /* 0x00000003f7037209 */ /* 0x000fe40007810000 */
[----:B------:R-:W-:-:S02]  /*3a10*/  FSEL R162, R115, -INF , P0 ;  /* 0xff80000073a27808 */ /* 0x000fc40000000000 */
[----:B------:R-:W-:Y:S02]  /*3a20*/  ISETP.GT.AND P0, PT, R0, 0x41, PT ;  /* 0x000000410000780c */ /* 0x000fe40003f04270 */
[----:B------:R-:W-:Y:S02]  /*3a30*/  FSEL R250, R122, -INF , P1 ;  /* 0xff8000007afa7808 */ /* 0x000fe40000800000 */
[----:B------:R-:W-:Y:S02]  /*3a40*/  ISETP.GT.AND P2, PT, R2, 0x51, PT ;  /* 0x000000510200780c */ /* 0x000fe40003f44270 */
[----:B------:R-:W-:Y:S02]  /*3a50*/  FSEL R71, R124, -INF , P3 ;  /* 0xff8000007c477808 */ /* 0x000fe40001800000 */
[----:B------:R-:W-:Y:S02]  /*3a60*/  FMNMX.FTZ R4, R165, R4, !PT ;  /* 0x00000004a5047209 */ /* 0x000fe40007810000 */
[----:B------:R-:W-:-:S02]  /*3a70*/  FMNMX.FTZ R3, R227, R3, !PT ;  /* 0x00000003e3037209 */ /* 0x000fc40007810000 */
[----:B------:R-:W-:Y:S02]  /*3a80*/  ISETP.GT.AND P1, PT, R2, 0x58, PT ;  /* 0x000000580200780c */ /* 0x000fe40003f24270 */
[----:B------:R-:W-:Y:S02]  /*3a90*/  FSEL R251, R119, -INF , P0 ;  /* 0xff80000077fb7808 */ /* 0x000fe40000000000 */
[----:B------:R-:W-:Y:S02]  /*3aa0*/  ISETP.GT.AND P0, PT, R0, 0x49, PT ;  /* 0x000000490000780c */ /* 0x000fe40003f04270 */
[----:B------:R-:W-:Y:S02]  /*3ab0*/  FSEL R244, R125, -INF , P2 ;  /* 0xff8000007df47808 */ /* 0x000fe40001000000 */
[----:B------:R-:W-:Y:S02]  /*3ac0*/  FMNMX.FTZ R4, R162, R4, !PT ;  /* 0x00000004a2047209 */ /* 0x000fe40007810000 */
[----:B------:R-:W-:-:S02]  /*3ad0*/  FMNMX.FTZ R3, R71, R3, !PT ;  /* 0x0000000347037209 */ /* 0x000fc40007810000 */
[----:B------:R-:W-:Y:S02]  /*3ae0*/  FSEL R243, R128, -INF , P1 ;  /* 0xff80000080f37808 */ /* 0x000fe40000800000 */
[----:B------:R-:W-:Y:S02]  /*3af0*/  ISETP.GT.AND P1, PT, R0, 0x50, PT ;  /* 0x000000500000780c */ /* 0x000fe40003f24270 */
[----:B------:R-:W-:Y:S02]  /*3b00*/  FSEL R225, R123, -INF , P0 ;  /* 0xff8000007be17808 */ /* 0x000fe40000000000 */
[----:B------:R-:W-:Y:S02]  /*3b10*/  ISETP.GT.AND P0, PT, R2, 0x59, PT ;  /* 0x000000590200780c */ /* 0x000fe40003f04270 */
[----:B------:R-:W-:Y:S02]  /*3b20*/  FMNMX.FTZ R4, R69, R4, !PT ;  /* 0x0000000445047209 */ /* 0x000fe40007810000 */
[----:B------:R-:W-:-:S02]  /*3b30*/  FMNMX.FTZ R3, R244, R3, !PT ;  /* 0x00000003f4037209 */ /* 0x000fc40007810000 */
[----:B------:R-:W-:Y:S02]  /*3b40*/  FSEL R237, R126, -INF , P1 ;  /* 0xff8000007eed7808 */ /* 0x000fe40000800000 */
[C---:B------:R-:W-:Y:S02]  /*3b50*/  ISETP.GT.AND P5, PT, R2.reuse, 0x60, PT ;  /* 0x000000600200780c */ /* 0x040fe40003fa4270 */
[C---:B------:R-:W-:Y:S02]  /*3b60*/  ISETP.GT.AND P3, PT, R2.reuse, 0x61, PT ;  /* 0x000000610200780c */ /* 0x040fe40003f64270 */
[C---:B------:R-:W-:Y:S02]  /*3b70*/  ISETP.GT.AND P2, PT, R2.reuse, 0x68, PT ;  /* 0x000000680200780c */ /* 0x040fe40003f44270 */
[----:B------:R-:W-:Y:S02]  /*3b80*/  ISETP.GT.AND P1, PT, R2, 0x69, PT ;  /* 0x000000690200780c */ /* 0x000fe40003f24270 */
[----:B------:R-:W-:-:S02]  /*3b90*/  FSEL R242, R129, -INF , P0 ;  /* 0xff80000081f27808 */ /* 0x000fc40000000000 */
[----:B------:R-:W-:Y:S02]  /*3ba0*/  FMNMX.FTZ R2, R251, R4, !PT ;  /* 0x00000004fb027209 */ /* 0x000fe40007810000 */
[----:B------:R-:W-:Y:S02]  /*3bb0*/  FMNMX.FTZ R3, R243, R3, !PT ;  /* 0x00000003f3037209 */ /* 0x000fe40007810000 */
[----:B------:R-:W-:Y:S02]  /*3bc0*/  FSEL R241, R140, -INF , P5 ;  /* 0xff8000008cf17808 */ /* 0x000fe40002800000 */
[----:B------:R-:W-:Y:S02]  /*3bd0*/  FMNMX.FTZ R2, R250, R2, !PT ;  /* 0x00000002fa027209 */ /* 0x000fe40007810000 */
[----:B------:R-:W-:Y:S02]  /*3be0*/  FMNMX.FTZ R3, R242, R3, !PT ;  /* 0x00000003f2037209 */ /* 0x000fe40007810000 */
[----:B------:R-:W-:-:S02]  /*3bf0*/  ISETP.GT.AND P0, PT, R0, 0x51, PT ;  /* 0x000000510000780c */ /* 0x000fc40003f04270 */
[----:B------:R-:W-:Y:S02]  /*3c00*/  FSEL R224, R141, -INF , P3 ;  /* 0xff8000008de07808 */ /* 0x000fe40001800000 */
[----:B------:R-:W-:Y:S02]  /*3c10*/  FMNMX.FTZ R2, R225, R2, !PT ;  /* 0x00000002e1027209 */ /* 0x000fe40007810000 */
[----:B------:R-:W-:Y:S02]  /*3c20*/  FMNMX.FTZ R3, R241, R3, !PT ;  /* 0x00000003f1037209 */ /* 0x000fe40007810000 */
[----:B------:R-:W-:Y:S02]  /*3c30*/  FSEL R236, R127, -INF , P0 ;  /* 0xff8000007fec7808 */ /* 0x000fe40000000000 */
[----:B------:R-:W-:Y:S02]  /*3c40*/  ISETP.GT.AND P0, PT, R0, 0x58, PT ;  /* 0x000000580000780c */ /* 0x000fe40003f04270 */
[----:B------:R-:W-:-:S02]  /*3c50*/  FSEL R239, R132, -INF , P2 ;  /* 0xff80000084ef7808 */ /* 0x000fc40001000000 */
[----:B------:R-:W-:Y:S02]  /*3c60*/  FMNMX.FTZ R2, R237, R2, !PT ;  /* 0x00000002ed027209 */ /* 0x000fe40007810000 */
[----:B------:R-:W-:Y:S02]  /*3c70*/  FMNMX.FTZ R3, R224, R3, !PT ;  /* 0x00000003e0037209 */ /* 0x000fe40007810000 */
[----:B------:R-:W-:Y:S02]  /*3c80*/  ISETP.GT.AND P3, PT, R0, 0x59, PT ;  /* 0x000000590000780c */ /* 0x000fe40003f64270 */
[----:B------:R-:W-:Y:S02]  /*3c90*/  FSEL R238, R133, -INF , P1 ;  /* 0xff80000085ee7808 */ /* 0x000fe40000800000 */
[----:B------:R-:W-:Y:S02]  /*3ca0*/  FSEL R235, R130, -INF , P0 ;  /* 0xff80000082eb7808 */ /* 0x000fe40000000000 */
[----:B------:R-:W-:-:S02]  /*3cb0*/  FMNMX.FTZ R2, R236, R2, !PT ;  /* 0x00000002ec027209 */ /* 0x000fc40007810000 */
[----:B------:R-:W-:Y:S02]  /*3cc0*/  FMNMX.FTZ R3, R239, R3, !PT ;  /* 0x00000003ef037209 */ /* 0x000fe40007810000 */
[----:B------:R-:W-:Y:S02]  /*3cd0*/  FSEL R234, R131, -INF , P3 ;  /* 0xff80000083ea7808 */ /* 0x000fe40001800000 */
[----:B------:R-:W-:Y:S02]  /*3ce0*/  ISETP.GT.AND P1, PT, R0, 0x60, PT ;  /* 0x000000600000780c */ /* 0x000fe40003f24270 */
[----:B------:R-:W-:Y:S02]  /*3cf0*/  FMNMX.FTZ R2, R235, R2, !PT ;  /* 0x00000002eb027209 */ /* 0x000fe40007810000 */
[----:B------:R-:W-:Y:S02]  /*3d00*/  FMNMX.FTZ R3, R238, R3, !PT ;  /* 0x00000003ee037209 */ /* 0x000fe40007810000 */
[----:B------:R-:W-:-:S02]  /*3d10*/  ISETP.GT.AND P0, PT, R0, 0x61, PT ;  /* 0x000000610000780c */ /* 0x000fc40003f04270 */
[----:B------:R-:W-:Y:S01]  /*3d20*/  FSEL R231, R142, -INF , P1 ;  /* 0xff8000008ee77808 */ /* 0x000fe20000800000 */
[----:B------:R-:W1:Y:S01]  /*3d30*/  SHFL.BFLY PT, R5, R3, 0x2, 0x1f ;  /* 0x0c401f0003057f89 */ /* 0x000e6200000e0000 */
[----:B------:R-:W-:Y:S02]  /*3d40*/  FMNMX.FTZ R2, R234, R2, !PT ;  /* 0x00000002ea027209 */ /* 0x000fe40007810000 */
[----:B------:R-:W-:Y:S02]  /*3d50*/  FSEL R228, R143, -INF , P0 ;  /* 0xff8000008fe47808 */ /* 0x000fe40000000000 */
[C---:B------:R-:W-:Y:S02]  /*3d60*/  ISETP.GT.AND P1, PT, R0.reuse, 0x68, PT ;  /* 0x000000680000780c */ /* 0x040fe40003f24270 */
[----:B------:R-:W-:Y:S02]  /*3d70*/  FMNMX.FTZ R2, R231, R2, !PT ;  /* 0x00000002e7027209 */ /* 0x000fe40007810000 */
[----:B------:R-:W-:-:S02]  /*3d80*/  ISETP.GT.AND P0, PT, R0, 0x69, PT ;  /* 0x000000690000780c */ /* 0x000fc40003f04270 */
[----:B------:R-:W-:Y:S02]  /*3d90*/  FSEL R245, R134, -INF , P1 ;  /* 0xff80000086f57808 */ /* 0x000fe40000800000 */
[----:B------:R-:W-:Y:S02]  /*3da0*/  FMNMX.FTZ R2, R228, R2, !PT ;  /* 0x00000002e4027209 */ /* 0x000fe40007810000 */
[----:B------:R-:W-:Y:S02]  /*3db0*/  FSEL R249, R135, -INF , P0 ;  /* 0xff80000087f97808 */ /* 0x000fe40000000000 */
[----:B------:R-:W-:-:S04]  /*3dc0*/  FMNMX.FTZ R2, R245, R2, !PT ;  /* 0x00000002f5027209 */ /* 0x000fc80007810000 */
[----:B------:R-:W-:Y:S02]  /*3dd0*/  FMNMX.FTZ R2, R249, R2, !PT ;  /* 0x00000002f9027209 */ /* 0x000fe40007810000 */
[----:B-1----:R-:W-:-:S03]  /*3de0*/  FMNMX.FTZ R0, R3, R5, !PT ;  /* 0x0000000503007209 */ /* 0x002fc60007810000 */
[----:B------:R-:W1:Y:S04]  /*3df0*/  SHFL.BFLY PT, R4, R2, 0x2, 0x1f ;  /* 0x0c401f0002047f89 */ /* 0x000e6800000e0000 */
[----:B------:R-:W2:Y:S01]  /*3e00*/  SHFL.BFLY PT, R3, R0, 0x1, 0x1f ;  /* 0x0c201f0000037f89 */ /* 0x000ea200000e0000 */
[----:B-1----:R-:W-:Y:S02]  /*3e10*/  FMNMX.FTZ R2, R2, R4, !PT ;  /* 0x0000000402027209 */ /* 0x002fe40007810000 */
[----:B--2---:R-:W-:-:S03]  /*3e20*/  FMNMX.FTZ R135, R0, R3, !PT ;  /* 0x0000000300877209 */ /* 0x004fc60007810000 */
[----:B------:R-:W1:Y:S01]  /*3e30*/  SHFL.BFLY PT, R5, R2, 0x1, 0x1f ;  /* 0x0c201f0002057f89 */ /* 0x000e6200000e0000 */
[C---:B------:R-:W-:Y:S01]  /*3e40*/  FSETP.NEU.FTZ.AND P0, PT, R135.reuse, -INF , PT ;  /* 0xff8000008700780b */ /* 0x040fe20003f1d000 */
[----:B------:R-:W-:-:S05]  /*3e50*/  FMUL.FTZ R0, R135, c[0x0][0x2d0] ;  /* 0x0000b40087007a20 */ /* 0x000fca0000410000 */
[----:B------:R-:W-:-:S05]  /*3e60*/  FSEL R4, R0, RZ, P0 ;  /* 0x000000ff00047208 */ /* 0x000fca0000000000 */
[----:B------:R-:W-:-:S04]  /*3e70*/  FFMA.FTZ R0, R8, c[0x0][0x2d0], -R4 ;  /* 0x0000b40008007a23 */ /* 0x000fc80000010804 */
[----:B------:R2:W-:Y:S01]  /*3e80*/  MUFU.EX2 R31, R0 ;  /* 0x00000000001f7308 */ /* 0x0005e20000000800 */
[----:B-1----:R-:W-:Y:S02]  /*3e90*/  FMNMX.FTZ R70, R2, R5, !PT ;  /* 0x0000000502467209 */ /* 0x002fe40007810000 */
[----:B------:R-:W1:Y:S02]  /*3ea0*/  SHFL.IDX PT, R2, R6, RZ, 0x1c1f ;  /* 0x001c1fff06027589 */ /* 0x000e6400000e0000 */
[C---:B------:R-:W-:Y:S01]  /*3eb0*/  FSETP.NEU.FTZ.AND P0, PT, R70.reuse, -INF , PT ;  /* 0xff8000004600780b */ /* 0x040fe20003f1d000 */
[----:B------:R-:W-:Y:S02]  /*3ec0*/  FMUL.FTZ R3, R70, c[0x0][0x2d0] ;  /* 0x0000b40046037a20 */ /* 0x000fe40000410000 */
[----:B--2---:R-:W-:-:S03]  /*3ed0*/  FFMA.FTZ R0, R9, c[0x0][0x2d0], -R4 ;  /* 0x0000b40009007a23 */ /* 0x004fc60000010804 */
[----:B------:R-:W-:Y:S01]  /*3ee0*/  FSEL R3, R3, RZ, P0 ;  /* 0x000000ff03037208 */ /* 0x000fe20000000000 */
[----:B------:R2:W3:Y:S01]  /*3ef0*/  MUFU.EX2 R166, R0 ;  /* 0x0000000000a67308 */ /* 0x0004e20000000800 */
[----:B-1----:R-:W-:Y:S02]  /*3f00*/  IMAD.IADD R2, R7, 0x1, R2 ;  /* 0x0000000107027824 */ /* 0x002fe400078e0202 */
[----:B--2---:R-:W-:Y:S01]  /*3f10*/  FFMA.FTZ R0, R10, c[0x0][0x2d0], -R4 ;  /* 0x0000b4000a007a23 */ /* 0x004fe20000010804 */
[----:B---3--:R-:W-:Y:S02]  /*3f20*/  F2FP.BF16.PACK_AB R8, R166, R31 ;  /* 0x0000001fa608723e */ /* 0x008fe400000010ff */
[----:B------:R-:W-:Y:S02]  /*3f30*/  IMNMX R2, R28, R2, PT ;  /* 0x000000021c027217 */ /* 0x000fe40003800200 */
[----:B------:R1:W-:Y:S02]  /*3f40*/  MUFU.EX2 R240, R0 ;  /* 0x0000000000f07308 */ /* 0x0003e40000000800 */
[----:B------:R-:W-:-:S02]  /*3f50*/  ISETP.GT.AND P3, PT, R2, RZ, PT ;  /* 0x000000ff0200720c */ /* 0x000fc40003f64270 */
[C---:B------:R-:W-:Y:S02]  /*3f60*/  ISETP.GT.AND P2, PT, R2.reuse, 0x1, PT ;  /* 0x000000010200780c */ /* 0x040fe40003f44270 */
[----:B------:R-:W-:-:S04]  /*3f70*/  ISETP.GT.AND P5, PT, R2, 0x60, PT ;  /* 0x000000600200780c */ /* 0x000fc80003fa4270 */
[----:B------:R-:W-:Y:S01]  /*3f80*/  FSEL R132, R220, -INF , P5 ;  /* 0xff800000dc847808 */ /* 0x000fe20002800000 */
        /* <DEDUP_REMOVED lines=20> */
[----:B------:R-:W-:Y:S01]  /*40d0*/  HMMA.16816.F32.BF16 R32, R8, R80, RZ ;  /* 0x000000500820723c */ /* 0x000fe200000418ff */
[----:B-1----:R-:W-:-:S07]  /*40e0*/  FFMA.FTZ R0, R18, c[0x0][0x2d0], -R4 ;  /* 0x0000b40012007a23 */ /* 0x002fce0000010804 */
[C---:B------:R-:W-:Y:S01]  /*40f0*/  HMMA.16816.F32.BF16 R24, R8.reuse, R50, RZ ;  /* 0x000000320818723c */ /* 0x040fe200000418ff */
[----:B------:R1:W-:Y:S07]  /*4100*/  MUFU.EX2 R100, R0 ;  /* 0x0000000000647308 */ /* 0x0003ee0000000800 */
[----:B------:R-:W-:Y:S01]  /*4110*/  HMMA.16816.F32.BF16 R12, R8, R82, RZ ;  /* 0x00000052080c723c */ /* 0x000fe200000418ff */
[----:B-1----:R-:W-:-:S07]  /*4120*/  FFMA.FTZ R0, R19, c[0x0][0x2d0], -R4 ;  /* 0x0000b40013007a23 */ /* 0x002fce0000010804 */
[----:B------:R-:W-:Y:S01]  /*4130*/  HMMA.16816.F32.BF16 R16, R8, R62, RZ ;  /* 0x0000003e0810723c */ /* 0x000fe200000418ff */
[----:B------:R1:W-:Y:S02]  /*4140*/  MUFU.EX2 R88, R0 ;  /* 0x0000000000587308 */ /* 0x0003e40000000800 */
[----:B-1----:R-:W-:-:S06]  /*4150*/  FFMA.FTZ R0, R20, c[0x0][0x2d0], -R3 ;  /* 0x0000b40014007a23 */ /* 0x002fcc0000010803 */
[----:B------:R1:W-:Y:S02]  /*4160*/  MUFU.EX2 R248, R0 ;  /* 0x0000000000f87308 */ /* 0x0003e40000000800 */
[----:B-1----:R-:W-:-:S06]  /*4170*/  FFMA.FTZ R0, R21, c[0x0][0x2d0], -R3 ;  /* 0x0000b40015007a23 */ /* 0x002fcc0000010803 */
[----:B------:R1:W3:Y:S02]  /*4180*/  MUFU.EX2 R171, R0 ;  /* 0x0000000000ab7308 */ /* 0x0002e40000000800 */
[----:B-1----:R-:W-:Y:S02]  /*4190*/  FFMA.FTZ R0, R22, c[0x0][0x2d0], -R3 ;  /* 0x0000b40016007a23 */ /* 0x002fe40000010803 */
[----:B------:R-:W-:Y:S04]  /*41a0*/  HMMA.16816.F32.BF16 R20, R8, R54, RZ ;  /* 0x000000360814723c */ /* 0x000fe800000418ff */
[----:B------:R1:W-:Y:S03]  /*41b0*/  MUFU.EX2 R101, R0 ;  /* 0x0000000000657308 */ /* 0x0003e60000000800 */
[----:B--2---:R-:W-:-:S02]  /*41c0*/  F2FP.BF16.PACK_AB R8, R170, R226 ;  /* 0x000000e2aa08723e */ /* 0x004fc400000010ff */
[----:B---3--:R-:W-:Y:S02]  /*41d0*/  F2FP.BF16.PACK_AB R9, R171, R248 ;  /* 0x000000f8ab09723e */ /* 0x008fe400000010ff */
[----:B------:R-:W-:Y:S01]  /*41e0*/  F2FP.BF16.PACK_AB R10, R88, R100 ;  /* 0x00000064580a723e */ /* 0x000fe200000010ff */
[----:B-1----:R-:W-:-:S04]  /*41f0*/  FFMA.FTZ R0, R29, c[0x0][0x2d0], -R3 ;  /* 0x0000b4001d007a23 */ /* 0x002fc80000010803 */
[----:B------:R1:W2:Y:S02]  /*4200*/  MUFU.EX2 R89, R0 ;  /* 0x0000000000597308 */ /* 0x0002a40000000800 */
[----:B-1----:R-:W1:Y:S01]  /*4210*/  SHFL.IDX PT, R0, R6, 0x1, 0x1c1f ;  /* 0x003c1f0006007f89 */ /* 0x002e6200000e0000 */
[----:B--2---:R-:W-:-:S07]  /*4220*/  F2FP.BF16.PACK_AB R11, R89, R101 ;  /* 0x00000065590b723e */ /* 0x004fce00000010ff */
[C---:B------:R-:W-:Y:S08]  /*4230*/  HMMA.16816.F32.BF16 R120, R8.reuse, R56, R44 ;  /* 0x000000380878723c */ /* 0x040ff0000004182c */
[----:B------:R-:W-:Y:S01]  /*4240*/  HMMA.16816.F32.BF16 R128, R8, R72, R40 ;  /* 0x000000480880723c */ /* 0x000fe20000041828 */
[----:B-1----:R-:W-:-:S07]  /*4250*/  IMAD.IADD R0, R7, 0x1, R0 ;  /* 0x0000000107007824 */ /* 0x002fce00078e0200 */
[----:B------:R-:W-:Y:S01]  /*4260*/  HMMA.16816.F32.BF16 R184, R8, R76, R36 ;  /* 0x0000004c08b8723c */ /* 0x000fe20000041824 */
[----:B------:R-:W-:Y:S02]  /*4270*/  FSEL R7, R152, -INF , P3 ;  /* 0xff80000098077808 */ /* 0x000fe40001800000 */
[----:B------:R-:W-:Y:S02]  /*4280*/  ISETP.GT.AND P3, PT, R2, 0x8, PT ;  /* 0x000000080200780c */ /* 0x000fe40003f64270 */
[----:B------:R-:W-:-:S03]  /*4290*/  IMNMX R0, R28, R0, PT ;  /* 0x000000001c007217 */ /* 0x000fc60003800200 */
[----:B------:R-:W-:Y:S01]  /*42a0*/  HMMA.16816.F32.BF16 R180, R8, R84, R32 ;  /* 0x0000005408b4723c */ /* 0x000fe20000041820 */
[C---:B------:R-:W-:Y:S02]  /*42b0*/  ISETP.GT.AND P1, PT, R0.reuse, RZ, PT ;  /* 0x000000ff0000720c */ /* 0x040fe40003f24270 */
[----:B------:R-:W-:-:S05]  /*42c0*/  ISETP.GT.AND P0, PT, R0, 0x1, PT ;  /* 0x000000010000780c */ /* 0x000fca0003f04270 */
[C---:B------:R-:W-:Y:S08]  /*42d0*/  HMMA.16816.F32.BF16 R116, R8.reuse, R58, R24 ;  /* 0x0000003a0874723c */ /* 0x040ff00000041818 */
[C---:B------:R-:W-:Y:S08]  /*42e0*/  HMMA.16816.F32.BF16 R176, R8.reuse, R74, R20 ;  /* 0x0000004a08b0723c */ /* 0x040ff00000041814 */
[C---:B------:R-:W-:Y:S07]  /*42f0*/  HMMA.16816.F32.BF16 R172, R8.reuse, R78, R16 ;  /* 0x0000004e08ac723c */ /* 0x040fee0000041810 */
[----:B------:R-:W-:Y:S01]  /*4300*/  FSEL R16, R155, -INF , P0 ;  /* 0xff8000009b107808 */ /* 0x000fe20000000000 */
[----:B------:R-:W-:Y:S01]  /*4310*/  HMMA.16816.F32.BF16 R124, R8, R86, R12 ;  /* 0x00000056087c723c */ /* 0x000fe2000004180c */
[----:B------:R-:W-:-:S04]  /*4320*/  ISETP.GT.AND P0, PT, R0, 0x9, PT ;  /* 0x000000090000780c */ /* 0x000fc80003f04270 */
[----:B------:R-:W-:Y:S02]  /*4330*/  FSEL R18, R151, -INF , P0 ;  /* 0xff80000097127808 */ /* 0x000fe40000000000 */
[----:B------:R-:W-:Y:S02]  /*4340*/  FSEL R8, R153, -INF , P2 ;  /* 0xff80000099087808 */ /* 0x000fe40001000000 */
[----:B------:R-:W-:Y:S02]  /*4350*/  ISETP.GT.AND P2, PT, R2, 0x9, PT ;  /* 0x000000090200780c */ /* 0x000fe40003f44270 */
[----:B------:R-:W-:Y:S02]  /*4360*/  FSEL R9, R148, -INF , P3 ;  /* 0xff80000094097808 */ /* 0x000fe40001800000 */
[----:B------:R-:W-:Y:S02]  /*4370*/  FMNMX.FTZ R5, R7, R8, !PT ;  /* 0x0000000807057209 */ /* 0x000fe40007810000 */
[----:B------:R-:W-:-:S02]  /*4380*/  FSEL R10, R149, -INF , P2 ;  /* 0xff800000950a7808 */ /* 0x000fc40001000000 */
[----:B------:R-:W-:Y:S02]  /*4390*/  ISETP.GT.AND P3, PT, R2, 0x10, PT ;  /* 0x000000100200780c */ /* 0x000fe40003f64270 */
[----:B------:R-:W-:Y:S02]  /*43a0*/  FMNMX.FTZ R5, R9, R5, !PT ;  /* 0x0000000509057209 */ /* 0x000fe40007810000 */
[----:B------:R-:W-:Y:S02]  /*43b0*/  FSEL R15, R154, -INF , P1 ;  /* 0xff8000009a0f7808 */ /* 0x000fe40000800000 */
[----:B------:R-:W-:Y:S02]  /*43c0*/  ISETP.GT.AND P1, PT, R0, 0x8, PT ;  /* 0x000000080000780c */ /* 0x000fe40003f24270 */
[----:B------:R-:W-:Y:S02]  /*43d0*/  ISETP.GT.AND P2, PT, R2, 0x11, PT ;  /* 0x000000110200780c */ /* 0x000fe40003f44270 */
[----:B------:R-:W-:-:S02]  /*43e0*/  FSEL R11, R144, -INF , P3 ;  /* 0xff800000900b7808 */ /* 0x000fc40001800000 */
[----:B------:R-:W-:Y:S02]  /*43f0*/  FMNMX.FTZ R5, R10, R5, !PT ;  /* 0x000000050a057209 */ /* 0x000fe40007810000 */
[----:B------:R-:W-:Y:S02]  /*4400*/  FSEL R17, R150, -INF , P1 ;  /* 0xff80000096117808 */ /* 0x000fe40000800000 */
[----:B------:R-:W-:Y:S02]  /*4410*/  FSEL R12, R145, -INF , P2 ;  /* 0xff800000910c7808 */ /* 0x000fe40001000000 */
[----:B------:R-:W-:Y:S02]  /*4420*/  ISETP.GT.AND P3, PT, R2, 0x18, PT ;  /* 0x000000180200780c */ /* 0x000fe40003f64270 */
[----:B------:R-:W-:Y:S02]  /*4430*/  FMNMX.FTZ R5, R11, R5, !PT ;  /* 0x000000050b057209 */ /* 0x000fe40007810000 */
[----:B------:R-:W-:-:S02]  /*4440*/  ISETP.GT.AND P1, PT, R0, 0x10, PT ;  /* 0x000000100000780c */ /* 0x000fc40003f24270 */
[----:B------:R-:W-:Y:S02]  /*4450*/  ISETP.GT.AND P2, PT, R2, 0x19, PT ;  /* 0x000000190200780c */ /* 0x000fe40003f44270 */
[----:B------:R-:W-:Y:S02]  /*4460*/  FSEL R13, R136, -INF , P3 ;  /* 0xff800000880d7808 */ /* 0x000fe40001800000 */
[----:B------:R-:W-:Y:S02]  /*4470*/  FMNMX.FTZ R5, R12, R5, !PT ;  /* 0x000000050c057209 */ /* 0x000fe40007810000 */
[----:B------:R-:W-:Y:S02]  /*4480*/  FSEL R19, R146, -INF , P1 ;  /* 0xff80000092137808 */ /* 0x000fe40000800000 */
[C---:B------:R-:W-:Y:S02]  /*4490*/  ISETP.GT.AND P0, PT, R0.reuse, 0x11, PT ;  /* 0x000000110000780c */ /* 0x040fe40003f04270 */
[----:B------:R-:W-:-:S02]  /*44a0*/  ISETP.GT.AND P1, PT, R0, 0x18, PT ;  /* 0x000000180000780c */ /* 0x000fc40003f24270 */
[----:B------:R-:W-:Y:S02]  /*44b0*/  FSEL R14, R137, -INF , P2 ;  /* 0xff800000890e7808 */ /* 0x000fe40001000000 */
[----:B------:R-:W-:Y:S02]  /*44c0*/  ISETP.GT.AND P3, PT, R2, 0x20, PT ;  /* 0x000000200200780c */ /* 0x000fe40003f64270 */
[----:B------:R-:W-:Y:S02]  /*44d0*/  FMNMX.FTZ R5, R13, R5, !PT ;  /* 0x000000050d057209 */ /* 0x000fe40007810000 */
[----:B------:R-:W-:Y:S02]  /*44e0*/  FSEL R20, R147, -INF , P0 ;  /* 0xff80000093147808 */ /* 0x000fe40000000000 */
[----:B------:R-:W-:Y:S02]  /*44f0*/  FSEL R21, R138, -INF , P1 ;  /* 0xff8000008a157808 */ /* 0x000fe40000800000 */
[----:B------:R-:W-:-:S02]  /*4500*/  ISETP.GT.AND P0, PT, R0, 0x19, PT ;  /* 0x000000190000780c */ /* 0x000fc40003f04270 */
[C---:B------:R-:W-:Y:S02]  /*4510*/  ISETP.GT.AND P2, PT, R2.reuse, 0x21, PT ;  /* 0x000000210200780c */ /* 0x040fe40003f44270 */
[----:B------:R-:W-:Y:S02]  /*4520*/  ISETP.GT.AND P1, PT, R2, 0x29, PT ;  /* 0x000000290200780c */ /* 0x000fe40003f24270 */
[----:B------:R-:W-:Y:S01]  /*4530*/  FSEL R40, R200, -INF , P3 ;  /* 0xff800000c8287808 */ /* 0x000fe20001800000 */
[----:B------:R-:W-:Y:S01]  /*4540*/  IMAD.MOV.U32 R200, RZ, RZ, R89 ;  /* 0x000000ffffc87224 */ /* 0x000fe200078e0059 */
[----:B------:R-:W-:Y:S02]  /*4550*/  FMNMX.FTZ R5, R14, R5, !PT ;  /* 0x000000050e057209 */ /* 0x000fe40007810000 */
[----:B------:R-:W-:Y:S02]  /*4560*/  FSEL R22, R139, -INF , P0 ;  /* 0xff8000008b167808 */ /* 0x000fe40000000000 */
[----:B------:R-:W-:-:S02]  /*4570*/  FSEL R41, R201, -INF , P2 ;  /* 0xff800000c9297808 */ /* 0x000fc40001000000 */
[----:B------:R-:W-:Y:S01]  /*4580*/  FSEL R42, R197, -INF , P1 ;  /* 0xff800000c52a7808 */ /* 0x000fe20000800000 */
[----:B------:R-:W-:Y:S01]  /*4590*/  IMAD.MOV.U32 R197, RZ, RZ, R88 ;  /* 0x000000ffffc57224 */ /* 0x000fe200078e0058 */
[C---:B------:R-:W-:Y:S02]  /*45a0*/  ISETP.GT.AND P0, PT, R2.reuse, 0x28, PT ;  /* 0x000000280200780c */ /* 0x040fe40003f04270 */
[C---:B------:R-:W-:Y:S02]  /*45b0*/  ISETP.GT.AND P3, PT, R2.reuse, 0x30, PT ;  /* 0x000000300200780c */ /* 0x040fe40003f64270 */
[C---:B------:R-:W-:Y:S02]  /*45c0*/  ISETP.GT.AND P2, PT, R2.reuse, 0x31, PT ;  /* 0x000000310200780c */ /* 0x040fe40003f44270 */
[----:B------:R-:W-:Y:S02]  /*45d0*/  ISETP.GT.AND P1, PT, R2, 0x39, PT ;  /* 0x000000390200780c */ /* 0x000fe40003f24270 */
[----:B------:R-:W-:-:S02]  /*45e0*/  FMNMX.FTZ R5, R40, R5, !PT ;  /* 0x0000000528057209 */ /* 0x000fc40007810000 */
[----:B------:R-:W-:Y:S02]  /*45f0*/  FSEL R43, R196, -INF , P0 ;  /* 0xff800000c42b7808 */ /* 0x000fe40000000000 */
[----:B------:R-:W-:Y:S01]  /*4600*/  FSEL R109, R192, -INF , P3 ;  /* 0xff800000c06d7808 */ /* 0x000fe20001800000 */
[----:B------:R-:W-:Y:S01]  /*4610*/  IMAD.MOV.U32 R192, RZ, RZ, R71 ;  /* 0x000000ffffc07224 */ /* 0x000fe200078e0047 */
[----:B------:R-:W-:Y:S01]  /*4620*/  FSEL R112, R193, -INF , P2 ;  /* 0xff800000c1707808 */ /* 0x000fe20001000000 */
[----:B------:R-:W-:Y:S01]  /*4630*/  IMAD.MOV.U32 R193, RZ, RZ, R69 ;  /* 0x000000ffffc17224 */ /* 0x000fe200078e0045 */
[----:B------:R-:W-:Y:S01]  /*4640*/  FSEL R110, R189, -INF , P1 ;  /* 0xff800000bd6e7808 */ /* 0x000fe20000800000 */
[----:B------:R-:W-:Y:S01]  /*4650*/  IMAD.MOV.U32 R189, RZ, RZ, R224 ;  /* 0x000000ffffbd7224 */ /* 0x000fe200078e00e0 */
[----:B------:R-:W-:Y:S02]  /*4660*/  FMNMX.FTZ R5, R41, R5, !PT ;  /* 0x0000000529057209 */ /* 0x000fe40007810000 */
[----:B------:R-:W-:-:S02]  /*4670*/  ISETP.GT.AND P0, PT, R2, 0x38, PT ;  /* 0x000000380200780c */ /* 0x000fc40003f04270 */
[C---:B------:R-:W-:Y:S02]  /*4680*/  ISETP.GT.AND P3, PT, R2.reuse, 0x40, PT ;  /* 0x000000400200780c */ /* 0x040fe40003f64270 */
[C---:B------:R-:W-:Y:S02]  /*4690*/  ISETP.GT.AND P2, PT, R2.reuse, 0x41, PT ;  /* 0x000000410200780c */ /* 0x040fe40003f44270 */
[----:B------:R-:W-:Y:S02]  /*46a0*/  ISETP.GT.AND P1, PT, R2, 0x49, PT ;  /* 0x000000490200780c */ /* 0x000fe40003f24270 */
[----:B------:R-:W-:Y:S02]  /*46b0*/  FMNMX.FTZ R5, R43, R5, !PT ;  /* 0x000000052b057209 */ /* 0x000fe40007810000 */
[----:B------:R-:W-:Y:S01]  /*46c0*/  FSEL R111, R188, -INF , P0 ;  /* 0xff800000bc6f7808 */ /* 0x000fe20000000000 */
[----:B------:R-:W-:Y:S01]  /*46d0*/  IMAD.MOV.U32 R188, RZ, RZ, R207 ;  /* 0x000000ffffbc7224 */ /* 0x000fe200078e00cf */
[----:B------:R-:W-:Y:S01]  /*46e0*/  FSEL R138, R212, -INF , P3 ;  /* 0xff800000d48a7808 */ /* 0x000fe20001800000 */
[----:B------:R-:W-:Y:S01]  /*46f0*/  IMAD.MOV.U32 R212, RZ, RZ, R68 ;  /* 0x000000ffffd47224 */ /* 0x000fe200078e0044 */
[----:B------:R-:W-:Y:S01]  /*4700*/  FSEL R134, R213, -INF , P2 ;  /* 0xff800000d5867808 */ /* 0x000fe20001000000 */
[----:B------:R-:W-:Y:S01]  /*4710*/  IMAD.MOV.U32 R213, RZ, RZ, R251 ;  /* 0x000000ffffd57224 */ /* 0x000fe200078e00fb */
[----:B------:R-:W-:Y:S01]  /*4720*/  FSEL R141, R209, -INF , P1 ;  /* 0xff800000d18d7808 */ /* 0x000fe20000800000 */
[----:B------:R-:W-:Y:S01]  /*4730*/  IMAD.MOV.U32 R209, RZ, RZ, R248 ;  /* 0x000000ffffd17224 */ /* 0x000fe200078e00f8 */
[----:B------:R-:W-:-:S02]  /*4740*/  ISETP.GT.AND P0, PT, R2, 0x48, PT ;  /* 0x000000480200780c */ /* 0x000fc40003f04270 */
[C---:B------:R-:W-:Y:S02]  /*4750*/  ISETP.GT.AND P3, PT, R2.reuse, 0x50, PT ;  /* 0x000000500200780c */ /* 0x040fe40003f64270 */
[C---:B------:R-:W-:Y:S02]  /*4760*/  ISETP.GT.AND P2, PT, R2.reuse, 0x51, PT ;  /* 0x000000510200780c */ /* 0x040fe40003f44270 */
[----:B------:R-:W-:Y:S02]  /*4770*/  ISETP.GT.AND P1, PT, R2, 0x59, PT ;  /* 0x000000590200780c */ /* 0x000fe40003f24270 */
[----:B------:R-:W-:Y:S02]  /*4780*/  FMNMX.FTZ R5, R42, R5, !PT ;  /* 0x000000052a057209 */ /* 0x000fe40007810000 */
[----:B------:R-:W-:Y:S02]  /*4790*/  FMNMX.FTZ R6, R15, R16, !PT ;  /* 0x000000100f067209 */ /* 0x000fe40007810000 */
[----:B------:R-:W-:Y:S01]  /*47a0*/  FSEL R133, R208, -INF , P0 ;  /* 0xff800000d0857808 */ /* 0x000fe20000000000 */
[----:B------:R-:W-:Y:S01]  /*47b0*/  IMAD.MOV.U32 R208, RZ, RZ, R249 ;  /* 0x000000ffffd07224 */ /* 0x000fe200078e00f9 */
[----:B------:R-:W-:-:S02]  /*47c0*/  FSEL R140, R156, -INF , P3 ;  /* 0xff8000009c8c7808 */ /* 0x000fc40001800000 */
[----:B------:R-:W-:Y:S02]  /*47d0*/  FSEL R139, R157, -INF , P2 ;  /* 0xff8000009d8b7808 */ /* 0x000fe40001000000 */
[----:B------:R-:W-:Y:S02]  /*47e0*/  FSEL R142, R65, -INF , P1 ;  /* 0xff800000418e7808 */ /* 0x000fe40000800000 */
[C---:B------:R-:W-:Y:S02]  /*47f0*/  ISETP.GT.AND P0, PT, R2.reuse, 0x58, PT ;  /* 0x000000580200780c */ /* 0x040fe40003f04270 */
[C---:B------:R-:W-:Y:S02]  /*4800*/  ISETP.GT.AND P3, PT, R2.reuse, 0x61, PT ;  /* 0x000000610200780c */ /* 0x040fe40003f64270 */
[C---:B------:R-:W-:Y:S02]  /*4810*/  ISETP.GT.AND P2, PT, R2.reuse, 0x68, PT ;  /* 0x000000680200780c */ /* 0x040fe40003f44270 */
[----:B------:R-:W-:-:S02]  /*4820*/  ISETP.GT.AND P1, PT, R2, 0x69, PT ;  /* 0x000000690200780c */ /* 0x000fc40003f24270 */
[----:B------:R-:W-:Y:S02]  /*4830*/  FMNMX.FTZ R2, R109, R5, !PT ;  /* 0x000000056d027209 */ /* 0x000fe40007810000 */
[----:B------:R-:W-:Y:S02]  /*4840*/  FMNMX.FTZ R5, R17, R6, !PT ;  /* 0x0000000611057209 */ /* 0x000fe40007810000 */
[----:B------:R-:W-:Y:S02]  /*4850*/  FMNMX.FTZ R2, R112, R2, !PT ;  /* 0x0000000270027209 */ /* 0x000fe40007810000 */
[----:B------:R-:W-:Y:S02]  /*4860*/  FMNMX.FTZ R5, R18, R5, !PT ;  /* 0x0000000512057209 */ /* 0x000fe40007810000 */
[----:B------:R-:W-:Y:S02]  /*4870*/  FSEL R143, R64, -INF , P0 ;  /* 0xff800000408f7808 */ /* 0x000fe40000000000 */
[----:B------:R-:W-:-:S02]  /*4880*/  ISETP.GT.AND P0, PT, R0, 0x20, PT ;  /* 0x000000200000780c */ /* 0x000fc40003f04270 */
[----:B------:R-:W-:Y:S02]  /*4890*/  FMNMX.FTZ R2, R111, R2, !PT ;  /* 0x000000026f027209 */ /* 0x000fe40007810000 */
[----:B------:R-:W-:Y:S02]  /*48a0*/  FMNMX.FTZ R5, R19, R5, !PT ;  /* 0x0000000513057209 */ /* 0x000fe40007810000 */
[----:B------:R-:W-:Y:S01]  /*48b0*/  FSEL R39, R202, -INF , P0 ;  /* 0xff800000ca277808 */ /* 0x000fe20000000000 */
[----:B------:R-:W-:Y:S01]  /*48c0*/  IMAD.MOV.U32 R202, RZ, RZ, R226 ;  /* 0x000000ffffca7224 */ /* 0x000fe200078e00e2 */
[----:B------:R-:W-:Y:S02]  /*48d0*/  FMNMX.FTZ R2, R110, R2, !PT ;  /* 0x000000026e027209 */ /* 0x000fe40007810000 */
[----:B------:R-:W-:Y:S02]  /*48e0*/  FMNMX.FTZ R5, R20, R5, !PT ;  /* 0x0000000514057209 */ /* 0x000fe40007810000 */
[----:B------:R-:W-:-:S02]  /*48f0*/  ISETP.GT.AND P0, PT, R0, 0x21, PT ;  /* 0x000000210000780c */ /* 0x000fc40003f04270 */
[----:B------:R-:W-:Y:S02]  /*4900*/  FMNMX.FTZ R2, R138, R2, !PT ;  /* 0x000000028a027209 */ /* 0x000fe40007810000 */
[----:B------:R-:W-:Y:S02]  /*4910*/  FMNMX.FTZ R5, R21, R5, !PT ;  /* 0x0000000515057209 */ /* 0x000fe40007810000 */
[----:B------:R-:W-:Y:S01]  /*4920*/  FSEL R38, R203, -INF , P0 ;  /* 0xff800000cb267808 */ /* 0x000fe20000000000 */
[----:B------:R-:W-:Y:S01]  /*4930*/  IMAD.MOV.U32 R203, RZ, RZ, R225 ;  /* 0x000000ffffcb7224 */ /* 0x000fe200078e00e1 */
[----:B------:R-:W-:Y:S02]  /*4940*/  ISETP.GT.AND P0, PT, R0, 0x28, PT ;  /* 0x000000280000780c */ /* 0x000fe40003f04270 */
[----:B------:R-:W-:Y:S02]  /*4950*/  FMNMX.FTZ R2, R134, R2, !PT ;  /* 0x0000000286027209 */ /* 0x000fe40007810000 */
[----:B------:R-:W-:-:S02]  /*4960*/  FMNMX.FTZ R5, R22, R5, !PT ;  /* 0x0000000516057209 */ /* 0x000fc40007810000 */
[----:B------:R-:W-:Y:S02]  /*4970*/  FSEL R37, R198, -INF , P0 ;  /* 0xff800000c6257808 */ /* 0x000fe40000000000 */
[C---:B------:R-:W-:Y:S02]  /*4980*/  ISETP.GT.AND P0, PT, R0.reuse, 0x29, PT ;  /* 0x000000290000780c */ /* 0x040fe40003f04270 */
[----:B------:R-:W-:Y:S02]  /*4990*/  FMNMX.FTZ R2, R133, R2, !PT ;  /* 0x0000000285027209 */ /* 0x000fe40007810000 */
[----:B------:R-:W-:Y:S02]  /*49a0*/  FMNMX.FTZ R5, R39, R5, !PT ;  /* 0x0000000527057209 */ /* 0x000fe40007810000 */
[----:B------:R-:W-:Y:S02]  /*49b0*/  FSEL R36, R199, -INF , P0 ;  /* 0xff800000c7247808 */ /* 0x000fe40000000000 */
[----:B------:R-:W-:-:S02]  /*49c0*/  ISETP.GT.AND P0, PT, R0, 0x30, PT ;  /* 0x000000300000780c */ /* 0x000fc40003f04270 */
[----:B------:R-:W-:Y:S02]  /*49d0*/  FMNMX.FTZ R2, R141, R2, !PT ;  /* 0x000000028d027209 */ /* 0x000fe40007810000 */
[----:B------:R-:W-:Y:S02]  /*49e0*/  FMNMX.FTZ R5, R38, R5, !PT ;  /* 0x0000000526057209 */ /* 0x000fe40007810000 */
[----:B------:R-:W-:Y:S02]  /*49f0*/  FSEL R108, R194, -INF , P0 ;  /* 0xff800000c26c7808 */ /* 0x000fe40000000000 */
[----:B------:R-:W-:Y:S02]  /*4a00*/  FMNMX.FTZ R2, R140, R2, !PT ;  /* 0x000000028c027209 */ /* 0x000fe40007810000 */
[----:B------:R-:W-:Y:S02]  /*4a10*/  FMNMX.FTZ R5, R37, R5, !PT ;  /* 0x0000000525057209 */ /* 0x000fe40007810000 */
[----:B------:R-:W-:-:S02]  /*4a20*/  ISETP.GT.AND P0, PT, R0, 0x31, PT ;  /* 0x000000310000780c */ /* 0x000fc40003f04270 */
[----:B------:R-:W-:Y:S02]  /*4a30*/  FMNMX.FTZ R2, R139, R2, !PT ;  /* 0x000000028b027209 */ /* 0x000fe40007810000 */
[----:B------:R-:W-:Y:S02]  /*4a40*/  FMNMX.FTZ R5, R36, R5, !PT ;  /* 0x0000000524057209 */ /* 0x000fe40007810000 */
[----:B------:R-:W-:Y:S02]  /*4a50*/  FSEL R71, R195, -INF , P0 ;  /* 0xff800000c3477808 */ /* 0x000fe40000000000 */
[----:B------:R-:W-:Y:S02]  /*4a60*/  ISETP.GT.AND P0, PT, R0, 0x38, PT ;  /* 0x000000380000780c */ /* 0x000fe40003f04270 */
[----:B------:R-:W-:Y:S02]  /*4a70*/  FMNMX.FTZ R2, R143, R2, !PT ;  /* 0x000000028f027209 */ /* 0x000fe40007810000 */
[----:B------:R-:W-:-:S02]  /*4a80*/  FMNMX.FTZ R5, R108, R5, !PT ;  /* 0x000000056c057209 */ /* 0x000fc40007810000 */
[----:B------:R-:W-:Y:S01]  /*4a90*/  FSEL R69, R190, -INF , P0 ;  /* 0xff800000be457808 */ /* 0x000fe20000000000 */
[----:B------:R-:W-:Y:S01]  /*4aa0*/  IMAD.MOV.U32 R190, RZ, RZ, R171 ;  /* 0x000000ffffbe7224 */ /* 0x000fe200078e00ab */
[----:B------:R-:W-:Y:S02]  /*4ab0*/  ISETP.GT.AND P0, PT, R0, 0x39, PT ;  /* 0x000000390000780c */ /* 0x000fe40003f04270 */
[----:B------:R-:W-:Y:S02]  /*4ac0*/  FMNMX.FTZ R2, R142, R2, !PT ;  /* 0x000000028e027209 */ /* 0x000fe40007810000 */
[----:B------:R-:W-:Y:S02]  /*4ad0*/  FMNMX.FTZ R5, R71, R5, !PT ;  /* 0x0000000547057209 */ /* 0x000fe40007810000 */
[----:B------:R-:W-:Y:S02]  /*4ae0*/  FSEL R68, R191, -INF , P0 ;  /* 0xff800000bf447808 */ /* 0x000fe40000000000 */
[----:B------:R-:W-:-:S02]  /*4af0*/  ISETP.GT.AND P0, PT, R0, 0x40, PT ;  /* 0x000000400000780c */ /* 0x000fc40003f04270 */
[----:B------:R-:W-:Y:S02]  /*4b00*/  FSEL R115, R221, -INF , P3 ;  /* 0xff800000dd737808 */ /* 0x000fe40001800000 */
[----:B------:R-:W-:Y:S02]  /*4b10*/  FMNMX.FTZ R2, R132, R2, !PT ;  /* 0x0000000284027209 */ /* 0x000fe40007810000 */
[----:B------:R-:W-:Y:S02]  /*4b20*/  FMNMX.FTZ R5, R69, R5, !PT ;  /* 0x0000000545057209 */ /* 0x000fe40007810000 */
[----:B------:R-:W-:Y:S02]  /*4b30*/  ISETP.GT.AND P3, PT, R0, 0x41, PT ;  /* 0x000000410000780c */ /* 0x000fe40003f64270 */
[----:B------:R-:W-:Y:S01]  /*4b40*/  FSEL R114, R216, -INF , P2 ;  /* 0xff800000d8727808 */ /* 0x000fe20001000000 */
[----:B------:R-:W-:Y:S01]  /*4b50*/  IMAD.MOV.U32 R216, RZ, RZ, R170 ;  /* 0x000000ffffd87224 */ /* 0x000fe200078e00aa */
[----:B------:R-:W-:-:S02]  /*4b60*/  FMNMX.FTZ R2, R115, R2, !PT ;  /* 0x0000000273027209 */ /* 0x000fc40007810000 */
[----:B------:R-:W-:Y:S01]  /*4b70*/  FSEL R155, R214, -INF , P0 ;  /* 0xff800000d69b7808 */ /* 0x000fe20000000000 */
[----:B------:R-:W-:Y:S01]  /*4b80*/  IMAD.MOV.U32 R214, RZ, RZ, R169 ;  /* 0x000000ffffd67224 */ /* 0x000fe200078e00a9 */
[----:B------:R-:W-:Y:S02]  /*4b90*/  FMNMX.FTZ R5, R68, R5, !PT ;  /* 0x0000000544057209 */ /* 0x000fe40007810000 */
[----:B------:R-:W-:Y:S02]  /*4ba0*/  FSEL R113, R217, -INF , P1 ;  /* 0xff800000d9717808 */ /* 0x000fe40000800000 */
[----:B------:R-:W-:Y:S02]  /*4bb0*/  FMNMX.FTZ R2, R114, R2, !PT ;  /* 0x0000000272027209 */ /* 0x000fe40007810000 */
[----:B------:R-:W-:Y:S01]  /*4bc0*/  FSEL R154, R215, -INF , P3 ;  /* 0xff800000d79a7808 */ /* 0x000fe20001800000 */
[----:B------:R-:W-:Y:S01]  /*4bd0*/  IMAD.MOV.U32 R215, RZ, RZ, R166 ;  /* 0x000000ffffd77224 */ /* 0x000fe200078e00a6 */
[----:B------:R-:W-:-:S02]  /*4be0*/  ISETP.GT.AND P1, PT, R0, 0x48, PT ;  /* 0x000000480000780c */ /* 0x000fc40003f24270 */
[----:B------:R-:W-:Y:S02]  /*4bf0*/  FMNMX.FTZ R5, R155, R5, !PT ;  /* 0x000000059b057209 */ /* 0x000fe40007810000 */
[----:B------:R-:W-:Y:S02]  /*4c00*/  FMNMX.FTZ R2, R113, R2, !PT ;  /* 0x0000000271027209 */ /* 0x000fe40007810000 */
[----:B------:R-:W-:Y:S02]  /*4c10*/  ISETP.GT.AND P0, PT, R0, 0x49, PT ;  /* 0x000000490000780c */ /* 0x000fe40003f04270 */
[----:B------:R-:W-:Y:S01]  /*4c20*/  FSEL R149, R210, -INF , P1 ;  /* 0xff800000d2957808 */ /* 0x000fe20000800000 */
[----:B------:R-:W1:Y:S01]  /*4c30*/  SHFL.BFLY PT, R6, R2, 0x2, 0x1f ;  /* 0x0c401f0002067f89 */ /* 0x000e6200000e0000 */
[----:B------:R-:W-:Y:S01]  /*4c40*/  FMNMX.FTZ R5, R154, R5, !PT ;  /* 0x000000059a057209 */ /* 0x000fe20007810000 */
[----:B------:R-:W-:Y:S01]  /*4c50*/  IMAD.MOV.U32 R210, RZ, RZ, R31 ;  /* 0x000000ffffd27224 */ /* 0x000fe200078e001f */
[----:B------:R-:W-:Y:S01]  /*4c60*/  FSEL R148, R211, -INF , P0 ;  /* 0xff800000d3947808 */ /* 0x000fe20000000000 */
[----:B------:R-:W-:Y:S01]  /*4c70*/  IMAD.MOV.U32 R211, RZ, RZ, R30 ;  /* 0x000000ffffd37224 */ /* 0x000fe200078e001e */
[----:B------:R-:W-:-:S02]  /*4c80*/  ISETP.GT.AND P1, PT, R0, 0x50, PT ;  /* 0x000000500000780c */ /* 0x000fc40003f24270 */
[----:B------:R-:W-:Y:S02]  /*4c90*/  FMNMX.FTZ R5, R149, R5, !PT ;  /* 0x0000000595057209 */ /* 0x000fe40007810000 */
[----:B------:R-:W-:Y:S02]  /*4ca0*/  ISETP.GT.AND P0, PT, R0, 0x51, PT ;  /* 0x000000510000780c */ /* 0x000fe40003f04270 */
[----:B------:R-:W-:Y:S02]  /*4cb0*/  FSEL R147, R158, -INF , P1 ;  /* 0xff8000009e937808 */ /* 0x000fe40000800000 */
[----:B------:R-:W-:Y:S02]  /*4cc0*/  FMNMX.FTZ R5, R148, R5, !PT ;  /* 0x0000000594057209 */ /* 0x000fe40007810000 */
[----:B------:R-:W-:Y:S02]  /*4cd0*/  FSEL R153, R159, -INF , P0 ;  /* 0xff8000009f997808 */ /* 0x000fe40000000000 */
        /* <DEDUP_REMOVED lines=11> */
[----:B------:R-:W-:Y:S02]  /*4d90*/  ISETP.GT.AND P1, PT, R0, 0x68, PT ;  /* 0x000000680000780c */ /* 0x000fe40003f24270 */
[----:B------:R-:W-:-:S02]  /*4da0*/  FSEL R146, R223, -INF , P0 ;  /* 0xff800000df927808 */ /* 0x000fc40000000000 */
[----:B------:R-:W-:Y:S02]  /*4db0*/  FMNMX.FTZ R5, R150, R5, !PT ;  /* 0x0000000596057209 */ /* 0x000fe40007810000 */
[----:B-1----:R-:W-:Y:S02]  /*4dc0*/  FMNMX.FTZ R2, R2, R6, !PT ;  /* 0x0000000602027209 */ /* 0x002fe40007810000 */
[----:B------:R-:W-:Y:S02]  /*4dd0*/  ISETP.GT.AND P0, PT, R0, 0x69, PT ;  /* 0x000000690000780c */ /* 0x000fe40003f04270 */
[----:B------:R-:W-:Y:S01]  /*4de0*/  FSEL R145, R218, -INF , P1 ;  /* 0xff800000da917808 */ /* 0x000fe20000800000 */
[----:B------:R-:W1:Y:S01]  /*4df0*/  SHFL.BFLY PT, R6, R2, 0x1, 0x1f ;  /* 0x0c201f0002067f89 */ /* 0x000e6200000e0000 */
[----:B------:R-:W-:Y:S02]  /*4e00*/  FMNMX.FTZ R0, R146, R5, !PT ;  /* 0x0000000592007209 */ /* 0x000fe40007810000 */
[----:B------:R-:W-:-:S02]  /*4e10*/  FSEL R144, R219, -INF , P0 ;  /* 0xff800000db907808 */ /* 0x000fc40000000000 */
[----:B------:R-:W-:-:S04]  /*4e20*/  FMNMX.FTZ R0, R145, R0, !PT ;  /* 0x0000000091007209 */ /* 0x000fc80007810000 */
[----:B------:R-:W-:-:S05]  /*4e30*/  FMNMX.FTZ R0, R144, R0, !PT ;  /* 0x0000000090007209 */ /* 0x000fca0007810000 */
[----:B------:R-:W2:Y:S01]  /*4e40*/  SHFL.BFLY PT, R5, R0, 0x2, 0x1f ;  /* 0x0c401f0000057f89 */ /* 0x000ea200000e0000 */
[----:B-1----:R-:W-:-:S04]  /*4e50*/  FMNMX.FTZ R137, R2, R6, !PT ;  /* 0x0000000602897209 */ /* 0x002fc80007810000 */
[C---:B------:R-:W-:Y:S01]  /*4e60*/  FSETP.NEU.FTZ.AND P0, PT, R137.reuse, -INF , PT ;  /* 0xff8000008900780b */ /* 0x040fe20003f1d000 */
[----:B------:R-:W-:-:S05]  /*4e70*/  FMUL.FTZ R2, R137, c[0x0][0x2d0] ;  /* 0x0000b40089027a20 */ /* 0x000fca0000410000 */
[----:B------:R-:W-:Y:S02]  /*4e80*/  FSEL R2, R2, RZ, P0 ;  /* 0x000000ff02027208 */ /* 0x000fe40000000000 */
[----:B--2---:R-:W-:-:S03]  /*4e90*/  FMNMX.FTZ R0, R0, R5, !PT ;  /* 0x0000000500007209 */ /* 0x004fc60007810000 */
[--C-:B------:R-:W-:Y:S02]  /*4ea0*/  FFMA.FTZ R5, R7, c[0x0][0x2d0], -R2.reuse ;  /* 0x0000b40007057a23 */ /* 0x100fe40000010802 */
[----:B------:R-:W1:Y:S02]  /*4eb0*/  SHFL.BFLY PT, R6, R0, 0x1, 0x1f ;  /* 0x0c201f0000067f89 */ /* 0x000e6400000e0000 */
[----:B------:R2:W-:Y:S02]  /*4ec0*/  MUFU.EX2 R157, R5 ;  /* 0x00000005009d7308 */ /* 0x0005e40000000800 */
[----:B--2---:R-:W-:-:S06]  /*4ed0*/  FFMA.FTZ R5, R8, c[0x0][0x2d0], -R2 ;  /* 0x0000b40008057a23 */ /* 0x004fcc0000010802 */
[----:B------:R2:W3:Y:S01]  /*4ee0*/  MUFU.EX2 R156, R5 ;  /* 0x00000005009c7308 */ /* 0x0004e20000000800 */
[----:B-1----:R-:W-:-:S04]  /*4ef0*/  FMNMX.FTZ R136, R0, R6, !PT ;  /* 0x0000000600887209 */ /* 0x002fc80007810000 */
[C---:B------:R-:W-:Y:S01]  /*4f00*/  FSETP.NEU.FTZ.AND P0, PT, R136.reuse, -INF , PT ;  /* 0xff8000008800780b */ /* 0x040fe20003f1d000 */
[----:B------:R-:W-:-:S05]  /*4f10*/  FMUL.FTZ R0, R136, c[0x0][0x2d0] ;  /* 0x0000b40088007a20 */ /* 0x000fca0000410000 */
[----:B------:R-:W-:Y:S01]  /*4f20*/  FSEL R0, R0, RZ, P0 ;  /* 0x000000ff00007208 */ /* 0x000fe20000000000 */
[----:B--2---:R-:W-:-:S04]  /*4f30*/  FFMA.FTZ R5, R9, c[0x0][0x2d0], -R2 ;  /* 0x0000b40009057a23 */ /* 0x004fc80000010802 */
[----:B------:R1:W-:Y:S02]  /*4f40*/  MUFU.EX2 R169, R5 ;  /* 0x0000000500a97308 */ /* 0x0003e40000000800 */
[----:B-1----:R-:W-:-:S06]  /*4f50*/  FFMA.FTZ R5, R10, c[0x0][0x2d0], -R2 ;  /* 0x0000b4000a057a23 */ /* 0x002fcc0000010802 */
[----:B------:R1:W-:Y:S02]  /*4f60*/  MUFU.EX2 R170, R5 ;  /* 0x0000000500aa7308 */ /* 0x0003e40000000800 */
[----:B-1----:R-:W-:-:S06]  /*4f70*/  FFMA.FTZ R5, R11, c[0x0][0x2d0], -R2 ;  /* 0x0000b4000b057a23 */ /* 0x002fcc0000010802 */
[----:B------:R1:W-:Y:S02]  /*4f80*/  MUFU.EX2 R219, R5 ;  /* 0x0000000500db7308 */ /* 0x0003e40000000800 */
[----:B-1----:R-:W-:Y:S01]  /*4f90*/  FFMA.FTZ R5, R12, c[0x0][0x2d0], -R2 ;  /* 0x0000b4000c057a23 */ /* 0x002fe20000010802 */
[----:B---3--:R-:W-:-:S05]  /*4fa0*/  F2FP.BF16.PACK_AB R12, R156, R157 ;  /* 0x0000009d9c0c723e */ /* 0x008fca00000010ff */
[----:B------:R1:W2:Y:S02]  /*4fb0*/  MUFU.EX2 R218, R5 ;  /* 0x0000000500da7308 */ /* 0x0002a40000000800 */
[----:B-1----:R-:W-:Y:S01]  /*4fc0*/  FFMA.FTZ R5, R13, c[0x0][0x2d0], -R2 ;  /* 0x0000b4000d057a23 */ /* 0x002fe20000010802 */
[----:B--2---:R-:W-:-:S05]  /*4fd0*/  F2FP.BF16.PACK_AB R8, R218, R219 ;  /* 0x000000dbda08723e */ /* 0x004fca00000010ff */
[----:B------:R1:W-:Y:S02]  /*4fe0*/  MUFU.EX2 R198, R5 ;  /* 0x0000000500c67308 */ /* 0x0003e40000000800 */
[----:B-1----:R-:W-:Y:S01]  /*4ff0*/  FFMA.FTZ R5, R14, c[0x0][0x2d0], -R2 ;  /* 0x0000b4000e057a23 */ /* 0x002fe20000010802 */
[----:B------:R-:W-:-:S05]  /*5000*/  F2FP.BF16.PACK_AB R14, R170, R169 ;  /* 0x000000a9aa0e723e */ /* 0x000fca00000010ff */
        /* <DEDUP_REMOVED lines=17> */
[----:B------:R1:W2:Y:S02]  /*5120*/  MUFU.EX2 R225, R5 ;  /* 0x0000000500e17308 */ /* 0x0002a40000000800 */
[----:B-1----:R-:W-:Y:S01]  /*5130*/  FFMA.FTZ R5, R21, c[0x0][0x2d0], -R0 ;  /* 0x0000b40015057a23 */ /* 0x002fe20000010800 */
[----:B--2---:R-:W-:-:S05]  /*5140*/  F2FP.BF16.PACK_AB R9, R225, R217 ;  /* 0x000000d9e109723e */ /* 0x004fca00000010ff */
[----:B------:R1:W-:Y:S02]  /*5150*/  MUFU.EX2 R226, R5 ;  /* 0x0000000500e27308 */ /* 0x0003e40000000800 */
[----:B-1----:R-:W-:Y:S02]  /*5160*/  FFMA.FTZ R5, R22, c[0x0][0x2d0], -R0 ;  /* 0x0000b40016057a23 */ /* 0x002fe40000010800 */
[----:B------:R-:W-:Y:S04]  /*5170*/  HMMA.16816.F32.BF16 R20, R12, R52, RZ ;  /* 0x000000340c14723c */ /* 0x000fe800000418ff */
[----:B------:R1:W2:Y:S02]  /*5180*/  MUFU.EX2 R199, R5 ;  /* 0x0000000500c77308 */ /* 0x0002a40000000800 */
[----:B-1----:R-:W-:Y:S01]  /*5190*/  FFMA.FTZ R5, R40, c[0x0][0x2d0], -R2 ;  /* 0x0000b40028057a23 */ /* 0x002fe20000010802 */
[----:B--2---:R-:W-:-:S05]  /*51a0*/  F2FP.BF16.PACK_AB R11, R199, R226 ;  /* 0x000000e2c70b723e */ /* 0x004fca00000010ff */
[----:B------:R1:W-:Y:S02]  /*51b0*/  MUFU.EX2 R223, R5 ;  /* 0x0000000500df7308 */ /* 0x0003e40000000800 */
[----:B------:R-:W-:Y:S07]  /*51c0*/  HMMA.16816.F32.BF16 R88, R8, R76, R16 ;  /* 0x0000004c0858723c */ /* 0x000fee0000041810 */
[----:B------:R-:W-:Y:S01]  /*51d0*/  IMAD.MOV.U32 R77, RZ, RZ, R28 ;  /* 0x000000ffff4d7224 */ /* 0x000fe200078e001c */
[----:B------:R-:W-:Y:S01]  /*51e0*/  HMMA.16816.F32.BF16 R16, R12, R80, RZ ;  /* 0x000000500c10723c */ /* 0x000fe200000418ff */
[----:B-1----:R-:W-:-:S04]  /*51f0*/  FFMA.FTZ R5, R41, c[0x0][0x2d0], -R2 ;  /* 0x0000b40029057a23 */ /* 0x002fc80000010802 */
[----:B------:R1:W2:Y:S03]  /*5200*/  MUFU.EX2 R224, R5 ;  /* 0x0000000500e07308 */ /* 0x0002a60000000800 */
[----:B------:R-:W-:Y:S08]  /*5210*/  HMMA.16816.F32.BF16 R28, R12, R50, RZ ;  /* 0x000000320c1c723c */ /* 0x000ff000000418ff */
[----:B------:R-:W-:Y:S01]  /*5220*/  HMMA.16816.F32.BF16 R44, R8, R56, R24 ;  /* 0x00000038082c723c */ /* 0x000fe20000041818 */
[----:B-1----:R-:W-:-:S07]  /*5230*/  FFMA.FTZ R5, R43, c[0x0][0x2d0], -R2 ;  /* 0x0000b4002b057a23 */ /* 0x002fce0000010802 */
[C---:B------:R-:W-:Y:S01]  /*5240*/  HMMA.16816.F32.BF16 R92, R8.reuse, R84, R16 ;  /* 0x00000054085c723c */ /* 0x040fe20000041810 */
[----:B------:R-:W1:Y:S01]  /*5250*/  LDSM.16.MT88.4 R16, [R229+0x1000] ;  /* 0x00100000e510783b */ /* 0x000e620000004200 */
[----:B------:R3:W-:Y:S06]  /*5260*/  MUFU.EX2 R195, R5 ;  /* 0x0000000500c37308 */ /* 0x0007ec0000000800 */
[----:B------:R-:W-:Y:S08]  /*5270*/  HMMA.16816.F32.BF16 R64, R8, R72, R20 ;  /* 0x000000480840723c */ /* 0x000ff00000041814 */
[----:B------:R-:W-:Y:S01]  /*5280*/  HMMA.16816.F32.BF16 R24, R12, R54, RZ ;  /* 0x000000360c18723c */ /* 0x000fe200000418ff */
[----:B---3--:R-:W-:-:S04]  /*5290*/  FFMA.FTZ R5, R42, c[0x0][0x2d0], -R2 ;  /* 0x0000b4002a057a23 */ /* 0x008fc80000010802 */
[----:B------:R3:W4:Y:S03]  /*52a0*/  MUFU.EX2 R194, R5 ;  /* 0x0000000500c27308 */ /* 0x0007260000000800 */
[C---:B------:R-:W-:Y:S08]  /*52b0*/  HMMA.16816.F32.BF16 R20, R12.reuse, R62, RZ ;  /* 0x0000003e0c14723c */ /* 0x040ff000000418ff */
[----:B------:R-:W-:Y:S01]  /*52c0*/  HMMA.16816.F32.BF16 R12, R12, R82, RZ ;  /* 0x000000520c0c723c */ /* 0x000fe200000418ff */
[----:B---3--:R-:W-:-:S07]  /*52d0*/  FFMA.FTZ R5, R39, c[0x0][0x2d0], -R0 ;  /* 0x0000b40027057a23 */ /* 0x008fce0000010800 */
[C---:B------:R-:W-:Y:S01]  /*52e0*/  HMMA.16816.F32.BF16 R32, R8.reuse, R58, R28 ;  /* 0x0000003a0820723c */ /* 0x040fe2000004181c */
[----:B------:R3:W-:Y:S07]  /*52f0*/  MUFU.EX2 R222, R5 ;  /* 0x0000000500de7308 */ /* 0x0007ee0000000800 */
[C---:B------:R-:W-:Y:S01]  /*5300*/  HMMA.16816.F32.BF16 R60, R8.reuse, R74, R24 ;  /* 0x0000004a083c723c */ /* 0x040fe20000041818 */
[----:B------:R-:W1:Y:S07]  /*5310*/  LDSM.16.MT88.4 R24, [R233+0x1000] ;  /* 0x00100000e918783b */ /* 0x000e6e0000004200 */
[----:B------:R-:W-:Y:S01]  /*5320*/  HMMA.16816.F32.BF16 R56, R8, R78, R20 ;  /* 0x0000004e0838723c */ /* 0x000fe20000041814 */
[----:B------:R-:W1:Y:S01]  /*5330*/  LDSM.16.MT88.4 R20, [R230+0x1000] ;  /* 0x00100000e614783b */ /* 0x000e620000004200 */
[----:B---3--:R-:W-:-:S04]  /*5340*/  FFMA.FTZ R5, R38, c[0x0][0x2d0], -R0 ;  /* 0x0000b40026057a23 */ /* 0x008fc80000010800 */
[----:B------:R3:W3:Y:S02]  /*5350*/  MUFU.EX2 R191, R5 ;  /* 0x0000000500bf7308 */ /* 0x0006e40000000800 */
[----:B------:R-:W-:Y:S07]  /*5360*/  HMMA.16816.F32.BF16 R28, R8, R86, R12 ;  /* 0x00000056081c723c */ /* 0x000fee000004180c */
[----:B--2---:R-:W-:Y:S02]  /*5370*/  F2FP.BF16.PACK_AB R12, R224, R223 ;  /* 0x000000dfe00c723e */ /* 0x004fe400000010ff */
[----:B----4-:R-:W-:Y:S01]  /*5380*/  F2FP.BF16.PACK_AB R14, R194, R195 ;  /* 0x000000c3c20e723e */ /* 0x010fe200000010ff */
[----:B---3--:R-:W-:Y:S01]  /*5390*/  FFMA.FTZ R5, R37, c[0x0][0x2d0], -R0 ;  /* 0x0000b40025057a23 */ /* 0x008fe20000010800 */
[----:B------:R-:W-:-:S03]  /*53a0*/  F2FP.BF16.PACK_AB R13, R191, R222 ;  /* 0x000000debf0d723e */ /* 0x000fc600000010ff */
[----:B------:R2:W-:Y:S02]  /*53b0*/  MUFU.EX2 R6, R5 ;  /* 0x0000000500067308 */ /* 0x0005e40000000800 */
[----:B--2---:R-:W-:-:S06]  /*53c0*/  FFMA.FTZ R5, R36, c[0x0][0x2d0], -R0 ;  /* 0x0000b40024057a23 */ /* 0x004fcc0000010800 */
[----:B------:R2:W3:Y:S02]  /*53d0*/  MUFU.EX2 R201, R5 ;  /* 0x0000000500c97308 */ /* 0x0004e40000000800 */
[----:B--2---:R-:W-:Y:S01]  /*53e0*/  FFMA.FTZ R5, R99, c[0x0][0x2d0], -R4 ;  /* 0x0000b40063057a23 */ /* 0x004fe20000010804 */
[----:B---3--:R-:W-:-:S05]  /*53f0*/  F2FP.BF16.PACK_AB R15, R201, R6 ;  /* 0x00000006c90f723e */ /* 0x008fca00000010ff */
[----:B------:R2:W-:Y:S02]  /*5400*/  MUFU.EX2 R221, R5 ;  /* 0x0000000500dd7308 */ /* 0x0005e40000000800 */
[C---:B-1----:R-:W-:Y:S08]  /*5410*/  HMMA.16816.F32.BF16 R44, R12.reuse, R16, R44 ;  /* 0x000000100c2c723c */ /* 0x042ff0000004182c */
[----:B------:R-:W-:Y:S01]  /*5420*/  HMMA.16816.F32.BF16 R40, R12, R18, R32 ;  /* 0x000000120c28723c */ /* 0x000fe20000041820 */
[----:B--2---:R-:W-:-:S04]  /*5430*/  FFMA.FTZ R5, R98, c[0x0][0x2d0], -R4 ;  /* 0x0000b40062057a23 */ /* 0x004fc80000010804 */
[----:B------:R1:W2:Y:S03]  /*5440*/  MUFU.EX2 R7, R5 ;  /* 0x0000000500077308 */ /* 0x0002a60000000800 */
[C---:B------:R-:W-:Y:S08]  /*5450*/  HMMA.16816.F32.BF16 R36, R12.reuse, R24, R64 ;  /* 0x000000180c24723c */ /* 0x040ff00000041840 */
[----:B------:R-:W-:Y:S01]  /*5460*/  HMMA.16816.F32.BF16 R88, R12, R20, R88 ;  /* 0x000000140c58723c */ /* 0x000fe20000041858 */
[----:B-1----:R-:W-:Y:S01]  /*5470*/  FFMA.FTZ R5, R97, c[0x0][0x2d0], -R4 ;  /* 0x0000b40061057a23 */ /* 0x002fe20000010804 */
[----:B--2---:R-:W-:-:S03]  /*5480*/  F2FP.BF16.PACK_AB R8, R7, R221 ;  /* 0x000000dd0708723e */ /* 0x004fc600000010ff */
[----:B------:R1:W-:Y:S02]  /*5490*/  MUFU.EX2 R196, R5 ;  /* 0x0000000500c47308 */ /* 0x0003e40000000800 */
[----:B-1----:R-:W-:Y:S02]  /*54a0*/  FFMA.FTZ R5, R96, c[0x0][0x2d0], -R4 ;  /* 0x0000b40060057a23 */ /* 0x002fe40000010804 */
[----:B------:R-:W-:Y:S04]  /*54b0*/  HMMA.16816.F32.BF16 R96, R12, R26, R60 ;  /* 0x0000001a0c60723c */ /* 0x000fe8000004183c */
        /* <DEDUP_REMOVED lines=10> */
[----:B------:R-:W1:Y:S02]  /*5560*/  MUFU.EX2 R251, R5 ;  /* 0x0000000500fb7308 */ /* 0x000e640000000800 */
[----:B-1----:R-:W-:Y:S01]  /*5570*/  F2FP.BF16.PACK_AB R11, R251, R249 ;  /* 0x000000f9fb0b723e */ /* 0x002fe200000010ff */
[----:B------:R-:W-:-:S06]  /*5580*/  FFMA.FTZ R5, R109, c[0x0][0x2d0], -R2 ;  /* 0x0000b4006d057a23 */ /* 0x000fcc0000010802 */
[C---:B------:R-:W-:Y:S08]  /*5590*/  HMMA.16816.F32.BF16 R48, R8.reuse, R16, R120 ;  /* 0x000000100830723c */ /* 0x040ff00000041878 */
[C---:B------:R-:W-:Y:S01]  /*55a0*/  HMMA.16816.F32.BF16 R52, R8.reuse, R18, R116 ;  /* 0x000000120834723c */ /* 0x040fe20000041874 */
[----:B------:R-:W1:Y:S07]  /*55b0*/  LDSM.16.MT88.4 R16, [R232+0x1000] ;  /* 0x00100000e810783b */ /* 0x000e6e0000004200 */
[C---:B------:R-:W-:Y:S07]  /*55c0*/  HMMA.16816.F32.BF16 R84, R8.reuse, R22, R172 ;  /* 0x000000160854723c */ /* 0x040fee00000418ac */
[----:B------:R-:W-:Y:S01]  /*55d0*/  IMAD.MOV.U32 R172, RZ, RZ, R214 ;  /* 0x000000ffffac7224 */ /* 0x000fe200078e00d6 */
[----:B------:R-:W-:Y:S01]  /*55e0*/  HMMA.16816.F32.BF16 R80, R8, R20, R184 ;  /* 0x000000140850723c */ /* 0x000fe200000418b8 */
[----:B------:R-:W-:-:S02]  /*55f0*/  IMAD.MOV.U32 R173, RZ, RZ, R215 ;  /* 0x000000ffffad7224 */ /* 0x000fc400078e00d7 */
[----:B------:R-:W-:Y:S02]  /*5600*/  IMAD.MOV.U32 R174, RZ, RZ, R210 ;  /* 0x000000ffffae7224 */ /* 0x000fe400078e00d2 */
[----:B------:R-:W-:Y:S02]  /*5610*/  IMAD.MOV.U32 R175, RZ, RZ, R211 ;  /* 0x000000ffffaf7224 */ /* 0x000fe400078e00d3 */
[----:B------:R-:W-:Y:S01]  /*5620*/  IMAD.MOV.U32 R184, RZ, RZ, R216 ;  /* 0x000000ffffb87224 */ /* 0x000fe200078e00d8 */
[----:B------:R-:W-:Y:S01]  /*5630*/  HMMA.16816.F32.BF16 R72, R8, R26, R176 ;  /* 0x0000001a0848723c */ /* 0x000fe200000418b0 */
[----:B------:R-:W-:Y:S02]  /*5640*/  IMAD.MOV.U32 R186, RZ, RZ, R198 ;  /* 0x000000ffffba7224 */ /* 0x000fe400078e00c6 */
[----:B------:R-:W-:Y:S02]  /*5650*/  IMAD.MOV.U32 R198, RZ, RZ, R208 ;  /* 0x000000ffffc67224 */ /* 0x000fe400078e00d0 */
[----:B------:R-:W-:-:S02]  /*5660*/  IMAD.MOV.U32 R185, RZ, RZ, R190 ;  /* 0x000000ffffb97224 */ /* 0x000fc400078e00be */
[----:B------:R-:W-:Y:S01]  /*5670*/  IMAD.MOV.U32 R177, RZ, RZ, R212 ;  /* 0x000000ffffb17224 */ /* 0x000fe200078e00d4 */
[----:B------:R-:W-:Y:S01]  /*5680*/  HMMA.16816.F32.BF16 R32, R8, R24, R128 ;  /* 0x000000180820723c */ /* 0x000fe20000041880 */
[----:B------:R-:W-:Y:S01]  /*5690*/  IMAD.MOV.U32 R179, RZ, RZ, R206 ;  /* 0x000000ffffb37224 */ /* 0x000fe200078e00ce */
[----:B------:R-:W-:Y:S01]  /*56a0*/  LDSM.16.MT88.4 R24, [R233+0x1800] ;  /* 0x00180000e918783b */ /* 0x000fe20000004200 */
[----:B------:R-:W-:Y:S02]  /*56b0*/  IMAD.MOV.U32 R178, RZ, RZ, R207 ;  /* 0x000000ffffb27224 */ /* 0x000fe400078e00cf */
[----:B------:R-:W-:Y:S02]  /*56c0*/  IMAD.MOV.U32 R187, RZ, RZ, R101 ;  /* 0x000000ffffbb7224 */ /* 0x000fe400078e0065 */
[----:B------:R-:W-:Y:S01]  /*56d0*/  IMAD.MOV.U32 R190, RZ, RZ, R100 ;  /* 0x000000ffffbe7224 */ /* 0x000fe200078e0064 */
[----:B-1----:R-:W-:Y:S01]  /*56e0*/  HMMA.16816.F32.BF16 R64, R12, R16, R92 ;  /* 0x000000100c40723c */ /* 0x002fe2000004185c */
[----:B------:R-:W-:-:S06]  /*56f0*/  IMAD.MOV.U32 R176, RZ, RZ, R77 ;  /* 0x000000ffffb07224 */ /* 0x000fcc00078e004d */
[----:B------:R-:W-:Y:S01]  /*5700*/  IMAD.MOV.U32 R94, RZ, RZ, R213 ;  /* 0x000000ffff5e7224 */ /* 0x000fe200078e00d5 */
[C---:B------:R-:W-:Y:S01]  /*5710*/  HMMA.16816.F32.BF16 R104, R8.reuse, R16, R180 ;  /* 0x000000100868723c */ /* 0x040fe200000418b4 */
[----:B------:R1:W-:Y:S01]  /*5720*/  MUFU.EX2 R213, R5 ;  /* 0x0000000500d57308 */ /* 0x0003e20000000800 */
[----:B------:R-:W-:Y:S02]  /*5730*/  IMAD.MOV.U32 R95, RZ, RZ, R203 ;  /* 0x000000ffff5f7224 */ /* 0x000fe400078e00cb */
[----:B------:R-:W-:Y:S02]  /*5740*/  IMAD.MOV.U32 R93, RZ, RZ, R204 ;  /* 0x000000ffff5d7224 */ /* 0x000fe400078e00cc */
[----:B------:R-:W-:Y:S02]  /*5750*/  IMAD.MOV.U32 R92, RZ, RZ, R172 ;  /* 0x000000ffff5c7224 */ /* 0x000fe400078e00ac */
[----:B------:R-:W-:Y:S01]  /*5760*/  IMAD.MOV.U32 R183, RZ, RZ, R209 ;  /* 0x000000ffffb77224 */ /* 0x000fe200078e00d1 */
[----:B------:R-:W-:Y:S01]  /*5770*/  HMMA.16816.F32.BF16 R100, R8, R18, R124 ;  /* 0x000000120864723c */ /* 0x000fe2000004187c */
[----:B------:R-:W-:-:S02]  /*5780*/  IMAD.MOV.U32 R180, RZ, RZ, R205 ;  /* 0x000000ffffb47224 */ /* 0x000fc400078e00cd */
[----:B------:R-:W-:Y:S02]  /*5790*/  IMAD.MOV.U32 R181, RZ, RZ, R201 ;  /* 0x000000ffffb57224 */ /* 0x000fe400078e00c9 */
[----:B------:R-:W-:Y:S02]  /*57a0*/  IMAD.MOV.U32 R182, RZ, RZ, R202 ;  /* 0x000000ffffb67224 */ /* 0x000fe400078e00ca */
[----:B------:R-:W-:Y:S01]  /*57b0*/  IMAD.MOV.U32 R172, RZ, RZ, R176 ;  /* 0x000000ffffac7224 */ /* 0x000fe200078e00b0 */
[----:B------:R-:W-:Y:S01]  /*57c0*/  HMMA.16816.F32.BF16 R28, R12, R18, R28 ;  /* 0x000000120c1c723c */ /* 0x000fe2000004181c */
[----:B-1----:R-:W-:Y:S01]  /*57d0*/  FFMA.FTZ R5, R112, c[0x0][0x2d0], -R2 ;  /* 0x0000b40070057a23 */ /* 0x002fe20000010802 */
[----:B------:R-:W1:Y:S01]  /*57e0*/  LDSM.16.MT88.4 R16, [R229+0x1800] ;  /* 0x00180000e510783b */ /* 0x000e620000004200 */
[----:B------:R-:W-:Y:S02]  /*57f0*/  IMAD.MOV.U32 R112, RZ, RZ, R95 ;  /* 0x000000ffff707224 */ /* 0x000fe400078e005f */
[----:B------:R2:W3:Y:S01]  /*5800*/  MUFU.EX2 R214, R5 ;  /* 0x0000000500d67308 */ /* 0x0004e20000000800 */
[----:B------:R-:W-:-:S02]  /*5810*/  IMAD.MOV.U32 R95, RZ, RZ, R175 ;  /* 0x000000ffff5f7224 */ /* 0x000fc400078e00af */
[----:B------:R-:W-:Y:S01]  /*5820*/  HMMA.16816.F32.BF16 R76, R12, R22, R56 ;  /* 0x000000160c4c723c */ /* 0x000fe20000041838 */
[----:B------:R-:W4:Y:S01]  /*5830*/  LDSM.16.MT88.4 R20, [R230+0x1800] ;  /* 0x00180000e614783b */ /* 0x000f220000004200 */
[----:B------:R-:W-:Y:S02]  /*5840*/  IMAD.MOV.U32 R175, RZ, RZ, R195 ;  /* 0x000000ffffaf7224 */ /* 0x000fe400078e00c3 */
[----:B------:R-:W-:Y:S02]  /*5850*/  IMAD.MOV.U32 R176, RZ, RZ, R200 ;  /* 0x000000ffffb07224 */ /* 0x000fe400078e00c8 */
[----:B--2---:R-:W-:Y:S01]  /*5860*/  FFMA.FTZ R5, R111, c[0x0][0x2d0], -R2 ;  /* 0x0000b4006f057a23 */ /* 0x004fe20000010802 */
[----:B---3--:R-:W-:-:S03]  /*5870*/  F2FP.BF16.PACK_AB R12, R214, R213 ;  /* 0x000000d5d60c723e */ /* 0x008fc600000010ff */
[----:B------:R2:W-:Y:S02]  /*5880*/  MUFU.EX2 R215, R5 ;  /* 0x0000000500d77308 */ /* 0x0005e40000000800 */
[----:B--2---:R-:W-:-:S06]  /*5890*/  FFMA.FTZ R5, R110, c[0x0][0x2d0], -R2 ;  /* 0x0000b4006e057a23 */ /* 0x004fcc0000010802 */
[----:B------:R2:W3:Y:S02]  /*58a0*/  MUFU.EX2 R216, R5 ;  /* 0x0000000500d87308 */ /* 0x0004e40000000800 */
[----:B--2---:R-:W-:Y:S01]  /*58b0*/  FFMA.FTZ R5, R108, c[0x0][0x2d0], -R0 ;  /* 0x0000b4006c057a23 */ /* 0x004fe20000010800 */
[----:B---3--:R-:W-:-:S05]  /*58c0*/  F2FP.BF16.PACK_AB R14, R216, R215 ;  /* 0x000000d7d80e723e */ /* 0x008fca00000010ff */
[----:B------:R2:W-:Y:S02]  /*58d0*/  MUFU.EX2 R209, R5 ;  /* 0x0000000500d17308 */ /* 0x0005e40000000800 */
[----:B--2---:R-:W-:Y:S02]  /*58e0*/  FFMA.FTZ R5, R71, c[0x0][0x2d0], -R0 ;  /* 0x0000b40047057a23 */ /* 0x004fe40000010800 */
[----:B------:R-:W-:-:S04]  /*58f0*/  IMAD.MOV.U32 R71, RZ, RZ, R94 ;  /* 0x000000ffff477224 */ /* 0x000fc800078e005e */
[----:B------:R2:W3:Y:S01]  /*5900*/  MUFU.EX2 R210, R5 ;  /* 0x0000000500d27308 */ /* 0x0004e20000000800 */
[----:B------:R-:W-:Y:S02]  /*5910*/  IMAD.MOV.U32 R94, RZ, RZ, R174 ;  /* 0x000000ffff5e7224 */ /* 0x000fe400078e00ae */
[----:B------:R-:W-:Y:S02]  /*5920*/  IMAD.MOV.U32 R174, RZ, RZ, R197 ;  /* 0x000000ffffae7224 */ /* 0x000fe400078e00c5 */
[----:B--2---:R-:W-:Y:S01]  /*5930*/  FFMA.FTZ R5, R69, c[0x0][0x2d0], -R0 ;  /* 0x0000b40045057a23 */ /* 0x004fe20000010800 */
[----:B---3--:R-:W-:Y:S01]  /*5940*/  F2FP.BF16.PACK_AB R13, R210, R209 ;  /* 0x000000d1d20d723e */ /* 0x008fe200000010ff */
[----:B------:R-:W-:Y:S02]  /*5950*/  IMAD.MOV.U32 R69, RZ, RZ, R112 ;  /* 0x000000ffff457224 */ /* 0x000fe400078e0070 */
        /* <DEDUP_REMOVED lines=13> */
[----:B--2---:R-:W-:-:S06]  /*5a30*/  F2FP.BF16.PACK_AB R8, R206, R205 ;  /* 0x000000cdce08723e */ /* 0x004fcc00000010ff */
[----:B----4-:R-:W-:Y:S01]  /*5a40*/  HMMA.16816.F32.BF16 R108, R12, R20, R88 ;  /* 0x000000140c6c723c */ /* 0x010fe20000041858 */
        /* <DEDUP_REMOVED lines=10> */
[----:B------:R-:W-:-:S04]  /*5af0*/  IMAD.MOV.U32 R165, RZ, RZ, R182 ;  /* 0x000000ffffa57224 */ /* 0x000fc800078e00b6 */
[----:B------:R1:W-:Y:S01]  /*5b00*/  MUFU.EX2 R203, R5 ;  /* 0x0000000500cb7308 */ /* 0x0003e20000000800 */
[----:B------:R-:W-:Y:S02]  /*5b10*/  IMAD.MOV.U32 R182, RZ, RZ, R7 ;  /* 0x000000ffffb67224 */ /* 0x000fe400078e0007 */
[----:B-1----:R-:W-:-:S05]  /*5b20*/  FFMA.FTZ R5, R162, c[0x0][0x2d0], -R3 ;  /* 0x0000b400a2057a23 */ /* 0x002fca0000010803 */
[----:B------:R-:W1:Y:S02]  /*5b30*/  MUFU.EX2 R204, R5 ;  /* 0x0000000500cc7308 */ /* 0x000e640000000800 */
[----:B-1----:R-:W-:Y:S01]  /*5b40*/  F2FP.BF16.PACK_AB R11, R204, R203 ;  /* 0x000000cbcc0b723e */ /* 0x002fe200000010ff */
[----:B------:R-:W-:Y:S02]  /*5b50*/  FFMA.FTZ R5, R93, c[0x0][0x2d0], -R4 ;  /* 0x0000b4005d057a23 */ /* 0x000fe40000010804 */
[----:B------:R-:W-:-:S03]  /*5b60*/  IMAD.MOV.U32 R93, RZ, RZ, R173 ;  /* 0x000000ffff5d7224 */ /* 0x000fc600078e00ad */
[----:B------:R1:W-:Y:S01]  /*5b70*/  MUFU.EX2 R195, R5 ;  /* 0x0000000500c37308 */ /* 0x0003e20000000800 */
[----:B------:R-:W-:Y:S01]  /*5b80*/  IMAD.MOV.U32 R173, RZ, RZ, R199 ;  /* 0x000000ffffad7224 */ /* 0x000fe200078e00c7 */
[C---:B------:R-:W-:Y:S01]  /*5b90*/  HMMA.16816.F32.BF16 R60, R8.reuse, R16, R48 ;  /* 0x00000010083c723c */ /* 0x040fe20000041830 */
[----:B------:R-:W-:Y:S02]  /*5ba0*/  IMAD.MOV.U32 R112, RZ, RZ, R93 ;  /* 0x000000ffff707224 */ /* 0x000fe400078e005d */
[----:B------:R-:W-:Y:S02]  /*5bb0*/  IMAD.MOV.U32 R93, RZ, RZ, R95 ;  /* 0x000000ffff5d7224 */ /* 0x000fe400078e005f */
[----:B------:R-:W-:Y:S02]  /*5bc0*/  IMAD.MOV.U32 R95, RZ, RZ, R173 ;  /* 0x000000ffff5f7224 */ /* 0x000fe400078e00ad */
[----:B------:R-:W-:Y:S01]  /*5bd0*/  IMAD.MOV.U32 R173, RZ, RZ, R174 ;  /* 0x000000ffffad7224 */ /* 0x000fe200078e00ae */
[----:B------:R-:W-:Y:S01]  /*5be0*/  HMMA.16816.F32.BF16 R56, R8, R18, R52 ;  /* 0x000000120838723c */ /* 0x000fe20000041834 */
[----:B------:R-:W2:Y:S01]  /*5bf0*/  LDSM.16.MT88.4 R16, [R232+0x1800] ;  /* 0x00180000e810783b */ /* 0x000ea20000004200 */
[----:B------:R-:W-:-:S02]  /*5c00*/  IMAD.MOV.U32 R174, RZ, RZ, R176 ;  /* 0x000000ffffae7224 */ /* 0x000fc400078e00b0 */
[----:B------:R-:W-:Y:S02]  /*5c10*/  IMAD.MOV.U32 R176, RZ, RZ, R177 ;  /* 0x000000ffffb07224 */ /* 0x000fe400078e00b1 */
[----:B-1----:R-:W-:Y:S02]  /*5c20*/  FFMA.FTZ R5, R252, c[0x0][0x2d0], -R4 ;  /* 0x0000b400fc057a23 */ /* 0x002fe40000010804 */
[C---:B------:R-:W-:Y:S01]  /*5c30*/  HMMA.16816.F32.BF16 R48, R8.reuse, R24, R32 ;  /* 0x000000180830723c */ /* 0x040fe20000041820 */
[----:B------:R-:W-:Y:S01]  /*5c40*/  IMAD.MOV.U32 R177, RZ, RZ, R178 ;  /* 0x000000ffffb17224 */ /* 0x000fe200078e00b2 */
[----:B------:R1:W3:Y:S01]  /*5c50*/  MUFU.EX2 R197, R5 ;  /* 0x0000000500c57308 */ /* 0x0002e20000000800 */
[----:B------:R-:W-:Y:S02]  /*5c60*/  IMAD.MOV.U32 R178, RZ, RZ, R180 ;  /* 0x000000ffffb27224 */ /* 0x000fe400078e00b4 */
[----:B------:R-:W-:Y:S02]  /*5c70*/  IMAD.MOV.U32 R180, RZ, RZ, R194 ;  /* 0x000000ffffb47224 */ /* 0x000fe400078e00c2 */
[--C-:B------:R-:W-:Y:S01]  /*5c80*/  FFMA.FTZ R7, R134, c[0x0][0x2d0], -R2.reuse ;  /* 0x0000b40086077a23 */ /* 0x100fe20000010802 */
[----:B------:R-:W-:Y:S01]  /*5c90*/  HMMA.16816.F32.BF16 R44, R8, R26, R72 ;  /* 0x0000001a082c723c */ /* 0x000fe20000041848 */
[----:B------:R-:W4:Y:S01]  /*5ca0*/  LDSM.16.MT88.4 R24, [R229+0x2000] ;  /* 0x00200000e518783b */ /* 0x000f220000004200 */
[----:B------:R-:W-:-:S02]  /*5cb0*/  FFMA.FTZ R160, R132, c[0x0][0x2d0], -R2 ;  /* 0x0000b40084a07a23 */ /* 0x000fc40000010802 */
[--C-:B------:R-:W-:Y:S02]  /*5cc0*/  FFMA.FTZ R161, R115, c[0x0][0x2d0], -R2.reuse ;  /* 0x0000b40073a17a23 */ /* 0x100fe40000010802 */
[----:B------:R-:W-:Y:S02]  /*5cd0*/  FFMA.FTZ R162, R114, c[0x0][0x2d0], -R2 ;  /* 0x0000b40072a27a23 */ /* 0x000fe40000010802 */
[C---:B------:R-:W-:Y:S01]  /*5ce0*/  HMMA.16816.F32.BF16 R36, R8.reuse, R22, R84 ;  /* 0x000000160824723c */ /* 0x040fe20000041854 */
[----:B------:R-:W-:Y:S02]  /*5cf0*/  IMAD.MOV.U32 R252, RZ, RZ, R178 ;  /* 0x000000fffffc7224 */ /* 0x000fe400078e00b2 */
[----:B-1----:R-:W-:Y:S02]  /*5d00*/  FFMA.FTZ R5, R247, c[0x0][0x2d0], -R4 ;  /* 0x0000b400f7057a23 */ /* 0x002fe40000010804 */
[----:B------:R-:W-:Y:S02]  /*5d10*/  FFMA.FTZ R164, R113, c[0x0][0x2d0], -R2 ;  /* 0x0000b40071a47a23 */ /* 0x000fe40000010802 */
[----:B------:R1:W-:Y:S01]  /*5d20*/  MUFU.EX2 R199, R5 ;  /* 0x0000000500c77308 */ /* 0x0003e20000000800 */
[----:B------:R-:W-:Y:S01]  /*5d30*/  HMMA.16816.F32.BF16 R40, R8, R20, R80 ;  /* 0x000000140828723c */ /* 0x000fe20000041850 */
[----:B------:R-:W-:-:S02]  /*5d40*/  IMAD.MOV.U32 R68, RZ, RZ, R188 ;  /* 0x000000ffff447224 */ /* 0x000fc400078e00bc */
[----:B------:R-:W-:-:S05]  /*5d50*/  IMAD.MOV.U32 R163, RZ, RZ, R95 ;  /* 0x000000ffffa37224 */ /* 0x000fca00078e005f */
[----:B--2---:R-:W-:Y:S01]  /*5d60*/  HMMA.16816.F32.BF16 R52, R8, R16, R104 ;  /* 0x000000100834723c */ /* 0x004fe20000041868 */
[----:B-1----:R-:W-:-:S07]  /*5d70*/  FFMA.FTZ R5, R227, c[0x0][0x2d0], -R4 ;  /* 0x0000b400e3057a23 */ /* 0x002fce0000010804 */
[----:B------:R-:W-:Y:S01]  /*5d80*/  HMMA.16816.F32.BF16 R32, R8, R18, R100 ;  /* 0x000000120820723c */ /* 0x000fe20000041864 */
[----:B------:R-:W-:Y:S01]  /*5d90*/  IMAD.MOV.U32 R227, RZ, RZ, R198 ;  /* 0x000000ffffe37224 */ /* 0x000fe200078e00c6 */
[----:B------:R1:W2:Y:S06]  /*5da0*/  MUFU.EX2 R200, R5 ;  /* 0x0000000500c87308 */ /* 0x0002ac0000000800 */
[C---:B------:R-:W-:Y:S01]  /*5db0*/  HMMA.16816.F32.BF16 R104, R12.reuse, R22, R76 ;  /* 0x000000160c68723c */ /* 0x040fe2000004184c */
[----:B------:R-:W2:Y:S07]  /*5dc0*/  LDSM.16.MT88.4 R20, [R233+0x2000] ;  /* 0x00200000e914783b */ /* 0x000eae0000004200 */
[----:B------:R-:W-:Y:S01]  /*5dd0*/  HMMA.16816.F32.BF16 R96, R12, R16, R64 ;  /* 0x000000100c60723c */ /* 0x000fe20000041840 */
[----:B-1----:R-:W-:-:S04]  /*5de0*/  FFMA.FTZ R5, R193, c[0x0][0x2d0], -R3 ;  /* 0x0000b400c1057a23 */ /* 0x002fc80000010803 */
[----:B------:R1:W-:Y:S03]  /*5df0*/  MUFU.EX2 R193, R5 ;  /* 0x0000000500c17308 */ /* 0x0003e60000000800 */
[----:B------:R-:W-:Y:S01]  /*5e00*/  HMMA.16816.F32.BF16 R84, R12, R18, R28 ;  /* 0x000000120c54723c */ /* 0x000fe2000004181c */
[----:B------:R-:W4:Y:S04]  /*5e10*/  LDSM.16.MT88.4 R16, [R230+0x2000] ;  /* 0x00200000e610783b */ /* 0x000f280000004200 */
[----:B------:R-:W4:Y:S01]  /*5e20*/  LDSM.16.MT88.4 R12, [R232+0x2000] ;  /* 0x00200000e80c783b */ /* 0x000f220000004200 */
[----:B-1----:R-:W-:Y:S02]  /*5e30*/  FFMA.FTZ R5, R71, c[0x0][0x2d0], -R3 ;  /* 0x0000b40047057a23 */ /* 0x002fe40000010803 */
[----:B------:R-:W-:-:S02]  /*5e40*/  IMAD.MOV.U32 R71, RZ, RZ, R92 ;  /* 0x000000ffff477224 */ /* 0x000fc400078e005c */
[----:B------:R-:W-:Y:S01]  /*5e50*/  IMAD.MOV.U32 R92, RZ, RZ, R94 ;  /* 0x000000ffff5c7224 */ /* 0x000fe200078e005e */
[----:B------:R1:W1:Y:S01]  /*5e60*/  MUFU.EX2 R194, R5 ;  /* 0x0000000500c27308 */ /* 0x0002620000000800 */
[----:B------:R-:W-:Y:S02]  /*5e70*/  IMAD.MOV.U32 R94, RZ, RZ, R172 ;  /* 0x000000ffff5e7224 */ /* 0x000fe400078e00ac */
[----:B------:R-:W-:Y:S02]  /*5e80*/  IMAD.MOV.U32 R172, RZ, RZ, R179 ;  /* 0x000000ffffac7224 */ /* 0x000fe400078e00b3 */
[----:B------:R-:W-:Y:S02]  /*5e90*/  IMAD.MOV.U32 R179, RZ, RZ, R181 ;  /* 0x000000ffffb37224 */ /* 0x000fe400078e00b5 */
[----:B------:R-:W-:Y:S01]  /*5ea0*/  IMAD.MOV.U32 R181, RZ, RZ, R196 ;  /* 0x000000ffffb57224 */ /* 0x000fe200078e00c4 */
[----:B---3--:R-:W-:Y:S01]  /*5eb0*/  F2FP.BF16.PACK_AB R8, R197, R195 ;  /* 0x000000c3c508723e */ /* 0x008fe200000010ff */
[----:B------:R-:W-:Y:S01]  /*5ec0*/  IMAD.MOV.U32 R168, RZ, RZ, R71 ;  /* 0x000000ffffa87224 */ /* 0x000fe200078e0047 */
[----:B--2---:R-:W-:Y:S01]  /*5ed0*/  F2FP.BF16.PACK_AB R10, R200, R199 ;  /* 0x000000c7c80a723e */ /* 0x004fe200000010ff */
[----:B------:R-:W-:-:S02]  /*5ee0*/  IMAD.MOV.U32 R134, RZ, RZ, R189 ;  /* 0x000000ffff867224 */ /* 0x000fc400078e00bd */
[----:B------:R-:W-:Y:S02]  /*5ef0*/  IMAD.MOV.U32 R71, RZ, RZ, R183 ;  /* 0x000000ffff477224 */ /* 0x000fe400078e00b7 */
[----:B------:R-:W-:Y:S02]  /*5f00*/  IMAD.MOV.U32 R29, RZ, RZ, R92 ;  /* 0x000000ffff1d7224 */ /* 0x000fe400078e005c */
[----:B-1----:R-:W-:Y:S01]  /*5f10*/  FFMA.FTZ R5, R250, c[0x0][0x2d0], -R3 ;  /* 0x0000b400fa057a23 */ /* 0x002fe20000010803 */
[----:B------:R-:W-:Y:S01]  /*5f20*/  F2FP.BF16.PACK_AB R9, R194, R193 ;  /* 0x000000c1c209723e */ /* 0x000fe200000010ff */
[----:B------:R-:W-:Y:S02]  /*5f30*/  IMAD.MOV.U32 R250, RZ, RZ, R245 ;  /* 0x000000fffffa7224 */ /* 0x000fe400078e00f5 */
[----:B------:R1:W-:Y:S01]  /*5f40*/  MUFU.EX2 R196, R5 ;  /* 0x0000000500c47308 */ /* 0x0003e20000000800 */
[----:B------:R-:W-:Y:S01]  /*5f50*/  IMAD.MOV.U32 R183, RZ, RZ, R6 ;  /* 0x000000ffffb77224 */ /* 0x000fe200078e0006 */
[----:B------:R2:W5:Y:S01]  /*5f60*/  LDL.LU R245, [R1+0xcc] ;  /* 0x0000cc0001f57983 */ /* 0x0005620000300800 */
[----:B------:R-:W-:-:S02]  /*5f70*/  FFMA.FTZ R64, R140, c[0x0][0x2d0], -R2 ;  /* 0x0000b4008c407a23 */ /* 0x000fc40000010802 */
[--C-:B------:R-:W-:Y:S02]  /*5f80*/  FFMA.FTZ R66, R143, c[0x0][0x2d0], -R2.reuse ;  /* 0x0000b4008f427a23 */ /* 0x100fe40000010802 */
[--C-:B------:R-:W-:Y:S02]  /*5f90*/  FFMA.FTZ R67, R142, c[0x0][0x2d0], -R2.reuse ;  /* 0x0000b4008e437a23 */ /* 0x100fe40000010802 */
[--C-:B------:R-:W-:Y:S02]  /*5fa0*/  FFMA.FTZ R28, R138, c[0x0][0x2d0], -R2.reuse ;  /* 0x0000b4008a1c7a23 */ /* 0x100fe40000010802 */
[----:B------:R-:W-:Y:S02]  /*5fb0*/  FFMA.FTZ R65, R139, c[0x0][0x2d0], -R2 ;  /* 0x0000b4008b417a23 */ /* 0x000fe40000010802 */
[----:B------:R-:W-:Y:S02]  /*5fc0*/  IMAD.MOV.U32 R178, RZ, RZ, R179 ;  /* 0x000000ffffb27224 */ /* 0x000fe400078e00b3 */
[----:B------:R-:W-:-:S02]  /*5fd0*/  IMAD.MOV.U32 R132, RZ, RZ, R192 ;  /* 0x000000ffff847224 */ /* 0x000fc400078e00c0 */
[----:B-1----:R-:W-:Y:S02]  /*5fe0*/  FFMA.FTZ R5, R69, c[0x0][0x2d0], -R3 ;  /* 0x0000b40045057a23 */ /* 0x002fe40000010803 */
[----:B------:R-:W-:Y:S02]  /*5ff0*/  FFMA.FTZ R6, R133, c[0x0][0x2d0], -R2 ;  /* 0x0000b40085067a23 */ /* 0x000fe40000010802 */
[----:B------:R-:W1:Y:S01]  /*6000*/  MUFU.EX2 R198, R5 ;  /* 0x0000000500c67308 */ /* 0x000e620000000800 */
[----:B------:R-:W-:Y:S02]  /*6010*/  IMAD.MOV.U32 R179, RZ, RZ, R180 ;  /* 0x000000ffffb37224 */ /* 0x000fe400078e00b4 */
[----:B------:R-:W-:Y:S02]  /*6020*/  IMAD.MOV.U32 R180, RZ, RZ, R181 ;  /* 0x000000ffffb47224 */ /* 0x000fe400078e00b5 */
[----:B------:R-:W-:Y:S02]  /*6030*/  IMAD.MOV.U32 R181, RZ, RZ, R191 ;  /* 0x000000ffffb57224 */ /* 0x000fe400078e00bf */
[----:B------:R-:W-:Y:S01]  /*6040*/  IMAD.MOV.U32 R30, RZ, RZ, R112 ;  /* 0x000000ffff1e7224 */ /* 0x000fe200078e0070 */
[----:B------:R-:W-:Y:S01]  /*6050*/  MUFU.EX2 R139, R28 ;  /* 0x0000001c008b7308 */ /* 0x000fe20000000800 */
[----:B------:R-:W-:-:S02]  /*6060*/  IMAD.MOV.U32 R69, RZ, RZ, R93 ;  /* 0x000000ffff457224 */ /* 0x000fc400078e005d */
[----:B------:R-:W-:Y:S02]  /*6070*/  IMAD.MOV.U32 R167, RZ, RZ, R94 ;  /* 0x000000ffffa77224 */ /* 0x000fe400078e005e */
[----:B------:R-:W-:Y:S01]  /*6080*/  IMAD.MOV.U32 R247, RZ, RZ, R172 ;  /* 0x000000fffff77224 */ /* 0x000fe200078e00ac */
[----:B-1----:R-:W-:Y:S01]  /*6090*/  F2FP.BF16.PACK_AB R11, R198, R196 ;  /* 0x000000c4c60b723e */ /* 0x002fe200000010ff */
[----:B------:R-:W-:Y:S02]  /*60a0*/  FFMA.FTZ R5, R141, c[0x0][0x2d0], -R2 ;  /* 0x0000b4008d057a23 */ /* 0x000fe40000010802 */
[----:B------:R-:W-:-:S04]  /*60b0*/  FFMA.FTZ R2, R155, c[0x0][0x2d0], -R0 ;  /* 0x0000b4009b027a23 */ /* 0x000fc80000010800 */
[----:B----4-:R-:W-:Y:S01]  /*60c0*/  HMMA.16816.F32.BF16 R140, R8, R24, R60 ;  /* 0x00000018088c723c */ /* 0x010fe2000004183c */
[----:B------:R1:W-:Y:S06]  /*60d0*/  MUFU.EX2 R191, R6 ;  /* 0x0000000600bf7308 */ /* 0x0003ec0000000800 */
[----:B------:R-:W-:Y:S02]  /*60e0*/  IMAD.MOV.U32 R63, RZ, RZ, R134 ;  /* 0x000000ffff3f7224 */ /* 0x000fe400078e0086 */
[----:B------:R-:W-:Y:S02]  /*60f0*/  IMAD.MOV.U32 R134, RZ, RZ, R250 ;  /* 0x000000ffff867224 */ /* 0x000fe400078e00fa */
[----:B------:R-:W-:Y:S01]  /*6100*/  IMAD.MOV.U32 R250, RZ, RZ, R29 ;  /* 0x000000fffffa7224 */ /* 0x000fe200078e001d */
[----:B------:R3:W-:Y:S01]  /*6110*/  MUFU.EX2 R192, R5 ;  /* 0x0000000500c07308 */ /* 0x0007e20000000800 */
[----:B------:R-:W-:-:S02]  /*6120*/  IMAD.MOV.U32 R29, RZ, RZ, R168 ;  /* 0x000000ffff1d7224 */ /* 0x000fc400078e00a8 */
[----:B------:R-:W-:Y:S02]  /*6130*/  IMAD.MOV.U32 R168, RZ, RZ, R184 ;  /* 0x000000ffffa87224 */ /* 0x000fe400078e00b8 */
[----:B-1----:R-:W-:Y:S02]  /*6140*/  FFMA.FTZ R6, R154, c[0x0][0x2d0], -R0 ;  /* 0x0000b4009a067a23 */ /* 0x002fe40000010800 */
[----:B------:R-:W-:Y:S01]  /*6150*/  IMAD.MOV.U32 R184, RZ, RZ, R185 ;  /* 0x000000ffffb87224 */ /* 0x000fe200078e00b9 */
[----:B------:R1:W-:Y:S01]  /*6160*/  MUFU.EX2 R133, R2 ;  /* 0x0000000200857308 */ /* 0x0003e20000000800 */
[----:B------:R-:W-:Y:S02]  /*6170*/  IMAD.MOV.U32 R185, RZ, RZ, R186 ;  /* 0x000000ffffb97224 */ /* 0x000fe400078e00ba */
[----:B------:R-:W-:Y:S02]  /*6180*/  IMAD.MOV.U32 R186, RZ, RZ, R187 ;  /* 0x000000ffffba7224 */ /* 0x000fe400078e00bb */
[----:B------:R-:W-:-:S02]  /*6190*/  IMAD.MOV.U32 R187, RZ, RZ, R190 ;  /* 0x000000ffffbb7224 */ /* 0x000fc400078e00be */
[--C-:B---3--:R-:W-:Y:S01]  /*61a0*/  FFMA.FTZ R5, R149, c[0x0][0x2d0], -R0.reuse ;  /* 0x0000b40095057a23 */ /* 0x108fe20000010800 */
[----:B------:R-:W-:Y:S01]  /*61b0*/  MUFU.EX2 R189, R7 ;  /* 0x0000000700bd7308 */ /* 0x000fe20000000800 */
[----:B------:R-:W-:Y:S01]  /*61c0*/  HMMA.16816.F32.BF16 R112, R8, R26, R56 ;  /* 0x0000001a0870723c */ /* 0x000fe20000041838 */
[----:B-1----:R-:W-:-:S06]  /*61d0*/  FFMA.FTZ R2, R148, c[0x0][0x2d0], -R0 ;  /* 0x0000b40094027a23 */ /* 0x002fcc0000010800 */
[----:B------:R-:W1:Y:S01]  /*61e0*/  MUFU.EX2 R138, R6 ;  /* 0x00000006008a7308 */ /* 0x000e620000000800 */
[C---:B------:R-:W-:Y:S07]  /*61f0*/  HMMA.16816.F32.BF16 R100, R8.reuse, R20, R48 ;  /* 0x000000140864723c */ /* 0x040fee0000041830 */
[----:B------:R1:W-:Y:S01]  /*6200*/  MUFU.EX2 R188, R5 ;  /* 0x0000000500bc7308 */ /* 0x0003e20000000800 */
[C---:B------:R-:W-:Y:S07]  /*6210*/  HMMA.16816.F32.BF16 R92, R8.reuse, R22, R44 ;  /* 0x00000016085c723c */ /* 0x040fee000004182c */
[----:B------:R-:W3:Y:S01]  /*6220*/  MUFU.EX2 R190, R2 ;  /* 0x0000000200be7308 */ /* 0x000ee20000000800 */
[C---:B------:R-:W-:Y:S08]  /*6230*/  HMMA.16816.F32.BF16 R88, R8.reuse, R16, R40 ;  /* 0x000000100858723c */ /* 0x040ff00000041828 */
[C---:B------:R-:W-:Y:S08]  /*6240*/  HMMA.16816.F32.BF16 R80, R8.reuse, R18, R36 ;  /* 0x000000120850723c */ /* 0x040ff00000041824 */
[C---:B------:R-:W-:Y:S08]  /*6250*/  HMMA.16816.F32.BF16 R76, R8.reuse, R12, R52 ;  /* 0x0000000c084c723c */ /* 0x040ff00000041834 */
[----:B------:R-:W-:Y:S07]  /*6260*/  HMMA.16816.F32.BF16 R72, R8, R14, R32 ;  /* 0x0000000e0848723c */ /* 0x000fee0000041820 */
[----:B------:R-:W-:-:S02]  /*6270*/  FFMA.FTZ R11, R132, c[0x0][0x2d0], -R4 ;  /* 0x0000b400840b7a23 */ /* 0x000fc40000010804 */
[----:B------:R-:W-:Y:S02]  /*6280*/  IMAD.MOV.U32 R132, RZ, RZ, R227 ;  /* 0x000000ffff847224 */ /* 0x000fe400078e00e3 */
[----:B------:R-:W-:Y:S02]  /*6290*/  IMAD.MOV.U32 R227, RZ, RZ, R30 ;  /* 0x000000ffffe37224 */ /* 0x000fe400078e001e */
[----:B------:R-:W-:Y:S02]  /*62a0*/  IMAD.MOV.U32 R62, RZ, RZ, R132 ;  /* 0x000000ffff3e7224 */ /* 0x000fe400078e0084 */
[----:B------:R-:W-:Y:S02]  /*62b0*/  IMAD.MOV.U32 R132, RZ, RZ, R250 ;  /* 0x000000ffff847224 */ /* 0x000fe400078e00fa */
[----:B------:R-:W-:Y:S02]  /*62c0*/  IMAD.MOV.U32 R250, RZ, RZ, R227 ;  /* 0x000000fffffa7224 */ /* 0x000fe400078e00e3 */
[----:B------:R-:W-:-:S02]  /*62d0*/  IMAD.MOV.U32 R227, RZ, RZ, R29 ;  /* 0x000000ffffe37224 */ /* 0x000fc400078e001d */
[----:B------:R-:W-:Y:S02]  /*62e0*/  IMAD.MOV.U32 R59, RZ, RZ, R62 ;  /* 0x000000ffff3b7224 */ /* 0x000fe400078e003e */
[----:B------:R-:W-:Y:S02]  /*62f0*/  IMAD.MOV.U32 R62, RZ, RZ, R132 ;  /* 0x000000ffff3e7224 */ /* 0x000fe400078e0084 */
[----:B------:R-:W-:Y:S02]  /*6300*/  IMAD.MOV.U32 R132, RZ, RZ, R250 ;  /* 0x000000ffff847224 */ /* 0x000fe400078e00fa */
[--C-:B------:R-:W-:Y:S02]  /*6310*/  FFMA.FTZ R60, R63, c[0x0][0x2d0], -R4.reuse ;  /* 0x0000b4003f3c7a23 */ /* 0x100fe40000010804 */
[----:B------:R-:W-:Y:S01]  /*6320*/  IMAD.MOV.U32 R250, RZ, RZ, R227 ;  /* 0x000000fffffa7224 */ /* 0x000fe200078e00e3 */
[----:B-1----:R-:W-:Y:S01]  /*6330*/  F2FP.BF16.PACK_AB R5, R138, R133 ;  /* 0x000000858a05723e */ /* 0x002fe200000010ff */
[--C-:B------:R-:W-:Y:S01]  /*6340*/  FFMA.FTZ R10, R244, c[0x0][0x2d0], -R4.reuse ;  /* 0x0000b400f40a7a23 */ /* 0x100fe20000010804 */
[----:B------:R-:W-:Y:S01]  /*6350*/  F2FP.BF16.PACK_AB R6, R192, R191 ;  /* 0x000000bfc006723e */ /* 0x000fe200000010ff */
[--C-:B------:R-:W-:Y:S01]  /*6360*/  FFMA.FTZ R9, R243, c[0x0][0x2d0], -R4.reuse ;  /* 0x0000b400f3097a23 */ /* 0x100fe20000010804 */
[----:B---3--:R-:W-:Y:S01]  /*6370*/  F2FP.BF16.PACK_AB R7, R190, R188 ;  /* 0x000000bcbe07723e */ /* 0x008fe200000010ff */
[--C-:B------:R-:W-:Y:S01]  /*6380*/  FFMA.FTZ R8, R242, c[0x0][0x2d0], -R4.reuse ;  /* 0x0000b400f2087a23 */ /* 0x100fe20000010804 */
[----:B------:R2:W5:Y:S01]  /*6390*/  LDL.LU R244, [R1+0xc8] ;  /* 0x0000c80001f47983 */ /* 0x0005620000300800 */
[----:B------:R-:W-:-:S02]  /*63a0*/  FFMA.FTZ R47, R241, c[0x0][0x2d0], -R4 ;  /* 0x0000b400f12f7a23 */ /* 0x000fc40000010804 */
[--C-:B------:R-:W-:Y:S01]  /*63b0*/  FFMA.FTZ R61, R239, c[0x0][0x2d0], -R4.reuse ;  /* 0x0000b400ef3d7a23 */ /* 0x100fe20000010804 */
[----:B------:R2:W5:Y:S01]  /*63c0*/  LDL.LU R243, [R1+0xc4] ;  /* 0x0000c40001f37983 */ /* 0x0005620000300800 */
[----:B------:R-:W-:Y:S01]  /*63d0*/  FFMA.FTZ R63, R238, c[0x0][0x2d0], -R4 ;  /* 0x0000b400ee3f7a23 */ /* 0x000fe20000010804 */
[----:B------:R-:W-:Y:S01]  /*63e0*/  F2FP.BF16.PACK_AB R4, R189, R139 ;  /* 0x0000008bbd04723e */ /* 0x000fe200000010ff */
[----:B------:R-:W-:Y:S01]  /*63f0*/  IMAD.MOV.U32 R58, RZ, RZ, R59 ;  /* 0x000000ffff3a7224 */ /* 0x000fe200078e003b */
[----:B------:R2:W5:Y:S01]  /*6400*/  LDL.LU R242, [R1+0xc0] ;  /* 0x0000c00001f27983 */ /* 0x0005620000300800 */
[----:B------:R-:W-:Y:S02]  /*6410*/  IMAD.MOV.U32 R59, RZ, RZ, R62 ;  /* 0x000000ffff3b7224 */ /* 0x000fe400078e003e */
[----:B------:R-:W-:Y:S01]  /*6420*/  IMAD.MOV.U32 R30, RZ, RZ, R240 ;  /* 0x000000ffff1e7224 */ /* 0x000fe200078e00f0 */
[----:B------:R2:W5:Y:S01]  /*6430*/  LDL.LU R241, [R1+0xbc] ;  /* 0x0000bc0001f17983 */ /* 0x0005620000300800 */
[----:B------:R-:W-:-:S02]  /*6440*/  IMAD.MOV.U32 R62, RZ, RZ, R132 ;  /* 0x000000ffff3e7224 */ /* 0x000fc400078e0084 */
[----:B------:R-:W-:Y:S02]  /*6450*/  IMAD.MOV.U32 R132, RZ, RZ, R250 ;  /* 0x000000ffff847224 */ /* 0x000fe400078e00fa */
[----:B------:R-:W-:Y:S01]  /*6460*/  FFMA.FTZ R2, R236, c[0x0][0x2d0], -R3 ;  /* 0x0000b400ec027a23 */ /* 0x000fe20000010803 */
[----:B------:R-:W-:Y:S01]  /*6470*/  HMMA.16816.F32.BF16 R36, R4, R18, R104 ;  /* 0x000000120424723c */ /* 0x000fe20000041868 */
[----:B------:R-:W-:Y:S01]  /*6480*/  IMAD.MOV.U32 R57, RZ, RZ, R58 ;  /* 0x000000ffff397224 */ /* 0x000fe200078e003a */
[----:B------:R2:W5:Y:S01]  /*6490*/  LDL.LU R240, [R1+0xb8] ;  /* 0x0000b80001f07983 */ /* 0x0005620000300800 */
[----:B------:R-:W-:Y:S02]  /*64a0*/  IMAD.MOV.U32 R58, RZ, RZ, R59 ;  /* 0x000000ffff3a7224 */ /* 0x000fe400078e003b */
[----:B------:R-:W-:Y:S01]  /*64b0*/  IMAD.MOV.U32 R227, RZ, RZ, R30 ;  /* 0x000000ffffe37224 */ /* 0x000fe200078e001e */
[----:B------:R-:W-:Y:S01]  /*64c0*/  MUFU.EX2 R107, R64 ;  /* 0x00000040006b7308 */ /* 0x000fe20000000800 */
[----:B------:R-:W-:Y:S01]  /*64d0*/  IMAD.MOV.U32 R59, RZ, RZ, R62 ;  /* 0x000000ffff3b7224 */ /* 0x000fe200078e003e */
[----:B------:R2:W5:Y:S01]  /*64e0*/  LDL.LU R239, [R1+0xb4] ;  /* 0x0000b40001ef7983 */ /* 0x0005620000300800 */
[----:B------:R-:W-:-:S02]  /*64f0*/  IMAD.MOV.U32 R62, RZ, RZ, R132 ;  /* 0x000000ffff3e7224 */ /* 0x000fc400078e0084 */
[----:B------:R-:W-:Y:S01]  /*6500*/  IMAD.MOV.U32 R250, RZ, RZ, R227 ;  /* 0x000000fffffa7224 */ /* 0x000fe200078e00e3 */
[----:B------:R2:W5:Y:S01]  /*6510*/  LDL.LU R238, [R1+0xb0] ;  /* 0x0000b00001ee7983 */ /* 0x0005620000300800 */
[----:B------:R-:W-:Y:S01]  /*6520*/  IMAD.MOV.U32 R227, RZ, RZ, R68 ;  /* 0x000000ffffe37224 */ /* 0x000fe200078e0044 */
[----:B------:R1:W-:Y:S01]  /*6530*/  MUFU.EX2 R64, R2 ;  /* 0x0000000200407308 */ /* 0x0003e20000000800 */
[----:B------:R-:W-:Y:S02]  /*6540*/  IMAD.MOV.U32 R155, RZ, RZ, R58 ;  /* 0x000000ffff9b7224 */ /* 0x000fe400078e003a */
[----:B------:R-:W-:Y:S02]  /*6550*/  IMAD.MOV.U32 R154, RZ, RZ, R59 ;  /* 0x000000ffff9a7224 */ /* 0x000fe400078e003b */
[--C-:B------:R-:W-:Y:S02]  /*6560*/  FFMA.FTZ R46, R147, c[0x0][0x2d0], -R0.reuse ;  /* 0x0000b400932e7a23 */ /* 0x100fe40000010800 */
[----:B------:R-:W-:-:S02]  /*6570*/  FFMA.FTZ R44, R153, c[0x0][0x2d0], -R0 ;  /* 0x0000b400992c7a23 */ /* 0x000fc40000010800 */
[--C-:B------:R-:W-:Y:S02]  /*6580*/  FFMA.FTZ R31, R152, c[0x0][0x2d0], -R0.reuse ;  /* 0x0000b400981f7a23 */ /* 0x100fe40000010800 */
[--C-:B------:R-:W-:Y:S02]  /*6590*/  FFMA.FTZ R45, R151, c[0x0][0x2d0], -R0.reuse ;  /* 0x0000b400972d7a23 */ /* 0x100fe40000010800 */
[----:B------:R-:W-:Y:S02]  /*65a0*/  FFMA.FTZ R147, R150, c[0x0][0x2d0], -R0 ;  /* 0x0000b40096937a23 */ /* 0x000fe40000010800 */
[----:B-1----:R-:W-:Y:S02]  /*65b0*/  FADD.FTZ R2, R69, R62 ;  /* 0x0000003e45027221 */ /* 0x002fe40000010000 */
[--C-:B------:R-:W-:Y:S02]  /*65c0*/  FFMA.FTZ R146, R146, c[0x0][0x2d0], -R0.reuse ;  /* 0x0000b40092927a23 */ /* 0x100fe40000010800 */
[----:B------:R-:W-:-:S02]  /*65d0*/  FFMA.FTZ R145, R145, c[0x0][0x2d0], -R0 ;  /* 0x0000b40091917a23 */ /* 0x000fc40000010800 */
[----:B------:R-:W-:Y:S02]  /*65e0*/  FFMA.FTZ R172, R144, c[0x0][0x2d0], -R0 ;  /* 0x0000b40090ac7a23 */ /* 0x000fe40000010800 */
[--C-:B------:R-:W-:Y:S02]  /*65f0*/  FFMA.FTZ R0, R237, c[0x0][0x2d0], -R3.reuse ;  /* 0x0000b400ed007a23 */ /* 0x100fe40000010803 */
[--C-:B------:R-:W-:Y:S01]  /*6600*/  FFMA.FTZ R29, R235, c[0x0][0x2d0], -R3.reuse ;  /* 0x0000b400eb1d7a23 */ /* 0x100fe20000010803 */
[----:B------:R2:W5:Y:S01]  /*6610*/  LDL.LU R237, [R1+0xac] ;  /* 0x0000ac0001ed7983 */ /* 0x0005620000300800 */
[--C-:B------:R-:W-:Y:S02]  /*6620*/  FFMA.FTZ R30, R234, c[0x0][0x2d0], -R3.reuse ;  /* 0x0000b400ea1e7a23 */ /* 0x100fe40000010803 */
[--C-:B------:R-:W-:Y:S01]  /*6630*/  FFMA.FTZ R68, R231, c[0x0][0x2d0], -R3.reuse ;  /* 0x0000b400e7447a23 */ /* 0x100fe20000010803 */
[----:B------:R2:W5:Y:S01]  /*6640*/  LDL.LU R236, [R1+0xa8] ;  /* 0x0000a80001ec7983 */ /* 0x0005620000300800 */
[----:B------:R-:W-:-:S02]  /*6650*/  FFMA.FTZ R132, R228, c[0x0][0x2d0], -R3 ;  /* 0x0000b400e4847a23 */ /* 0x000fc40000010803 */
[--C-:B------:R-:W-:Y:S01]  /*6660*/  FFMA.FTZ R134, R134, c[0x0][0x2d0], -R3.reuse ;  /* 0x0000b40086867a23 */ /* 0x100fe20000010803 */
[----:B------:R2:W5:Y:S01]  /*6670*/  LDL.LU R235, [R1+0xa4] ;  /* 0x0000a40001eb7983 */ /* 0x0005620000300800 */
[----:B------:R-:W-:Y:S02]  /*6680*/  FFMA.FTZ R144, R57, c[0x0][0x2d0], -R3 ;  /* 0x0000b40039907a23 */ /* 0x000fe40000010803 */
[----:B------:R-:W-:Y:S01]  /*6690*/  FADD.FTZ R3, R155, R154 ;  /* 0x0000009a9b037221 */ /* 0x000fe20000010000 */
[----:B------:R2:W5:Y:S01]  /*66a0*/  LDL.LU R234, [R1+0xa0] ;  /* 0x0000a00001ea7983 */ /* 0x0005620000300800 */
[----:B------:R-:W-:Y:S02]  /*66b0*/  FADD.FTZ R2, R227, R2 ;  /* 0x00000002e3027221 */ /* 0x000fe40000010000 */
[----:B------:R-:W-:Y:S01]  /*66c0*/  IMAD.MOV.U32 R227, RZ, RZ, R247 ;  /* 0x000000ffffe37224 */ /* 0x000fe200078e00f7 */
[----:B------:R2:W5:Y:S01]  /*66d0*/  LDL.LU R231, [R1+0x9c] ;  /* 0x00009c0001e77983 */ /* 0x0005620000300800 */
[----:B------:R-:W-:-:S02]  /*66e0*/  IMAD.MOV.U32 R247, RZ, RZ, R252 ;  /* 0x000000fffff77224 */ /* 0x000fc400078e00fc */
[----:B------:R-:W-:Y:S01]  /*66f0*/  FADD.FTZ R3, R250, R3 ;  /* 0x00000003fa037221 */ /* 0x000fe20000010000 */
[----:B------:R2:W5:Y:S01]  /*6700*/  LDL.LU R228, [R1+0x98] ;  /* 0x0000980001e47983 */ /* 0x0005620000300800 */
[----:B------:R-:W-:Y:S02]  /*6710*/  IMAD.MOV.U32 R252, RZ, RZ, R165 ;  /* 0x000000fffffc7224 */ /* 0x000fe400078e00a5 */
[----:B------:R-:W-:Y:S01]  /*6720*/  IMAD.MOV.U32 R165, RZ, RZ, R71 ;  /* 0x000000ffffa57224 */ /* 0x000fe200078e0047 */
[----:B------:R-:W-:Y:S01]  /*6730*/  HMMA.16816.F32.BF16 R32, R4, R16, R108 ;  /* 0x000000100420723c */ /* 0x000fe2000004186c */
[----:B------:R-:W-:Y:S01]  /*6740*/  FADD.FTZ R2, R247, R2 ;  /* 0x00000002f7027221 */ /* 0x000fe20000010000 */
[----:B------:R-:W-:Y:S01]  /*6750*/  MUFU.EX2 R105, R11 ;  /* 0x0000000b00697308 */ /* 0x000fe20000000800 */
[----:B------:R-:W-:Y:S01]  /*6760*/  FADD.FTZ R3, R227, R3 ;  /* 0x00000003e3037221 */ /* 0x000fe20000010000 */
[----:B------:R-:W1:Y:S01]  /*6770*/  LDSM.16.MT88.4 R16, [R229+0x2800] ;  /* 0x00280000e510783b */ /* 0x000e620000004200 */
[----:B------:R-:W-:-:S02]  /*6780*/  IMAD.MOV.U32 R227, RZ, RZ, R184 ;  /* 0x000000ffffe37224 */ /* 0x000fc400078e00b8 */
[----:B------:R-:W-:Y:S01]  /*6790*/  FADD.FTZ R2, R165, R2 ;  /* 0x00000002a5027221 */ /* 0x000fe20000010000 */
[C---:B------:R-:W-:Y:S01]  /*67a0*/  HMMA.16816.F32.BF16 R48, R4.reuse, R20, R120 ;  /* 0x000000140430723c */ /* 0x040fe20000041878 */
[----:B------:R-:W-:Y:S01]  /*67b0*/  FADD.FTZ R28, R157, R156 ;  /* 0x0000009c9d1c7221 */ /* 0x000fe20000010000 */
[----:B------:R-:W3:Y:S01]  /*67c0*/  MUFU.EX2 R106, R10 ;  /* 0x0000000a006a7308 */ /* 0x000ee20000000800 */
[----:B------:R-:W-:Y:S01]  /*67d0*/  FADD.FTZ R2, R227, R2 ;  /* 0x00000002e3027221 */ /* 0x000fe20000010000 */
[----:B------:R-:W-:Y:S04]  /*67e0*/  LDSM.16.MT88.4 R152, [R229+0x3000] ;  /* 0x00300000e598783b */ /* 0x000fe80000004200 */
[----:B------:R-:W4:Y:S01]  /*67f0*/  LDL R227, [R1+0x5c] ;  /* 0x00005c0001e37983 */ /* 0x000f220000100800 */
[C---:B------:R-:W-:Y:S01]  /*6800*/  HMMA.16816.F32.BF16 R40, R4.reuse, R22, R116 ;  /* 0x000000160428723c */ /* 0x040fe20000041874 */
[----:B------:R-:W-:Y:S02]  /*6810*/  MUFU.EX2 R108, R9 ;  /* 0x00000009006c7308 */ /* 0x000fe40000000800 */
[----:B------:R-:W-:Y:S05]  /*6820*/  LDSM.16.MT88.4 R20, [R232+0x2800] ;  /* 0x00280000e814783b */ /* 0x000fea0000004200 */
[C---:B------:R-:W-:Y:S01]  /*6830*/  HMMA.16816.F32.BF16 R96, R4.reuse, R12, R96 ;  /* 0x0000000c0460723c */ /* 0x040fe20000041860 */
[----:B------:R2:W-:Y:S07]  /*6840*/  MUFU.EX2 R109, R8 ;  /* 0x00000008006d7308 */ /* 0x0005ee0000000800 */
[C---:B------:R-:W-:Y:S01]  /*6850*/  HMMA.16816.F32.BF16 R84, R4.reuse, R14, R84 ;  /* 0x0000000e0454723c */ /* 0x040fe20000041854 */
[----:B------:R-:W1:Y:S04]  /*6860*/  LDSM.16.MT88.4 R12, [R233+0x2800] ;  /* 0x00280000e90c783b */ /* 0x000e680000004200 */
[----:B--2---:R-:W2:Y:S01]  /*6870*/  LDSM.16.MT88.4 R8, [R230+0x2800] ;  /* 0x00280000e608783b */ /* 0x004ea20000004200 */
[----:B------:R3:W1:Y:S08]  /*6880*/  MUFU.EX2 R104, R0 ;  /* 0x0000000000687308 */ /* 0x0006700000000800 */
[----:B------:R-:W-:Y:S08]  /*6890*/  MUFU.EX2 R69, R29 ;  /* 0x0000001d00457308 */ /* 0x000ff00000000800 */
[----:B------:R-:W1:Y:S01]  /*68a0*/  MUFU.EX2 R71, R30 ;  /* 0x0000001e00477308 */ /* 0x000e620000000800 */
[----:B------:R-:W-:Y:S01]  /*68b0*/  HMMA.16816.F32.BF16 R56, R4, R24, R128 ;  /* 0x000000180438723c */ /* 0x000fe20000041880 */
[----:B---3--:R-:W-:-:S06]  /*68c0*/  FADD.FTZ R0, R159, R158 ;  /* 0x0000009e9f007221 */ /* 0x008fcc0000010000 */
[----:B------:R-:W-:Y:S01]  /*68d0*/  MUFU.EX2 R62, R46 ;  /* 0x0000002e003e7308 */ /* 0x000fe20000000800 */
[----:B------:R-:W-:Y:S07]  /*68e0*/  HMMA.16816.F32.BF16 R52, R4, R26, R124 ;  /* 0x0000001a0434723c */ /* 0x000fee000004187c */
[----:B------:R-:W-:Y:S01]  /*68f0*/  MUFU.EX2 R46, R44 ;  /* 0x0000002c002e7308 */ /* 0x000fe20000000800 */
[----:B------:R-:W-:-:S07]  /*6900*/  FADD.FTZ R4, R169, R28 ;  /* 0x0000001ca9047221 */ /* 0x000fce0000010000 */
[----:B------:R-:W3:Y:S01]  /*6910*/  MUFU.EX2 R65, R65 ;  /* 0x0000004100417308 */ /* 0x000ee20000000800 */
[----:B------:R-:W-:-:S07]  /*6920*/  FADD.FTZ R24, R166, R0 ;  /* 0x00000000a6187221 */ /* 0x000fce0000010000 */
[----:B------:R-:W-:Y:S01]  /*6930*/  MUFU.EX2 R66, R66 ;  /* 0x0000004200427308 */ /* 0x000fe20000000800 */
[----:B------:R-:W-:-:S07]  /*6940*/  FADD.FTZ R0, R170, R4 ;  /* 0x00000004aa007221 */ /* 0x000fce0000010000 */
[----:B------:R-:W1:Y:S08]  /*6950*/  MUFU.EX2 R67, R67 ;  /* 0x0000004300437308 */ /* 0x000e700000000800 */
[----:B------:R-:W-:Y:S08]  /*6960*/  MUFU.EX2 R44, R31 ;  /* 0x0000001f002c7308 */ /* 0x000ff00000000800 */
[----:B------:R-:W2:Y:S01]  /*6970*/  MUFU.EX2 R45, R45 ;  /* 0x0000002d002d7308 */ /* 0x000ea20000000800 */
[----:B------:R-:W-:-:S02]  /*6980*/  F2FP.BF16.PACK_AB R4, R106, R105 ;  /* 0x000000696a04723e */ /* 0x000fc400000010ff */
[----:B-1----:R-:W-:Y:S02]  /*6990*/  F2FP.BF16.PACK_AB R5, R64, R104 ;  /* 0x000000684005723e */ /* 0x002fe400000010ff */
[----:B------:R-:W-:Y:S02]  /*69a0*/  F2FP.BF16.PACK_AB R6, R109, R108 ;  /* 0x0000006c6d06723e */ /* 0x000fe400000010ff */
[----:B------:R-:W-:Y:S01]  /*69b0*/  F2FP.BF16.PACK_AB R7, R71, R69 ;  /* 0x000000454707723e */ /* 0x000fe200000010ff */
[----:B------:R-:W-:-:S06]  /*69c0*/  FADD.FTZ R24, R171, R24 ;  /* 0x00000018ab187221 */ /* 0x000fcc0000010000 */
[----:B------:R-:W-:Y:S01]  /*69d0*/  HMMA.16816.F32.BF16 R140, R4, R16, R140 ;  /* 0x00000010048c723c */ /* 0x000fe2000004188c */
[----:B------:R-:W-:-:S07]  /*69e0*/  FADD.FTZ R24, R217, R24 ;  /* 0x00000018d9187221 */ /* 0x000fce0000010000 */
[----:B------:R-:W-:Y:S01]  /*69f0*/  HMMA.16816.F32.BF16 R112, R4, R18, R112 ;  /* 0x000000120470723c */ /* 0x000fe20000041870 */
[----:B------:R-:W-:-:S07]  /*6a00*/  FADD.FTZ R0, R219, R0 ;  /* 0x00000000db007221 */ /* 0x000fce0000010000 */
[C---:B------:R-:W-:Y:S08]  /*6a10*/  HMMA.16816.F32.BF16 R100, R4.reuse, R12, R100 ;  /* 0x0000000c0464723c */ /* 0x040ff00000041864 */
[C---:B------:R-:W-:Y:S08]  /*6a20*/  HMMA.16816.F32.BF16 R92, R4.reuse, R14, R92 ;  /* 0x0000000e045c723c */ /* 0x040ff0000004185c */
[C---:B--2---:R-:W-:Y:S08]  /*6a30*/  HMMA.16816.F32.BF16 R88, R4.reuse, R8, R88 ;  /* 0x000000080458723c */ /* 0x044ff00000041858 */
[C---:B------:R-:W-:Y:S08]  /*6a40*/  HMMA.16816.F32.BF16 R80, R4.reuse, R10, R80 ;  /* 0x0000000a0450723c */ /* 0x040ff00000041850 */
[C---:B------:R-:W-:Y:S08]  /*6a50*/  HMMA.16816.F32.BF16 R76, R4.reuse, R20, R76 ;  /* 0x00000014044c723c */ /* 0x040ff0000004184c */
[----:B------:R-:W-:Y:S07]  /*6a60*/  HMMA.16816.F32.BF16 R72, R4, R22, R72 ;  /* 0x000000160448723c */ /* 0x000fee0000041848 */
[----:B---3--:R-:W-:-:S02]  /*6a70*/  F2FP.BF16.PACK_AB R4, R65, R107 ;  /* 0x0000006b4104723e */ /* 0x008fc400000010ff */
[----:B------:R-:W-:Y:S02]  /*6a80*/  F2FP.BF16.PACK_AB R5, R46, R62 ;  /* 0x0000003e2e05723e */ /* 0x000fe400000010ff */
[----:B------:R-:W-:Y:S02]  /*6a90*/  F2FP.BF16.PACK_AB R6, R67, R66 ;  /* 0x000000424306723e */ /* 0x000fe400000010ff */
[----:B------:R-:W-:Y:S01]  /*6aa0*/  F2FP.BF16.PACK_AB R7, R45, R44 ;  /* 0x0000002c2d07723e */ /* 0x000fe200000010ff */
[----:B------:R-:W-:Y:S02]  /*6ab0*/  IMAD.MOV.U32 R247, RZ, RZ, R185 ;  /* 0x000000fffff77224 */ /* 0x000fe400078e00b9 */
[----:B------:R-:W-:Y:S02]  /*6ac0*/  IMAD.MOV.U32 R165, RZ, RZ, R186 ;  /* 0x000000ffffa57224 */ /* 0x000fe400078e00ba */
[----:B------:R-:W-:Y:S02]  /*6ad0*/  FADD.FTZ R0, R218, R0 ;  /* 0x00000000da007221 */ /* 0x000fe40000010000 */
[----:B------:R-:W-:Y:S01]  /*6ae0*/  HMMA.16816.F32.BF16 R32, R4, R8, R32 ;  /* 0x000000080420723c */ /* 0x000fe20000041820 */
[----:B------:R-:W-:-:S06]  /*6af0*/  IMAD.MOV.U32 R128, RZ, RZ, R163 ;  /* 0x000000ffff807224 */ /* 0x000fcc00078e00a3 */
[----:B------:R-:W-:Y:S01]  /*6b00*/  FADD.FTZ R8, R225, R24 ;  /* 0x00000018e1087221 */ /* 0x000fe20000010000 */
[C---:B------:R-:W-:Y:S01]  /*6b10*/  HMMA.16816.F32.BF16 R116, R4.reuse, R20, R96 ;  /* 0x000000140474723c */ /* 0x040fe20000041860 */
[----:B------:R-:W-:Y:S02]  /*6b20*/  FADD.FTZ R0, R247, R0 ;  /* 0x00000000f7007221 */ /* 0x000fe40000010000 */
[----:B------:R-:W-:Y:S02]  /*6b30*/  FADD.FTZ R8, R226, R8 ;  /* 0x00000008e2087221 */ /* 0x000fe40000010000 */
[----:B------:R-:W-:Y:S02]  /*6b40*/  FADD.FTZ R2, R165, R2 ;  /* 0x00000002a5027221 */ /* 0x000fe40000010000 */
[----:B------:R-:W-:Y:S01]  /*6b50*/  IMAD.MOV.U32 R130, RZ, RZ, R174 ;  /* 0x000000ffff827224 */ /* 0x000fe200078e00ae */
[----:B------:R-:W-:Y:S01]  /*6b60*/  HMMA.16816.F32.BF16 R56, R4, R16, R56 ;  /* 0x000000100438723c */ /* 0x000fe20000041838 */
[----:B------:R-:W-:-:S02]  /*6b70*/  FADD.FTZ R3, R252, R3 ;  /* 0x00000003fc037221 */ /* 0x000fc40000010000 */
[----:B------:R-:W-:Y:S02]  /*6b80*/  IMAD.MOV.U32 R250, RZ, RZ, R168 ;  /* 0x000000fffffa7224 */ /* 0x000fe400078e00a8 */
[----:B------:R-:W-:-:S03]  /*6b90*/  FADD.FTZ R0, R167, R0 ;  /* 0x00000000a7007221 */ /* 0x000fc60000010000 */
[----:B------:R-:W-:Y:S01]  /*6ba0*/  HMMA.16816.F32.BF16 R52, R4, R18, R52 ;  /* 0x000000120434723c */ /* 0x000fe20000041834 */
[----:B------:R-:W-:-:S07]  /*6bb0*/  FADD.FTZ R2, R130, R2 ;  /* 0x0000000282027221 */ /* 0x000fce0000010000 */
[----:B------:R-:W-:Y:S01]  /*6bc0*/  HMMA.16816.F32.BF16 R48, R4, R12, R48 ;  /* 0x0000000c0430723c */ /* 0x000fe20000041830 */
[----:B------:R-:W-:-:S07]  /*6bd0*/  IMAD.MOV.U32 R252, RZ, RZ, R187 ;  /* 0x000000fffffc7224 */ /* 0x000fce00078e00bb */
[----:B------:R-:W-:Y:S01]  /*6be0*/  HMMA.16816.F32.BF16 R40, R4, R14, R40 ;  /* 0x0000000e0428723c */ /* 0x000fe20000041828 */
[----:B------:R-:W-:-:S07]  /*6bf0*/  FADD.FTZ R3, R250, R3 ;  /* 0x00000003fa037221 */ /* 0x000fce0000010000 */
[----:B------:R-:W-:Y:S01]  /*6c00*/  HMMA.16816.F32.BF16 R36, R4, R10, R36 ;  /* 0x0000000a0424723c */ /* 0x000fe20000041824 */
[----:B------:R-:W-:-:S07]  /*6c10*/  FADD.FTZ R0, R223, R0 ;  /* 0x00000000df007221 */ /* 0x000fce0000010000 */
[----:B------:R-:W-:Y:S01]  /*6c20*/  HMMA.16816.F32.BF16 R20, R4, R22, R84 ;  /* 0x000000160414723c */ /* 0x000fe20000041854 */
[----:B------:R-:W-:Y:S02]  /*6c30*/  IMAD.MOV.U32 R129, RZ, RZ, R173 ;  /* 0x000000ffff817224 */ /* 0x000fe400078e00ad */
[----:B------:R-:W-:Y:S01]  /*6c40*/  IMAD.MOV.U32 R156, RZ, RZ, R181 ;  /* 0x000000ffff9c7224 */ /* 0x000fe200078e00b5 */
[----:B------:R1:W-:Y:S01]  /*6c50*/  MUFU.EX2 R31, R60 ;  /* 0x0000003c001f7308 */ /* 0x0003e20000000800 */
[----:B------:R-:W-:Y:S01]  /*6c60*/  IMAD.MOV.U32 R174, RZ, RZ, R183 ;  /* 0x000000ffffae7224 */ /* 0x000fe200078e00b7 */
[----:B------:R-:W2:Y:S01]  /*6c70*/  LDSM.16.MT88.4 R168, [R233+0x3000] ;  /* 0x00300000e9a8783b */ /* 0x000ea20000004200 */
[----:B------:R-:W-:Y:S02]  /*6c80*/  FADD.FTZ R4, R128, R8 ;  /* 0x0000000880047221 */ /* 0x000fe40000010000 */
[----:B------:R-:W-:Y:S01]  /*6c90*/  IMAD.MOV.U32 R157, RZ, RZ, R180 ;  /* 0x000000ffff9d7224 */ /* 0x000fe200078e00b4 */
[----:B------:R-:W3:Y:S01]  /*6ca0*/  LDSM.16.MT88.4 R184, [R230+0x3000] ;  /* 0x00300000e6b8783b */ /* 0x000ee20000004200 */
[----:B------:R-:W-:-:S02]  /*6cb0*/  FADD.FTZ R7, R222, R4 ;  /* 0x00000004de077221 */ /* 0x000fc40000010000 */
[----:B------:R-:W-:Y:S02]  /*6cc0*/  FADD.FTZ R4, R220, R2 ;  /* 0x00000002dc047221 */ /* 0x000fe40000010000 */
[----:B------:R-:W-:Y:S02]  /*6cd0*/  IMAD.MOV.U32 R131, RZ, RZ, R179 ;  /* 0x000000ffff837224 */ /* 0x000fe400078e00b3 */
[----:B------:R-:W-:Y:S02]  /*6ce0*/  IMAD.MOV.U32 R217, RZ, RZ, R175 ;  /* 0x000000ffffd97224 */ /* 0x000fe400078e00af */
[----:B------:R-:W-:Y:S01]  /*6cf0*/  IMAD.MOV.U32 R247, RZ, RZ, R177 ;  /* 0x000000fffff77224 */ /* 0x000fe200078e00b1 */
[----:B------:R-:W-:Y:S01]  /*6d00*/  MUFU.EX2 R9, R147 ;  /* 0x0000009300097308 */ /* 0x000fe20000000800 */
[----:B------:R-:W-:Y:S01]  /*6d10*/  FADD.FTZ R3, R252, R3 ;  /* 0x00000003fc037221 */ /* 0x000fe20000010000 */
[----:B------:R-:W2:Y:S01]  /*6d20*/  LDSM.16.MT88.4 R12, [R232+0x3000] ;  /* 0x00300000e80c783b */ /* 0x000ea20000004200 */
[----:B------:R-:W-:-:S02]  /*6d30*/  FADD.FTZ R5, R224, R0 ;  /* 0x00000000e0057221 */ /* 0x000fc40000010000 */
[----:B------:R-:W-:-:S04]  /*6d40*/  FADD.FTZ R3, R129, R3 ;  /* 0x0000000381037221 */ /* 0x000fc80000010000 */
[----:B------:R-:W-:Y:S02]  /*6d50*/  FADD.FTZ R6, R221, R3 ;  /* 0x00000003dd067221 */ /* 0x000fe40000010000 */
[----:B------:R-:W-:Y:S02]  /*6d60*/  IMAD.MOV.U32 R173, RZ, RZ, R182 ;  /* 0x000000ffffad7224 */ /* 0x000fe400078e00b6 */
[----:B-1----:R-:W-:Y:S02]  /*6d70*/  IMAD.MOV.U32 R60, RZ, RZ, R156 ;  /* 0x000000ffff3c7224 */ /* 0x002fe400078e009c */
[----:B----4-:R-:W-:-:S04]  /*6d80*/  @P4 IMAD.HI.U32 R2, R227, c[0x0][0x2c8], RZ ;  /* 0x0000b200e3024a27 */ /* 0x010fc800078e00ff */
[----:B------:R-:W-:Y:S01]  /*6d90*/  IMAD.MOV.U32 R0, RZ, RZ, R227 ;  /* 0x000000ffff007224 */ /* 0x000fe200078e00e3 */
[----:B------:R-:W-:Y:S01]  /*6da0*/  @P4 SHF.R.U32.HI R0, RZ, c[0x0][0x2cc], R2 ;  /* 0x0000b300ff004a19 */ /* 0x000fe20000011602 */
[----:B------:R-:W-:-:S05]  /*6db0*/  IMAD.MOV.U32 R2, RZ, RZ, c[0x0][0x168] ;  /* 0x00005a00ff027624 */ /* 0x000fca00078e00ff */
[----:B------:R-:W-:Y:S01]  /*6dc0*/  IADD3 R3, R0, c[0x0][0x1d0], -R2 ;  /* 0x0000740000037a10 */ /* 0x000fe20007ffe802 */
[----:B------:R-:W-:-:S04]  /*6dd0*/  IMAD.MOV.U32 R2, RZ, RZ, RZ ;  /* 0x000000ffff027224 */ /* 0x000fc800078e00ff */
[----:B------:R-:W-:-:S05]  /*6de0*/  IMAD.HI R2, R3, -0x6db6db6d, R2 ;  /* 0x9249249303027827 */ /* 0x000fca00078e0202 */
[----:B------:R-:W-:Y:S01]  /*6df0*/  SHF.R.U32.HI R0, RZ, 0x1f, R2 ;  /* 0x0000001fff007819 */ /* 0x000fe20000011602 */
[----:B------:R-:W-:Y:S02]  /*6e00*/  IMAD.MOV.U32 R218, RZ, RZ, R173 ;  /* 0x000000ffffda7224 */ /* 0x000fe400078e00ad */
[----:B------:R-:W-:Y:S01]  /*6e10*/  IMAD.MOV.U32 R219, RZ, RZ, R174 ;  /* 0x000000ffffdb7224 */ /* 0x000fe200078e00ae */
[----:B------:R-:W-:Y:S01]  /*6e20*/  LEA.HI.SX32 R8, R2, R0, 0x1a ;  /* 0x0000000002087211 */ /* 0x000fe200078fd2ff */
[----:B------:R-:W-:Y:S02]  /*6e30*/  FADD.FTZ R0, R60, R7 ;  /* 0x000000073c007221 */ /* 0x000fe40000010000 */
[----:B------:R-:W-:Y:S02]  /*6e40*/  IMAD.MOV.U32 R110, RZ, RZ, R157 ;  /* 0x000000ffff6e7224 */ /* 0x000fe400078e009d */
[----:B------:R-:W-:Y:S02]  /*6e50*/  FADD.FTZ R3, R218, R6 ;  /* 0x00000006da037221 */ /* 0x000fe40000010000 */
[----:B------:R-:W-:-:S02]  /*6e60*/  FADD.FTZ R4, R248, R4 ;  /* 0x00000004f8047221 */ /* 0x000fc40000010000 */
[----:B------:R-:W-:Y:S02]  /*6e70*/  IMAD.MOV.U32 R111, RZ, RZ, R131 ;  /* 0x000000ffff6f7224 */ /* 0x000fe400078e0083 */
[----:B------:R-:W-:Y:S02]  /*6e80*/  FADD.FTZ R5, R217, R5 ;  /* 0x00000005d9057221 */ /* 0x000fe40000010000 */
[----:B------:R-:W-:Y:S02]  /*6e90*/  IMAD.MOV.U32 R250, RZ, RZ, R178 ;  /* 0x000000fffffa7224 */ /* 0x000fe400078e00b2 */
        /* <DEDUP_REMOVED lines=42> */
[----:B------:R-:W-:Y:S01]  /*7140*/  FADD.FTZ R3, R105, R3 ;  /* 0x0000000369037221 */ /* 0x000fe20000010000 */
[----:B------:R-:W4:Y:S01]  /*7150*/  MUFU.EX2 R10, R161 ;  /* 0x000000a1000a7308 */ /* 0x000f220000000800 */
[----:B------:R-:W-:Y:S02]  /*7160*/  FADD.FTZ R4, R104, R4 ;  /* 0x0000000468047221 */ /* 0x000fe40000010000 */
[----:B------:R-:W-:Y:S02]  /*7170*/  FADD.FTZ R5, R65, R5 ;  /* 0x0000000541057221 */ /* 0x000fe40000010000 */
[----:B------:R-:W-:-:S02]  /*7180*/  FADD.FTZ R2, R46, R0 ;  /* 0x000000002e027221 */ /* 0x000fc40000010000 */
[----:B------:R-:W-:Y:S01]  /*7190*/  FADD.FTZ R0, R106, R3 ;  /* 0x000000036a007221 */ /* 0x000fe20000010000 */
[----:B------:R-:W1:Y:S01]  /*71a0*/  MUFU.EX2 R28, R68 ;  /* 0x00000044001c7308 */ /* 0x000e620000000800 */
[----:B------:R-:W-:Y:S02]  /*71b0*/  FADD.FTZ R4, R64, R4 ;  /* 0x0000000440047221 */ /* 0x000fe40000010000 */
[----:B------:R-:W-:Y:S02]  /*71c0*/  FADD.FTZ R5, R66, R5 ;  /* 0x0000000542057221 */ /* 0x000fe40000010000 */
[----:B------:R-:W-:-:S03]  /*71d0*/  FADD.FTZ R3, R44, R2 ;  /* 0x000000022c037221 */ /* 0x000fc60000010000 */
[----:B------:R-:W1:Y:S01]  /*71e0*/  MUFU.EX2 R47, R47 ;  /* 0x0000002f002f7308 */ /* 0x000e620000000800 */
[----:B------:R-:W-:Y:S02]  /*71f0*/  FADD.FTZ R2, R108, R0 ;  /* 0x000000006c027221 */ /* 0x000fe40000010000 */
[----:B------:R-:W-:-:S05]  /*7200*/  FADD.FTZ R0, R69, R4 ;  /* 0x0000000445007221 */ /* 0x000fca0000010000 */
[----:B------:R-:W1:Y:S01]  /*7210*/  MUFU.EX2 R17, R162 ;  /* 0x000000a200117308 */ /* 0x000e620000000800 */
[----:B------:R-:W-:Y:S02]  /*7220*/  FADD.FTZ R5, R67, R5 ;  /* 0x0000000543057221 */ /* 0x000fe40000010000 */
[----:B------:R-:W-:-:S05]  /*7230*/  FADD.FTZ R4, R45, R3 ;  /* 0x000000032d047221 */ /* 0x000fca0000010000 */
[----:B------:R-:W2:Y:S01]  /*7240*/  MUFU.EX2 R16, R146 ;  /* 0x0000009200107308 */ /* 0x000ea20000000800 */
[----:B------:R-:W-:Y:S02]  /*7250*/  FADD.FTZ R3, R109, R2 ;  /* 0x000000026d037221 */ /* 0x000fe40000010000 */
[----:B------:R-:W-:-:S05]  /*7260*/  FADD.FTZ R2, R71, R0 ;  /* 0x0000000047027221 */ /* 0x000fca0000010000 */
[----:B------:R-:W2:Y:S01]  /*7270*/  MUFU.EX2 R27, R132 ;  /* 0x00000084001b7308 */ /* 0x000ea20000000800 */
[----:B-1----:R-:W-:-:S07]  /*7280*/  FADD.FTZ R0, R11, R5 ;  /* 0x000000050b007221 */ /* 0x002fce0000010000 */
[----:B------:R-:W1:Y:S01]  /*7290*/  MUFU.EX2 R19, R164 ;  /* 0x000000a400137308 */ /* 0x000e620000000800 */
[----:B----4-:R-:W-:-:S07]  /*72a0*/  FADD.FTZ R0, R10, R0 ;  /* 0x000000000a007221 */ /* 0x010fce0000010000 */
[----:B------:R-:W4:Y:S01]  /*72b0*/  MUFU.EX2 R18, R145 ;  /* 0x0000009100127308 */ /* 0x000f220000000800 */
[----:B------:R-:W-:-:S07]  /*72c0*/  FADD.FTZ R4, R9, R4 ;  /* 0x0000000409047221 */ /* 0x000fce0000010000 */
[----:B------:R-:W1:Y:S01]  /*72d0*/  MUFU.EX2 R25, R134 ;  /* 0x0000008600197308 */ /* 0x000e620000000800 */
[----:B------:R-:W-:-:S07]  /*72e0*/  FADD.FTZ R5, R28, R2 ;  /* 0x000000021c057221 */ /* 0x000fce0000010000 */
[----:B------:R-:W1:Y:S01]  /*72f0*/  MUFU.EX2 R30, R61 ;  /* 0x0000003d001e7308 */ /* 0x000e620000000800 */
[----:B------:R-:W-:-:S07]  /*7300*/  FADD.FTZ R3, R47, R3 ;  /* 0x000000032f037221 */ /* 0x000fce0000010000 */
[----:B------:R-:W1:Y:S01]  /*7310*/  MUFU.EX2 R24, R172 ;  /* 0x000000ac00187308 */ /* 0x000e620000000800 */
[----:B------:R-:W-:-:S07]  /*7320*/  FADD.FTZ R0, R17, R0 ;  /* 0x0000000011007221 */ /* 0x000fce0000010000 */
[----:B------:R-:W-:Y:S01]  /*7330*/  MUFU.EX2 R26, R144 ;  /* 0x00000090001a7308 */ /* 0x000fe20000000800 */
[----:B--2---:R-:W-:-:S07]  /*7340*/  FADD.FTZ R4, R16, R4 ;  /* 0x0000000410047221 */ /* 0x004fce0000010000 */
[----:B------:R-:W2:Y:S01]  /*7350*/  MUFU.EX2 R29, R63 ;  /* 0x0000003f001d7308 */ /* 0x000ea20000000800 */
[----:B------:R-:W-:Y:S01]  /*7360*/  FADD.FTZ R5, R27, R5 ;  /* 0x000000051b057221 */ /* 0x000fe20000010000 */
[----:B------:R-:W-:Y:S01]  /*7370*/  IMNMX R6, RZ, R8, !PT ;  /* 0x00000008ff067217 */ /* 0x000fe20007800200 */
[----:B------:R-:W-:Y:S02]  /*7380*/  FADD.FTZ R2, R31, R3 ;  /* 0x000000031f027221 */ /* 0x000fe40000010000 */
[----:B-1----:R-:W-:Y:S02]  /*7390*/  FADD.FTZ R0, R19, R0 ;  /* 0x0000000013007221 */ /* 0x002fe40000010000 */
[----:B----4-:R-:W-:Y:S02]  /*73a0*/  FADD.FTZ R3, R18, R4 ;  /* 0x0000000412037221 */ /* 0x010fe40000010000 */
[----:B------:R-:W-:Y:S01]  /*73b0*/  FADD.FTZ R4, R25, R5 ;  /* 0x0000000519047221 */ /* 0x000fe20000010000 */
[----:B------:R-:W-:Y:S01]  /*73c0*/  STL [R1+0x30], R6 ;  /* 0x0000300601007387 */ /* 0x000fe20000100800 */
[----:B------:R-:W-:-:S02]  /*73d0*/  FADD.FTZ R2, R30, R2 ;  /* 0x000000021e027221 */ /* 0x000fc40000010000 */
[----:B------:R-:W-:Y:S01]  /*73e0*/  FADD.FTZ R3, R24, R3 ;  /* 0x0000000318037221 */ /* 0x000fe20000010000 */
[----:B------:R1:W-:Y:S01]  /*73f0*/  STL [R1+0x10], R0 ;  /* 0x0000100001007387 */ /* 0x0003e20000100800 */
[----:B------:R-:W-:Y:S02]  /*7400*/  IMAD.MOV.U32 R252, RZ, RZ, R176 ;  /* 0x000000fffffc7224 */ /* 0x000fe400078e00b0 */
[----:B--2---:R-:W-:Y:S01]  /*7410*/  FADD.FTZ R2, R29, R2 ;  /* 0x000000021d027221 */ /* 0x004fe20000010000 */
[----:B------:R2:W-:Y:S02]  /*7420*/  STL [R1+0x18], R3 ;  /* 0x0000180301007387 */ /* 0x0005e40000100800 */
[----:B------:R-:W-:-:S04]  /*7430*/  IADD3 R247, R252, -0x2, RZ ;  /* 0xfffffffefcf77810 */ /* 0x000fc80007ffe0ff */
[----:B------:R-:W-:Y:S01]  /*7440*/  ISETP.GE.AND P0, PT, R247, R6, PT ;  /* 0x00000006f700720c */ /* 0x000fe20003f06270 */
[----:B-1----:R-:W-:-:S05]  /*7450*/  FADD.FTZ R0, R26, R4 ;  /* 0x000000041a007221 */ /* 0x002fca0000010000 */
[----:B------:R2:W-:Y:S04]  /*7460*/  STL [R1+0x1c], R0 ;  /* 0x00001c0001007387 */ /* 0x0005e80000100800 */
[----:B------:R2:W-:Y:S01]  /*7470*/  STL [R1+0x14], R2 ;  /* 0x0000140201007387 */ /* 0x0005e20000100800 */
[----:B------:R-:W-:Y:S02]  /*7480*/  F2FP.BF16.PACK_AB R124, R31, R47 ;  /* 0x0000002f1f7c723e */ /* 0x000fe400000010ff */
[----:B------:R-:W-:Y:S02]  /*7490*/  F2FP.BF16.PACK_AB R125, R27, R28 ;  /* 0x0000001c1b7d723e */ /* 0x000fe400000010ff */
[----:B------:R-:W-:Y:S02]  /*74a0*/  F2FP.BF16.PACK_AB R126, R29, R30 ;  /* 0x0000001e1d7e723e */ /* 0x000fe400000010ff */
[----:B------:R-:W-:-:S02]  /*74b0*/  F2FP.BF16.PACK_AB R127, R26, R25 ;  /* 0x000000191a7f723e */ /* 0x000fc400000010ff */
[----:B------:R-:W-:Y:S02]  /*74c0*/  F2FP.BF16.PACK_AB R128, R10, R11 ;  /* 0x0000000b0a80723e */ /* 0x000fe400000010ff */
[----:B------:R-:W-:Y:S02]  /*74d0*/  F2FP.BF16.PACK_AB R129, R16, R9 ;  /* 0x000000091081723e */ /* 0x000fe400000010ff */
[----:B------:R-:W-:Y:S02]  /*74e0*/  F2FP.BF16.PACK_AB R130, R19, R17 ;  /* 0x000000111382723e */ /* 0x000fe400000010ff */
[----:B------:R-:W-:Y:S01]  /*74f0*/  F2FP.BF16.PACK_AB R131, R24, R18 ;  /* 0x000000121883723e */ /* 0x000fe200000010ff */
[C---:B------:R-:W-:Y:S08]  /*7500*/  HMMA.16816.F32.BF16 R140, R124.reuse, R152, R140 ;  /* 0x000000987c8c723c */ /* 0x040ff0000004188c */
[C---:B------:R-:W-:Y:S08]  /*7510*/  HMMA.16816.F32.BF16 R148, R124.reuse, R154, R112 ;  /* 0x0000009a7c94723c */ /* 0x040ff00000041870 */
[C---:B------:R-:W-:Y:S08]  /*7520*/  HMMA.16816.F32.BF16 R160, R124.reuse, R168, R100 ;  /* 0x000000a87ca0723c */ /* 0x040ff00000041864 */
[C---:B------:R-:W-:Y:S08]  /*7530*/  HMMA.16816.F32.BF16 R164, R124.reuse, R170, R92 ;  /* 0x000000aa7ca4723c */ /* 0x040ff0000004185c */
[C---:B---3--:R-:W-:Y:S08]  /*7540*/  HMMA.16816.F32.BF16 R176, R124.reuse, R184, R88 ;  /* 0x000000b87cb0723c */ /* 0x048ff00000041858 */
        /* <DEDUP_REMOVED lines=12> */
[----:B--2---:R-:W2:Y:S01]  /*7610*/  LDL R252, [R1+0x80] ;  /* 0x0000800001fc7983 */ /* 0x004ea20000100800 */
[----:B------:R-:W-:Y:S01]  /*7620*/  IMAD.MOV.U32 R132, RZ, RZ, R136 ;  /* 0x000000ffff847224 */ /* 0x000fe200078e0088 */
[----:B------:R-:W-:Y:S01]  /*7630*/  MOV R3, R137 ;  /* 0x0000008900037202 */ /* 0x000fe20000000f00 */
[----:B------:R-:W-:Y:S01]  /*7640*/  IMAD.MOV.U32 R134, RZ, RZ, R70 ;  /* 0x000000ffff867224 */ /* 0x000fe200078e0046 */
[----:B------:R-:W-:-:S02]  /*7650*/  MOV R133, R135 ;  /* 0x0000008700857202 */ /* 0x000fc40000000f00 */
[----:B------:R-:W-:Y:S01]  /*7660*/  MOV R202, R247 ;  /* 0x000000f700ca7202 */ /* 0x000fe20000000f00 */
[----:B--2---:R-:W-:-:S05]  /*7670*/  IMAD.IADD R0, R252, 0x1, R227 ;  /* 0x00000001fc007824 */ /* 0x004fca00078e02e3 */
[----:B------:R1:W-:Y:S02]  /*7680*/  STL [R1+0x20], R0 ;  /* 0x0000200001007387 */ /* 0x0003e40000100800 */
[----:B-1----:R-:W-:-:S05]  /*7690*/  @P4 IMAD.HI.U32 R0, R0, c[0x0][0x2c8], RZ ;  /* 0x0000b20000004a27 */ /* 0x002fca00078e00ff */
[----:B------:R-:W-:-:S05]  /*76a0*/  @P4 SHF.R.U32.HI R0, RZ, c[0x0][0x2cc], R0 ;  /* 0x0000b300ff004a19 */ /* 0x000fca0000011600 */
[----:B------:R1:W-:Y:S02]  /*76b0*/  @P4 STL [R1+0x34], R0 ;  /* 0x0000340001004387 */ /* 0x0003e40000100800 */
.L_x_518:
[----:B------:R-:W-:Y:S04]  /*76c0*/  DEPBAR.LE SB0, 0x0 ;  /* 0x000080000000791a */ /* 0x000fe80000000000 */
[----:B------:R-:W-:Y:S01]  /*76d0*/  WARPSYNC 0xffffffff ;  /* 0xffffffff00007948 */ /* 0x000fe20003800000 */
[----:B------:R-:W-:Y:S01]  /*76e0*/  BAR.SYNC.DEFER_BLOCKING 0x0 ;  /* 0x0000000000007b1d */ /* 0x000fe20000010000 */
[C---:B------:R-:W-:Y:S02]  /*76f0*/  ISETP.GE.AND P2, PT, R202.reuse, RZ, PT ;  /* 0x000000ffca00720c */ /* 0x040fe40003f46270 */
[----:B------:R-:W-:Y:S11]  /*7700*/  IADD3 R247, R202, -0x1, RZ ;  /* 0xffffffffcaf77810 */ /* 0x000ff60007ffe0ff */
[----:B-12---:R-:W-:Y:S02]  /*7710*/  @P2 SHF.R.S32.HI R0, RZ, 0x1f, R202 ;  /* 0x0000001fff002819 */ /* 0x006fe400000114ca */
[----:B------:R-:W-:Y:S03]  /*7720*/  @P2 MOV R135, 0x5 ;  /* 0x0000000500872802 */ /* 0x000fe60000000f00 */
[----:B------:R-:W-:Y:S04]  /*7730*/  @P2 IMAD R0, R0, c[0x0][0x208], RZ ;  /* 0x0000820000002a24 */ /* 0x000fe800078e02ff */
[C---:B------:R-:W-:Y:S01]  /*7740*/  @P2 IMAD R0, R202.reuse, c[0x0][0x20c], R0 ;  /* 0x00008300ca002a24 */ /* 0x040fe200078e0200 */
[----:B-----5:R-:W-:Y:S08]  /*7750*/  LDSM.16.M88.4 R112, [R235] ;  /* 0x00000000eb70783b */ /* 0x020ff00000000200 */
[----:B------:R-:W1:Y:S08]  /*7760*/  LDSM.16.M88.4 R16, [R228] ;  /* 0x00000000e410783b */ /* 0x000e700000000200 */
[----:B------:R-:W2:Y:S08]  /*7770*/  LDSM.16.M88.4 R108, [R235+0x2000] ;  /* 0x00200000eb6c783b */ /* 0x000eb00000000200 */
[----:B------:R-:W3:Y:S08]  /*7780*/  LDSM.16.M88.4 R32, [R228+0x800] ;  /* 0x00080000e420783b */ /* 0x000ef00000000200 */
[----:B------:R-:W4:Y:S04]  /*7790*/  LDL R2, [R1+0x4c] ;  /* 0x00004c0001027983 */ /* 0x000f280000100800 */
[----:B------:R-:W3:Y:S08]  /*77a0*/  LDSM.16.M88.4 R48, [R228+0x1000] ;  /* 0x00100000e430783b */ /* 0x000ef00000000200 */
[----:B------:R-:W4:Y:S01]  /*77b0*/  LDL.64 R196, [R1+0x40] ;  /* 0x0000400001c47983 */ /* 0x000f220000100a00 */
[-C--:B-1----:R-:W-:Y:S05]  /*77c0*/  HMMA.16816.F32.BF16 R4, R112, R16.reuse, RZ ;  /* 0x000000107004723c */ /* 0x082fea00000418ff */
[----:B------:R-:W1:Y:S03]  /*77d0*/  LDSM.16.M88.4 R64, [R228+0x1800] ;  /* 0x00180000e440783b */ /* 0x000e660000000200 */
[C---:B--2---:R-:W-:Y:S05]  /*77e0*/  HMMA.16816.F32.BF16 R8, R108.reuse, R16, RZ ;  /* 0x000000106c08723c */ /* 0x044fea00000418ff */
[----:B------:R-:W2:Y:S03]  /*77f0*/  LDSM.16.M88.4 R80, [R228+0x2000] ;  /* 0x00200000e450783b */ /* 0x000ea60000000200 */
[-C--:B------:R-:W-:Y:S05]  /*7800*/  HMMA.16816.F32.BF16 R12, R108, R18.reuse, RZ ;  /* 0x000000126c0c723c */ /* 0x080fea00000418ff */
[----:B------:R-:W1:Y:S03]  /*7810*/  LDSM.16.M88.4 R96, [R228+0x2800] ;  /* 0x00280000e460783b */ /* 0x000e660000000200 */
[C---:B------:R-:W-:Y:S05]  /*7820*/  HMMA.16816.F32.BF16 R16, R112.reuse, R18, RZ ;  /* 0x000000127010723c */ /* 0x040fea00000418ff */
[----:B------:R-:W1:Y:S03]  /*7830*/  LDSM.16.M88.4 R136, [R228+0x3000] ;  /* 0x00300000e488783b */ /* 0x000e660000000200 */
[-C--:B---3--:R-:W-:Y:S05]  /*7840*/  HMMA.16816.F32.BF16 R20, R112, R32.reuse, RZ ;  /* 0x000000207014723c */ /* 0x088fea00000418ff */
[----:B------:R-:W-:Y:S03]  /*7850*/  LDSM.16.M88.4 R188, [R238] ;  /* 0x00000000eebc783b */ /* 0x000fe60000000200 */
[C---:B------:R-:W-:Y:S05]  /*7860*/  HMMA.16816.F32.BF16 R24, R108.reuse, R32, RZ ;  /* 0x000000206c18723c */ /* 0x040fea00000418ff */
[----:B------:R-:W3:Y:S03]  /*7870*/  LDSM.16.M88.4 R192, [R239] ;  /* 0x00000000efc0783b */ /* 0x000ee60000000200 */
[-C--:B------:R-:W-:Y:S05]  /*7880*/  HMMA.16816.F32.BF16 R28, R108, R34.reuse, RZ ;  /* 0x000000226c1c723c */ /* 0x080fea00000418ff */
[----:B------:R-:W-:Y:S04]  /*7890*/  STL [R1+0x98], R235 ;  /* 0x000098eb01007387 */ /* 0x000fe80000100800 */
[----:B------:R-:W-:Y:S01]  /*78a0*/  STL [R1+0x9c], R228 ;  /* 0x00009ce401007387 */ /* 0x000fe20000100800 */
[C---:B------:R-:W-:Y:S03]  /*78b0*/  HMMA.16816.F32.BF16 R32, R112.reuse, R34, RZ ;  /* 0x000000227020723c */ /* 0x040fe600000418ff */
[----:B------:R-:W-:Y:S04]  /*78c0*/  STL [R1+0xa0], R239 ;  /* 0x0000a0ef01007387 */ /* 0x000fe80000100800 */
[----:B------:R-:W-:Y:S01]  /*78d0*/  STL [R1+0xa4], R238 ;  /* 0x0000a4ee01007387 */ /* 0x000fe20000100800 */
[-C--:B------:R-:W-:Y:S03]  /*78e0*/  HMMA.16816.F32.BF16 R36, R112, R48.reuse, RZ ;  /* 0x000000307024723c */ /* 0x080fe600000418ff */
        /* <DEDUP_REMOVED lines=8> */
[C---:B------:R-:W-:Y:S08]  /*7970*/  HMMA.16816.F32.BF16 R48, R112.reuse, R50, RZ ;  /* 0x000000327030723c */ /* 0x040ff000000418ff */
[-C--:B-1----:R-:W-:Y:S08]  /*7980*/  HMMA.16816.F32.BF16 R52, R112, R64.reuse, RZ ;  /* 0x000000407034723c */ /* 0x082ff000000418ff */
        /* <DEDUP_REMOVED lines=15> */
[----:B------:R-:W1:Y:S07]  /*7a80*/  LDSM.16.M88.4 R136, [R238+0x2000] ;  /* 0x00200000ee88783b */ /* 0x000e6e0000000200 */
[-C--:B---3--:R-:W-:Y:S08]  /*7a90*/  HMMA.16816.F32.BF16 R4, R188, R192.reuse, R4 ;  /* 0x000000c0bc04723c */ /* 0x088ff00000041804 */
[C---:B-1----:R-:W-:Y:S08]  /*7aa0*/  HMMA.16816.F32.BF16 R8, R136.reuse, R192, R8 ;  /* 0x000000c08808723c */ /* 0x042ff00000041808 */
[-C--:B------:R-:W-:Y:S08]  /*7ab0*/  HMMA.16816.F32.BF16 R12, R136, R194.reuse, R12 ;  /* 0x000000c2880c723c */ /* 0x080ff0000004180c */
[C---:B------:R-:W-:Y:S01]  /*7ac0*/  HMMA.16816.F32.BF16 R16, R188.reuse, R194, R16 ;  /* 0x000000c2bc10723c */ /* 0x040fe20000041810 */
[----:B------:R-:W1:Y:S08]  /*7ad0*/  LDSM.16.M88.4 R192, [R245] ;  /* 0x00000000f5c0783b */ /* 0x000e700000000200 */
[----:B----4-:R-:W2:Y:S01]  /*7ae0*/  LDL R197, [R1+0x34] ;  /* 0x0000340001c57983 */ /* 0x010ea20000100800 */
[-C--:B-1----:R-:W-:Y:S08]  /*7af0*/  HMMA.16816.F32.BF16 R20, R188, R192.reuse, R20 ;  /* 0x000000c0bc14723c */ /* 0x082ff00000041814 */
[C---:B------:R-:W-:Y:S08]  /*7b00*/  HMMA.16816.F32.BF16 R24, R136.reuse, R192, R24 ;  /* 0x000000c08818723c */ /* 0x040ff00000041818 */
[-C--:B------:R-:W-:Y:S08]  /*7b10*/  HMMA.16816.F32.BF16 R28, R136, R194.reuse, R28 ;  /* 0x000000c2881c723c */ /* 0x080ff0000004181c */
[C---:B------:R-:W-:Y:S01]  /*7b20*/  HMMA.16816.F32.BF16 R32, R188.reuse, R194, R32 ;  /* 0x000000c2bc20723c */ /* 0x040fe20000041820 */
[----:B------:R-:W1:Y:S07]  /*7b30*/  LDSM.16.M88.4 R192, [R244] ;  /* 0x00000000f4c0783b */ /* 0x000e6e0000000200 */
        /* <DEDUP_REMOVED lines=22> */
[-C--:B------:R-:W-:Y:S07]  /*7ca0*/  HMMA.16816.F32.BF16 R108, R136, R194.reuse, R108 ;  /* 0x000000c2886c723c */ /* 0x080fee000004186c */
[----:B------:R-:W-:Y:S01]  /*7cb0*/  @P2 IMAD.WIDE.U32 R136, R202, c[0x0][0x208], RZ ;  /* 0x00008200ca882a25 */ /* 0x000fe200078e00ff */
[----:B------:R-:W-:Y:S04]  /*7cc0*/  HMMA.16816.F32.BF16 R112, R188, R194, R112 ;  /* 0x000000c2bc70723c */ /* 0x000fe80000041870 */
[----:B------:R-:W-:Y:S02]  /*7cd0*/  @P2 IMAD.MOV.U32 R138, RZ, RZ, R196 ;  /* 0x000000ffff8a2224 */ /* 0x000fe400078e00c4 */
[----:B------:R-:W-:Y:S01]  /*7ce0*/  @P2 IMAD.IADD R0, R137, 0x1, R0 ;  /* 0x0000000189002824 */ /* 0x000fe200078e0200 */
[----:B------:R-:W3:Y:S01]  /*7cf0*/  LDL R196, [R1+0x58] ;  /* 0x0000580001c47983 */ /* 0x000ee20000100800 */
[----:B------:R-:W-:Y:S03]  /*7d00*/  @P2 IMAD.MOV.U32 R139, RZ, RZ, R2 ;  /* 0x000000ffff8b2224 */ /* 0x000fe600078e0002 */
[----:B------:R-:W-:Y:S01]  /*7d10*/  STL [R1+0xc0], R236 ;  /* 0x0000c0ec01007387 */ /* 0x000fe20000100800 */
[----:B------:R-:W-:Y:S02]  /*7d20*/  @P2 IMAD.MOV.U32 R137, RZ, RZ, c[0x0][0x208] ;  /* 0x00008200ff892624 */ /* 0x000fe400078e00ff */
[----:B------:R-:W-:Y:S01]  /*7d30*/  @P2 IMAD.WIDE.U32 R138, R136, 0x70, R138 ;  /* 0x00000070888a2825 */ /* 0x000fe200078e008a */
[----:B------:R-:W-:Y:S03]  /*7d40*/  STL [R1+0xc4], R234 ;  /* 0x0000c4ea01007387 */ /* 0x000fe60000100800 */
[----:B------:R-:W-:Y:S01]  /*7d50*/  @P2 IMAD R2, R0, 0x70, RZ ;  /* 0x0000007000022824 */ /* 0x000fe200078e02ff */
[----:B------:R-:W-:Y:S01]  /*7d60*/  @P2 SHF.L.U64.HI R0, R137, R135, c[0x0][0x20c] ;  /* 0x0000830089002619 */ /* 0x000fe20000010287 */
[----:B------:R-:W-:Y:S01]  /*7d70*/  STL [R1+0xc8], R237 ;  /* 0x0000c8ed01007387 */ /* 0x000fe20000100800 */
[C---:B------:R-:W-:Y:S01]  /*7d80*/  @P2 LEA R136, P0, R138.reuse, c[0x0][0x1f8], 0x1 ;  /* 0x00007e008a882a11 */ /* 0x040fe200078008ff */
[----:B------:R-:W-:Y:S02]  /*7d90*/  @P2 IMAD.IADD R135, R139, 0x1, R2 ;  /* 0x000000018b872824 */ /* 0x000fe400078e0202 */
[----:B------:R-:W-:Y:S01]  /*7da0*/  @P2 IMAD.SHL.U32 R2, R137, 0x20, RZ ;  /* 0x0000002089022824 */ /* 0x000fe200078e00ff */
[----:B------:R-:W-:Y:S02]  /*7db0*/  STL [R1+0xcc], R231 ;  /* 0x0000cce701007387 */ /* 0x000fe40000100800 */
[----:B------:R-:W-:Y:S02]  /*7dc0*/  @P2 LEA.HI.X R137, R138, c[0x0][0x1fc], R135, 0x1, P0 ;  /* 0x00007f008a892a11 */ /* 0x000fe400000f0c87 */
[-C--:B------:R-:W-:Y:S03]  /*7dd0*/  @P2 IADD3 R138, P0, R136, R2.reuse, RZ ;  /* 0x00000002888a2210 */ /* 0x080fe60007f1e0ff */
[----:B------:R-:W-:Y:S01]  /*7de0*/  @!PT LDS RZ, [RZ] ;  /* 0x00000000fffff984 */ /* 0x000fe20000000800 */
[----:B------:R-:W-:Y:S01]  /*7df0*/  @!PT LDS RZ, [RZ] ;  /* 0x00000000fffff984 */ /* 0x000fe20000000800 */
[----:B------:R-:W-:Y:S01]  /*7e00*/  @!PT LDS RZ, [RZ] ;  /* 0x00000000fffff984 */ /* 0x000fe20000000800 */
[----:B------:R1:W-:Y:S02]  /*7e10*/  @P2 LDGSTS.E.BYPASS.LTC128B.128 [R246+0x100], [R136.64], !P6 ;  /* 0x0010000088f62fae */ /* 0x0003e4000f101d48 */
[--C-:B------:R-:W-:Y:S06]  /*7e20*/  @P2 IMAD.X R139, R137, 0x1, R0.reuse, P0 ;  /* 0x00000001898b2824 */ /* 0x100fec00000e0600 */
[----:B------:R4:W-:Y:S01]  /*7e30*/  @P2 LDGSTS.E.BYPASS.LTC128B.128 [R246+0x900], [R138.64], !P6 ;  /* 0x009000008af62fae */ /* 0x0009e2000f101d48 */
[-C--:B-1----:R-:W-:Y:S04]  /*7e40*/  @P2 IADD3 R136, P1, R138, R2.reuse, RZ ;  /* 0x000000028a882210 */ /* 0x082fe80007f3e0ff */
[----:B------:R-:W-:Y:S01]  /*7e50*/  @P2 IADD3 R192, P0, R136, R2, RZ ;  /* 0x0000000288c02210 */ /* 0x000fe20007f1e0ff */
[--C-:B------:R-:W-:Y:S05]  /*7e60*/  @P2 IMAD.X R137, R139, 0x1, R0.reuse, P1 ;  /* 0x000000018b892824 */ /* 0x100fea00008e0600 */
[----:B------:R1:W-:Y:S01]  /*7e70*/  @P2 LDGSTS.E.BYPASS.LTC128B.128 [R246+0x1100], [R136.64], !P6 ;  /* 0x0110000088f62fae */ /* 0x0003e2000f101d48 */
[----:B------:R-:W-:Y:S02]  /*7e80*/  @P2 IADD3.X R193, R137, R0, RZ, P0, !PT ;  /* 0x0000000089c12210 */ /* 0x000fe400007fe4ff */
[-C--:B----4-:R-:W-:Y:S05]  /*7e90*/  @P2 IADD3 R138, P0, R192, R2.reuse, RZ ;  /* 0x00000002c08a2210 */ /* 0x090fea0007f1e0ff */
[----:B------:R4:W-:Y:S01]  /*7ea0*/  @P2 LDGSTS.E.BYPASS.LTC128B.128 [R246+0x1900], [R192.64], !P6 ;  /* 0x01900000c0f62fae */ /* 0x0009e2000f101d48 */
[--C-:B------:R-:W-:Y:S07]  /*7eb0*/  @P2 IMAD.X R139, R193, 0x1, R0.reuse, P0 ;  /* 0x00000001c18b2824 */ /* 0x100fee00000e0600 */
[----:B------:R2:W-:Y:S01]  /*7ec0*/  @P2 LDGSTS.E.BYPASS.LTC128B.128 [R246+0x2100], [R138.64], !P6 ;  /* 0x021000008af62fae */ /* 0x0005e2000f101d48 */
[-C--:B-1----:R-:W-:Y:S05]  /*7ed0*/  @P2 IADD3 R136, P1, R138, R2.reuse, RZ ;  /* 0x000000028a882210 */ /* 0x082fea0007f3e0ff */
[--C-:B------:R-:W-:Y:S01]  /*7ee0*/  @P2 IMAD.X R137, R139, 0x1, R0.reuse, P1 ;  /* 0x000000018b892824 */ /* 0x100fe200008e0600 */
[----:B----4-:R-:W-:Y:S04]  /*7ef0*/  @P2 IADD3 R192, P0, R136, R2, RZ ;  /* 0x0000000288c02210 */ /* 0x010fe80007f1e0ff */
[----:B------:R2:W-:Y:S01]  /*7f00*/  @P2 LDGSTS.E.BYPASS.LTC128B.128 [R246+0x2900], [R136.64], !P6 ;  /* 0x0290000088f62fae */ /* 0x0005e2000f101d48 */
[----:B------:R-:W-:Y:S07]  /*7f10*/  @P2 IMAD.X R193, R137, 0x1, R0, P0 ;  /* 0x0000000189c12824 */ /* 0x000fee00000e0600 */
[----:B------:R1:W-:Y:S08]  /*7f20*/  @P2 LDGSTS.E.BYPASS.LTC128B.128 [R246+0x3100], [R192.64], !P6 ;  /* 0x03100000c0f62fae */ /* 0x0003f0000f101d48 */
[----:B------:R-:W-:Y:S08]  /*7f30*/  LDSM.16.M88.4 R188, [R234] ;  /* 0x00000000eabc783b */ /* 0x000ff00000000200 */
[----:B------:R4:W3:Y:S04]  /*7f40*/  LDL R0, [R1+0x20] ;  /* 0x0000200001007983 */ /* 0x0008e80000100800 */
[----:B--2---:R-:W2:Y:S08]  /*7f50*/  LDSM.16.M88.4 R136, [R236] ;  /* 0x00000000ec88783b */ /* 0x004eb00000000200 */
[----:B-1----:R-:W1:Y:S08]  /*7f60*/  LDSM.16.M88.4 R192, [R236+0x2000] ;  /* 0x00200000ecc0783b */ /* 0x002e700000000200 */
[----:B------:R-:W0:Y:S01]  /*7f70*/  LDGDEPBAR ;  /* 0x00000000000079af */ /* 0x000e220000000000 */
[-C--:B--2---:R-:W-:Y:S08]  /*7f80*/  HMMA.16816.F32.BF16 R4, R136, R188.reuse, R4 ;  /* 0x000000bc8804723c */ /* 0x084ff00000041804 */
[C---:B-1----:R-:W-:Y:S08]  /*7f90*/  HMMA.16816.F32.BF16 R8, R192.reuse, R188, R8 ;  /* 0x000000bcc008723c */ /* 0x042ff00000041808 */
[-C--:B------:R-:W-:Y:S08]  /*7fa0*/  HMMA.16816.F32.BF16 R12, R192, R190.reuse, R12 ;  /* 0x000000bec00c723c */ /* 0x080ff0000004180c */
[C---:B------:R-:W-:Y:S01]  /*7fb0*/  HMMA.16816.F32.BF16 R16, R136.reuse, R190, R16 ;  /* 0x000000be8810723c */ /* 0x040fe20000041810 */
[----:B------:R-:W1:Y:S07]  /*7fc0*/  LDSM.16.M88.4 R188, [R234+0x800] ;  /* 0x00080000eabc783b */ /* 0x000e6e0000000200 */
[-C--:B-1----:R-:W-:Y:S08]  /*7fd0*/  HMMA.16816.F32.BF16 R20, R136, R188.reuse, R20 ;  /* 0x000000bc8814723c */ /* 0x082ff00000041814 */
[C---:B------:R-:W-:Y:S08]  /*7fe0*/  HMMA.16816.F32.BF16 R24, R192.reuse, R188, R24 ;  /* 0x000000bcc018723c */ /* 0x040ff00000041818 */
        /* <DEDUP_REMOVED lines=12> */
[----:B------:R-:W1:Y:S03]  /*80b0*/  LDSM.16.M88.4 R188, [R234+0x2000] ;  /* 0x00200000eabc783b */ /* 0x000e660000000200 */
[----:B---3--:R-:W-:Y:S04]  /*80c0*/  @P4 IMAD.MOV.U32 R0, RZ, RZ, R197 ;  /* 0x000000ffff004224 */ /* 0x008fe800078e00c5 */
[-C--:B-1----:R-:W-:Y:S01]  /*80d0*/  HMMA.16816.F32.BF16 R68, R136, R188.reuse, R68 ;  /* 0x000000bc8844723c */ /* 0x082fe20000041844 */
[----:B------:R-:W-:Y:S07]  /*80e0*/  SHFL.IDX PT, R2, R0, 0x2, 0x1c1f ;  /* 0x005c1f0000027f89 */ /* 0x000fee00000e0000 */
[C---:B------:R-:W-:Y:S01]  /*80f0*/  HMMA.16816.F32.BF16 R72, R192.reuse, R188, R72 ;  /* 0x000000bcc048723c */ /* 0x040fe20000041848 */
[----:B------:R-:W-:Y:S07]  /*8100*/  SHFL.IDX PT, R135, R0, 0x1, 0x1c1f ;  /* 0x003c1f0000877f89 */ /* 0x000fee00000e0000 */
        /* <DEDUP_REMOVED lines=10> */
[-C--:B------:R-:W-:Y:S01]  /*81b0*/  HMMA.16816.F32.BF16 R108, R192, R190.reuse, R108 ;  /* 0x000000bec06c723c */ /* 0x080fe2000004186c */
[----:B------:R-:W-:Y:S07]  /*81c0*/  LDSM.16.M88.4 R192, [R237] ;  /* 0x00000000edc0783b */ /* 0x000fee0000000200 */
[----:B------:R-:W-:Y:S01]  /*81d0*/  HMMA.16816.F32.BF16 R112, R136, R190, R112 ;  /* 0x000000be8870723c */ /* 0x000fe20000041870 */
[----:B------:R-:W1:Y:S08]  /*81e0*/  LDSM.16.M88.4 R136, [R231] ;  /* 0x00000000e788783b */ /* 0x000e700000000200 */
[----:B------:R-:W2:Y:S01]  /*81f0*/  LDSM.16.M88.4 R188, [R237+0x2000] ;  /* 0x00200000edbc783b */ /* 0x000ea20000000200 */
[-C--:B-1----:R-:W-:Y:S08]  /*8200*/  HMMA.16816.F32.BF16 R4, R192, R136.reuse, R4 ;  /* 0x00000088c004723c */ /* 0x082ff00000041804 */
[C---:B--2---:R-:W-:Y:S08]  /*8210*/  HMMA.16816.F32.BF16 R8, R188.reuse, R136, R8 ;  /* 0x00000088bc08723c */ /* 0x044ff00000041808 */
        /* <DEDUP_REMOVED lines=27> */
[----:B------:R-:W1:Y:S01]  /*83d0*/  LDSM.16.M88.4 R136, [R231+0x3000] ;  /* 0x00300000e788783b */ /* 0x000e620000000200 */
[----:B------:R-:W-:Y:S07]  /*83e0*/  DEPBAR.LE SB0, 0x0 ;  /* 0x000080000000791a */ /* 0x000fee0000000000 */
[----:B------:R-:W-:Y:S01]  /*83f0*/  BAR.SYNC.DEFER_BLOCKING 0x0 ;  /* 0x0000000000007b1d */ /* 0x000fe20000010000 */
[-C--:B-1----:R-:W-:Y:S08]  /*8400*/  HMMA.16816.F32.BF16 R100, R192, R136.reuse, R100 ;  /* 0x00000088c064723c */ /* 0x082ff00000041864 */
[C---:B------:R-:W-:Y:S01]  /*8410*/  HMMA.16816.F32.BF16 R104, R188.reuse, R136, R104 ;  /* 0x00000088bc68723c */ /* 0x040fe20000041868 */
[----:B------:R-:W-:Y:S07]  /*8420*/  SHFL.IDX PT, R137, R0, 0x3, 0x1c1f ;  /* 0x007c1f0000897f89 */ /* 0x000fee00000e0000 */
[-C--:B------:R-:W-:Y:S01]  /*8430*/  HMMA.16816.F32.BF16 R108, R188, R138.reuse, R108 ;  /* 0x0000008abc6c723c */ /* 0x080fe2000004186c */
[----:B------:R1:W2:Y:S07]  /*8440*/  SHFL.IDX PT, R136, R0, RZ, 0x1c1f ;  /* 0x001c1fff00887589 */ /* 0x0002ae00000e0000 */
[----:B------:R-:W-:Y:S04]  /*8450*/  HMMA.16816.F32.BF16 R112, R192, R138, R112 ;  /* 0x0000008ac070723c */ /* 0x000fe80000041870 */
[----:B-1----:R-:W-:Y:S05]  /*8460*/  IMAD R0, R202, -0x70, RZ ;  /* 0xffffff90ca007824 */ /* 0x002fea00078e02ff */
[----:B------:R-:W-:Y:S04]  /*8470*/  IADD3 R0, -R196, 0x1, R0 ;  /* 0x00000001c4007810 */ /* 0x000fe80007ffe100 */
[----:B------:R-:W-:Y:S04]  /*8480*/  IADD3 R0, R0, c[0x0][0x1d0], RZ ;  /* 0x0000740000007a10 */ /* 0x000fe80007ffe0ff */
[----:B------:R-:W-:Y:S04]  /*8490*/  IADD3 R0, R0, -c[0x0][0x168], RZ ;  /* 0x80005a0000007a10 */ /* 0x000fe80007ffe0ff */
[C---:B--2---:R-:W-:Y:S01]  /*84a0*/  IADD3 R136, R0.reuse, R136, RZ ;  /* 0x0000008800887210 */ /* 0x044fe20007ffe0ff */
[C---:B------:R-:W-:Y:S02]  /*84b0*/  IMAD.IADD R2, R0.reuse, 0x1, R2 ;  /* 0x0000000100027824 */ /* 0x040fe400078e0202 */
[----:B------:R-:W-:Y:S01]  /*84c0*/  IMAD.IADD R135, R0, 0x1, R135 ;  /* 0x0000000100877824 */ /* 0x000fe200078e0287 */
[----:B------:R-:W-:Y:S01]  /*84d0*/  ISETP.GT.AND P3, PT, R136, RZ, PT ;  /* 0x000000ff8800720c */ /* 0x000fe20003f64270 */
[----:B------:R-:W-:Y:S01]  /*84e0*/  IMAD.IADD R0, R0, 0x1, R137 ;  /* 0x0000000100007824 */ /* 0x000fe200078e0289 */
[----:B------:R-:W-:Y:S02]  /*84f0*/  ISETP.GT.AND P2, PT, R136, 0x1, PT ;  /* 0x000000018800780c */ /* 0x000fe40003f44270 */
[----:B------:R-:W-:Y:S02]  /*8500*/  FSEL R188, R4, -INF , P3 ;  /* 0xff80000004bc7808 */ /* 0x000fe40001800000 */
[----:B------:R-:W-:Y:S02]  /*8510*/  ISETP.GT.AND P3, PT, R2, RZ, PT ;  /* 0x000000ff0200720c */ /* 0x000fe40003f64270 */
[----:B------:R-:W-:Y:S02]  /*8520*/  ISETP.GT.AND P0, PT, R135, 0x1, PT ;  /* 0x000000018700780c */ /* 0x000fe40003f04270 */
[----:B------:R-:W-:Y:S02]  /*8530*/  FSEL R197, R8, -INF , P3 ;  /* 0xff80000008c57808 */ /* 0x000fe40001800000 */
[C---:B------:R-:W-:Y:S02]  /*8540*/  ISETP.GT.AND P3, PT, R2.reuse, 0x8, PT ;  /* 0x000000080200780c */ /* 0x040fe40003f64270 */
[----:B------:R-:W-:Y:S02]  /*8550*/  FSEL R189, R5, -INF , P2 ;  /* 0xff80000005bd7808 */ /* 0x000fe40001000000 */
[----:B------:R-:W-:Y:S02]  /*8560*/  ISETP.GT.AND P2, PT, R2, 0x1, PT ;  /* 0x000000010200780c */ /* 0x000fe40003f44270 */
[----:B------:R-:W-:Y:S02]  /*8570*/  FSEL R191, R7, -INF , P0 ;  /* 0xff80000007bf7808 */ /* 0x000fe40000000000 */
[----:B------:R-:W-:Y:S02]  /*8580*/  FSEL R198, R9, -INF , P2 ;  /* 0xff80000009c67808 */ /* 0x000fe40001000000 */
[----:B------:R-:W-:Y:S02]  /*8590*/  ISETP.GT.AND P0, PT, R0, 0x1, PT ;  /* 0x000000010000780c */ /* 0x000fe40003f04270 */
[----:B------:R-:W-:Y:S02]  /*85a0*/  ISETP.GT.AND P2, PT, R2, 0x9, PT ;  /* 0x000000090200780c */ /* 0x000fe40003f44270 */
[----:B------:R-:W-:Y:S02]  /*85b0*/  FSEL R196, R12, -INF , P3 ;  /* 0xff8000000cc47808 */ /* 0x000fe40001800000 */
[----:B------:R-:W-:Y:S02]  /*85c0*/  ISETP.GT.AND P3, PT, R136, 0x8, PT ;  /* 0x000000088800780c */ /* 0x000fe40003f64270 */
[----:B------:R-:W-:Y:S02]  /*85d0*/  FMNMX.FTZ R137, R188, R3, !PT ;  /* 0x00000003bc897209 */ /* 0x000fe40007810000 */
[----:B------:R-:W-:Y:S02]  /*85e0*/  FSEL R201, R11, -INF , P0 ;  /* 0xff8000000bc97808 */ /* 0x000fe40000000000 */
[----:B------:R-:W-:Y:S02]  /*85f0*/  ISETP.GT.AND P0, PT, R0, 0x9, PT ;  /* 0x000000090000780c */ /* 0x000fe40003f04270 */
[----:B------:R-:W-:Y:S02]  /*8600*/  FSEL R199, R13, -INF , P2 ;  /* 0xff8000000dc77808 */ /* 0x000fe40001000000 */
[----:B------:R-:W-:Y:S02]  /*8610*/  ISETP.GT.AND P2, PT, R136, 0x9, PT ;  /* 0x000000098800780c */ /* 0x000fe40003f44270 */
[----:B------:R-:W-:Y:S02]  /*8620*/  FSEL R16, R16, -INF , P3 ;  /* 0xff80000010107808 */ /* 0x000fe40001800000 */
[----:B------:R-:W-:Y:S02]  /*8630*/  ISETP.GT.AND P3, PT, R136, 0x10, PT ;  /* 0x000000108800780c */ /* 0x000fe40003f64270 */
[----:B------:R-:W-:Y:S02]  /*8640*/  FMNMX.FTZ R137, R189, R137, !PT ;  /* 0x00000089bd897209 */ /* 0x000fe40007810000 */
        /* <DEDUP_REMOVED lines=11> */
[----:B------:R-:W-:Y:S02]  /*8700*/  FMNMX.FTZ R137, R17, R137, !PT ;  /* 0x0000008911897209 */ /* 0x000fe40007810000 */
        /* <DEDUP_REMOVED lines=31> */
[----:B------:R-:W-:Y:S02]  /*8900*/  FMNMX.FTZ R137, R36, R137, !PT ;  /* 0x0000008924897209 */ /* 0x000fe40007810000 */
        /* <DEDUP_REMOVED lines=21> */
[----:B------:R-:W-:Y:S02]  /*8a60*/  FSEL R51, R51, -INF , P0 ;  /* 0xff80000033337808 */ /* 0x000fe40000000000 */
[----:B------:R-:W-:Y:S02]  /*8a70*/  ISETP.GT.AND P0, PT, R135, 0x31, PT ;  /* 0x000000318700780c */ /* 0x000fe40003f04270 */
[C---:B------:R-:W-:Y:S02]  /*8a80*/  ISETP.GT.AND P2, PT, R2.reuse, 0x31, PT ;  /* 0x000000310200780c */ /* 0x040fe40003f44270 */
[----:B------:R-:W-:Y:S02]  /*8a90*/  ISETP.GT.AND P3, PT, R2, 0x38, PT ;  /* 0x000000380200780c */ /* 0x000fe40003f64270 */
[----:B------:R-:W-:Y:S02]  /*8aa0*/  FMNMX.FTZ R137, R49, R137, !PT ;  /* 0x0000008931897209 */ /* 0x000fe40007810000 */
[----:B------:R-:W-:Y:S02]  /*8ab0*/  ISETP.GT.AND P1, PT, R135, RZ, PT ;  /* 0x000000ff8700720c */ /* 0x000fe40003f24270 */
[----:B------:R-:W-:Y:S02]  /*8ac0*/  FSEL R242, R55, -INF , P0 ;  /* 0xff80000037f27808 */ /* 0x000fe40000000000 */
[----:B------:R-:W-:Y:S02]  /*8ad0*/  FSEL R238, R57, -INF , P2 ;  /* 0xff80000039ee7808 */ /* 0x000fe40001000000 */
[----:B------:R-:W-:Y:S02]  /*8ae0*/  FSEL R239, R60, -INF , P3 ;  /* 0xff8000003cef7808 */ /* 0x000fe40001800000 */
[----:B------:R-:W-:Y:S02]  /*8af0*/  FMNMX.FTZ R137, R52, R137, !PT ;  /* 0x0000008934897209 */ /* 0x000fe40007810000 */
[----:B------:R-:W-:Y:S02]  /*8b00*/  ISETP.GT.AND P0, PT, R0, 0x31, PT ;  /* 0x000000310000780c */ /* 0x000fe40003f04270 */
[----:B------:R-:W-:Y:S02]  /*8b10*/  ISETP.GT.AND P2, PT, R2, 0x39, PT ;  /* 0x000000390200780c */ /* 0x000fe40003f44270 */
[----:B------:R-:W-:Y:S02]  /*8b20*/  ISETP.GT.AND P3, PT, R136, 0x38, PT ;  /* 0x000000388800780c */ /* 0x000fe40003f64270 */
[----:B------:R-:W-:Y:S02]  /*8b30*/  FSEL R190, R6, -INF , P1 ;  /* 0xff80000006be7808 */ /* 0x000fe40000800000 */
[C---:B------:R-:W-:Y:S02]  /*8b40*/  ISETP.GT.AND P1, PT, R0.reuse, RZ, PT ;  /* 0x000000ff0000720c */ /* 0x040fe40003f24270 */
[----:B------:R-:W-:Y:S02]  /*8b50*/  FSEL R228, R61, -INF , P2 ;  /* 0xff8000003de47808 */ /* 0x000fe40001000000 */
[----:B------:R-:W-:Y:S02]  /*8b60*/  FMNMX.FTZ R137, R53, R137, !PT ;  /* 0x0000008935897209 */ /* 0x000fe40007810000 */
[----:B------:R-:W-:Y:S02]  /*8b70*/  FSEL R59, R59, -INF , P0 ;  /* 0xff8000003b3b7808 */ /* 0x000fe40000000000 */
[----:B------:R-:W-:Y:S02]  /*8b80*/  ISETP.GT.AND P0, PT, R0, 0x39, PT ;  /* 0x000000390000780c */ /* 0x000fe40003f04270 */
[----:B------:R-:W-:Y:S02]  /*8b90*/  ISETP.GT.AND P2, PT, R136, 0x39, PT ;  /* 0x000000398800780c */ /* 0x000fe40003f44270 */
[----:B------:R-:W-:Y:S02]  /*8ba0*/  FSEL R64, R64, -INF , P3 ;  /* 0xff80000040407808 */ /* 0x000fe40001800000 */
        /* <DEDUP_REMOVED lines=13> */
[C---:B------:R-:W-:Y:S02]  /*8c80*/  ISETP.GT.AND P3, PT, R2.reuse, 0x48, PT ;  /* 0x000000480200780c */ /* 0x040fe40003f64270 */
        /* <DEDUP_REMOVED lines=8> */
[----:B------:R-:W-:Y:S02]  /*8d10*/  FSEL R76, R76, -INF , P3 ;  /* 0xff8000004c4c7808 */ /* 0x000fe40001800000 */
[----:B------:R-:W-:Y:S01]  /*8d20*/  FSEL R29, R71, -INF , P0 ;  /* 0xff800000471d7808 */ /* 0x000fe20000000000 */
[----:B------:R-:W-:Y:S01]  /*8d30*/  STL [R1+0x8], R73 ;  /* 0x0000084901007387 */ /* 0x000fe20000100800 */
[----:B------:R-:W-:Y:S02]  /*8d40*/  ISETP.GT.AND P0, PT, R0, 0x41, PT ;  /* 0x000000410000780c */ /* 0x000fe40003f04270 */
[----:B------:R-:W-:Y:S02]  /*8d50*/  ISETP.GT.AND P2, PT, R2, 0x49, PT ;  /* 0x000000490200780c */ /* 0x000fe40003f44270 */
[----:B------:R-:W-:Y:S02]  /*8d60*/  ISETP.GT.AND P3, PT, R136, 0x48, PT ;  /* 0x000000488800780c */ /* 0x000fe40003f64270 */
[----:B------:R-:W-:Y:S02]  /*8d70*/  FMNMX.FTZ R137, R68, R137, !PT ;  /* 0x0000008944897209 */ /* 0x000fe40007810000 */
[----:B------:R-:W-:Y:S02]  /*8d80*/  FSEL R208, R22, -INF , P1 ;  /* 0xff80000016d07808 */ /* 0x000fe40000800000 */
[C---:B------:R-:W-:Y:S02]  /*8d90*/  ISETP.GT.AND P1, PT, R0.reuse, 0x10, PT ;  /* 0x000000100000780c */ /* 0x040fe40003f24270 */
[----:B------:R-:W-:Y:S02]  /*8da0*/  FSEL R244, R75, -INF , P0 ;  /* 0xff8000004bf47808 */ /* 0x000fe40000000000 */
[----:B------:R-:W-:Y:S02]  /*8db0*/  FSEL R77, R77, -INF , P2 ;  /* 0xff8000004d4d7808 */ /* 0x000fe40001000000 */
[----:B------:R-:W-:Y:S02]  /*8dc0*/  ISETP.GT.AND P0, PT, R0, 0x49, PT ;  /* 0x000000490000780c */ /* 0x000fe40003f04270 */
[----:B------:R-:W-:Y:S02]  /*8dd0*/  FSEL R80, R80, -INF , P3 ;  /* 0xff80000050507808 */ /* 0x000fe40001800000 */
[C---:B------:R-:W-:Y:S02]  /*8de0*/  ISETP.GT.AND P2, PT, R136.reuse, 0x49, PT ;  /* 0x000000498800780c */ /* 0x040fe40003f44270 */
[----:B------:R-:W-:Y:S02]  /*8df0*/  ISETP.GT.AND P3, PT, R136, 0x50, PT ;  /* 0x000000508800780c */ /* 0x000fe40003f64270 */
[----:B------:R-:W-:Y:S02]  /*8e00*/  FMNMX.FTZ R137, R15, R137, !PT ;  /* 0x000000890f897209 */ /* 0x000fe40007810000 */
[----:B------:R-:W-:Y:S02]  /*8e10*/  FSEL R215, R26, -INF , P1 ;  /* 0xff8000001ad77808 */ /* 0x000fe40000800000 */
[----:B------:R-:W-:Y:S02]  /*8e20*/  ISETP.GT.AND P1, PT, R0, 0x18, PT ;  /* 0x000000180000780c */ /* 0x000fe40003f24270 */
[----:B------:R-:W-:Y:S02]  /*8e30*/  FSEL R79, R79, -INF , P0 ;  /* 0xff8000004f4f7808 */ /* 0x000fe40000000000 */
[----:B------:R-:W-:Y:S02]  /*8e40*/  FSEL R81, R81, -INF , P2 ;  /* 0xff80000051517808 */ /* 0x000fe40001000000 */
[----:B------:R-:W-:Y:S02]  /*8e50*/  FMNMX.FTZ R137, R80, R137, !PT ;  /* 0x0000008950897209 */ /* 0x000fe40007810000 */
[C---:B------:R-:W-:Y:S02]  /*8e60*/  ISETP.GT.AND P0, PT, R135.reuse, 0x49, PT ;  /* 0x000000498700780c */ /* 0x040fe40003f04270 */
        /* <DEDUP_REMOVED lines=8> */
[C---:B------:R-:W-:Y:S02]  /*8ef0*/  ISETP.GT.AND P0, PT, R135.reuse, 0x51, PT ;  /* 0x000000518700780c */ /* 0x040fe40003f04270 */
[----:B------:R-:W-:Y:S02]  /*8f00*/  ISETP.GT.AND P2, PT, R136, 0x51, PT ;  /* 0x000000518800780c */ /* 0x000fe40003f44270 */
[----:B------:R-:W-:Y:S02]  /*8f10*/  FSEL R206, R34, -INF , P1 ;  /* 0xff80000022ce7808 */ /* 0x000fe40000800000 */
[----:B------:R-:W-:Y:S02]  /*8f20*/  ISETP.GT.AND P1, PT, R135, 0x20, PT ;  /* 0x000000208700780c */ /* 0x000fe40003f24270 */
[----:B------:R-:W-:Y:S02]  /*8f30*/  FSEL R218, R92, -INF , P3 ;  /* 0xff8000005cda7808 */ /* 0x000fe40001800000 */
[----:B------:R-:W-:Y:S02]  /*8f40*/  FSEL R13, R85, -INF , P2 ;  /* 0xff800000550d7808 */ /* 0x000fe40001000000 */
[----:B------:R-:W-:Y:S02]  /*8f50*/  FSEL R251, R87, -INF , P0 ;  /* 0xff80000057fb7808 */ /* 0x000fe40000000000 */
[----:B------:R-:W-:Y:S02]  /*8f60*/  ISETP.GT.AND P0, PT, R0, 0x51, PT ;  /* 0x000000510000780c */ /* 0x000fe40003f04270 */
[----:B------:R-:W-:Y:S02]  /*8f70*/  ISETP.GT.AND P3, PT, R136, 0x58, PT ;  /* 0x000000588800780c */ /* 0x000fe40003f64270 */
[----:B------:R-:W-:Y:S02]  /*8f80*/  FMNMX.FTZ R137, R14, R137, !PT ;  /* 0x000000890e897209 */ /* 0x000fe40007810000 */
[----:B------:R-:W-:Y:S02]  /*8f90*/  FSEL R38, R38, -INF , P1 ;  /* 0xff80000026267808 */ /* 0x000fe40000800000 */
[C---:B------:R-:W-:Y:S02]  /*8fa0*/  ISETP.GT.AND P1, PT, R0.reuse, 0x20, PT ;  /* 0x000000200000780c */ /* 0x040fe40003f24270 */
[----:B------:R-:W-:Y:S02]  /*8fb0*/  FSEL R234, R91, -INF , P0 ;  /* 0xff8000005bea7808 */ /* 0x000fe40000000000 */
[----:B------:R-:W-:Y:S02]  /*8fc0*/  ISETP.GT.AND P0, PT, R0, 0x59, PT ;  /* 0x000000590000780c */ /* 0x000fe40003f04270 */
[----:B------:R-:W-:Y:S02]  /*8fd0*/  FSEL R96, R96, -INF , P3 ;  /* 0xff80000060607808 */ /* 0x000fe40001800000 */
[----:B------:R-:W-:Y:S02]  /*8fe0*/  FMNMX.FTZ R137, R13, R137, !PT ;  /* 0x000000890d897209 */ /* 0x000fe40007810000 */
[----:B------:R-:W-:Y:S02]  /*8ff0*/  ISETP.GT.AND P5, PT, R136, 0x59, PT ;  /* 0x000000598800780c */ /* 0x000fe40003fa4270 */
[----:B------:R-:W-:Y:S02]  /*9000*/  FSEL R42, R42, -INF , P1 ;  /* 0xff8000002a2a7808 */ /* 0x000fe40000800000 */
[----:B------:R-:W-:Y:S02]  /*9010*/  ISETP.GT.AND P1, PT, R0, 0x28, PT ;  /* 0x000000280000780c */ /* 0x000fe40003f24270 */
[----:B------:R-:W-:Y:S02]  /*9020*/  ISETP.GT.AND P2, PT, R2, 0x51, PT ;  /* 0x000000510200780c */ /* 0x000fe40003f44270 */
[----:B------:R-:W-:Y:S02]  /*9030*/  FSEL R25, R95, -INF , P0 ;  /* 0xff8000005f197808 */ /* 0x000fe40000000000 */
[----:B------:R-:W-:Y:S02]  /*9040*/  FMNMX.FTZ R137, R96, R137, !PT ;  /* 0x0000008960897209 */ /* 0x000fe40007810000 */
[----:B------:R-:W-:Y:S02]  /*9050*/  ISETP.GT.AND P0, PT, R136, 0x60, PT ;  /* 0x000000608800780c */ /* 0x000fe40003f04270 */
[----:B------:R-:W-:Y:S02]  /*9060*/  FSEL R97, R97, -INF , P5 ;  /* 0xff80000061617808 */ /* 0x000fe40002800000 */
        /* <DEDUP_REMOVED lines=11> */
[----:B------:R-:W-:Y:S02]  /*9120*/  ISETP.GT.AND P2, PT, R135, 0x58, PT ;  /* 0x000000588700780c */ /* 0x000fe40003f44270 */
[----:B------:R-:W-:Y:S02]  /*9130*/  FMNMX.FTZ R137, R100, R137, !PT ;  /* 0x0000008964897209 */ /* 0x000fe40007810000 */
[----:B------:R-:W-:Y:S02]  /*9140*/  ISETP.GT.AND P5, PT, R136, 0x68, PT ;  /* 0x000000688800780c */ /* 0x000fe40003fa4270 */
[----:B------:R-:W-:Y:S02]  /*9150*/  FSEL R241, R54, -INF , P1 ;  /* 0xff80000036f17808 */ /* 0x000fe40000800000 */
[----:B------:R-:W-:Y:S02]  /*9160*/  ISETP.GT.AND P1, PT, R0, 0x30, PT ;  /* 0x000000300000780c */ /* 0x000fe40003f24270 */
[----:B------:R-:W-:Y:S02]  /*9170*/  FSEL R225, R98, -INF , P2 ;  /* 0xff80000062e17808 */ /* 0x000fe40001000000 */
[----:B------:R-:W-:Y:S02]  /*9180*/  FSEL R112, R112, -INF , P5 ;  /* 0xff80000070707808 */ /* 0x000fe40002800000 */
[----:B------:R-:W-:Y:S02]  /*9190*/  ISETP.GT.AND P2, PT, R136, 0x69, PT ;  /* 0x000000698800780c */ /* 0x000fe40003f44270 */
[----:B------:R-:W-:Y:S02]  /*91a0*/  FMNMX.FTZ R137, R101, R137, !PT ;  /* 0x0000008965897209 */ /* 0x000fe40007810000 */
[----:B------:R-:W-:Y:S02]  /*91b0*/  FSEL R58, R58, -INF , P1 ;  /* 0xff8000003a3a7808 */ /* 0x000fe40000800000 */
[----:B------:R-:W-:Y:S02]  /*91c0*/  ISETP.GT.AND P1, PT, R0, 0x38, PT ;  /* 0x000000380000780c */ /* 0x000fe40003f24270 */
[----:B------:R-:W-:Y:S02]  /*91d0*/  FSEL R113, R113, -INF , P2 ;  /* 0xff80000071717808 */ /* 0x000fe40001000000 */
[----:B------:R-:W-:Y:S02]  /*91e0*/  FMNMX.FTZ R137, R112, R137, !PT ;  /* 0x0000008970897209 */ /* 0x000fe40007810000 */
[----:B------:R-:W-:Y:S02]  /*91f0*/  FSEL R62, R62, -INF , P1 ;  /* 0xff8000003e3e7808 */ /* 0x000fe40000800000 */
[----:B------:R-:W-:Y:S02]  /*9200*/  ISETP.GT.AND P1, PT, R135, 0x38, PT ;  /* 0x000000388700780c */ /* 0x000fe40003f24270 */
[----:B------:R-:W-:Y:S02]  /*9210*/  FMNMX.FTZ R137, R113, R137, !PT ;  /* 0x0000008971897209 */ /* 0x000fe40007810000 */
[----:B------:R-:W-:Y:S02]  /*9220*/  FSEL R243, R66, -INF , P1 ;  /* 0xff80000042f37808 */ /* 0x000fe40000800000 */
[----:B------:R-:W-:Y:S01]  /*9230*/  ISETP.GT.AND P1, PT, R135, 0x40, PT ;  /* 0x000000408700780c */ /* 0x000fe20003f24270 */
[----:B------:R-:W1:Y:S01]  /*9240*/  SHFL.BFLY PT, R7, R137, 0x2, 0x1f ;  /* 0x0c401f0089077f89 */ /* 0x000e6200000e0000 */
[----:B------:R-:W-:Y:S02]  /*9250*/  FMNMX.FTZ R4, R190, R132, !PT ;  /* 0x00000084be047209 */ /* 0x000fe40007810000 */
[----:B------:R-:W-:Y:S02]  /*9260*/  FSEL R30, R70, -INF , P1 ;  /* 0xff800000461e7808 */ /* 0x000fe40000800000 */
[----:B------:R-:W-:Y:S02]  /*9270*/  ISETP.GT.AND P1, PT, R0, 0x40, PT ;  /* 0x000000400000780c */ /* 0x000fe40003f24270 */
[----:B------:R-:W-:Y:S02]  /*9280*/  FMNMX.FTZ R4, R191, R4, !PT ;  /* 0x00000004bf047209 */ /* 0x000fe40007810000 */
[----:B------:R-:W-:Y:S02]  /*9290*/  FSEL R74, R74, -INF , P1 ;  /* 0xff8000004a4a7808 */ /* 0x000fe40000800000 */
[----:B------:R-:W-:Y:S02]  /*92a0*/  FMNMX.FTZ R4, R18, R4, !PT ;  /* 0x0000000412047209 */ /* 0x000fe40007810000 */
[----:B------:R-:W-:Y:S01]  /*92b0*/  ISETP.GT.AND P1, PT, R0, 0x48, PT ;  /* 0x000000480000780c */ /* 0x000fe20003f24270 */
[----:B------:R-:W-:Y:S01]  /*92c0*/  STL [R1+0xc], R74 ;  /* 0x00000c4a01007387 */ /* 0x000fe20000100800 */
[----:B------:R-:W-:Y:S02]  /*92d0*/  FMNMX.FTZ R5, R19, R4, !PT ;  /* 0x0000000413057209 */ /* 0x000fe40007810000 */
[----:B------:R-:W-:Y:S01]  /*92e0*/  FMNMX.FTZ R4, R197, R133, !PT ;  /* 0x00000085c5047209 */ /* 0x000fe20007810000 */
[----:B------:R-:W-:Y:S01]  /*92f0*/  STL [R1], R88 ;  /* 0x0000005801007387 */ /* 0x000fe20000100800 */
[----:B------:R-:W-:Y:S02]  /*9300*/  FMNMX.FTZ R5, R208, R5, !PT ;  /* 0x00000005d0057209 */ /* 0x000fe40007810000 */
[----:B------:R-:W-:Y:S01]  /*9310*/  FMNMX.FTZ R4, R198, R4, !PT ;  /* 0x00000004c6047209 */ /* 0x000fe20007810000 */
[----:B------:R-:W-:Y:S01]  /*9320*/  STL [R1+0xd0], R241 ;  /* 0x0000d0f101007387 */ /* 0x000fe20000100800 */
[----:B------:R-:W-:Y:S02]  /*9330*/  FMNMX.FTZ R136, R209, R5, !PT ;  /* 0x00000005d1887209 */ /* 0x000fe40007810000 */
[----:B-1----:R-:W-:Y:S01]  /*9340*/  FMNMX.FTZ R137, R137, R7, !PT ;  /* 0x0000000789897209 */ /* 0x002fe20007810000 */
[----:B------:R-:W-:Y:S01]  /*9350*/  STL [R1+0xd4], R242 ;  /* 0x0000d4f201007387 */ /* 0x000fe20000100800 */
[----:B------:R-:W-:Y:S02]  /*9360*/  FMNMX.FTZ R136, R206, R136, !PT ;  /* 0x00000088ce887209 */ /* 0x000fe40007810000 */
[----:B------:R-:W-:Y:S01]  /*9370*/  FMNMX.FTZ R4, R196, R4, !PT ;  /* 0x00000004c4047209 */ /* 0x000fe20007810000 */
[----:B------:R-:W2:Y:S01]  /*9380*/  LDL.64 R8, [R1+0x38] ;  /* 0x0000380001087983 */ /* 0x000ea20000100a00 */
[----:B------:R-:W-:Y:S02]  /*9390*/  FMNMX.FTZ R136, R207, R136, !PT ;  /* 0x00000088cf887209 */ /* 0x000fe40007810000 */
[----:B------:R-:W-:Y:S02]  /*93a0*/  FMNMX.FTZ R4, R199, R4, !PT ;  /* 0x00000004c7047209 */ /* 0x000fe40007810000 */
[----:B------:R-:W-:Y:S01]  /*93b0*/  FMNMX.FTZ R136, R38, R136, !PT ;  /* 0x0000008826887209 */ /* 0x000fe20007810000 */
[----:B------:R-:W2:Y:S01]  /*93c0*/  LDL R7, [R1+0x48] ;  /* 0x0000480001077983 */ /* 0x000ea20000100800 */
        /* <DEDUP_REMOVED lines=11> */
[----:B------:R-:W-:Y:S02]  /*9480*/  FSEL R78, R78, -INF , P1 ;  /* 0xff8000004e4e7808 */ /* 0x000fe40000800000 */
[----:B------:R-:W-:Y:S02]  /*9490*/  ISETP.GT.AND P1, PT, R135, 0x48, PT ;  /* 0x000000488700780c */ /* 0x000fe40003f24270 */
        /* <DEDUP_REMOVED lines=23> */
[----:B------:R-:W-:Y:S01]  /*9610*/  FSEL R222, R99, -INF , P1 ;  /* 0xff80000063de7808 */ /* 0x000fe20000800000 */
[----:B------:R-:W-:Y:S01]  /*9620*/  IMAD.MOV.U32 R99, RZ, RZ, R82 ;  /* 0x000000ffff637224 */ /* 0x000fe200078e0052 */
[----:B------:R-:W-:Y:S02]  /*9630*/  FMNMX.FTZ R136, R29, R136, !PT ;  /* 0x000000881d887209 */ /* 0x000fe40007810000 */
[----:B------:R-:W-:Y:S02]  /*9640*/  FMNMX.FTZ R4, R238, R4, !PT ;  /* 0x00000004ee047209 */ /* 0x000fe40007810000 */
[----:B------:R-:W-:Y:S02]  /*9650*/  FMNMX.FTZ R5, R43, R5, !PT ;  /* 0x000000052b057209 */ /* 0x000fe40007810000 */
[----:B------:R-:W-:Y:S02]  /*9660*/  FMNMX.FTZ R136, R99, R136, !PT ;  /* 0x0000008863887209 */ /* 0x000fe40007810000 */
[----:B------:R-:W-:Y:S02]  /*9670*/  FMNMX.FTZ R4, R239, R4, !PT ;  /* 0x00000004ef047209 */ /* 0x000fe40007810000 */
[----:B------:R-:W-:Y:S02]  /*9680*/  FMNMX.FTZ R5, R240, R5, !PT ;  /* 0x00000005f0057209 */ /* 0x000fe40007810000 */
[----:B------:R-:W-:Y:S02]  /*9690*/  ISETP.GT.AND P0, PT, R135, 0x61, PT ;  /* 0x000000618700780c */ /* 0x000fe40003f04270 */
[----:B------:R-:W-:Y:S02]  /*96a0*/  FMNMX.FTZ R136, R31, R136, !PT ;  /* 0x000000881f887209 */ /* 0x000fe40007810000 */
[----:B------:R-:W-:Y:S02]  /*96b0*/  FMNMX.FTZ R4, R228, R4, !PT ;  /* 0x00000004e4047209 */ /* 0x000fe40007810000 */
[----:B------:R-:W-:Y:S02]  /*96c0*/  FSEL R94, R103, -INF , P0 ;  /* 0xff800000675e7808 */ /* 0x000fe40000000000 */
[----:B------:R-:W-:Y:S02]  /*96d0*/  MOV R103, R58 ;  /* 0x0000003a00677202 */ /* 0x000fe40000000f00 */
[----:B------:R-:W-:Y:S02]  /*96e0*/  FMNMX.FTZ R5, R47, R5, !PT ;  /* 0x000000052f057209 */ /* 0x000fe40007810000 */
        /* <DEDUP_REMOVED lines=9> */
[----:B------:R-:W-:Y:S02]  /*9780*/  FMNMX.FTZ R4, R62, R6, !PT ;  /* 0x000000063e047209 */ /* 0x000fe40007810000 */
[----:B------:R-:W-:Y:S01]  /*9790*/  FSEL R95, R102, -INF , P1 ;  /* 0xff800000665f7808 */ /* 0x000fe20000800000 */
[----:B------:R-:W1:Y:S01]  /*97a0*/  SHFL.BFLY PT, R6, R137, 0x1, 0x1f ;  /* 0x0c201f0089067f89 */ /* 0x000e6200000e0000 */
[----:B------:R-:W-:Y:S02]  /*97b0*/  FMNMX.FTZ R136, R222, R136, !PT ;  /* 0x00000088de887209 */ /* 0x000fe40007810000 */
[----:B------:R-:W-:Y:S02]  /*97c0*/  ISETP.GT.AND P3, PT, R135, 0x68, PT ;  /* 0x000000688700780c */ /* 0x000fe40003f64270 */
[----:B------:R-:W-:Y:S02]  /*97d0*/  FMNMX.FTZ R136, R95, R136, !PT ;  /* 0x000000885f887209 */ /* 0x000fe40007810000 */
[C---:B------:R-:W-:Y:S02]  /*97e0*/  ISETP.GT.AND P1, PT, R2.reuse, 0x60, PT ;  /* 0x000000600200780c */ /* 0x040fe40003f24270 */
[C---:B------:R-:W-:Y:S02]  /*97f0*/  ISETP.GT.AND P2, PT, R2.reuse, 0x61, PT ;  /* 0x000000610200780c */ /* 0x040fe40003f44270 */
[----:B------:R-:W-:Y:S02]  /*9800*/  ISETP.GT.AND P0, PT, R2, 0x68, PT ;  /* 0x000000680200780c */ /* 0x000fe40003f04270 */
[----:B------:R-:W-:Y:S02]  /*9810*/  FSEL R93, R114, -INF , P3 ;  /* 0xff800000725d7808 */ /* 0x000fe40001800000 */
[----:B------:R-:W-:Y:S02]  /*9820*/  ISETP.GT.AND P3, PT, R2, 0x69, PT ;  /* 0x000000690200780c */ /* 0x000fe40003f64270 */
[----:B------:R-:W-:Y:S02]  /*9830*/  FMNMX.FTZ R2, R77, R5, !PT ;  /* 0x000000054d027209 */ /* 0x000fe40007810000 */
[----:B------:R-:W-:Y:S02]  /*9840*/  FMNMX.FTZ R4, R63, R4, !PT ;  /* 0x000000043f047209 */ /* 0x000fe40007810000 */
[----:B------:R-:W-:Y:S02]  /*9850*/  ISETP.GT.AND P5, PT, R135, 0x69, PT ;  /* 0x000000698700780c */ /* 0x000fe40003fa4270 */
[----:B------:R-:W-:Y:S02]  /*9860*/  FMNMX.FTZ R136, R94, R136, !PT ;  /* 0x000000885e887209 */ /* 0x000fe40007810000 */
[----:B------:R-:W-:Y:S02]  /*9870*/  FMNMX.FTZ R5, R74, R4, !PT ;  /* 0x000000044a057209 */ /* 0x000fe40007810000 */
[----:B------:R-:W-:Y:S02]  /*9880*/  FMNMX.FTZ R2, R88, R2, !PT ;  /* 0x0000000258027209 */ /* 0x000fe40007810000 */
[----:B------:R-:W-:Y:S02]  /*9890*/  FSEL R92, R115, -INF , P5 ;  /* 0xff800000735c7808 */ /* 0x000fe40002800000 */
[----:B------:R-:W-:Y:S02]  /*98a0*/  FMNMX.FTZ R136, R93, R136, !PT ;  /* 0x000000885d887209 */ /* 0x000fe40007810000 */
[----:B------:R-:W-:Y:S02]  /*98b0*/  FMNMX.FTZ R5, R244, R5, !PT ;  /* 0x00000005f4057209 */ /* 0x000fe40007810000 */
[----:B------:R-:W-:Y:S02]  /*98c0*/  FMNMX.FTZ R2, R89, R2, !PT ;  /* 0x0000000259027209 */ /* 0x000fe40007810000 */
[----:B------:R-:W-:Y:S02]  /*98d0*/  FMNMX.FTZ R136, R92, R136, !PT ;  /* 0x000000885c887209 */ /* 0x000fe40007810000 */
[----:B------:R-:W-:Y:S02]  /*98e0*/  FMNMX.FTZ R4, R218, R2, !PT ;  /* 0x00000002da047209 */ /* 0x000fe40007810000 */
[----:B------:R-:W-:Y:S02]  /*98f0*/  FMNMX.FTZ R2, R78, R5, !PT ;  /* 0x000000054e027209 */ /* 0x000fe40007810000 */
[----:B------:R-:W3:Y:S01]  /*9900*/  SHFL.BFLY PT, R5, R136, 0x2, 0x1f ;  /* 0x0c401f0088057f89 */ /* 0x000ee200000e0000 */
[----:B------:R-:W-:Y:S02]  /*9910*/  FSEL R205, R104, -INF , P1 ;  /* 0xff80000068cd7808 */ /* 0x000fe40000800000 */
[----:B-1----:R-:W-:Y:S02]  /*9920*/  FMNMX.FTZ R137, R137, R6, !PT ;  /* 0x0000000689897209 */ /* 0x002fe40007810000 */
[----:B------:R-:W-:Y:S02]  /*9930*/  FMNMX.FTZ R4, R34, R4, !PT ;  /* 0x0000000422047209 */ /* 0x000fe40007810000 */
[----:B------:R-:W-:Y:S01]  /*9940*/  ISETP.GE.AND P5, PT, R202, 0x1, PT ;  /* 0x00000001ca00780c */ /* 0x000fe20003fa6270 */
[----:B------:R-:W-:Y:S01]  /*9950*/  FMUL.FTZ R6, R137, c[0x0][0x2d0] ;  /* 0x0000b40089067a20 */ /* 0x000fe20000410000 */
[----:B------:R-:W-:Y:S02]  /*9960*/  FSEL R195, R105, -INF , P2 ;  /* 0xff80000069c37808 */ /* 0x000fe40001000000 */
[----:B------:R-:W-:Y:S02]  /*9970*/  FMNMX.FTZ R4, R205, R4, !PT ;  /* 0x00000004cd047209 */ /* 0x000fe40007810000 */
[----:B------:R-:W-:Y:S01]  /*9980*/  FSEL R193, R109, -INF , P3 ;  /* 0xff8000006dc17808 */ /* 0x000fe20001800000 */
[----:B------:R-:W-:Y:S01]  /*9990*/  IMAD.MOV.U32 R109, RZ, RZ, R89 ;  /* 0x000000ffff6d7224 */ /* 0x000fe200078e0059 */
[----:B------:R-:W-:Y:S02]  /*99a0*/  FSETP.NEU.FTZ.AND P3, PT, R137, -INF , PT ;  /* 0xff8000008900780b */ /* 0x000fe40003f7d000 */
[----:B------:R-:W-:Y:S02]  /*99b0*/  FMNMX.FTZ R2, R79, R2, !PT ;  /* 0x000000024f027209 */ /* 0x000fe40007810000 */
[----:B------:R-:W-:Y:S01]  /*99c0*/  FSEL R194, R108, -INF , P0 ;  /* 0xff8000006cc27808 */ /* 0x000fe20000000000 */
[----:B------:R-:W-:Y:S01]  /*99d0*/  @P5 IMAD.WIDE.U32 R10, R247, c[0x0][0x1e0], RZ ;  /* 0x00007800f70a5a25 */ /* 0x000fe200078e00ff */
[----:B------:R-:W-:Y:S02]  /*99e0*/  FMNMX.FTZ R4, R195, R4, !PT ;  /* 0x00000004c3047209 */ /* 0x000fe40007810000 */
[----:B------:R-:W-:Y:S02]  /*99f0*/  FSEL R6, R6, RZ, P3 ;  /* 0x000000ff06067208 */ /* 0x000fe40001800000 */
[----:B------:R-:W-:Y:S02]  /*9a00*/  ISETP.GT.AND P1, PT, R0, 0x60, PT ;  /* 0x000000600000780c */ /* 0x000fe40003f24270 */
[----:B------:R-:W-:Y:S01]  /*9a10*/  FMNMX.FTZ R2, R28, R2, !PT ;  /* 0x000000021c027209 */ /* 0x000fe20007810000 */
[--C-:B------:R-:W-:Y:S01]  /*9a20*/  FFMA.FTZ R104, R68, c[0x0][0x2d0], -R6.reuse ;  /* 0x0000b40044687a23 */ /* 0x100fe20000010806 */
[----:B------:R-:W-:Y:S01]  /*9a30*/  FMNMX.FTZ R4, R194, R4, !PT ;  /* 0x00000004c2047209 */ /* 0x000fe20007810000 */
[--C-:B------:R-:W-:Y:S01]  /*9a40*/  FFMA.FTZ R87, R20, c[0x0][0x2d0], -R6.reuse ;  /* 0x0000b40014577a23 */ /* 0x100fe20000010806 */
[C---:B------:R-:W-:Y:S01]  /*9a50*/  ISETP.GT.AND P2, PT, R0.reuse, 0x61, PT ;  /* 0x000000610000780c */ /* 0x040fe20003f44270 */
[--C-:B------:R-:W-:Y:S01]  /*9a60*/  FFMA.FTZ R86, R21, c[0x0][0x2d0], -R6.reuse ;  /* 0x0000b40015567a23 */ /* 0x100fe20000010806 */
[----:B------:R-:W-:Y:S01]  /*9a70*/  ISETP.GT.AND P0, PT, R0, 0x69, PT ;  /* 0x000000690000780c */ /* 0x000fe20003f04270 */
[--C-:B------:R-:W-:Y:S01]  /*9a80*/  FFMA.FTZ R27, R14, c[0x0][0x2d0], -R6.reuse ;  /* 0x0000b4000e1b7a23 */ /* 0x100fe20000010806 */
[----:B------:R-:W-:Y:S01]  /*9a90*/  FSEL R250, R106, -INF , P1 ;  /* 0xff8000006afa7808 */ /* 0x000fe20000800000 */
[----:B------:R-:W-:Y:S01]  /*9aa0*/  MUFU.EX2 R115, R86 ;  /* 0x0000005600737308 */ /* 0x000fe20000000800 */
[----:B------:R-:W-:Y:S01]  /*9ab0*/  FMNMX.FTZ R4, R193, R4, !PT ;  /* 0x00000004c1047209 */ /* 0x000fe20007810000 */
[--C-:B------:R-:W-:Y:S01]  /*9ac0*/  FFMA.FTZ R26, R112, c[0x0][0x2d0], -R6.reuse ;  /* 0x0000b400701a7a23 */ /* 0x100fe20000010806 */
[----:B------:R-:W-:Y:S01]  /*9ad0*/  ISETP.GT.AND P1, PT, R0, 0x68, PT ;  /* 0x000000680000780c */ /* 0x000fe20003f24270 */
[--C-:B------:R-:W-:Y:S01]  /*9ae0*/  FFMA.FTZ R98, R36, c[0x0][0x2d0], -R6.reuse ;  /* 0x0000b40024627a23 */ /* 0x100fe20000010806 */
[----:B------:R-:W-:Y:S01]  /*9af0*/  FMNMX.FTZ R0, R234, R2, !PT ;  /* 0x00000002ea007209 */ /* 0x000fe20007810000 */
[----:B------:R-:W1:Y:S01]  /*9b00*/  SHFL.BFLY PT, R135, R4, 0x2, 0x1f ;  /* 0x0c401f0004877f89 */ /* 0x000e6200000e0000 */
[----:B------:R-:W-:Y:S01]  /*9b10*/  @P5 SHF.R.S32.HI R2, RZ, 0x1f, R247 ;  /* 0x0000001fff025819 */ /* 0x000fe200000114f7 */
[--C-:B------:R-:W-:Y:S01]  /*9b20*/  FFMA.FTZ R91, R37, c[0x0][0x2d0], -R6.reuse ;  /* 0x0000b400255b7a23 */ /* 0x100fe20000010806 */
[----:B---3--:R-:W-:Y:S01]  /*9b30*/  FMNMX.FTZ R136, R136, R5, !PT ;  /* 0x0000000588887209 */ /* 0x008fe20007810000 */
[--C-:B------:R-:W-:Y:S01]  /*9b40*/  FFMA.FTZ R242, R13, c[0x0][0x2d0], -R6.reuse ;  /* 0x0000b4000df27a23 */ /* 0x100fe20000010806 */
[----:B------:R-:W-:Y:S01]  /*9b50*/  FMNMX.FTZ R0, R231, R0, !PT ;  /* 0x00000000e7007209 */ /* 0x000fe20007810000 */
[----:B------:R-:W-:Y:S01]  /*9b60*/  @P5 IMAD R5, R2, c[0x0][0x1e0], RZ ;  /* 0x0000780002055a24 */ /* 0x000fe200078e02ff */
[----:B------:R-:W-:Y:S01]  /*9b70*/  FSEL R249, R107, -INF , P2 ;  /* 0xff8000006bf97808 */ /* 0x000fe20001000000 */
[----:B------:R-:W-:Y:S01]  /*9b80*/  FFMA.FTZ R2, R188, c[0x0][0x2d0], -R6 ;  /* 0x0000b400bc027a23 */ /* 0x000fe20000010806 */
[----:B------:R-:W-:Y:S01]  /*9b90*/  FSEL R71, R111, -INF , P0 ;  /* 0xff8000006f477808 */ /* 0x000fe20000000000 */
[----:B------:R-:W-:Y:S01]  /*9ba0*/  IMAD.MOV.U32 R107, RZ, RZ, R218 ;  /* 0x000000ffff6b7224 */ /* 0x000fe200078e00da */
[----:B------:R-:W-:Y:S01]  /*9bb0*/  FMNMX.FTZ R0, R25, R0, !PT ;  /* 0x0000000019007209 */ /* 0x000fe20007810000 */
[----:B------:R3:W-:Y:S01]  /*9bc0*/  MUFU.EX2 R192, R2 ;  /* 0x0000000200c07308 */ /* 0x0007e20000000800 */
[----:B------:R-:W-:Y:S01]  /*9bd0*/  @P5 IMAD R5, R247, c[0x0][0x1e4], R5 ;  /* 0x00007900f7055a24 */ /* 0x000fe200078e0205 */
[----:B------:R-:W-:Y:S01]  /*9be0*/  FSEL R226, R110, -INF , P1 ;  /* 0xff8000006ee27808 */ /* 0x000fe20000800000 */
[----:B------:R-:W4:Y:S01]  /*9bf0*/  SHFL.BFLY PT, R12, R136, 0x1, 0x1f ;  /* 0x0c201f00880c7f89 */ /* 0x000f2200000e0000 */
[----:B------:R-:W-:Y:S01]  /*9c00*/  FMNMX.FTZ R0, R250, R0, !PT ;  /* 0x00000000fa007209 */ /* 0x000fe20007810000 */
[----:B------:R-:W-:Y:S02]  /*9c10*/  @P5 IMAD.IADD R5, R11, 0x1, R5 ;  /* 0x000000010b055824 */ /* 0x000fe400078e0205 */
[--C-:B------:R-:W-:Y:S01]  /*9c20*/  FFMA.FTZ R237, R96, c[0x0][0x2d0], -R6.reuse ;  /* 0x0000b40060ed7a23 */ /* 0x100fe20000010806 */
[----:B------:R-:W-:Y:S01]  /*9c30*/  FMNMX.FTZ R0, R249, R0, !PT ;  /* 0x00000000f9007209 */ /* 0x000fe20007810000 */
[----:B------:R-:W-:Y:S01]  /*9c40*/  @P5 IMAD R5, R5, 0x70, RZ ;  /* 0x0000007005055824 */ /* 0x000fe200078e02ff */
[----:B------:R-:W-:Y:S01]  /*9c50*/  MOV R96, R47 ;  /* 0x0000002f00607202 */ /* 0x000fe20000000f00 */
[--C-:B------:R-:W-:Y:S01]  /*9c60*/  FFMA.FTZ R236, R101, c[0x0][0x2d0], -R6.reuse ;  /* 0x0000b40065ec7a23 */ /* 0x100fe20000010806 */
[----:B------:R-:W-:Y:S01]  /*9c70*/  FMNMX.FTZ R0, R226, R0, !PT ;  /* 0x00000000e2007209 */ /* 0x000fe20007810000 */
[--C-:B------:R-:W-:Y:S01]  /*9c80*/  FFMA.FTZ R241, R113, c[0x0][0x2d0], -R6.reuse ;  /* 0x0000b40071f17a23 */ /* 0x100fe20000010806 */
[----:B-1----:R-:W-:Y:S01]  /*9c90*/  FMNMX.FTZ R135, R4, R135, !PT ;  /* 0x0000008704877209 */ /* 0x002fe20007810000 */
[----:B------:R-:W-:Y:S01]  /*9ca0*/  MUFU.EX2 R113, R87 ;  /* 0x0000005700717308 */ /* 0x000fe20000000800 */
[----:B------:R-:W-:Y:S01]  /*9cb0*/  FMNMX.FTZ R0, R71, R0, !PT ;  /* 0x0000000047007209 */ /* 0x000fe20007810000 */
[--C-:B------:R-:W-:Y:S01]  /*9cc0*/  FFMA.FTZ R90, R48, c[0x0][0x2d0], -R6.reuse ;  /* 0x0000b400305a7a23 */ /* 0x100fe20000010806 */
[----:B------:R-:W-:Y:S01]  /*9cd0*/  MOV R101, R30 ;  /* 0x0000001e00657202 */ /* 0x000fe20000000f00 */
[--C-:B------:R-:W-:Y:S02]  /*9ce0*/  FFMA.FTZ R89, R49, c[0x0][0x2d0], -R6.reuse ;  /* 0x0000b40031597a23 */ /* 0x100fe40000010806 */
[--C-:B------:R-:W-:Y:S02]  /*9cf0*/  FFMA.FTZ R106, R80, c[0x0][0x2d0], -R6.reuse ;  /* 0x0000b400506a7a23 */ /* 0x100fe40000010806 */
[--C-:B------:R-:W-:Y:S01]  /*9d00*/  FFMA.FTZ R24, R97, c[0x0][0x2d0], -R6.reuse ;  /* 0x0000b40061187a23 */ /* 0x100fe20000010806 */
[----:B---3--:R-:W1:Y:S01]  /*9d10*/  SHFL.BFLY PT, R2, R0, 0x2, 0x1f ;  /* 0x0c401f0000027f89 */ /* 0x008e6200000e0000 */
[--C-:B------:R-:W-:Y:S01]  /*9d20*/  FFMA.FTZ R83, R32, c[0x0][0x2d0], -R6.reuse ;  /* 0x0000b40020537a23 */ /* 0x100fe20000010806 */
[----:B----4-:R-:W-:Y:S01]  /*9d30*/  FMNMX.FTZ R136, R136, R12, !PT ;  /* 0x0000000c88887209 */ /* 0x010fe20007810000 */
[--C-:B------:R-:W-:Y:S02]  /*9d40*/  FFMA.FTZ R82, R33, c[0x0][0x2d0], -R6.reuse ;  /* 0x0000b40021527a23 */ /* 0x100fe40000010806 */
[--C-:B------:R-:W-:Y:S01]  /*9d50*/  FFMA.FTZ R105, R15, c[0x0][0x2d0], -R6.reuse ;  /* 0x0000b4000f697a23 */ /* 0x100fe20000010806 */
[C---:B------:R-:W-:Y:S01]  /*9d60*/  FSETP.NEU.FTZ.AND P2, PT, R136.reuse, -INF , PT ;  /* 0xff8000008800780b */ /* 0x040fe20003f5d000 */
[----:B------:R-:W-:Y:S01]  /*9d70*/  MUFU.EX2 R139, R82 ;  /* 0x00000052008b7308 */ /* 0x000fe20000000800 */
[----:B------:R-:W-:Y:S02]  /*9d80*/  FMUL.FTZ R85, R136, c[0x0][0x2d0] ;  /* 0x0000b40088557a20 */ /* 0x000fe40000410000 */
[----:B------:R-:W-:Y:S03]  /*9d90*/  IMAD.MOV.U32 R97, RZ, RZ, R63 ;  /* 0x000000ffff617224 */ /* 0x000fe600078e003f */
[----:B------:R-:W-:Y:S05]  /*9da0*/  FSEL R85, R85, RZ, P2 ;  /* 0x000000ff55557208 */ /* 0x000fea0001000000 */
[--C-:B------:R-:W-:Y:S02]  /*9db0*/  FFMA.FTZ R101, R101, c[0x0][0x2d0], -R85.reuse ;  /* 0x0000b40065657a23 */ /* 0x100fe40000010855 */
[----:B------:R-:W-:Y:S01]  /*9dc0*/  FFMA.FTZ R99, R99, c[0x0][0x2d0], -R85 ;  /* 0x0000b40063637a23 */ /* 0x000fe20000010855 */
[----:B-1----:R-:W-:Y:S01]  /*9dd0*/  FMNMX.FTZ R0, R0, R2, !PT ;  /* 0x0000000200007209 */ /* 0x002fe20007810000 */
[--C-:B------:R-:W-:Y:S02]  /*9de0*/  FFMA.FTZ R2, R17, c[0x0][0x2d0], -R6.reuse ;  /* 0x0000b40011027a23 */ /* 0x100fe40000010806 */
[--C-:B------:R-:W-:Y:S02]  /*9df0*/  FFMA.FTZ R17, R100, c[0x0][0x2d0], -R6.reuse ;  /* 0x0000b40064117a23 */ /* 0x100fe40000010806 */
[----:B------:R1:W-:Y:S01]  /*9e00*/  MUFU.EX2 R227, R2 ;  /* 0x0000000200e37308 */ /* 0x0003e20000000800 */
[----:B------:R-:W-:Y:S04]  /*9e10*/  IMAD.MOV.U32 R100, RZ, RZ, R29 ;  /* 0x000000ffff647224 */ /* 0x000fe800078e001d */
[----:B------:R-:W-:Y:S01]  /*9e20*/  FFMA.FTZ R100, R100, c[0x0][0x2d0], -R85 ;  /* 0x0000b40064647a23 */ /* 0x000fe20000010855 */
[----:B-1----:R-:W1:Y:S01]  /*9e30*/  SHFL.BFLY PT, R2, R0, 0x1, 0x1f ;  /* 0x0c201f0000027f89 */ /* 0x002e6200000e0000 */
[----:B--2---:R-:W-:Y:S02]  /*9e40*/  @P5 IMAD.MOV.U32 R9, RZ, RZ, R7 ;  /* 0x000000ffff095224 */ /* 0x004fe400078e0007 */
[----:B------:R-:W-:Y:S02]  /*9e50*/  FFMA.FTZ R7, R189, c[0x0][0x2d0], -R6 ;  /* 0x0000b400bd077a23 */ /* 0x000fe40000010806 */
[----:B------:R-:W-:Y:S02]  /*9e60*/  @P5 IMAD.WIDE.U32 R8, R10, 0x70, R8 ;  /* 0x000000700a085825 */ /* 0x000fe400078e0008 */
[----:B------:R2:W3:Y:S03]  /*9e70*/  MUFU.EX2 R220, R7 ;  /* 0x0000000700dc7308 */ /* 0x0004e60000000800 */
[C---:B------:R-:W-:Y:S02]  /*9e80*/  @P5 LEA R4, P0, R8.reuse, c[0x0][0x1c8], 0x1 ;  /* 0x0000720008045a11 */ /* 0x040fe400078008ff */
[----:B------:R-:W-:Y:S02]  /*9e90*/  @P5 IADD3 R5, R9, R5, RZ ;  /* 0x0000000509055210 */ /* 0x000fe40007ffe0ff */
[----:B------:R-:W4:Y:S02]  /*9ea0*/  SHFL.BFLY PT, R9, R135, 0x1, 0x1f ;  /* 0x0c201f0087097f89 */ /* 0x000f2400000e0000 */
[----:B------:R-:W-:Y:S01]  /*9eb0*/  @P5 LEA.HI.X R5, R8, c[0x0][0x1cc], R5, 0x1, P0 ;  /* 0x0000730008055a11 */ /* 0x000fe200000f0c05 */
[----:B------:R-:W-:Y:S01]  /*9ec0*/  @P5 IMAD.MOV.U32 R8, RZ, RZ, c[0x0][0x1e0] ;  /* 0x00007800ff085624 */ /* 0x000fe200078e00ff */
[----:B-1----:R-:W-:Y:S01]  /*9ed0*/  FMNMX.FTZ R70, R0, R2, !PT ;  /* 0x0000000200467209 */ /* 0x002fe20007810000 */
[--C-:B------:R-:W-:Y:S03]  /*9ee0*/  FFMA.FTZ R0, R19, c[0x0][0x2d0], -R85.reuse ;  /* 0x0000b40013007a23 */ /* 0x100fe60000010855 */
[----:B------:R1:W-:Y:S01]  /*9ef0*/  @P5 LDGSTS.E.BYPASS.LTC128B.128 [R246+0x3900], [R4.64], !P6 ;  /* 0x0390000004f65fae */ /* 0x0003e2000f101d48 */
[----:B------:R1:W-:Y:S01]  /*9f00*/  MUFU.EX2 R224, R0 ;  /* 0x0000000000e07308 */ /* 0x0003e20000000800 */
[----:B------:R-:W-:Y:S02]  /*9f10*/  FMUL.FTZ R88, R70, c[0x0][0x2d0] ;  /* 0x0000b40046587a20 */ /* 0x000fe40000410000 */
[----:B--2---:R-:W-:Y:S01]  /*9f20*/  FFMA.FTZ R7, R16, c[0x0][0x2d0], -R6 ;  /* 0x0000b40010077a23 */ /* 0x004fe20000010806 */
[----:B---3--:R-:W-:Y:S06]  /*9f30*/  F2FP.BF16.PACK_AB R72, R220, R192 ;  /* 0x000000c0dc48723e */ /* 0x008fec00000010ff */
[----:B------:R-:W2:Y:S01]  /*9f40*/  MUFU.EX2 R248, R7 ;  /* 0x0000000700f87308 */ /* 0x000ea20000000800 */
[----:B----4-:R-:W-:Y:S01]  /*9f50*/  FMNMX.FTZ R135, R135, R9, !PT ;  /* 0x0000000987877209 */ /* 0x010fe20007810000 */
[--C-:B------:R-:W-:Y:S03]  /*9f60*/  FFMA.FTZ R9, R190, c[0x0][0x2d0], -R85.reuse ;  /* 0x0000b400be097a23 */ /* 0x100fe60000010855 */
[C---:B------:R-:W-:Y:S01]  /*9f70*/  FSETP.NEU.FTZ.AND P1, PT, R135.reuse, -INF , PT ;  /* 0xff8000008700780b */ /* 0x040fe20003f3d000 */
[----:B------:R-:W-:Y:S04]  /*9f80*/  FMUL.FTZ R84, R135, c[0x0][0x2d0] ;  /* 0x0000b40087547a20 */ /* 0x000fe80000410000 */
[----:B------:R3:W-:Y:S01]  /*9f90*/  MUFU.EX2 R102, R9 ;  /* 0x0000000900667308 */ /* 0x0007e20000000800 */
[----:B------:R-:W-:Y:S05]  /*9fa0*/  FSEL R84, R84, RZ, P1 ;  /* 0x000000ff54547208 */ /* 0x000fea0000800000 */
[--C-:B-1----:R-:W-:Y:S02]  /*9fb0*/  FFMA.FTZ R0, R197, c[0x0][0x2d0], -R84.reuse ;  /* 0x0000b400c5007a23 */ /* 0x102fe40000010854 */
[----:B------:R-:W-:Y:S02]  /*9fc0*/  FFMA.FTZ R86, R245, c[0x0][0x2d0], -R84 ;  /* 0x0000b400f5567a23 */ /* 0x000fe40000010854 */
[----:B------:R1:W-:Y:S01]  /*9fd0*/  MUFU.EX2 R138, R0 ;  /* 0x00000000008a7308 */ /* 0x0003e20000000800 */
[----:B------:R-:W-:Y:S01]  /*9fe0*/  FFMA.FTZ R197, R64, c[0x0][0x2d0], -R6 ;  /* 0x0000b40040c57a23 */ /* 0x000fe20000010806 */
[----:B--2---:R-:W-:Y:S01]  /*9ff0*/  F2FP.BF16.PACK_AB R74, R227, R248 ;  /* 0x000000f8e34a723e */ /* 0x004fe200000010ff */
[----:B------:R-:W-:Y:S02]  /*a000*/  @P5 IMAD.MOV.U32 R7, RZ, RZ, 0x5 ;  /* 0x00000005ff075424 */ /* 0x000fe400078e00ff */
[--C-:B------:R-:W-:Y:S03]  /*a010*/  FFMA.FTZ R109, R109, c[0x0][0x2d0], -R84.reuse ;  /* 0x0000b4006d6d7a23 */ /* 0x100fe60000010854 */
[C---:B------:R-:W-:Y:S01]  /*a020*/  @P5 SHF.L.U64.HI R7, R8.reuse, R7, c[0x0][0x1e4] ;  /* 0x0000790008075619 */ /* 0x040fe20000010207 */
[----:B------:R-:W-:Y:S02]  /*a030*/  @P5 IMAD.SHL.U32 R8, R8, 0x20, RZ ;  /* 0x0000002008085824 */ /* 0x000fe400078e00ff */
[----:B---3--:R-:W-:Y:S03]  /*a040*/  FFMA.FTZ R9, R191, c[0x0][0x2d0], -R85 ;  /* 0x0000b400bf097a23 */ /* 0x008fe60000010855 */
[----:B------:R-:W-:Y:S01]  /*a050*/  @P5 IADD3 R4, P0, R4, R8, RZ ;  /* 0x0000000804045210 */ /* 0x000fe20007f1e0ff */
[----:B------:R2:W3:Y:S04]  /*a060*/  MUFU.EX2 R219, R9 ;  /* 0x0000000900db7308 */ /* 0x0004e80000000800 */
[----:B------:R-:W-:Y:S05]  /*a070*/  @P5 IMAD.X R5, R7, 0x1, R5, P0 ;  /* 0x0000000107055824 */ /* 0x000fea00000e0605 */
[----:B------:R4:W-:Y:S01]  /*a080*/  @P5 LDGSTS.E.BYPASS.LTC128B.128 [R246+0x4100], [R4.64], !P6 ;  /* 0x0410000004f65fae */ /* 0x0009e2000f101d48 */
[----:B-1----:R-:W-:Y:S02]  /*a090*/  FFMA.FTZ R0, R198, c[0x0][0x2d0], -R84 ;  /* 0x0000b400c6007a23 */ /* 0x002fe40000010854 */
[----:B------:R-:W-:Y:S02]  /*a0a0*/  FFMA.FTZ R198, R53, c[0x0][0x2d0], -R6 ;  /* 0x0000b40035c67a23 */ /* 0x000fe40000010806 */
[----:B------:R1:W1:Y:S01]  /*a0b0*/  MUFU.EX2 R191, R0 ;  /* 0x0000000000bf7308 */ /* 0x0002620000000800 */
[----:B--2---:R-:W-:Y:S01]  /*a0c0*/  FFMA.FTZ R9, R18, c[0x0][0x2d0], -R85 ;  /* 0x0000b40012097a23 */ /* 0x004fe20000010855 */
[----:B---3--:R-:W-:Y:S08]  /*a0d0*/  F2FP.BF16.PACK_AB R73, R219, R102 ;  /* 0x00000066db49723e */ /* 0x008ff000000010ff */
[----:B------:R-:W2:Y:S01]  /*a0e0*/  MUFU.EX2 R223, R9 ;  /* 0x0000000900df7308 */ /* 0x000ea20000000800 */
[----:B----4-:R-:W-:Y:S01]  /*a0f0*/  @P5 IADD3 R4, P0, R4, R8, RZ ;  /* 0x0000000804045210 */ /* 0x010fe20007f1e0ff */
[----:B-1----:R-:W-:Y:S01]  /*a100*/  FFMA.FTZ R0, R196, c[0x0][0x2d0], -R84 ;  /* 0x0000b400c4007a23 */ /* 0x002fe20000010854 */
[----:B------:R-:W-:Y:S01]  /*a110*/  F2FP.BF16.PACK_AB R64, R191, R138 ;  /* 0x0000008abf40723e */ /* 0x000fe200000010ff */
[----:B------:R-:W-:Y:S01]  /*a120*/  FFMA.FTZ R196, R65, c[0x0][0x2d0], -R6 ;  /* 0x0000b40041c47a23 */ /* 0x000fe20000010806 */
[----:B------:R-:W-:Y:S05]  /*a130*/  @P5 IADD3.X R5, R5, R7, RZ, P0, !PT ;  /* 0x0000000705055210 */ /* 0x000fea00007fe4ff */
[----:B------:R1:W-:Y:S01]  /*a140*/  MUFU.EX2 R218, R0 ;  /* 0x0000000000da7308 */ /* 0x0003e20000000800 */
[----:B------:R3:W-:Y:S01]  /*a150*/  @P5 LDGSTS.E.BYPASS.LTC128B.128 [R246+0x4900], [R4.64], !P6 ;  /* 0x0490000004f65fae */ /* 0x0007e2000f101d48 */
[----:B--2---:R-:W-:Y:S01]  /*a160*/  F2FP.BF16.PACK_AB R75, R224, R223 ;  /* 0x000000dfe04b723e */ /* 0x004fe200000010ff */
[----:B-1----:R-:W-:Y:S02]  /*a170*/  FFMA.FTZ R0, R199, c[0x0][0x2d0], -R84 ;  /* 0x0000b400c7007a23 */ /* 0x002fe40000010854 */
[----:B------:R-:W-:Y:S05]  /*a180*/  FFMA.FTZ R199, R52, c[0x0][0x2d0], -R6 ;  /* 0x0000b40034c77a23 */ /* 0x000fea0000010806 */
[----:B------:R1:W2:Y:S01]  /*a190*/  MUFU.EX2 R221, R0 ;  /* 0x0000000000dd7308 */ /* 0x0002a20000000800 */
[----:B---3--:R-:W-:Y:S05]  /*a1a0*/  @P5 IADD3 R4, P0, R4, R8, RZ ;  /* 0x0000000804045210 */ /* 0x008fea0007f1e0ff */
[--C-:B------:R-:W-:Y:S05]  /*a1b0*/  @P5 IMAD.X R5, R5, 0x1, R7.reuse, P0 ;  /* 0x0000000105055824 */ /* 0x100fea00000e0607 */
[----:B------:R3:W-:Y:S01]  /*a1c0*/  @P5 LDGSTS.E.BYPASS.LTC128B.128 [R246+0x5100], [R4.64], !P6 ;  /* 0x0510000004f65fae */ /* 0x0007e2000f101d48 */
[----:B-1----:R-:W-:Y:S02]  /*a1d0*/  FSEL R0, R137, RZ, P3 ;  /* 0x000000ff89007208 */ /* 0x002fe40001800000 */
[----:B--2---:R-:W-:Y:S02]  /*a1e0*/  F2FP.BF16.PACK_AB R66, R221, R218 ;  /* 0x000000dadd42723e */ /* 0x004fe400000010ff */
[-C--:B---3--:R-:W-:Y:S05]  /*a1f0*/  @P5 IADD3 R4, P0, R4, R8.reuse, RZ ;  /* 0x0000000804045210 */ /* 0x088fea0007f1e0ff */
[--C-:B------:R-:W-:Y:S05]  /*a200*/  @P5 IMAD.X R5, R5, 0x1, R7.reuse, P0 ;  /* 0x0000000105055824 */ /* 0x100fea00000e0607 */
[----:B------:R1:W-:Y:S02]  /*a210*/  @P5 LDGSTS.E.BYPASS.LTC128B.128 [R246+0x5900], [R4.64], !P6 ;  /* 0x0590000004f65fae */ /* 0x0003e4000f101d48 */
[-C--:B-1----:R-:W-:Y:S04]  /*a220*/  @P5 IADD3 R4, P0, R4, R8.reuse, RZ ;  /* 0x0000000804045210 */ /* 0x082fe80007f1e0ff */
[----:B------:R-:W-:Y:S01]  /*a230*/  @P5 IADD3 R8, P3, R4, R8, RZ ;  /* 0x0000000804085210 */ /* 0x000fe20007f7e0ff */
[--C-:B------:R-:W-:Y:S01]  /*a240*/  @P5 IMAD.X R5, R5, 0x1, R7.reuse, P0 ;  /* 0x0000000105055824 */ /* 0x100fe200000e0607 */
[----:B------:R-:W-:Y:S03]  /*a250*/  FSETP.NEU.FTZ.AND P0, PT, R70, -INF , PT ;  /* 0xff8000004600780b */ /* 0x000fe60003f1d000 */
[----:B------:R-:W-:Y:S01]  /*a260*/  @P5 IMAD.X R9, R5, 0x1, R7, P3 ;  /* 0x0000000105095824 */ /* 0x000fe200018e0607 */
[----:B------:R-:W-:Y:S01]  /*a270*/  FSEL R88, R88, RZ, P0 ;  /* 0x000000ff58587208 */ /* 0x000fe20000000000 */
[----:B------:R1:W-:Y:S04]  /*a280*/  @P5 LDGSTS.E.BYPASS.LTC128B.128 [R246+0x6100], [R4.64], !P6 ;  /* 0x0610000004f65fae */ /* 0x0003e8000f101d48 */
[--C-:B------:R-:W-:Y:S02]  /*a290*/  FFMA.FTZ R2, R200, c[0x0][0x2d0], -R88.reuse ;  /* 0x0000b400c8027a23 */ /* 0x100fe40000010858 */
[--C-:B------:R-:W-:Y:S02]  /*a2a0*/  FFMA.FTZ R7, R201, c[0x0][0x2d0], -R88.reuse ;  /* 0x0000b400c9077a23 */ /* 0x100fe40000010858 */
[----:B------:R2:W-:Y:S01]  /*a2b0*/  MUFU.EX2 R188, R2 ;  /* 0x0000000200bc7308 */ /* 0x0005e20000000800 */
[----:B------:R3:W-:Y:S01]  /*a2c0*/  @P5 LDGSTS.E.BYPASS.LTC128B.128 [R246+0x6900], [R8.64], !P6 ;  /* 0x0690000008f65fae */ /* 0x0007e2000f101d48 */
[--C-:B------:R-:W-:Y:S02]  /*a2d0*/  FFMA.FTZ R250, R250, c[0x0][0x2d0], -R88.reuse ;  /* 0x0000b400fafa7a23 */ /* 0x100fe40000010858 */
[--C-:B------:R-:W-:Y:S02]  /*a2e0*/  FFMA.FTZ R249, R249, c[0x0][0x2d0], -R88.reuse ;  /* 0x0000b400f9f97a23 */ /* 0x100fe40000010858 */
[----:B------:R-:W-:Y:S02]  /*a2f0*/  FFMA.FTZ R226, R226, c[0x0][0x2d0], -R88 ;  /* 0x0000b400e2e27a23 */ /* 0x000fe40000010858 */
[----:B------:R-:W-:Y:S01]  /*a300*/  FFMA.FTZ R200, R81, c[0x0][0x2d0], -R6 ;  /* 0x0000b40051c87a23 */ /* 0x000fe20000010806 */
[----:B------:R-:W4:Y:S01]  /*a310*/  LDSM.16.MT88.4 R20, [R229] ;  /* 0x00000000e514783b */ /* 0x000f220000004200 */
[----:B------:R-:W3:Y:S01]  /*a320*/  MUFU.EX2 R190, R7 ;  /* 0x0000000700be7308 */ /* 0x000ee20000000800 */
[----:B------:R-:W-:Y:S06]  /*a330*/  IMAD.MOV.U32 R201, RZ, RZ, R62 ;  /* 0x000000ffffc97224 */ /* 0x000fec00078e003e */
[----:B------:R-:W-:Y:S01]  /*a340*/  LDSM.16.MT88.4 R52, [R230] ;  /* 0x00000000e634783b */ /* 0x000fe20000004200 */
[----:B-1----:R-:W-:Y:S01]  /*a350*/  FADD.FTZ R5, -R0, R3 ;  /* 0x0000000300057221 */ /* 0x002fe20000010100 */
[----:B------:R-:W-:Y:S02]  /*a360*/  FSEL R3, R136, RZ, P2 ;  /* 0x000000ff88037208 */ /* 0x000fe40001000000 */
[----:B------:R-:W-:Y:S02]  /*a370*/  FSEL R0, R70, RZ, P0 ;  /* 0x000000ff46007208 */ /* 0x000fe40000000000 */
[----:B--2---:R-:W-:Y:S01]  /*a380*/  FSEL R2, R135, RZ, P1 ;  /* 0x000000ff87027208 */ /* 0x004fe20000800000 */
[----:B------:R-:W-:Y:S01]  /*a390*/  FADD.FTZ R4, -R3, R132 ;  /* 0x0000008403047221 */ /* 0x000fe20000010100 */
[----:B------:R-:W-:Y:S01]  /*a3a0*/  MOV R132, R59 ;  /* 0x0000003b00847202 */ /* 0x000fe20000000f00 */
[----:B------:R-:W0:Y:S02]  /*a3b0*/  LDGDEPBAR ;  /* 0x00000000000079af */ /* 0x000e240000000000 */
[----:B------:R-:W-:Y:S02]  /*a3c0*/  FADD.FTZ R3, -R2, R133 ;  /* 0x0000008502037221 */ /* 0x000fe40000010100 */
[----:B------:R-:W-:Y:S02]  /*a3d0*/  FADD.FTZ R2, -R0, R134 ;  /* 0x0000008600027221 */ /* 0x000fe40000010100 */
[----:B------:R-:W-:Y:S01]  /*a3e0*/  FMUL.FTZ R0, R5, c[0x0][0x2d0] ;  /* 0x0000b40005007a20 */ /* 0x000fe20000410000 */
[----:B---3--:R-:W-:Y:S03]  /*a3f0*/  F2FP.BF16.PACK_AB R65, R190, R188 ;  /* 0x000000bcbe41723e */ /* 0x008fe600000010ff */
[----:B------:R1:W2:Y:S02]  /*a400*/  MUFU.EX2 R69, R0 ;  /* 0x0000000000457308 */ /* 0x0002a40000000800 */
[----:B-1----:R-:W-:Y:S02]  /*a410*/  FMUL.FTZ R0, R4, c[0x0][0x2d0] ;  /* 0x0000b40004007a20 */ /* 0x002fe40000410000 */
[C---:B--2---:R-:W-:Y:S06]  /*a420*/  FMUL.FTZ R5, R69.reuse, R145 ;  /* 0x0000009145057220 */ /* 0x044fec0000410000 */
[----:B------:R1:W2:Y:S01]  /*a430*/  MUFU.EX2 R68, R0 ;  /* 0x0000000000447308 */ /* 0x0002a20000000800 */
[C---:B------:R-:W-:Y:S02]  /*a440*/  FMUL.FTZ R4, R69.reuse, R144 ;  /* 0x0000009045047220 */ /* 0x040fe40000410000 */
[C---:B------:R-:W-:Y:S01]  /*a450*/  FMUL.FTZ R16, R69.reuse, R152 ;  /* 0x0000009845107220 */ /* 0x040fe20000410000 */
[----:B------:R-:W-:Y:S01]  /*a460*/  MOV R152, R17 ;  /* 0x0000001100987202 */ /* 0x000fe20000000f00 */
[C---:B------:R-:W-:Y:S02]  /*a470*/  FMUL.FTZ R17, R69.reuse, R153 ;  /* 0x0000009945117220 */ /* 0x040fe40000410000 */
[----:B------:R-:W-:Y:S02]  /*a480*/  IMAD.MOV.U32 R144, RZ, RZ, R34 ;  /* 0x000000ffff907224 */ /* 0x000fe400078e0022 */
[C---:B------:R-:W-:Y:S02]  /*a490*/  FMUL.FTZ R32, R69.reuse, R168 ;  /* 0x000000a845207220 */ /* 0x040fe40000410000 */
[C---:B------:R-:W-:Y:S02]  /*a4a0*/  FMUL.FTZ R33, R69.reuse, R169 ;  /* 0x000000a945217220 */ /* 0x040fe40000410000 */
[----:B------:R-:W-:Y:S02]  /*a4b0*/  IMAD.MOV.U32 R153, RZ, RZ, R42 ;  /* 0x000000ffff997224 */ /* 0x000fe400078e002a */
[C---:B------:R-:W-:Y:S02]  /*a4c0*/  FMUL.FTZ R48, R69.reuse, R184 ;  /* 0x000000b845307220 */ /* 0x040fe40000410000 */
[----:B------:R-:W-:Y:S02]  /*a4d0*/  FMUL.FTZ R49, R69, R185 ;  /* 0x000000b945317220 */ /* 0x000fe40000410000 */
[----:B------:R-:W-:Y:S02]  /*a4e0*/  IMAD.MOV.U32 R145, RZ, RZ, R78 ;  /* 0x000000ffff917224 */ /* 0x000fe400078e004e */
[----:B-1----:R-:W-:Y:S02]  /*a4f0*/  FMUL.FTZ R0, R3, c[0x0][0x2d0] ;  /* 0x0000b40003007a20 */ /* 0x002fe40000410000 */
[C---:B--2---:R-:W-:Y:S02]  /*a500*/  FMUL.FTZ R6, R68.reuse, R146 ;  /* 0x0000009244067220 */ /* 0x044fe40000410000 */
[----:B------:R1:W2:Y:S01]  /*a510*/  MUFU.EX2 R3, R0 ;  /* 0x0000000000037308 */ /* 0x0002a20000000800 */
[C---:B------:R-:W-:Y:S02]  /*a520*/  FMUL.FTZ R7, R68.reuse, R147 ;  /* 0x0000009344077220 */ /* 0x040fe40000410000 */
[----:B------:R-:W-:Y:S02]  /*a530*/  IMAD.MOV.U32 R147, RZ, RZ, R26 ;  /* 0x000000ffff937224 */ /* 0x000fe400078e001a */
[C---:B------:R-:W-:Y:S02]  /*a540*/  FMUL.FTZ R18, R68.reuse, R154 ;  /* 0x0000009a44127220 */ /* 0x040fe40000410000 */
[C---:B------:R-:W-:Y:S01]  /*a550*/  FMUL.FTZ R19, R68.reuse, R155 ;  /* 0x0000009b44137220 */ /* 0x040fe20000410000 */
[-C--:B----4-:R-:W-:Y:S05]  /*a560*/  HMMA.16816.F32.BF16 R4, R72, R20.reuse, R4 ;  /* 0x000000144804723c */ /* 0x090fea0000041804 */
[----:B------:R-:W-:Y:S02]  /*a570*/  IMAD.MOV.U32 R155, RZ, RZ, R25 ;  /* 0x000000ffff9b7224 */ /* 0x000fe400078e0019 */
[----:B------:R-:W-:Y:S02]  /*a580*/  IMAD.MOV.U32 R154, RZ, RZ, R28 ;  /* 0x000000ffff9a7224 */ /* 0x000fe400078e001c */
[C---:B------:R-:W-:Y:S03]  /*a590*/  FMUL.FTZ R34, R68.reuse, R170 ;  /* 0x000000aa44227220 */ /* 0x040fe60000410000 */
[----:B------:R-:W-:Y:S02]  /*a5a0*/  FMUL.FTZ R35, R68, R171 ;  /* 0x000000ab44237220 */ /* 0x000fe40000410000 */
[----:B------:R-:W-:Y:S02]  /*a5b0*/  IMAD.MOV.U32 R146, RZ, RZ, R77 ;  /* 0x000000ffff927224 */ /* 0x000fe400078e004d */
[----:B-1----:R-:W-:Y:S02]  /*a5c0*/  FMUL.FTZ R0, R2, c[0x0][0x2d0] ;  /* 0x0000b40002007a20 */ /* 0x002fe40000410000 */
[----:B------:R-:W-:Y:S02]  /*a5d0*/  FFMA.FTZ R2, R204, c[0x0][0x2d0], -R88 ;  /* 0x0000b400cc027a23 */ /* 0x000fe40000010858 */
[C---:B--2---:R-:W-:Y:S01]  /*a5e0*/  FMUL.FTZ R13, R3.reuse, R149 ;  /* 0x00000095030d7220 */ /* 0x044fe20000410000 */
[----:B------:R-:W-:Y:S01]  /*a5f0*/  MOV R149, R27 ;  /* 0x0000001b00957202 */ /* 0x000fe20000000f00 */
[----:B------:R1:W-:Y:S01]  /*a600*/  MUFU.EX2 R133, R2 ;  /* 0x0000000200857308 */ /* 0x0003e20000000800 */
[C---:B------:R-:W-:Y:S02]  /*a610*/  FMUL.FTZ R8, R3.reuse, R140 ;  /* 0x0000008c03087220 */ /* 0x040fe40000410000 */
[C---:B------:R-:W-:Y:S02]  /*a620*/  FMUL.FTZ R9, R3.reuse, R141 ;  /* 0x0000008d03097220 */ /* 0x040fe40000410000 */
[C---:B------:R-:W-:Y:S02]  /*a630*/  FMUL.FTZ R12, R3.reuse, R148 ;  /* 0x00000094030c7220 */ /* 0x040fe40000410000 */
[C---:B------:R-:W-:Y:S02]  /*a640*/  FMUL.FTZ R25, R3.reuse, R161 ;  /* 0x000000a103197220 */ /* 0x040fe40000410000 */
[C---:B------:R-:W-:Y:S01]  /*a650*/  FMUL.FTZ R28, R3.reuse, R164 ;  /* 0x000000a4031c7220 */ /* 0x040fe20000410000 */
[----:B------:R-:W2:Y:S01]  /*a660*/  MUFU.EX2 R0, R0 ;  /* 0x0000000000007308 */ /* 0x000ea20000000800 */
[----:B------:R-:W-:Y:S02]  /*a670*/  IMAD.MOV.U32 R141, RZ, RZ, R67 ;  /* 0x000000ffff8d7224 */ /* 0x000fe400078e0043 */
[C---:B------:R-:W-:Y:S02]  /*a680*/  FMUL.FTZ R29, R3.reuse, R165 ;  /* 0x000000a5031d7220 */ /* 0x040fe40000410000 */
[----:B------:R-:W-:Y:S02]  /*a690*/  IMAD.MOV.U32 R140, RZ, RZ, R31 ;  /* 0x000000ffff8c7224 */ /* 0x000fe400078e001f */
[----:B------:R-:W-:Y:S02]  /*a6a0*/  IMAD.MOV.U32 R161, RZ, RZ, R50 ;  /* 0x000000ffffa17224 */ /* 0x000fe400078e0032 */
[----:B------:R-:W-:Y:S01]  /*a6b0*/  FMUL.FTZ R50, R68, R186 ;  /* 0x000000ba44327220 */ /* 0x000fe20000410000 */
[----:B------:R-:W-:Y:S01]  /*a6c0*/  MUFU.EX2 R148, R90 ;  /* 0x0000005a00947308 */ /* 0x000fe20000000800 */
[----:B------:R-:W-:Y:S02]  /*a6d0*/  IMAD.MOV.U32 R204, RZ, RZ, R76 ;  /* 0x000000ffffcc7224 */ /* 0x000fe400078e004c */
[----:B------:R-:W-:Y:S02]  /*a6e0*/  FMUL.FTZ R56, R3, R120 ;  /* 0x0000007803387220 */ /* 0x000fe40000410000 */
[----:B-1----:R-:W-:Y:S02]  /*a6f0*/  FFMA.FTZ R2, R203, c[0x0][0x2d0], -R88 ;  /* 0x0000b400cb027a23 */ /* 0x002fe40000010858 */
[C---:B------:R-:W-:Y:S02]  /*a700*/  FMUL.FTZ R57, R3.reuse, R121 ;  /* 0x0000007903397220 */ /* 0x040fe40000410000 */
[C---:B------:R-:W-:Y:S01]  /*a710*/  FMUL.FTZ R60, R3.reuse, R124 ;  /* 0x0000007c033c7220 */ /* 0x040fe20000410000 */
[----:B------:R-:W1:Y:S01]  /*a720*/  MUFU.EX2 R189, R2 ;  /* 0x0000000200bd7308 */ /* 0x000e620000000800 */
[----:B------:R-:W-:Y:S02]  /*a730*/  IMAD.MOV.U32 R203, RZ, RZ, R24 ;  /* 0x000000ffffcb7224 */ /* 0x000fe400078e0018 */
[----:B------:R-:W-:Y:S02]  /*a740*/  FMUL.FTZ R24, R3, R160 ;  /* 0x000000a003187220 */ /* 0x000fe40000410000 */
[C---:B--2---:R-:W-:Y:S02]  /*a750*/  FMUL.FTZ R26, R0.reuse, R162 ;  /* 0x000000a2001a7220 */ /* 0x044fe40000410000 */
[----:B------:R-:W-:Y:S02]  /*a760*/  IMAD.MOV.U32 R162, RZ, RZ, R39 ;  /* 0x000000ffffa27224 */ /* 0x000fe400078e0027 */
[C---:B------:R-:W-:Y:S02]  /*a770*/  FMUL.FTZ R27, R0.reuse, R163 ;  /* 0x000000a3001b7220 */ /* 0x040fe40000410000 */
[----:B------:R-:W-:Y:S02]  /*a780*/  IMAD.MOV.U32 R163, RZ, RZ, R38 ;  /* 0x000000ffffa37224 */ /* 0x000fe400078e0026 */
[----:B------:R-:W2:Y:S01]  /*a790*/  LDSM.16.MT88.4 R36, [R233] ;  /* 0x00000000e924783b */ /* 0x000ea20000004200 */
[C---:B------:R-:W-:Y:S02]  /*a7a0*/  FMUL.FTZ R10, R0.reuse, R142 ;  /* 0x0000008e000a7220 */ /* 0x040fe40000410000 */
[C---:B------:R-:W-:Y:S02]  /*a7b0*/  FMUL.FTZ R11, R0.reuse, R143 ;  /* 0x0000008f000b7220 */ /* 0x040fe40000410000 */
[C---:B------:R-:W-:Y:S02]  /*a7c0*/  FMUL.FTZ R14, R0.reuse, R150 ;  /* 0x00000096000e7220 */ /* 0x040fe40000410000 */
[C---:B------:R-:W-:Y:S02]  /*a7d0*/  FMUL.FTZ R15, R0.reuse, R151 ;  /* 0x00000097000f7220 */ /* 0x040fe40000410000 */
[----:B------:R-:W-:Y:S01]  /*a7e0*/  MUFU.EX2 R151, R89 ;  /* 0x0000005900977308 */ /* 0x000fe20000000800 */
[C---:B------:R-:W-:Y:S01]  /*a7f0*/  FMUL.FTZ R30, R0.reuse, R166 ;  /* 0x000000a6001e7220 */ /* 0x040fe20000410000 */
[----:B-1----:R-:W-:Y:S01]  /*a800*/  F2FP.BF16.PACK_AB R67, R189, R133 ;  /* 0x00000085bd43723e */ /* 0x002fe200000010ff */
[----:B------:R-:W-:Y:S02]  /*a810*/  FMUL.FTZ R31, R0, R167 ;  /* 0x000000a7001f7220 */ /* 0x000fe40000410000 */
[----:B------:R-:W-:Y:S02]  /*a820*/  FFMA.FTZ R2, R208, c[0x0][0x2d0], -R85 ;  /* 0x0000b400d0027a23 */ /* 0x000fe40000010855 */
[----:B------:R-:W-:Y:S02]  /*a830*/  IMAD.MOV.U32 R150, RZ, RZ, R79 ;  /* 0x000000ffff967224 */ /* 0x000fe400078e004f */
[C---:B------:R-:W-:Y:S01]  /*a840*/  HMMA.16816.F32.BF16 R8, R64.reuse, R20, R8 ;  /* 0x000000144008723c */ /* 0x040fe20000041808 */
[----:B------:R1:W-:Y:S01]  /*a850*/  MUFU.EX2 R111, R2 ;  /* 0x00000002006f7308 */ /* 0x0003e20000000800 */
[----:B------:R-:W3:Y:S02]  /*a860*/  LDSM.16.MT88.4 R76, [R232] ;  /* 0x00000000e84c783b */ /* 0x000ee40000004200 */
[C---:B------:R-:W-:Y:S02]  /*a870*/  FMUL.FTZ R42, R0.reuse, R178 ;  /* 0x000000b2002a7220 */ /* 0x040fe40000410000 */
[----:B------:R-:W-:Y:S02]  /*a880*/  IMAD.MOV.U32 R142, RZ, RZ, R43 ;  /* 0x000000ffff8e7224 */ /* 0x000fe400078e002b */
[-C--:B------:R-:W-:Y:S04]  /*a890*/  HMMA.16816.F32.BF16 R12, R64, R22.reuse, R12 ;  /* 0x00000016400c723c */ /* 0x080fe8000004180c */
[C---:B------:R-:W-:Y:S02]  /*a8a0*/  FMUL.FTZ R20, R69.reuse, R156 ;  /* 0x0000009c45147220 */ /* 0x040fe40000410000 */
[----:B------:R-:W-:Y:S02]  /*a8b0*/  FMUL.FTZ R21, R69, R157 ;  /* 0x0000009d45157220 */ /* 0x000fe40000410000 */
[C---:B------:R-:W-:Y:S04]  /*a8c0*/  HMMA.16816.F32.BF16 R16, R72.reuse, R22, R16 ;  /* 0x000000164810723c */ /* 0x040fe80000041810 */
[C---:B------:R-:W-:Y:S02]  /*a8d0*/  FMUL.FTZ R43, R0.reuse, R179 ;  /* 0x000000b3002b7220 */ /* 0x040fe40000410000 */
[----:B------:R-:W-:Y:S02]  /*a8e0*/  FMUL.FTZ R58, R0, R122 ;  /* 0x0000007a003a7220 */ /* 0x000fe40000410000 */
[C---:B------:R-:W-:Y:S04]  /*a8f0*/  FMUL.FTZ R22, R68.reuse, R158 ;  /* 0x0000009e44167220 */ /* 0x040fe80000410000 */
[----:B------:R-:W-:Y:S01]  /*a900*/  FMUL.FTZ R23, R68, R159 ;  /* 0x0000009f44177220 */ /* 0x000fe20000410000 */
[----:B------:R-:W-:Y:S01]  /*a910*/  MOV R159, R40 ;  /* 0x00000028009f7202 */ /* 0x000fe20000000f00 */
[C---:B------:R-:W-:Y:S02]  /*a920*/  FMUL.FTZ R40, R3.reuse, R176 ;  /* 0x000000b003287220 */ /* 0x040fe40000410000 */
[----:B------:R-:W-:Y:S02]  /*a930*/  IMAD.MOV.U32 R158, RZ, RZ, R41 ;  /* 0x000000ffff9e7224 */ /* 0x000fe400078e0029 */
[----:B------:R-:W-:Y:S01]  /*a940*/  FMUL.FTZ R41, R3, R177 ;  /* 0x000000b103297220 */ /* 0x000fe20000410000 */
[-C--:B--2---:R-:W-:Y:S03]  /*a950*/  HMMA.16816.F32.BF16 R20, R72, R36.reuse, R20 ;  /* 0x000000244814723c */ /* 0x084fe60000041814 */
[----:B-1----:R-:W-:Y:S02]  /*a960*/  FFMA.FTZ R2, R209, c[0x0][0x2d0], -R85 ;  /* 0x0000b400d1027a23 */ /* 0x002fe40000010855 */
[----:B------:R-:W-:Y:S02]  /*a970*/  IMAD.MOV.U32 R156, RZ, RZ, R45 ;  /* 0x000000ffff9c7224 */ /* 0x000fe400078e002d */
[C---:B------:R-:W-:Y:S01]  /*a980*/  FMUL.FTZ R45, R3.reuse, R181 ;  /* 0x000000b5032d7220 */ /* 0x040fe20000410000 */
[C---:B------:R-:W-:Y:S04]  /*a990*/  HMMA.16816.F32.BF16 R24, R64.reuse, R36, R24 ;  /* 0x000000244018723c */ /* 0x040fe80000041818 */
[----:B------:R-:W-:Y:S02]  /*a9a0*/  IMAD.MOV.U32 R157, RZ, RZ, R44 ;  /* 0x000000ffff9d7224 */ /* 0x000fe400078e002c */
[----:B------:R-:W-:Y:S02]  /*a9b0*/  FMUL.FTZ R44, R3, R180 ;  /* 0x000000b4032c7220 */ /* 0x000fe40000410000 */
[-C--:B------:R-:W-:Y:S04]  /*a9c0*/  HMMA.16816.F32.BF16 R28, R64, R38.reuse, R28 ;  /* 0x00000026401c723c */ /* 0x080fe8000004181c */
[C---:B------:R-:W-:Y:S02]  /*a9d0*/  FMUL.FTZ R36, R69.reuse, R172 ;  /* 0x000000ac45247220 */ /* 0x040fe40000410000 */
[----:B------:R-:W-:Y:S02]  /*a9e0*/  FMUL.FTZ R37, R69, R173 ;  /* 0x000000ad45257220 */ /* 0x000fe40000410000 */
[C---:B------:R-:W-:Y:S04]  /*a9f0*/  HMMA.16816.F32.BF16 R32, R72.reuse, R38, R32 ;  /* 0x000000264820723c */ /* 0x040fe80000041820 */
[C---:B------:R-:W-:Y:S02]  /*aa00*/  FMUL.FTZ R46, R0.reuse, R182 ;  /* 0x000000b6002e7220 */ /* 0x040fe40000410000 */
[----:B------:R-:W-:Y:S02]  /*aa10*/  FMUL.FTZ R47, R0, R183 ;  /* 0x000000b7002f7220 */ /* 0x000fe40000410000 */
[C---:B------:R-:W-:Y:S04]  /*aa20*/  FMUL.FTZ R38, R68.reuse, R174 ;  /* 0x000000ae44267220 */ /* 0x040fe80000410000 */
[C---:B------:R-:W-:Y:S02]  /*aa30*/  FMUL.FTZ R39, R68.reuse, R175 ;  /* 0x000000af44277220 */ /* 0x040fe40000410000 */
[----:B------:R-:W-:Y:S02]  /*aa40*/  IMAD.MOV.U32 R160, RZ, RZ, R51 ;  /* 0x000000ffffa07224 */ /* 0x000fe400078e0033 */
[----:B------:R-:W-:Y:S02]  /*aa50*/  FMUL.FTZ R51, R68, R187 ;  /* 0x000000bb44337220 */ /* 0x000fe40000410000 */
[C---:B------:R-:W-:Y:S01]  /*aa60*/  FMUL.FTZ R59, R0.reuse, R123 ;  /* 0x0000007b003b7220 */ /* 0x040fe20000410000 */
[-C--:B------:R-:W-:Y:S03]  /*aa70*/  HMMA.16816.F32.BF16 R36, R72, R52.reuse, R36 ;  /* 0x000000344824723c */ /* 0x080fe60000041824 */
[----:B------:R-:W-:Y:S02]  /*aa80*/  FMUL.FTZ R61, R3, R125 ;  /* 0x0000007d033d7220 */ /* 0x000fe40000410000 */
[----:B------:R-:W-:Y:S01]  /*aa90*/  MUFU.EX2 R125, R98 ;  /* 0x00000062007d7308 */ /* 0x000fe20000000800 */
[C---:B------:R-:W-:Y:S02]  /*aaa0*/  FMUL.FTZ R62, R0.reuse, R126 ;  /* 0x0000007e003e7220 */ /* 0x040fe40000410000 */
[C---:B------:R-:W-:Y:S04]  /*aab0*/  HMMA.16816.F32.BF16 R40, R64.reuse, R52, R40 ;  /* 0x000000344028723c */ /* 0x040fe80000041828 */
[----:B------:R-:W-:Y:S02]  /*aac0*/  FMUL.FTZ R63, R0, R127 ;  /* 0x0000007f003f7220 */ /* 0x000fe40000410000 */
[----:B------:R-:W-:Y:S01]  /*aad0*/  FFMA.FTZ R89, R243, c[0x0][0x2d0], -R85 ;  /* 0x0000b400f3597a23 */ /* 0x000fe20000010855 */
[----:B------:R-:W1:Y:S01]  /*aae0*/  MUFU.EX2 R126, R83 ;  /* 0x00000053007e7308 */ /* 0x000e620000000800 */
[C---:B------:R-:W-:Y:S01]  /*aaf0*/  FMUL.FTZ R52, R69.reuse, R116 ;  /* 0x0000007445347220 */ /* 0x040fe20000410000 */
[-C--:B------:R-:W-:Y:S03]  /*ab00*/  HMMA.16816.F32.BF16 R44, R64, R54.reuse, R44 ;  /* 0x00000036402c723c */ /* 0x080fe6000004182c */
[C---:B------:R-:W-:Y:S02]  /*ab10*/  FMUL.FTZ R53, R69.reuse, R117 ;  /* 0x0000007545357220 */ /* 0x040fe40000410000 */
[----:B------:R-:W-:Y:S03]  /*ab20*/  IMAD.MOV.U32 R177, RZ, RZ, R201 ;  /* 0x000000ffffb17224 */ /* 0x000fe600078e00c9 */
[----:B------:R2:W4:Y:S01]  /*ab30*/  MUFU.EX2 R116, R2 ;  /* 0x0000000200747308 */ /* 0x0005220000000800 */
[C---:B------:R-:W-:Y:S07]  /*ab40*/  HMMA.16816.F32.BF16 R48, R72.reuse, R54, R48 ;  /* 0x000000364830723c */ /* 0x040fee0000041830 */
[C---:B------:R-:W-:Y:S02]  /*ab50*/  FMUL.FTZ R55, R68.reuse, R119 ;  /* 0x0000007744377220 */ /* 0x040fe40000410000 */
[----:B------:R-:W-:Y:S07]  /*ab60*/  FMUL.FTZ R54, R68, R118 ;  /* 0x0000007644367220 */ /* 0x000fee0000410000 */
[-C--:B---3--:R-:W-:Y:S03]  /*ab70*/  HMMA.16816.F32.BF16 R52, R72, R76.reuse, R52 ;  /* 0x0000004c4834723c */ /* 0x088fe60000041834 */
[--C-:B--2---:R-:W-:Y:S05]  /*ab80*/  FFMA.FTZ R2, R206, c[0x0][0x2d0], -R85.reuse ;  /* 0x0000b400ce027a23 */ /* 0x104fea0000010855 */
[C---:B------:R-:W-:Y:S01]  /*ab90*/  HMMA.16816.F32.BF16 R56, R64.reuse, R76, R56 ;  /* 0x0000004c4038723c */ /* 0x040fe20000041838 */
[----:B------:R-:W-:Y:S07]  /*aba0*/  MUFU.EX2 R206, R99 ;  /* 0x0000006300ce7308 */ /* 0x000fee0000000800 */
[-C--:B------:R-:W-:Y:S03]  /*abb0*/  HMMA.16816.F32.BF16 R60, R64, R78.reuse, R60 ;  /* 0x0000004e403c723c */ /* 0x080fe6000004183c */
[----:B------:R2:W-:Y:S04]  /*abc0*/  MUFU.EX2 R122, R2 ;  /* 0x00000002007a7308 */ /* 0x0005e80000000800 */
[C---:B------:R-:W-:Y:S02]  /*abd0*/  FMUL.FTZ R67, R68.reuse, R131 ;  /* 0x0000008344437220 */ /* 0x040fe40000410000 */
[C---:B------:R-:W-:Y:S03]  /*abe0*/  FMUL.FTZ R64, R69.reuse, R128 ;  /* 0x0000008045407220 */ /* 0x040fe60000410000 */
[----:B------:R-:W-:Y:S01]  /*abf0*/  FMUL.FTZ R65, R69, R129 ;  /* 0x0000008145417220 */ /* 0x000fe20000410000 */
[----:B------:R-:W-:Y:S01]  /*ac00*/  MUFU.EX2 R128, R91 ;  /* 0x0000005b00807308 */ /* 0x000fe20000000800 */
[----:B------:R-:W-:Y:S07]  /*ac10*/  FMUL.FTZ R66, R68, R130 ;  /* 0x0000008244427220 */ /* 0x000fee0000410000 */
[----:B------:R-:W-:Y:S01]  /*ac20*/  HMMA.16816.F32.BF16 R64, R72, R78, R64 ;  /* 0x0000004e4840723c */ /* 0x000fe20000041840 */
[----:B------:R-:W3:Y:S03]  /*ac30*/  LDSM.16.MT88.4 R76, [R229+0x800] ;  /* 0x00080000e54c783b */ /* 0x000ee60000004200 */
[--C-:B--2---:R-:W-:Y:S03]  /*ac40*/  FFMA.FTZ R2, R207, c[0x0][0x2d0], -R85.reuse ;  /* 0x0000b400cf027a23 */ /* 0x104fe60000010855 */
[----:B------:R-:W-:Y:S02]  /*ac50*/  F2FP.BF16.PACK_AB R72, R115, R113 ;  /* 0x000000717348723e */ /* 0x000fe400000010ff */
[----:B-1----:R-:W-:Y:S01]  /*ac60*/  F2FP.BF16.PACK_AB R74, R139, R126 ;  /* 0x0000007e8b4a723e */ /* 0x002fe200000010ff */
[----:B------:R1:W2:Y:S02]  /*ac70*/  MUFU.EX2 R134, R2 ;  /* 0x0000000200867308 */ /* 0x0002a40000000800 */
[----:B----4-:R-:W-:Y:S01]  /*ac80*/  F2FP.BF16.PACK_AB R73, R116, R111 ;  /* 0x0000006f7449723e */ /* 0x010fe200000010ff */
[--C-:B-1----:R-:W-:Y:S01]  /*ac90*/  FFMA.FTZ R2, R211, c[0x0][0x2d0], -R84.reuse ;  /* 0x0000b400d3027a23 */ /* 0x102fe20000010854 */
[----:B--2---:R-:W-:Y:S06]  /*aca0*/  F2FP.BF16.PACK_AB R75, R134, R122 ;  /* 0x0000007a864b723e */ /* 0x004fec00000010ff */
[----:B------:R1:W-:Y:S01]  /*acb0*/  MUFU.EX2 R114, R2 ;  /* 0x0000000200727308 */ /* 0x0003e20000000800 */
[-C--:B---3--:R-:W-:Y:S03]  /*acc0*/  HMMA.16816.F32.BF16 R4, R72, R76.reuse, R4 ;  /* 0x0000004c4804723c */ /* 0x088fe60000041804 */
[--C-:B-1----:R-:W-:Y:S06]  /*acd0*/  FFMA.FTZ R2, R212, c[0x0][0x2d0], -R84.reuse ;  /* 0x0000b400d4027a23 */ /* 0x102fec0000010854 */
[----:B------:R-:W-:Y:S10]  /*ace0*/  MUFU.EX2 R212, R89 ;  /* 0x0000005900d47308 */ /* 0x000ff40000000800 */
[----:B------:R1:W2:Y:S02]  /*acf0*/  MUFU.EX2 R117, R2 ;  /* 0x0000000200757308 */ /* 0x0002a40000000800 */
[--C-:B-1----:R-:W-:Y:S01]  /*ad00*/  FFMA.FTZ R2, R210, c[0x0][0x2d0], -R84.reuse ;  /* 0x0000b400d2027a23 */ /* 0x102fe20000010854 */
[----:B--2---:R-:W-:Y:S07]  /*ad10*/  F2FP.BF16.PACK_AB R80, R117, R114 ;  /* 0x000000727550723e */ /* 0x004fee00000010ff */
[----:B------:R1:W-:Y:S02]  /*ad20*/  MUFU.EX2 R119, R2 ;  /* 0x0000000200777308 */ /* 0x0003e40000000800 */
[----:B-1----:R-:W-:Y:S08]  /*ad30*/  FFMA.FTZ R2, R213, c[0x0][0x2d0], -R84 ;  /* 0x0000b400d5027a23 */ /* 0x002ff00000010854 */
[----:B------:R-:W-:Y:S10]  /*ad40*/  MUFU.EX2 R213, R200 ;  /* 0x000000c800d57308 */ /* 0x000ff40000000800 */
[----:B------:R1:W2:Y:S02]  /*ad50*/  MUFU.EX2 R143, R2 ;  /* 0x00000002008f7308 */ /* 0x0002a40000000800 */
[--C-:B-1----:R-:W-:Y:S01]  /*ad60*/  FFMA.FTZ R2, R215, c[0x0][0x2d0], -R88.reuse ;  /* 0x0000b400d7027a23 */ /* 0x102fe20000010858 */
[----:B--2---:R-:W-:Y:S07]  /*ad70*/  F2FP.BF16.PACK_AB R82, R143, R119 ;  /* 0x000000778f52723e */ /* 0x004fee00000010ff */
[----:B------:R1:W-:Y:S02]  /*ad80*/  MUFU.EX2 R108, R2 ;  /* 0x00000002006c7308 */ /* 0x0003e40000000800 */
[--C-:B-1----:R-:W-:Y:S08]  /*ad90*/  FFMA.FTZ R2, R217, c[0x0][0x2d0], -R88.reuse ;  /* 0x0000b400d9027a23 */ /* 0x102ff00000010858 */
[----:B------:R1:W2:Y:S02]  /*ada0*/  MUFU.EX2 R110, R2 ;  /* 0x00000002006e7308 */ /* 0x0002a40000000800 */
[--C-:B-1----:R-:W-:Y:S01]  /*adb0*/  FFMA.FTZ R2, R214, c[0x0][0x2d0], -R88.reuse ;  /* 0x0000b400d6027a23 */ /* 0x102fe20000010858 */
[----:B--2---:R-:W-:Y:S07]  /*adc0*/  F2FP.BF16.PACK_AB R81, R110, R108 ;  /* 0x0000006c6e51723e */ /* 0x004fee00000010ff */
[----:B------:R-:W-:Y:S10]  /*add0*/  MUFU.EX2 R214, R197 ;  /* 0x000000c500d67308 */ /* 0x000ff40000000800 */
[----:B------:R1:W-:Y:S02]  /*ade0*/  MUFU.EX2 R112, R2 ;  /* 0x0000000200707308 */ /* 0x0003e40000000800 */
[----:B-1----:R-:W-:Y:S08]  /*adf0*/  FFMA.FTZ R2, R216, c[0x0][0x2d0], -R88 ;  /* 0x0000b400d8027a23 */ /* 0x002ff00000010858 */
[----:B------:R-:W-:Y:S10]  /*ae00*/  MUFU.EX2 R216, R196 ;  /* 0x000000c400d87308 */ /* 0x000ff40000000800 */
[----:B------:R1:W2:Y:S02]  /*ae10*/  MUFU.EX2 R131, R2 ;  /* 0x0000000200837308 */ /* 0x0002a40000000800 */
[----:B-1----:R-:W-:Y:S01]  /*ae20*/  FFMA.FTZ R2, R163, c[0x0][0x2d0], -R85 ;  /* 0x0000b400a3027a23 */ /* 0x002fe20000010855 */
[----:B--2---:R-:W-:Y:S01]  /*ae30*/  F2FP.BF16.PACK_AB R83, R131, R112 ;  /* 0x000000708353723e */ /* 0x004fe200000010ff */
[----:B------:R-:W-:Y:S01]  /*ae40*/  IMAD.MOV.U32 R163, RZ, RZ, R162 ;  /* 0x000000ffffa37224 */ /* 0x000fe200078e00a2 */
[----:B------:R-:W-:Y:S05]  /*ae50*/  MOV R162, R161 ;  /* 0x000000a100a27202 */ /* 0x000fea0000000f00 */
[----:B------:R1:W-:Y:S01]  /*ae60*/  MUFU.EX2 R124, R2 ;  /* 0x00000002007c7308 */ /* 0x0003e20000000800 */
[----:B------:R-:W-:Y:S02]  /*ae70*/  IMAD.MOV.U32 R161, RZ, RZ, R160 ;  /* 0x000000ffffa17224 */ /* 0x000fe400078e00a0 */
[----:B------:R-:W-:Y:S01]  /*ae80*/  IMAD.MOV.U32 R160, RZ, RZ, R159 ;  /* 0x000000ffffa07224 */ /* 0x000fe200078e009f */
[C---:B------:R-:W-:Y:S04]  /*ae90*/  HMMA.16816.F32.BF16 R8, R80.reuse, R76, R8 ;  /* 0x0000004c5008723c */ /* 0x040fe80000041808 */
[----:B------:R-:W-:Y:S02]  /*aea0*/  IMAD.MOV.U32 R159, RZ, RZ, R158 ;  /* 0x000000ffff9f7224 */ /* 0x000fe400078e009e */
[----:B------:R-:W-:Y:S01]  /*aeb0*/  IMAD.MOV.U32 R158, RZ, RZ, R157 ;  /* 0x000000ffff9e7224 */ /* 0x000fe200078e009d */
[----:B------:R-:W-:Y:S01]  /*aec0*/  MOV R157, R156 ;  /* 0x0000009c009d7202 */ /* 0x000fe20000000f00 */
[-C--:B------:R-:W-:Y:S04]  /*aed0*/  HMMA.16816.F32.BF16 R12, R80, R78.reuse, R12 ;  /* 0x0000004e500c723c */ /* 0x080fe8000004180c */
[----:B------:R-:W-:Y:S02]  /*aee0*/  IMAD.MOV.U32 R156, RZ, RZ, R153 ;  /* 0x000000ffff9c7224 */ /* 0x000fe400078e0099 */
[----:B------:R-:W-:Y:S02]  /*aef0*/  IMAD.MOV.U32 R153, RZ, RZ, R150 ;  /* 0x000000ffff997224 */ /* 0x000fe400078e0096 */
[C---:B------:R-:W-:Y:S01]  /*af00*/  HMMA.16816.F32.BF16 R16, R72.reuse, R78, R16 ;  /* 0x0000004e4810723c */ /* 0x040fe20000041810 */
[----:B------:R-:W2:Y:S03]  /*af10*/  LDSM.16.MT88.4 R76, [R233+0x800] ;  /* 0x00080000e94c783b */ /* 0x000ea60000004200 */
[----:B------:R-:W-:Y:S02]  /*af20*/  IMAD.MOV.U32 R150, RZ, RZ, R142 ;  /* 0x000000ffff967224 */ /* 0x000fe400078e008e */
[----:B------:R-:W-:Y:S01]  /*af30*/  IMAD.MOV.U32 R142, RZ, RZ, R141 ;  /* 0x000000ffff8e7224 */ /* 0x000fe200078e008d */
[----:B------:R-:W-:Y:S01]  /*af40*/  MOV R141, R140 ;  /* 0x0000008c008d7202 */ /* 0x000fe20000000f00 */
[----:B------:R-:W-:Y:S04]  /*af50*/  IMAD.MOV.U32 R140, RZ, RZ, R132 ;  /* 0x000000ffff8c7224 */ /* 0x000fe800078e0084 */
[----:B------:R-:W-:Y:S02]  /*af60*/  IMAD.MOV.U32 R132, RZ, RZ, R107 ;  /* 0x000000ffff847224 */ /* 0x000fe400078e006b */
[----:B------:R-:W3:Y:S01]  /*af70*/  LDL.LU R107, [R1] ;  /* 0x00000000016b7983 */ /* 0x000ee20000300800 */
[----:B-1----:R-:W-:Y:S02]  /*af80*/  FFMA.FTZ R2, R163, c[0x0][0x2d0], -R85 ;  /* 0x0000b400a3027a23 */ /* 0x002fe40000010855 */
[----:B------:R-:W-:Y:S02]  /*af90*/  IMAD.MOV.U32 R163, RZ, RZ, R162 ;  /* 0x000000ffffa37224 */ /* 0x000fe400078e00a2 */
[----:B------:R-:W-:Y:S01]  /*afa0*/  IMAD.MOV.U32 R162, RZ, RZ, R161 ;  /* 0x000000ffffa27224 */ /* 0x000fe200078e00a1 */
[----:B------:R-:W-:Y:S01]  /*afb0*/  MOV R161, R160 ;  /* 0x000000a000a17202 */ /* 0x000fe20000000f00 */
[----:B------:R-:W-:Y:S01]  /*afc0*/  IMAD.MOV.U32 R160, RZ, RZ, R159 ;  /* 0x000000ffffa07224 */ /* 0x000fe200078e009f */
[----:B------:R1:W4:Y:S01]  /*afd0*/  MUFU.EX2 R127, R2 ;  /* 0x00000002007f7308 */ /* 0x0003220000000800 */
[----:B------:R-:W-:Y:S02]  /*afe0*/  IMAD.MOV.U32 R159, RZ, RZ, R158 ;  /* 0x000000ffff9f7224 */ /* 0x000fe400078e009e */
[----:B------:R-:W-:Y:S02]  /*aff0*/  IMAD.MOV.U32 R158, RZ, RZ, R157 ;  /* 0x000000ffff9e7224 */ /* 0x000fe400078e009d */
[----:B------:R-:W-:Y:S01]  /*b000*/  IMAD.MOV.U32 R157, RZ, RZ, R156 ;  /* 0x000000ffff9d7224 */ /* 0x000fe200078e009c */
[----:B------:R-:W-:Y:S01]  /*b010*/  MOV R156, R150 ;  /* 0x00000096009c7202 */ /* 0x000fe20000000f00 */
[----:B------:R-:W-:Y:S02]  /*b020*/  IMAD.MOV.U32 R150, RZ, RZ, R142 ;  /* 0x000000ffff967224 */ /* 0x000fe400078e008e */
[----:B------:R-:W-:Y:S02]  /*b030*/  IMAD.MOV.U32 R142, RZ, RZ, R141 ;  /* 0x000000ffff8e7224 */ /* 0x000fe400078e008d */
[----:B------:R-:W-:Y:S02]  /*b040*/  IMAD.MOV.U32 R141, RZ, RZ, R146 ;  /* 0x000000ffff8d7224 */ /* 0x000fe400078e0092 */
[----:B------:R-:W3:Y:S01]  /*b050*/  LDL.LU R146, [R1+0xc] ;  /* 0x00000c0001927983 */ /* 0x000ee20000300800 */
[----:B------:R-:W-:Y:S02]  /*b060*/  IMAD.MOV.U32 R164, RZ, RZ, R162 ;  /* 0x000000ffffa47224 */ /* 0x000fe400078e00a2 */
[----:B------:R-:W-:Y:S02]  /*b070*/  IMAD.MOV.U32 R162, RZ, RZ, R160 ;  /* 0x000000ffffa27224 */ /* 0x000fe400078e00a0 */
[----:B------:R-:W-:Y:S01]  /*b080*/  IMAD.MOV.U32 R160, RZ, RZ, R158 ;  /* 0x000000ffffa07224 */ /* 0x000fe200078e009e */
[-C--:B--2---:R-:W-:Y:S03]  /*b090*/  HMMA.16816.F32.BF16 R20, R72, R76.reuse, R20 ;  /* 0x0000004c4814723c */ /* 0x084fe60000041814 */
[----:B------:R-:W-:Y:S02]  /*b0a0*/  IMAD.MOV.U32 R158, RZ, RZ, R156 ;  /* 0x000000ffff9e7224 */ /* 0x000fe400078e009c */
[----:B-1----:R-:W-:Y:S01]  /*b0b0*/  FFMA.FTZ R2, R163, c[0x0][0x2d0], -R85 ;  /* 0x0000b400a3027a23 */ /* 0x002fe20000010855 */
[----:B------:R-:W-:Y:S01]  /*b0c0*/  MOV R163, R161 ;  /* 0x000000a100a37202 */ /* 0x000fe20000000f00 */
[----:B------:R-:W-:Y:S01]  /*b0d0*/  IMAD.MOV.U32 R156, RZ, RZ, R142 ;  /* 0x000000ffff9c7224 */ /* 0x000fe200078e008e */
[C---:B------:R-:W-:Y:S04]  /*b0e0*/  HMMA.16816.F32.BF16 R24, R80.reuse, R76, R24 ;  /* 0x0000004c5018723c */ /* 0x040fe80000041818 */
[----:B------:R-:W-:Y:S01]  /*b0f0*/  IMAD.MOV.U32 R161, RZ, RZ, R159 ;  /* 0x000000ffffa17224 */ /* 0x000fe200078e009f */
[----:B------:R-:W-:Y:S01]  /*b100*/  MOV R159, R157 ;  /* 0x0000009d009f7202 */ /* 0x000fe20000000f00 */
[----:B------:R-:W-:Y:S02]  /*b110*/  IMAD.MOV.U32 R157, RZ, RZ, R150 ;  /* 0x000000ffff9d7224 */ /* 0x000fe400078e0096 */
[-C--:B------:R-:W-:Y:S04]  /*b120*/  HMMA.16816.F32.BF16 R28, R80, R78.reuse, R28 ;  /* 0x0000004e501c723c */ /* 0x080fe8000004181c */
[----:B------:R-:W-:Y:S02]  /*b130*/  IMAD.MOV.U32 R150, RZ, RZ, R96 ;  /* 0x000000ffff967224 */ /* 0x000fe400078e0060 */
[----:B------:R-:W-:Y:S01]  /*b140*/  IMAD.MOV.U32 R165, RZ, RZ, R163 ;  /* 0x000000ffffa57224 */ /* 0x000fe200078e00a3 */
[----:B------:R-:W-:Y:S01]  /*b150*/  MOV R163, R161 ;  /* 0x000000a100a37202 */ /* 0x000fe20000000f00 */
[C---:B------:R-:W-:Y:S01]  /*b160*/  HMMA.16816.F32.BF16 R32, R72.reuse, R78, R32 ;  /* 0x0000004e4820723c */ /* 0x040fe20000041820 */
[----:B------:R-:W2:Y:S03]  /*b170*/  LDL.LU R96, [R1+0x8] ;  /* 0x0000080001607983 */ /* 0x000ea60000300800 */
[----:B------:R-:W-:Y:S01]  /*b180*/  IMAD.MOV.U32 R161, RZ, RZ, R159 ;  /* 0x000000ffffa17224 */ /* 0x000fe200078e009f */
[----:B------:R-:W-:Y:S01]  /*b190*/  MOV R159, R157 ;  /* 0x0000009d009f7202 */ /* 0x000fe20000000f00 */
[----:B------:R-:W-:Y:S01]  /*b1a0*/  IMAD.MOV.U32 R157, RZ, RZ, R150 ;  /* 0x000000ffff9d7224 */ /* 0x000fe200078e0096 */
[----:B------:R-:W1:Y:S01]  /*b1b0*/  LDSM.16.MT88.4 R76, [R230+0x800] ;  /* 0x00080000e64c783b */ /* 0x000e620000004200 */
[--C-:B------:R-:W-:Y:S06]  /*b1c0*/  FFMA.FTZ R132, R132, c[0x0][0x2d0], -R84.reuse ;  /* 0x0000b40084847a23 */ /* 0x100fec0000010854 */
[----:B------:R-:W-:Y:S01]  /*b1d0*/  MUFU.EX2 R132, R132 ;  /* 0x0000008400847308 */ /* 0x000fe20000000800 */
[-C--:B-1----:R-:W-:Y:S08]  /*b1e0*/  HMMA.16816.F32.BF16 R36, R72, R76.reuse, R36 ;  /* 0x0000004c4824723c */ /* 0x082ff00000041824 */
[C---:B------:R-:W-:Y:S08]  /*b1f0*/  HMMA.16816.F32.BF16 R40, R80.reuse, R76, R40 ;  /* 0x0000004c5028723c */ /* 0x040ff00000041828 */
[-C--:B------:R-:W-:Y:S08]  /*b200*/  HMMA.16816.F32.BF16 R44, R80, R78.reuse, R44 ;  /* 0x0000004e502c723c */ /* 0x080ff0000004182c */
[C---:B------:R-:W-:Y:S01]  /*b210*/  HMMA.16816.F32.BF16 R48, R72.reuse, R78, R48 ;  /* 0x0000004e4830723c */ /* 0x040fe20000041830 */
[----:B------:R-:W1:Y:S07]  /*b220*/  LDSM.16.MT88.4 R76, [R232+0x800] ;  /* 0x00080000e84c783b */ /* 0x000e6e0000004200 */
[-C--:B-1----:R-:W-:Y:S08]  /*b230*/  HMMA.16816.F32.BF16 R52, R72, R76.reuse, R52 ;  /* 0x0000004c4834723c */ /* 0x082ff00000041834 */
[C---:B------:R-:W-:Y:S08]  /*b240*/  HMMA.16816.F32.BF16 R56, R80.reuse, R76, R56 ;  /* 0x0000004c5038723c */ /* 0x040ff00000041838 */
[-C--:B------:R-:W-:Y:S08]  /*b250*/  HMMA.16816.F32.BF16 R60, R80, R78.reuse, R60 ;  /* 0x0000004e503c723c */ /* 0x080ff0000004183c */
[----:B------:R-:W-:Y:S01]  /*b260*/  HMMA.16816.F32.BF16 R64, R72, R78, R64 ;  /* 0x0000004e4840723c */ /* 0x000fe20000041840 */
[----:B------:R-:W1:Y:S06]  /*b270*/  LDSM.16.MT88.4 R76, [R229+0x1000] ;  /* 0x00100000e54c783b */ /* 0x000e6c0000004200 */
[----:B------:R-:W-:Y:S02]  /*b280*/  F2FP.BF16.PACK_AB R74, R151, R148 ;  /* 0x00000094974a723e */ /* 0x000fe400000010ff */
[----:B----4-:R-:W-:Y:S03]  /*b290*/  F2FP.BF16.PACK_AB R73, R127, R124 ;  /* 0x0000007c7f49723e */ /* 0x010fe600000010ff */
[----:B---3--:R-:W-:Y:S01]  /*b2a0*/  FFMA.FTZ R107, R107, c[0x0][0x2d0], -R84 ;  /* 0x0000b4006b6b7a23 */ /* 0x008fe20000010854 */
[----:B------:R-:W-:Y:S02]  /*b2b0*/  MOV R142, R146 ;  /* 0x00000092008e7202 */ /* 0x000fe40000000f00 */
[----:B------:R3:W-:Y:S02]  /*b2c0*/  MUFU.EX2 R146, R2 ;  /* 0x0000000200927308 */ /* 0x0007e40000000800 */
[----:B------:R-:W-:Y:S04]  /*b2d0*/  MOV R181, R142 ;  /* 0x0000008e00b57202 */ /* 0x000fe80000000f00 */
[----:B------:R-:W-:Y:S04]  /*b2e0*/  MOV R185, R181 ;  /* 0x000000b500b97202 */ /* 0x000fe80000000f00 */
[----:B------:R-:W-:Y:S01]  /*b2f0*/  MUFU.EX2 R142, R199 ;  /* 0x000000c7008e7308 */ /* 0x000fe20000000800 */
[----:B---3--:R-:W-:Y:S02]  /*b300*/  FFMA.FTZ R2, R164, c[0x0][0x2d0], -R85 ;  /* 0x0000b400a4027a23 */ /* 0x008fe40000010855 */
[----:B------:R-:W-:Y:S07]  /*b310*/  IMAD.MOV.U32 R164, RZ, RZ, R162 ;  /* 0x000000ffffa47224 */ /* 0x000fee00078e00a2 */
[----:B------:R3:W4:Y:S01]  /*b320*/  MUFU.EX2 R150, R2 ;  /* 0x0000000200967308 */ /* 0x0007220000000800 */
[----:B------:R-:W-:Y:S02]  /*b330*/  IMAD.MOV.U32 R162, RZ, RZ, R160 ;  /* 0x000000ffffa27224 */ /* 0x000fe400078e00a0 */
[----:B------:R-:W-:Y:S02]  /*b340*/  IMAD.MOV.U32 R160, RZ, RZ, R158 ;  /* 0x000000ffffa07224 */ /* 0x000fe400078e009e */
[----:B------:R-:W-:Y:S02]  /*b350*/  IMAD.MOV.U32 R158, RZ, RZ, R156 ;  /* 0x000000ffff9e7224 */ /* 0x000fe400078e009c */
[----:B------:R-:W-:Y:S01]  /*b360*/  IMAD.MOV.U32 R156, RZ, RZ, R204 ;  /* 0x000000ffff9c7224 */ /* 0x000fe200078e00cc */
[----:B------:R-:W-:Y:S01]  /*b370*/  MOV R204, R242 ;  /* 0x000000f200cc7202 */ /* 0x000fe20000000f00 */
[--C-:B--2---:R-:W-:Y:S01]  /*b380*/  FFMA.FTZ R96, R96, c[0x0][0x2d0], -R84.reuse ;  /* 0x0000b40060607a23 */ /* 0x104fe20000010854 */
[----:B------:R-:W2:Y:S01]  /*b390*/  LDL.LU R242, [R1+0xd4] ;  /* 0x0000d40001f27983 */ /* 0x000ea20000300800 */
[----:B---3--:R-:W-:Y:S01]  /*b3a0*/  FFMA.FTZ R2, R165, c[0x0][0x2d0], -R84 ;  /* 0x0000b400a5027a23 */ /* 0x008fe20000010854 */
[----:B----4-:R-:W-:Y:S01]  /*b3b0*/  F2FP.BF16.PACK_AB R75, R150, R146 ;  /* 0x00000092964b723e */ /* 0x010fe200000010ff */
[----:B------:R-:W-:Y:S02]  /*b3c0*/  IMAD.MOV.U32 R165, RZ, RZ, R164 ;  /* 0x000000ffffa57224 */ /* 0x000fe400078e00a4 */
[----:B------:R3:W-:Y:S01]  /*b3d0*/  MUFU.EX2 R121, R2 ;  /* 0x0000000200797308 */ /* 0x0007e20000000800 */
[----:B------:R-:W-:Y:S02]  /*b3e0*/  IMAD.MOV.U32 R164, RZ, RZ, R163 ;  /* 0x000000ffffa47224 */ /* 0x000fe400078e00a3 */
[----:B------:R-:W-:Y:S01]  /*b3f0*/  IMAD.MOV.U32 R163, RZ, RZ, R162 ;  /* 0x000000ffffa37224 */ /* 0x000fe200078e00a2 */
[----:B------:R-:W-:Y:S01]  /*b400*/  MOV R162, R161 ;  /* 0x000000a100a27202 */ /* 0x000fe20000000f00 */
[----:B------:R-:W-:Y:S02]  /*b410*/  IMAD.MOV.U32 R161, RZ, RZ, R160 ;  /* 0x000000ffffa17224 */ /* 0x000fe400078e00a0 */
[----:B------:R-:W-:Y:S02]  /*b420*/  IMAD.MOV.U32 R160, RZ, RZ, R159 ;  /* 0x000000ffffa07224 */ /* 0x000fe400078e009f */
[----:B------:R-:W-:Y:S01]  /*b430*/  IMAD.MOV.U32 R159, RZ, RZ, R158 ;  /* 0x000000ffff9f7224 */ /* 0x000fe200078e009e */
[----:B------:R-:W-:Y:S01]  /*b440*/  MOV R158, R157 ;  /* 0x0000009d009e7202 */ /* 0x000fe20000000f00 */
[----:B------:R-:W-:Y:S02]  /*b450*/  IMAD.MOV.U32 R157, RZ, RZ, R156 ;  /* 0x000000ffff9d7224 */ /* 0x000fe400078e009c */
[----:B------:R-:W-:Y:S02]  /*b460*/  IMAD.MOV.U32 R156, RZ, RZ, R241 ;  /* 0x000000ffff9c7224 */ /* 0x000fe400078e00f1 */
[----:B------:R-:W4:Y:S01]  /*b470*/  LDL.LU R241, [R1+0xd0] ;  /* 0x0000d00001f17983 */ /* 0x000f220000300800 */
[----:B---3--:R-:W-:Y:S02]  /*b480*/  FFMA.FTZ R2, R165, c[0x0][0x2d0], -R84 ;  /* 0x0000b400a5027a23 */ /* 0x008fe40000010854 */
[----:B------:R-:W-:Y:S01]  /*b490*/  IMAD.MOV.U32 R165, RZ, RZ, R164 ;  /* 0x000000ffffa57224 */ /* 0x000fe200078e00a4 */
[----:B------:R-:W-:Y:S01]  /*b4a0*/  MOV R164, R163 ;  /* 0x000000a300a47202 */ /* 0x000fe20000000f00 */
[----:B------:R3:W-:Y:S01]  /*b4b0*/  MUFU.EX2 R129, R2 ;  /* 0x0000000200817308 */ /* 0x0007e20000000800 */
[----:B------:R-:W-:Y:S02]  /*b4c0*/  IMAD.MOV.U32 R163, RZ, RZ, R162 ;  /* 0x000000ffffa37224 */ /* 0x000fe400078e00a2 */
[----:B------:R-:W-:Y:S02]  /*b4d0*/  IMAD.MOV.U32 R162, RZ, RZ, R161 ;  /* 0x000000ffffa27224 */ /* 0x000fe400078e00a1 */
        /* <DEDUP_REMOVED lines=8> */
[----:B------:R-:W-:Y:S02]  /*b560*/  IMAD.MOV.U32 R155, RZ, RZ, R231 ;  /* 0x000000ffff9b7224 */ /* 0x000fe400078e00e7 */
[----:B------:R-:W-:Y:S01]  /*b570*/  IMAD.MOV.U32 R162, RZ, RZ, R160 ;  /* 0x000000ffffa27224 */ /* 0x000fe200078e00a0 */
[----:B------:R-:W-:Y:S01]  /*b580*/  MOV R160, R158 ;  /* 0x0000009e00a07202 */ /* 0x000fe20000000f00 */
[----:B------:R-:W-:Y:S01]  /*b590*/  IMAD.MOV.U32 R158, RZ, RZ, R155 ;  /* 0x000000ffff9e7224 */ /* 0x000fe200078e009b */
[----:B------:R-:W-:Y:S01]  /*b5a0*/  MOV R155, R237 ;  /* 0x000000ed009b7202 */ /* 0x000fe20000000f00 */
[----:B------:R1:W5:Y:S01]  /*b5b0*/  LDL.LU R231, [R1+0xcc] ;  /* 0x0000cc0001e77983 */ /* 0x0003620000300800 */
[--C-:B---3--:R-:W-:Y:S03]  /*b5c0*/  FFMA.FTZ R2, R165, c[0x0][0x2d0], -R84.reuse ;  /* 0x0000b400a5027a23 */ /* 0x108fe60000010854 */
[----:B------:R3:W5:Y:S01]  /*b5d0*/  LDL.LU R237, [R1+0xc8] ;  /* 0x0000c80001ed7983 */ /* 0x0007620000300800 */
[----:B------:R-:W-:Y:S02]  /*b5e0*/  IMAD.MOV.U32 R165, RZ, RZ, R163 ;  /* 0x000000ffffa57224 */ /* 0x000fe400078e00a3 */
[----:B------:R-:W-:Y:S02]  /*b5f0*/  IMAD.MOV.U32 R163, RZ, RZ, R161 ;  /* 0x000000ffffa37224 */ /* 0x000fe400078e00a1 */
[----:B------:R-:W-:Y:S02]  /*b600*/  IMAD.MOV.U32 R161, RZ, RZ, R159 ;  /* 0x000000ffffa17224 */ /* 0x000fe400078e009f */
[----:B------:R-:W-:Y:S02]  /*b610*/  IMAD.MOV.U32 R159, RZ, RZ, R157 ;  /* 0x000000ffff9f7224 */ /* 0x000fe400078e009d */
[----:B------:R-:W-:Y:S02]  /*b620*/  IMAD.MOV.U32 R157, RZ, RZ, R147 ;  /* 0x000000ffff9d7224 */ /* 0x000fe400078e0093 */
[----:B------:R1:W-:Y:S01]  /*b630*/  MUFU.EX2 R147, R2 ;  /* 0x0000000200937308 */ /* 0x0003e20000000800 */
[----:B------:R-:W-:Y:S02]  /*b640*/  IMAD.MOV.U32 R167, RZ, RZ, R165 ;  /* 0x000000ffffa77224 */ /* 0x000fe400078e00a5 */
[----:B------:R-:W-:Y:S02]  /*b650*/  IMAD.MOV.U32 R165, RZ, RZ, R163 ;  /* 0x000000ffffa57224 */ /* 0x000fe400078e00a3 */
[----:B------:R-:W-:Y:S02]  /*b660*/  IMAD.MOV.U32 R163, RZ, RZ, R161 ;  /* 0x000000ffffa37224 */ /* 0x000fe400078e00a1 */
[----:B------:R-:W-:Y:S02]  /*b670*/  IMAD.MOV.U32 R161, RZ, RZ, R159 ;  /* 0x000000ffffa17224 */ /* 0x000fe400078e009f */
[----:B------:R-:W-:Y:S02]  /*b680*/  IMAD.MOV.U32 R159, RZ, RZ, R157 ;  /* 0x000000ffff9f7224 */ /* 0x000fe400078e009d */
[----:B------:R-:W-:Y:S02]  /*b690*/  IMAD.MOV.U32 R157, RZ, RZ, R149 ;  /* 0x000000ffff9d7224 */ /* 0x000fe400078e0095 */
[----:B-1----:R-:W-:Y:S02]  /*b6a0*/  FFMA.FTZ R2, R166, c[0x0][0x2d0], -R84 ;  /* 0x0000b400a6027a23 */ /* 0x002fe40000010854 */
[----:B------:R-:W-:Y:S01]  /*b6b0*/  IMAD.MOV.U32 R166, RZ, RZ, R164 ;  /* 0x000000ffffa67224 */ /* 0x000fe200078e00a4 */
[----:B------:R-:W-:Y:S01]  /*b6c0*/  MOV R164, R162 ;  /* 0x000000a200a47202 */ /* 0x000fe20000000f00 */
[----:B------:R1:W1:Y:S01]  /*b6d0*/  MUFU.EX2 R149, R2 ;  /* 0x0000000200957308 */ /* 0x0002620000000800 */
[----:B------:R-:W-:Y:S01]  /*b6e0*/  IMAD.MOV.U32 R162, RZ, RZ, R160 ;  /* 0x000000ffffa27224 */ /* 0x000fe200078e00a0 */
[----:B------:R-:W-:Y:S01]  /*b6f0*/  MOV R160, R158 ;  /* 0x0000009e00a07202 */ /* 0x000fe20000000f00 */
[----:B------:R-:W-:Y:S01]  /*b700*/  IMAD.MOV.U32 R158, RZ, RZ, R155 ;  /* 0x000000ffff9e7224 */ /* 0x000fe200078e009b */
[----:B------:R-:W-:Y:S02]  /*b710*/  MOV R155, R234 ;  /* 0x000000ea009b7202 */ /* 0x000fe40000000f00 */
[----:B------:R3:W5:Y:S01]  /*b720*/  LDL.LU R234, [R1+0xc4] ;  /* 0x0000c40001ea7983 */ /* 0x0007620000300800 */
[----:B-1----:R-:W-:Y:S01]  /*b730*/  FFMA.FTZ R2, R167, c[0x0][0x2d0], -R88 ;  /* 0x0000b400a7027a23 */ /* 0x002fe20000010858 */
[----:B------:R-:W-:Y:S01]  /*b740*/  F2FP.BF16.PACK_AB R82, R149, R147 ;  /* 0x000000939552723e */ /* 0x000fe200000010ff */
        /* <DEDUP_REMOVED lines=13> */
[----:B------:R-:W-:Y:S01]  /*b820*/  FFMA.FTZ R87, R166, c[0x0][0x2d0], -R85 ;  /* 0x0000b400a6577a23 */ /* 0x000fe20000010855 */
[----:B------:R3:W5:Y:S01]  /*b830*/  LDL.LU R236, [R1+0xc0] ;  /* 0x0000c00001ec7983 */ /* 0x0007620000300800 */
[----:B------:R-:W-:Y:S02]  /*b840*/  IMAD.MOV.U32 R166, RZ, RZ, R165 ;  /* 0x000000ffffa67224 */ /* 0x000fe400078e00a5 */
[----:B------:R-:W-:Y:S01]  /*b850*/  IMAD.MOV.U32 R165, RZ, RZ, R164 ;  /* 0x000000ffffa57224 */ /* 0x000fe200078e00a4 */
[----:B------:R-:W-:Y:S01]  /*b860*/  MUFU.EX2 R215, R87 ;  /* 0x0000005700d77308 */ /* 0x000fe20000000800 */
[----:B------:R-:W-:Y:S01]  /*b870*/  IMAD.MOV.U32 R164, RZ, RZ, R163 ;  /* 0x000000ffffa47224 */ /* 0x000fe200078e00a3 */
[----:B------:R-:W-:Y:S01]  /*b880*/  MOV R163, R162 ;  /* 0x000000a200a37202 */ /* 0x000fe20000000f00 */
[----:B------:R-:W-:Y:S01]  /*b890*/  IMAD.MOV.U32 R162, RZ, RZ, R160 ;  /* 0x000000ffffa27224 */ /* 0x000fe200078e00a0 */
[----:B------:R-:W-:Y:S01]  /*b8a0*/  MOV R174, R165 ;  /* 0x000000a500ae7202 */ /* 0x000fe20000000f00 */
        /* <DEDUP_REMOVED lines=8> */
[----:B------:R-:W-:Y:S01]  /*b930*/  IMAD.MOV.U32 R145, RZ, RZ, R106 ;  /* 0x000000ffff917224 */ /* 0x000fe200078e006a */
[----:B------:R-:W-:Y:S01]  /*b940*/  MOV R170, R154 ;  /* 0x0000009a00aa7202 */ /* 0x000fe20000000f00 */
[--C-:B-1----:R-:W-:Y:S02]  /*b950*/  FFMA.FTZ R2, R240, c[0x0][0x2d0], -R88.reuse ;  /* 0x0000b400f0027a23 */ /* 0x102fe40000010858 */
[----:B------:R-:W-:Y:S01]  /*b960*/  IMAD.MOV.U32 R172, RZ, RZ, R145 ;  /* 0x000000ffffac7224 */ /* 0x000fe200078e0091 */
[----:B------:R3:W5:Y:S01]  /*b970*/  LDL.LU R240, [R1+0xbc] ;  /* 0x0000bc0001f07983 */ /* 0x0007620000300800 */
[----:B------:R1:W-:Y:S01]  /*b980*/  MUFU.EX2 R145, R2 ;  /* 0x0000000200917308 */ /* 0x0003e20000000800 */
[----:B------:R-:W-:Y:S01]  /*b990*/  FFMA.FTZ R72, R167, c[0x0][0x2d0], -R88 ;  /* 0x0000b400a7487a23 */ /* 0x000fe20000010858 */
[----:B------:R-:W-:Y:S01]  /*b9a0*/  MOV R167, R159 ;  /* 0x0000009f00a77202 */ /* 0x000fe20000000f00 */
[----:B------:R-:W-:Y:S02]  /*b9b0*/  IMAD.MOV.U32 R173, RZ, RZ, R164 ;  /* 0x000000ffffad7224 */ /* 0x000fe400078e00a4 */
[----:B------:R-:W-:Y:S02]  /*b9c0*/  IMAD.MOV.U32 R106, RZ, RZ, R244 ;  /* 0x000000ffff6a7224 */ /* 0x000fe400078e00f4 */
[--C-:B------:R-:W-:Y:S02]  /*b9d0*/  FFMA.FTZ R154, R93, c[0x0][0x2d0], -R85.reuse ;  /* 0x0000b4005d9a7a23 */ /* 0x100fe40000010855 */
[----:B------:R-:W-:Y:S01]  /*b9e0*/  FFMA.FTZ R98, R166, c[0x0][0x2d0], -R85 ;  /* 0x0000b400a6627a23 */ /* 0x000fe20000010855 */
[----:B------:R-:W3:Y:S01]  /*b9f0*/  MUFU.EX2 R123, R72 ;  /* 0x00000048007b7308 */ /* 0x000ee20000000800 */
[----:B------:R-:W-:Y:S02]  /*ba00*/  IMAD.MOV.U32 R165, RZ, RZ, R163 ;  /* 0x000000ffffa57224 */ /* 0x000fe400078e00a3 */
[----:B------:R-:W-:Y:S02]  /*ba10*/  IMAD.MOV.U32 R168, RZ, RZ, R158 ;  /* 0x000000ffffa87224 */ /* 0x000fe400078e009e */
[----:B------:R-:W-:Y:S02]  /*ba20*/  IMAD.MOV.U32 R169, RZ, RZ, R157 ;  /* 0x000000ffffa97224 */ /* 0x000fe400078e009d */
[----:B------:R-:W-:Y:S02]  /*ba30*/  IMAD.MOV.U32 R163, RZ, RZ, R155 ;  /* 0x000000ffffa37224 */ /* 0x000fe400078e009b */
[----:B------:R-:W-:Y:S01]  /*ba40*/  FFMA.FTZ R155, R92, c[0x0][0x2d0], -R85 ;  /* 0x0000b4005c9b7a23 */ /* 0x000fe20000010855 */
[----:B------:R-:W-:Y:S01]  /*ba50*/  MUFU.EX2 R211, R98 ;  /* 0x0000006200d37308 */ /* 0x000fe20000000800 */
[----:B------:R-:W-:Y:S02]  /*ba60*/  IMAD.MOV.U32 R164, RZ, RZ, R153 ;  /* 0x000000ffffa47224 */ /* 0x000fe400078e0099 */
[----:B------:R-:W-:Y:S02]  /*ba70*/  FFMA.FTZ R153, R94, c[0x0][0x2d0], -R85 ;  /* 0x0000b4005e997a23 */ /* 0x000fe40000010855 */
[----:B-1----:R-:W-:Y:S01]  /*ba80*/  FFMA.FTZ R2, R174, c[0x0][0x2d0], -R88 ;  /* 0x0000b400ae027a23 */ /* 0x002fe20000010858 */
[----:B------:R-:W-:Y:S01]  /*ba90*/  MOV R174, R173 ;  /* 0x000000ad00ae7202 */ /* 0x000fe20000000f00 */
[----:B------:R-:W-:Y:S02]  /*baa0*/  IMAD.MOV.U32 R173, RZ, RZ, R141 ;  /* 0x000000ffffad7224 */ /* 0x000fe400078e008d */
[----:B------:R-:W-:Y:S02]  /*bab0*/  IMAD.MOV.U32 R141, RZ, RZ, R140 ;  /* 0x000000ffff8d7224 */ /* 0x000fe400078e008c */
[----:B------:R-:W-:Y:S01]  /*bac0*/  IMAD.MOV.U32 R140, RZ, RZ, R144 ;  /* 0x000000ffff8c7224 */ /* 0x000fe200078e0090 */
[----:B------:R-:W-:Y:S01]  /*bad0*/  MOV R144, R97 ;  /* 0x0000006100907202 */ /* 0x000fe20000000f00 */
[----:B------:R-:W-:Y:S01]  /*bae0*/  IMAD.MOV.U32 R171, RZ, RZ, R152 ;  /* 0x000000ffffab7224 */ /* 0x000fe200078e0098 */
[----:B---3--:R-:W-:Y:S01]  /*baf0*/  F2FP.BF16.PACK_AB R81, R123, R118 ;  /* 0x000000767b51723e */ /* 0x008fe200000010ff */
[----:B------:R-:W-:Y:S02]  /*bb00*/  FFMA.FTZ R152, R95, c[0x0][0x2d0], -R85 ;  /* 0x0000b4005f987a23 */ /* 0x000fe40000010855 */
[----:B------:R-:W-:Y:S02]  /*bb10*/  IMAD.MOV.U32 R159, RZ, RZ, R105 ;  /* 0x000000ffff9f7224 */ /* 0x000fe400078e0069 */
[----:B------:R-:W-:Y:S02]  /*bb20*/  IMAD.MOV.U32 R158, RZ, RZ, R104 ;  /* 0x000000ffff9e7224 */ /* 0x000fe400078e0068 */
[----:B------:R-:W-:Y:S02]  /*bb30*/  IMAD.MOV.U32 R157, RZ, RZ, R103 ;  /* 0x000000ffff9d7224 */ /* 0x000fe400078e0067 */
[--C-:B------:R-:W-:Y:S02]  /*bb40*/  FFMA.FTZ R103, R252, c[0x0][0x2d0], -R85.reuse ;  /* 0x0000b400fc677a23 */ /* 0x100fe40000010855 */
[--C-:B------:R-:W-:Y:S02]  /*bb50*/  FFMA.FTZ R104, R251, c[0x0][0x2d0], -R85.reuse ;  /* 0x0000b400fb687a23 */ /* 0x100fe40000010855 */
[----:B------:R-:W-:Y:S02]  /*bb60*/  FFMA.FTZ R105, R225, c[0x0][0x2d0], -R85 ;  /* 0x0000b400e1697a23 */ /* 0x000fe40000010855 */
[----:B------:R-:W-:Y:S02]  /*bb70*/  IMAD.MOV.U32 R175, RZ, RZ, R174 ;  /* 0x000000ffffaf7224 */ /* 0x000fe400078e00ae */
[----:B------:R-:W-:Y:S02]  /*bb80*/  IMAD.MOV.U32 R174, RZ, RZ, R173 ;  /* 0x000000ffffae7224 */ /* 0x000fe400078e00ad */
[----:B------:R-:W-:Y:S01]  /*bb90*/  IMAD.MOV.U32 R173, RZ, RZ, R140 ;  /* 0x000000ffffad7224 */ /* 0x000fe200078e008c */
[----:B------:R-:W-:Y:S01]  /*bba0*/  MOV R140, R144 ;  /* 0x00000090008c7202 */ /* 0x000fe20000000f00 */
[----:B------:R-:W-:Y:S01]  /*bbb0*/  IMAD.MOV.U32 R166, RZ, RZ, R160 ;  /* 0x000000ffffa67224 */ /* 0x000fe200078e00a0 */
[----:B------:R-:W-:Y:S01]  /*bbc0*/  MOV R160, R106 ;  /* 0x0000006a00a07202 */ /* 0x000fe20000000f00 */
[----:B------:R-:W-:Y:S01]  /*bbd0*/  FFMA.FTZ R106, R222, c[0x0][0x2d0], -R85 ;  /* 0x0000b400de6a7a23 */ /* 0x000fe20000010855 */
[----:B------:R-:W1:Y:S01]  /*bbe0*/  MUFU.EX2 R144, R2 ;  /* 0x0000000200907308 */ /* 0x000e620000000800 */
[--C-:B------:R-:W-:Y:S02]  /*bbf0*/  FFMA.FTZ R92, R239, c[0x0][0x2d0], -R84.reuse ;  /* 0x0000b400ef5c7a23 */ /* 0x100fe40000010854 */
[--C-:B------:R-:W-:Y:S02]  /*bc00*/  FFMA.FTZ R93, R228, c[0x0][0x2d0], -R84.reuse ;  /* 0x0000b400e45d7a23 */ /* 0x100fe40000010854 */
[--C-:B------:R-:W-:Y:S02]  /*bc10*/  FFMA.FTZ R97, R235, c[0x0][0x2d0], -R84.reuse ;  /* 0x0000b400eb617a23 */ /* 0x100fe40000010854 */
[----:B------:R-:W-:Y:S02]  /*bc20*/  FFMA.FTZ R94, R174, c[0x0][0x2d0], -R84 ;  /* 0x0000b400ae5e7a23 */ /* 0x000fe40000010854 */
[----:B------:R-:W-:Y:S01]  /*bc30*/  IMAD.MOV.U32 R174, RZ, RZ, R172 ;  /* 0x000000ffffae7224 */ /* 0x000fe200078e00ac */
[----:B------:R-:W-:Y:S01]  /*bc40*/  MUFU.EX2 R178, R92 ;  /* 0x0000005c00b27308 */ /* 0x000fe20000000800 */
[----:B------:R-:W-:Y:S02]  /*bc50*/  IMAD.MOV.U32 R172, RZ, RZ, R157 ;  /* 0x000000ffffac7224 */ /* 0x000fe400078e009d */
[----:B------:R-:W-:Y:S02]  /*bc60*/  IMAD.MOV.U32 R183, RZ, RZ, R140 ;  /* 0x000000ffffb77224 */ /* 0x000fe400078e008c */
[----:B------:R-:W-:Y:S02]  /*bc70*/  IMAD.MOV.U32 R176, RZ, RZ, R159 ;  /* 0x000000ffffb07224 */ /* 0x000fe400078e009f */
[----:B------:R-:W-:Y:S02]  /*bc80*/  FFMA.FTZ R95, R175, c[0x0][0x2d0], -R84 ;  /* 0x0000b400af5f7a23 */ /* 0x000fe40000010854 */
[----:B------:R-:W-:Y:S01]  /*bc90*/  IMAD.MOV.U32 R180, RZ, RZ, R176 ;  /* 0x000000ffffb47224 */ /* 0x000fe200078e00b0 */
[----:B------:R-:W-:Y:S01]  /*bca0*/  MUFU.EX2 R140, R86 ;  /* 0x00000056008c7308 */ /* 0x000fe20000000800 */
[----:B------:R-:W-:Y:S02]  /*bcb0*/  IMAD.MOV.U32 R176, RZ, RZ, R141 ;  /* 0x000000ffffb07224 */ /* 0x000fe400078e008d */
[--C-:B------:R-:W-:Y:S01]  /*bcc0*/  FFMA.FTZ R130, R173, c[0x0][0x2d0], -R84.reuse ;  /* 0x0000b400ad827a23 */ /* 0x100fe20000010854 */
[----:B-1----:R-:W-:Y:S01]  /*bcd0*/  F2FP.BF16.PACK_AB R83, R144, R145 ;  /* 0x000000919053723e */ /* 0x002fe200000010ff */
[--C-:B------:R-:W-:Y:S01]  /*bce0*/  FFMA.FTZ R157, R205, c[0x0][0x2d0], -R84.reuse ;  /* 0x0000b400cd9d7a23 */ /* 0x100fe20000010854 */
[----:B------:R-:W-:Y:S01]  /*bcf0*/  MOV R173, R158 ;  /* 0x0000009e00ad7202 */ /* 0x000fe20000000f00 */
[--C-:B------:R-:W-:Y:S02]  /*bd00*/  FFMA.FTZ R158, R195, c[0x0][0x2d0], -R84.reuse ;  /* 0x0000b400c39e7a23 */ /* 0x100fe40000010854 */
[----:B------:R-:W-:Y:S01]  /*bd10*/  FFMA.FTZ R159, R194, c[0x0][0x2d0], -R84 ;  /* 0x0000b400c29f7a23 */ /* 0x000fe20000010854 */
[----:B------:R-:W-:Y:S01]  /*bd20*/  MUFU.EX2 R201, R93 ;  /* 0x0000005d00c97308 */ /* 0x000fe20000000800 */
[----:B------:R-:W-:Y:S02]  /*bd30*/  IMAD.MOV.U32 R175, RZ, RZ, R160 ;  /* 0x000000ffffaf7224 */ /* 0x000fe400078e00a0 */
[----:B------:R-:W-:Y:S02]  /*bd40*/  FFMA.FTZ R160, R193, c[0x0][0x2d0], -R84 ;  /* 0x0000b400c1a07a23 */ /* 0x000fe40000010854 */
[----:B------:R-:W-:Y:S02]  /*bd50*/  IMAD.MOV.U32 R184, RZ, RZ, R175 ;  /* 0x000000ffffb87224 */ /* 0x000fe400078e00af */
[----:B------:R-:W-:Y:S01]  /*bd60*/  IMAD.MOV.U32 R175, RZ, RZ, R171 ;  /* 0x000000ffffaf7224 */ /* 0x000fe200078e00ab */
[----:B------:R-:W-:Y:S01]  /*bd70*/  MOV R171, R169 ;  /* 0x000000a900ab7202 */ /* 0x000fe20000000f00 */
[----:B------:R-:W-:Y:S01]  /*bd80*/  IMAD.MOV.U32 R169, RZ, RZ, R167 ;  /* 0x000000ffffa97224 */ /* 0x000fe200078e00a7 */
[----:B------:R-:W-:Y:S01]  /*bd90*/  MUFU.EX2 R207, R95 ;  /* 0x0000005f00cf7308 */ /* 0x000fe20000000800 */
[----:B------:R-:W-:Y:S02]  /*bda0*/  IMAD.MOV.U32 R182, RZ, RZ, R173 ;  /* 0x000000ffffb67224 */ /* 0x000fe400078e00ad */
[----:B------:R-:W-:Y:S07]  /*bdb0*/  IMAD.MOV.U32 R167, RZ, RZ, R204 ;  /* 0x000000ffffa77224 */ /* 0x000fee00078e00cc */
[----:B------:R1:W-:Y:S01]  /*bdc0*/  MUFU.EX2 R209, R94 ;  /* 0x0000005e00d17308 */ /* 0x0003e20000000800 */
[--C-:B--2---:R-:W-:Y:S09]  /*bdd0*/  FFMA.FTZ R90, R242, c[0x0][0x2d0], -R85.reuse ;  /* 0x0000b400f25a7a23 */ /* 0x104ff20000010855 */
[----:B------:R-:W-:Y:S10]  /*bde0*/  MUFU.EX2 R200, R169 ;  /* 0x000000a900c87308 */ /* 0x000ff40000000800 */
[----:B------:R-:W-:Y:S01]  /*bdf0*/  MUFU.EX2 R210, R90 ;  /* 0x0000005a00d27308 */ /* 0x000fe20000000800 */
[----:B-1----:R-:W-:Y:S09]  /*be00*/  LDSM.16.MT88.4 R92, [R230+0x1800] ;  /* 0x00180000e65c783b */ /* 0x002ff20000004200 */
[----:B------:R1:W-:Y:S10]  /*be10*/  MUFU.EX2 R204, R100 ;  /* 0x0000006400cc7308 */ /* 0x0003f40000000800 */
[----:B------:R-:W-:Y:S01]  /*be20*/  MUFU.EX2 R194, R103 ;  /* 0x0000006700c27308 */ /* 0x000fe20000000800 */
[----:B----4-:R-:W-:Y:S02]  /*be30*/  FFMA.FTZ R91, R241, c[0x0][0x2d0], -R85 ;  /* 0x0000b400f15b7a23 */ /* 0x010fe40000010855 */
[----:B------:R2:W5:Y:S01]  /*be40*/  LDL.LU R241, [R1+0xb8] ;  /* 0x0000b80001f17983 */ /* 0x0005620000300800 */
[----:B------:R-:W-:Y:S03]  /*be50*/  FFMA.FTZ R85, R238, c[0x0][0x2d0], -R84 ;  /* 0x0000b400ee557a23 */ /* 0x000fe60000010854 */
[----:B------:R2:W5:Y:S03]  /*be60*/  LDL.LU R242, [R1+0xb4] ;  /* 0x0000b40001f27983 */ /* 0x0005660000300800 */
[----:B------:R3:W4:Y:S01]  /*be70*/  MUFU.EX2 R179, R85 ;  /* 0x0000005500b37308 */ /* 0x0007220000000800 */
[----:B------:R2:W5:Y:S01]  /*be80*/  LDL.LU R243, [R1+0xb0] ;  /* 0x0000b00001f37983 */ /* 0x0005620000300800 */
[--C-:B-1----:R-:W-:Y:S03]  /*be90*/  FFMA.FTZ R100, R156, c[0x0][0x2d0], -R88.reuse ;  /* 0x0000b4009c647a23 */ /* 0x102fe60000010858 */
[----:B------:R2:W5:Y:S01]  /*bea0*/  LDL.LU R244, [R1+0xac] ;  /* 0x0000ac0001f47983 */ /* 0x0005620000300800 */
[----:B------:R-:W-:Y:S03]  /*beb0*/  FFMA.FTZ R156, R71, c[0x0][0x2d0], -R88 ;  /* 0x0000b400479c7a23 */ /* 0x000fe60000010858 */
[----:B------:R2:W5:Y:S01]  /*bec0*/  LDL.LU R245, [R1+0xa8] ;  /* 0x0000a80001f57983 */ /* 0x0005620000300800 */
[----:B------:R-:W-:Y:S03]  /*bed0*/  MUFU.EX2 R141, R91 ;  /* 0x0000005b008d7308 */ /* 0x000fe60000000800 */
[----:B------:R2:W5:Y:S04]  /*bee0*/  LDL.LU R238, [R1+0xa4] ;  /* 0x0000a40001ee7983 */ /* 0x0005680000300800 */
[----:B------:R2:W5:Y:S03]  /*bef0*/  LDL.LU R239, [R1+0xa0] ;  /* 0x0000a00001ef7983 */ /* 0x0005660000300800 */
[----:B------:R-:W-:Y:S01]  /*bf00*/  MUFU.EX2 R103, R153 ;  /* 0x0000009900677308 */ /* 0x000fe20000000800 */
[----:B------:R2:W5:Y:S04]  /*bf10*/  LDL.LU R228, [R1+0x9c] ;  /* 0x00009c0001e47983 */ /* 0x0005680000300800 */
[----:B------:R2:W5:Y:S04]  /*bf20*/  LDL.LU R235, [R1+0x98] ;  /* 0x0000980001eb7983 */ /* 0x0005680000300800 */
[----:B------:R-:W2:Y:S01]  /*bf30*/  LDL.LU R72, [R1+0x10] ;  /* 0x0000100001487983 */ /* 0x000ea20000300800 */
[----:B------:R1:W-:Y:S03]  /*bf40*/  MUFU.EX2 R208, R174 ;  /* 0x000000ae00d07308 */ /* 0x0003e60000000800 */
[----:B------:R-:W4:Y:S04]  /*bf50*/  LDL.LU R80, [R1+0x18] ;  /* 0x0000180001507983 */ /* 0x000f280000300800 */
[----:B------:R-:W4:Y:S03]  /*bf60*/  LDL.LU R2, [R1+0x14] ;  /* 0x0000140001027983 */ /* 0x000f260000300800 */
[----:B------:R-:W-:Y:S01]  /*bf70*/  MUFU.EX2 R173, R198 ;  /* 0x000000c600ad7308 */ /* 0x000fe20000000800 */
[----:B---3--:R-:W-:Y:S09]  /*bf80*/  LDSM.16.MT88.4 R84, [R232+0x1000] ;  /* 0x00100000e854783b */ /* 0x008ff20000004200 */
[----:B------:R-:W-:Y:S01]  /*bf90*/  MUFU.EX2 R205, R180 ;  /* 0x000000b400cd7308 */ /* 0x000fe20000000800 */
[----:B-1----:R-:W-:Y:S02]  /*bfa0*/  IMAD.MOV.U32 R174, RZ, RZ, R170 ;  /* 0x000000ffffae7224 */ /* 0x002fe400078e00aa */
[----:B------:R-:W-:Y:S02]  /*bfb0*/  IMAD.MOV.U32 R170, RZ, RZ, R168 ;  /* 0x000000ffffaa7224 */ /* 0x000fe400078e00a8 */
[----:B------:R-:W-:Y:S01]  /*bfc0*/  IMAD.MOV.U32 R168, RZ, RZ, R165 ;  /* 0x000000ffffa87224 */ /* 0x000fe200078e00a5 */
[----:B------:R-:W-:Y:S01]  /*bfd0*/  MOV R165, R203 ;  /* 0x000000cb00a57202 */ /* 0x000fe20000000f00 */
[--C-:B------:R-:W-:Y:S03]  /*bfe0*/  FFMA.FTZ R98, R170, c[0x0][0x2d0], -R88.reuse ;  /* 0x0000b400aa627a23 */ /* 0x100fe60000010858 */
[----:B------:R1:W-:Y:S01]  /*bff0*/  MUFU.EX2 R180, R97 ;  /* 0x0000006100b47308 */ /* 0x0003e20000000800 */
[--C-:B------:R-:W-:Y:S09]  /*c000*/  FFMA.FTZ R99, R168, c[0x0][0x2d0], -R88.reuse ;  /* 0x0000b400a8637a23 */ /* 0x100ff20000010858 */
[----:B------:R-:W-:Y:S10]  /*c010*/  MUFU.EX2 R203, R96 ;  /* 0x0000006000cb7308 */ /* 0x000ff40000000800 */
[----:B------:R-:W-:Y:S01]  /*c020*/  MUFU.EX2 R197, R167 ;  /* 0x000000a700c57308 */ /* 0x000fe20000000800 */
[----:B-1----:R-:W-:Y:S02]  /*c030*/  FFMA.FTZ R97, R171, c[0x0][0x2d0], -R88 ;  /* 0x0000b400ab617a23 */ /* 0x002fe40000010858 */
[----:B------:R-:W-:Y:S07]  /*c040*/  LDSM.16.MT88.4 R168, [R233+0x3000] ;  /* 0x00300000e9a8783b */ /* 0x000fee0000004200 */
[----:B------:R-:W-:Y:S10]  /*c050*/  MUFU.EX2 R193, R104 ;  /* 0x0000006800c17308 */ /* 0x000ff40000000800 */
[----:B------:R-:W-:Y:S10]  /*c060*/  MUFU.EX2 R104, R162 ;  /* 0x000000a200687308 */ /* 0x000ff40000000800 */
[----:B------:R-:W-:Y:S10]  /*c070*/  MUFU.EX2 R120, R98 ;  /* 0x0000006200787308 */ /* 0x000ff40000000800 */
[----:B------:R-:W-:Y:S01]  /*c080*/  MUFU.EX2 R98, R158 ;  /* 0x0000009e00627308 */ /* 0x000fe20000000800 */
[----:B--2---:R-:W-:Y:S01]  /*c090*/  FFMA.FTZ R69, R69, R72, R192 ;  /* 0x0000004845457223 */ /* 0x004fe200000100c0 */
[----:B------:R-:W-:Y:S08]  /*c0a0*/  F2FP.BF16.PACK_AB R72, R128, R125 ;  /* 0x0000007d8048723e */ /* 0x000ff000000010ff */
[----:B------:R-:W-:Y:S01]  /*c0b0*/  MUFU.EX2 R192, R166 ;  /* 0x000000a600c07308 */ /* 0x000fe20000000800 */
[----:B----4-:R-:W-:Y:S01]  /*c0c0*/  FFMA.FTZ R102, R68, R80, R102 ;  /* 0x0000005044667223 */ /* 0x010fe20000010066 */
[----:B------:R-:W-:Y:S01]  /*c0d0*/  F2FP.BF16.PACK_AB R80, R129, R121 ;  /* 0x000000798150723e */ /* 0x000fe200000010ff */
[-C--:B------:R-:W-:Y:S03]  /*c0e0*/  HMMA.16816.F32.BF16 R4, R72, R76.reuse, R4 ;  /* 0x0000004c4804723c */ /* 0x080fe60000041804 */
[----:B------:R-:W-:Y:S02]  /*c0f0*/  FFMA.FTZ R68, R3, R2, R138 ;  /* 0x0000000203447223 */ /* 0x000fe4000001008a */
[----:B------:R-:W2:Y:S01]  /*c100*/  LDL.LU R3, [R1+0x1c] ;  /* 0x00001c0001037983 */ /* 0x000ea20000300800 */
[----:B------:R-:W-:Y:S01]  /*c110*/  FFMA.FTZ R2, R172, c[0x0][0x2d0], -R88 ;  /* 0x0000b400ac027a23 */ /* 0x000fe20000010858 */
[----:B------:R-:W-:Y:S01]  /*c120*/  MUFU.EX2 R138, R109 ;  /* 0x0000006d008a7308 */ /* 0x000fe20000000800 */
[C---:B------:R-:W-:Y:S04]  /*c130*/  HMMA.16816.F32.BF16 R8, R80.reuse, R76, R8 ;  /* 0x0000004c5008723c */ /* 0x040fe80000041808 */
[----:B------:R-:W-:Y:S04]  /*c140*/  FADD.FTZ R68, R191, R68 ;  /* 0x00000044bf447221 */ /* 0x000fe80000010000 */
[-C--:B------:R-:W-:Y:S01]  /*c150*/  HMMA.16816.F32.BF16 R12, R80, R78.reuse, R12 ;  /* 0x0000004e500c723c */ /* 0x080fe2000004180c */
[----:B------:R1:W-:Y:S03]  /*c160*/  MUFU.EX2 R172, R2 ;  /* 0x0000000200ac7308 */ /* 0x0003e60000000800 */
[----:B------:R-:W-:Y:S04]  /*c170*/  FADD.FTZ R68, R218, R68 ;  /* 0x00000044da447221 */ /* 0x000fe80000010000 */
[C---:B------:R-:W-:Y:S01]  /*c180*/  HMMA.16816.F32.BF16 R16, R72.reuse, R78, R16 ;  /* 0x0000004e4810723c */ /* 0x040fe20000041810 */
[----:B------:R-:W3:Y:S02]  /*c190*/  LDSM.16.MT88.4 R76, [R233+0x1000] ;  /* 0x00100000e94c783b */ /* 0x000ee40000004200 */
[----:B------:R-:W-:Y:S10]  /*c1a0*/  MUFU.EX2 R191, R165 ;  /* 0x000000a500bf7308 */ /* 0x000ff40000000800 */
[----:B------:R-:W-:Y:S01]  /*c1b0*/  MUFU.EX2 R109, R99 ;  /* 0x00000063006d7308 */ /* 0x000fe20000000800 */
[--C-:B-1----:R-:W-:Y:S09]  /*c1c0*/  FFMA.FTZ R2, R176, c[0x0][0x2d0], -R88.reuse ;  /* 0x0000b400b0027a23 */ /* 0x102ff20000010858 */
[----:B------:R1:W4:Y:S10]  /*c1d0*/  MUFU.EX2 R176, R2 ;  /* 0x0000000200b07308 */ /* 0x0003340000000800 */
[----:B------:R-:W-:Y:S01]  /*c1e0*/  MUFU.EX2 R99, R157 ;  /* 0x0000009d00637308 */ /* 0x000fe20000000800 */
[-C--:B---3--:R-:W-:Y:S03]  /*c1f0*/  HMMA.16816.F32.BF16 R20, R72, R76.reuse, R20 ;  /* 0x0000004c4814723c */ /* 0x088fe60000041814 */
[--C-:B-1----:R-:W-:Y:S05]  /*c200*/  FFMA.FTZ R2, R177, c[0x0][0x2d0], -R88.reuse ;  /* 0x0000b400b1027a23 */ /* 0x102fea0000010858 */
[C---:B------:R-:W-:Y:S01]  /*c210*/  HMMA.16816.F32.BF16 R24, R80.reuse, R76, R24 ;  /* 0x0000004c5018723c */ /* 0x040fe20000041818 */
[----:B------:R1:W-:Y:S07]  /*c220*/  MUFU.EX2 R177, R2 ;  /* 0x0000000200b17308 */ /* 0x0003ee0000000800 */
[-C--:B------:R-:W-:Y:S08]  /*c230*/  HMMA.16816.F32.BF16 R28, R80, R78.reuse, R28 ;  /* 0x0000004e501c723c */ /* 0x080ff0000004181c */
[C---:B------:R-:W-:Y:S01]  /*c240*/  HMMA.16816.F32.BF16 R32, R72.reuse, R78, R32 ;  /* 0x0000004e4820723c */ /* 0x040fe20000041820 */
[----:B------:R-:W3:Y:S03]  /*c250*/  LDSM.16.MT88.4 R76, [R230+0x1000] ;  /* 0x00100000e64c783b */ /* 0x000ee60000004200 */
[--C-:B-1----:R-:W-:Y:S02]  /*c260*/  FFMA.FTZ R2, R183, c[0x0][0x2d0], -R88.reuse ;  /* 0x0000b400b7027a23 */ /* 0x102fe40000010858 */
[----:B------:R-:W-:Y:S10]  /*c270*/  MUFU.EX2 R183, R182 ;  /* 0x000000b600b77308 */ /* 0x000ff40000000800 */
[----:B------:R1:W1:Y:S10]  /*c280*/  MUFU.EX2 R181, R2 ;  /* 0x0000000200b57308 */ /* 0x0002740000000800 */
[----:B------:R-:W-:Y:S01]  /*c290*/  MUFU.EX2 R182, R101 ;  /* 0x0000006500b67308 */ /* 0x000fe20000000800 */
[-C--:B---3--:R-:W-:Y:S09]  /*c2a0*/  HMMA.16816.F32.BF16 R36, R72, R76.reuse, R36 ;  /* 0x0000004c4824723c */ /* 0x088ff20000041824 */
[----:B------:R-:W-:Y:S03]  /*c2b0*/  MUFU.EX2 R101, R154 ;  /* 0x0000009a00657308 */ /* 0x000fe60000000800 */
[----:B-1----:R-:W-:Y:S01]  /*c2c0*/  FFMA.FTZ R2, R185, c[0x0][0x2d0], -R88 ;  /* 0x0000b400b9027a23 */ /* 0x002fe20000010858 */
[C---:B------:R-:W-:Y:S06]  /*c2d0*/  HMMA.16816.F32.BF16 R40, R80.reuse, R76, R40 ;  /* 0x0000004c5028723c */ /* 0x040fec0000041828 */
[----:B------:R1:W-:Y:S02]  /*c2e0*/  MUFU.EX2 R196, R2 ;  /* 0x0000000200c47308 */ /* 0x0003e40000000800 */
[-C--:B------:R-:W-:Y:S08]  /*c2f0*/  HMMA.16816.F32.BF16 R44, R80, R78.reuse, R44 ;  /* 0x0000004e502c723c */ /* 0x080ff0000004182c */
[C---:B------:R-:W-:Y:S01]  /*c300*/  HMMA.16816.F32.BF16 R48, R72.reuse, R78, R48 ;  /* 0x0000004e4830723c */ /* 0x040fe20000041830 */
[----:B------:R-:W3:Y:S07]  /*c310*/  LDSM.16.MT88.4 R76, [R229+0x1800] ;  /* 0x00180000e54c783b */ /* 0x000eee0000004200 */
[-C--:B------:R-:W-:Y:S04]  /*c320*/  HMMA.16816.F32.BF16 R52, R72, R84.reuse, R52 ;  /* 0x000000544834723c */ /* 0x080fe80000041834 */
[----:B-1----:R-:W-:Y:S04]  /*c330*/  FADD.FTZ R2, R220, R69 ;  /* 0x00000045dc027221 */ /* 0x002fe80000010000 */
[C---:B------:R-:W-:Y:S04]  /*c340*/  HMMA.16816.F32.BF16 R56, R80.reuse, R84, R56 ;  /* 0x000000545038723c */ /* 0x040fe80000041838 */
[----:B------:R-:W-:Y:S04]  /*c350*/  FADD.FTZ R2, R248, R2 ;  /* 0x00000002f8027221 */ /* 0x000fe80000010000 */
[-C--:B------:R-:W-:Y:S04]  /*c360*/  HMMA.16816.F32.BF16 R60, R80, R86.reuse, R60 ;  /* 0x00000056503c723c */ /* 0x080fe8000004183c */
[----:B------:R-:W-:Y:S02]  /*c370*/  FADD.FTZ R96, R227, R2 ;  /* 0x00000002e3607221 */ /* 0x000fe40000010000 */
[----:B------:R-:W-:Y:S01]  /*c380*/  FADD.FTZ R2, R221, R68 ;  /* 0x00000044dd027221 */ /* 0x000fe20000010000 */
[----:B------:R-:W-:Y:S01]  /*c390*/  F2FP.BF16.PACK_AB R80, R179, R140 ;  /* 0x0000008cb350723e */ /* 0x000fe200000010ff */
[----:B------:R-:W-:Y:S01]  /*c3a0*/  HMMA.16816.F32.BF16 R64, R72, R86, R64 ;  /* 0x000000564840723c */ /* 0x000fe20000041840 */
[----:B------:R-:W-:Y:S03]  /*c3b0*/  LDSM.16.MT88.4 R84, [R232+0x1800] ;  /* 0x00180000e854783b */ /* 0x000fe60000004200 */
[----:B------:R-:W-:Y:S01]  /*c3c0*/  F2FP.BF16.PACK_AB R82, R201, R178 ;  /* 0x000000b2c952723e */ /* 0x000fe200000010ff */
[----:B------:R-:W-:Y:S01]  /*c3d0*/  FADD.FTZ R2, R114, R2 ;  /* 0x0000000272027221 */ /* 0x000fe20000010000 */
[----:B----4-:R-:W-:Y:S02]  /*c3e0*/  F2FP.BF16.PACK_AB R81, R176, R172 ;  /* 0x000000acb051723e */ /* 0x010fe400000010ff */
[----:B------:R-:W-:Y:S01]  /*c3f0*/  F2FP.BF16.PACK_AB R72, R173, R142 ;  /* 0x0000008ead48723e */ /* 0x000fe200000010ff */
[----:B------:R-:W-:Y:S03]  /*c400*/  FADD.FTZ R2, R117, R2 ;  /* 0x0000000275027221 */ /* 0x000fe60000010000 */
[----:B------:R-:W-:Y:S02]  /*c410*/  F2FP.BF16.PACK_AB R74, R216, R214 ;  /* 0x000000d6d84a723e */ /* 0x000fe400000010ff */
[----:B------:R-:W-:Y:S02]  /*c420*/  F2FP.BF16.PACK_AB R73, R210, R141 ;  /* 0x0000008dd249723e */ /* 0x000fe400000010ff */
[----:B------:R-:W-:Y:S02]  /*c430*/  F2FP.BF16.PACK_AB R75, R215, R212 ;  /* 0x000000d4d74b723e */ /* 0x000fe400000010ff */
[----:B------:R-:W-:Y:S05]  /*c440*/  F2FP.BF16.PACK_AB R83, R181, R177 ;  /* 0x000000b1b553723e */ /* 0x000fea00000010ff */
[-C--:B---3--:R-:W-:Y:S08]  /*c450*/  HMMA.16816.F32.BF16 R4, R72, R76.reuse, R4 ;  /* 0x0000004c4804723c */ /* 0x088ff00000041804 */
[C---:B------:R-:W-:Y:S08]  /*c460*/  HMMA.16816.F32.BF16 R8, R80.reuse, R76, R8 ;  /* 0x0000004c5008723c */ /* 0x040ff00000041808 */
[-C--:B------:R-:W-:Y:S08]  /*c470*/  HMMA.16816.F32.BF16 R12, R80, R78.reuse, R12 ;  /* 0x0000004e500c723c */ /* 0x080ff0000004180c */
[C---:B------:R-:W-:Y:S01]  /*c480*/  HMMA.16816.F32.BF16 R16, R72.reuse, R78, R16 ;  /* 0x0000004e4810723c */ /* 0x040fe20000041810 */
[----:B------:R-:W-:Y:S03]  /*c490*/  LDSM.16.MT88.4 R76, [R229+0x2000] ;  /* 0x00200000e54c783b */ /* 0x000fe60000004200 */
[----:B--2---:R-:W-:Y:S02]  /*c4a0*/  FFMA.FTZ R3, R0, R3, R188 ;  /* 0x0000000300037223 */ /* 0x004fe400000100bc */
[--C-:B------:R-:W-:Y:S01]  /*c4b0*/  FFMA.FTZ R0, R184, c[0x0][0x2d0], -R88.reuse ;  /* 0x0000b400b8007a23 */ /* 0x100fe20000010858 */
[----:B------:R-:W-:Y:S02]  /*c4c0*/  MUFU.EX2 R188, R107 ;  /* 0x0000006b00bc7308 */ /* 0x000fe40000000800 */
[----:B------:R-:W-:Y:S03]  /*c4d0*/  LDSM.16.MT88.4 R184, [R230+0x3000] ;  /* 0x00300000e6b8783b */ /* 0x000fe60000004200 */
[----:B------:R-:W-:Y:S04]  /*c4e0*/  FADD.FTZ R3, R190, R3 ;  /* 0x00000003be037221 */ /* 0x000fe80000010000 */
[----:B------:R-:W-:Y:S01]  /*c4f0*/  FADD.FTZ R3, R133, R3 ;  /* 0x0000000385037221 */ /* 0x000fe20000010000 */
[----:B------:R1:W-:Y:S03]  /*c500*/  MUFU.EX2 R195, R0 ;  /* 0x0000000000c37308 */ /* 0x0003e60000000800 */
[----:B------:R-:W-:Y:S04]  /*c510*/  FADD.FTZ R69, R189, R3 ;  /* 0x00000003bd457221 */ /* 0x000fe80000010000 */
[----:B------:R-:W-:Y:S03]  /*c520*/  FADD.FTZ R69, R108, R69 ;  /* 0x000000456c457221 */ /* 0x000fe60000010000 */
[----:B------:R-:W-:Y:S10]  /*c530*/  MUFU.EX2 R190, R105 ;  /* 0x0000006900be7308 */ /* 0x000ff40000000800 */
[----:B------:R-:W-:Y:S01]  /*c540*/  MUFU.EX2 R105, R152 ;  /* 0x0000009800697308 */ /* 0x000fe20000000800 */
[--C-:B-1----:R-:W-:Y:S09]  /*c550*/  FFMA.FTZ R0, R175, c[0x0][0x2d0], -R88.reuse ;  /* 0x0000b400af007a23 */ /* 0x102ff20000010858 */
[----:B------:R1:W-:Y:S10]  /*c560*/  MUFU.EX2 R198, R0 ;  /* 0x0000000000c67308 */ /* 0x0003f40000000800 */
[----:B------:R-:W-:Y:S10]  /*c570*/  MUFU.EX2 R108, R100 ;  /* 0x00000064006c7308 */ /* 0x000ff40000000800 */
[----:B------:R2:W3:Y:S01]  /*c580*/  MUFU.EX2 R100, R155 ;  /* 0x0000009b00647308 */ /* 0x0004e20000000800 */
[----:B-1----:R-:W-:Y:S02]  /*c590*/  FFMA.FTZ R0, R174, c[0x0][0x2d0], -R88 ;  /* 0x0000b400ae007a23 */ /* 0x002fe40000010858 */
[----:B------:R-:W1:Y:S07]  /*c5a0*/  LDSM.16.MT88.4 R88, [R233+0x1800] ;  /* 0x00180000e958783b */ /* 0x000e6e0000004200 */
[----:B------:R4:W-:Y:S10]  /*c5b0*/  MUFU.EX2 R199, R0 ;  /* 0x0000000000c77308 */ /* 0x0009f40000000800 */
[----:B------:R-:W-:Y:S01]  /*c5c0*/  MUFU.EX2 R189, R106 ;  /* 0x0000006a00bd7308 */ /* 0x000fe20000000800 */
[----:B--2---:R-:W-:Y:S09]  /*c5d0*/  LDSM.16.MT88.4 R152, [R229+0x3000] ;  /* 0x00300000e598783b */ /* 0x004ff20000004200 */
[----:B------:R-:W-:Y:S01]  /*c5e0*/  MUFU.EX2 R107, R164 ;  /* 0x000000a4006b7308 */ /* 0x000fe20000000800 */
[----:B----4-:R-:W-:Y:S04]  /*c5f0*/  FADD.FTZ R0, R219, R102 ;  /* 0x00000066db007221 */ /* 0x010fe80000010000 */
[----:B------:R-:W-:Y:S05]  /*c600*/  FADD.FTZ R0, R223, R0 ;  /* 0x00000000df007221 */ /* 0x000fea0000010000 */
[----:B------:R-:W2:Y:S01]  /*c610*/  MUFU.EX2 R102, R161 ;  /* 0x000000a100667308 */ /* 0x000ea20000000800 */
[----:B------:R-:W-:Y:S02]  /*c620*/  FADD.FTZ R71, R224, R0 ;  /* 0x00000000e0477221 */ /* 0x000fe40000010000 */
[----:B------:R-:W-:Y:S01]  /*c630*/  FADD.FTZ R0, R113, R96 ;  /* 0x0000006071007221 */ /* 0x000fe20000010000 */
[-C--:B-1----:R-:W-:Y:S03]  /*c640*/  HMMA.16816.F32.BF16 R20, R72, R88.reuse, R20 ;  /* 0x000000584814723c */ /* 0x082fe60000041814 */
[----:B------:R-:W-:Y:S03]  /*c650*/  FADD.FTZ R68, R115, R0 ;  /* 0x0000000073447221 */ /* 0x000fe60000010000 */
[----:B------:R-:W1:Y:S01]  /*c660*/  MUFU.EX2 R106, R163 ;  /* 0x000000a3006a7308 */ /* 0x000e620000000800 */
[----:B------:R-:W-:Y:S02]  /*c670*/  FADD.FTZ R0, R110, R69 ;  /* 0x000000456e007221 */ /* 0x000fe40000010000 */
[----:B------:R-:W4:Y:S01]  /*c680*/  LDL R110, [R1+0x30] ;  /* 0x00003000016e7983 */ /* 0x000f220000100800 */
[C---:B------:R-:W-:Y:S04]  /*c690*/  HMMA.16816.F32.BF16 R24, R80.reuse, R88, R24 ;  /* 0x000000585018723c */ /* 0x040fe80000041818 */
[----:B------:R-:W-:Y:S02]  /*c6a0*/  FADD.FTZ R69, R112, R0 ;  /* 0x0000000070457221 */ /* 0x000fe40000010000 */
[----:B------:R-:W-:Y:S01]  /*c6b0*/  FADD.FTZ R3, R111, R71 ;  /* 0x000000476f037221 */ /* 0x000fe20000010000 */
[----:B------:R-:W-:Y:S01]  /*c6c0*/  MUFU.EX2 R133, R97 ;  /* 0x0000006100857308 */ /* 0x000fe20000000800 */
[-C--:B------:R-:W-:Y:S04]  /*c6d0*/  HMMA.16816.F32.BF16 R28, R80, R90.reuse, R28 ;  /* 0x0000005a501c723c */ /* 0x080fe8000004181c */
[----:B------:R-:W-:Y:S02]  /*c6e0*/  FADD.FTZ R71, R119, R2 ;  /* 0x0000000277477221 */ /* 0x000fe40000010000 */
[----:B------:R-:W-:Y:S02]  /*c6f0*/  FADD.FTZ R3, R116, R3 ;  /* 0x0000000374037221 */ /* 0x000fe40000010000 */
[C---:B------:R-:W-:Y:S01]  /*c700*/  HMMA.16816.F32.BF16 R32, R72.reuse, R90, R32 ;  /* 0x0000005a4820723c */ /* 0x040fe20000041820 */
[----:B------:R-:W1:Y:S01]  /*c710*/  LDSM.16.MT88.4 R88, [R233+0x2000] ;  /* 0x00200000e958783b */ /* 0x000e620000004200 */
[----:B------:R2:W-:Y:S02]  /*c720*/  MUFU.EX2 R111, R130 ;  /* 0x00000082006f7308 */ /* 0x0005e40000000800 */
[----:B------:R-:W-:Y:S02]  /*c730*/  FADD.FTZ R3, R122, R3 ;  /* 0x000000037a037221 */ /* 0x000fe40000010000 */
[----:B------:R-:W-:Y:S02]  /*c740*/  FADD.FTZ R68, R126, R68 ;  /* 0x000000447e447221 */ /* 0x000fe40000010000 */
[-C--:B------:R-:W-:Y:S04]  /*c750*/  HMMA.16816.F32.BF16 R36, R72, R92.reuse, R36 ;  /* 0x0000005c4824723c */ /* 0x080fe80000041824 */
[----:B------:R-:W-:Y:S02]  /*c760*/  FADD.FTZ R0, R134, R3 ;  /* 0x0000000386007221 */ /* 0x000fe40000010000 */
[----:B------:R-:W-:Y:S01]  /*c770*/  FADD.FTZ R3, R131, R69 ;  /* 0x0000004583037221 */ /* 0x000fe20000010000 */
[----:B---3--:R-:W-:Y:S01]  /*c780*/  F2FP.BF16.PACK_AB R131, R100, R101 ;  /* 0x000000656483723e */ /* 0x008fe200000010ff */
[C---:B------:R-:W-:Y:S01]  /*c790*/  HMMA.16816.F32.BF16 R40, R80.reuse, R92, R40 ;  /* 0x0000005c5028723c */ /* 0x040fe20000041828 */
[----:B------:R-:W-:Y:S03]  /*c7a0*/  MUFU.EX2 R69, R156 ;  /* 0x0000009c00457308 */ /* 0x000fe60000000800 */
[----:B------:R-:W-:Y:S02]  /*c7b0*/  FADD.FTZ R3, R118, R3 ;  /* 0x0000000376037221 */ /* 0x000fe40000010000 */
[----:B------:R-:W-:Y:S01]  /*c7c0*/  FADD.FTZ R0, R124, R0 ;  /* 0x000000007c007221 */ /* 0x000fe20000010000 */
[----:B------:R-:W-:Y:S01]  /*c7d0*/  F2FP.BF16.PACK_AB R124, R98, R99 ;  /* 0x00000063627c723e */ /* 0x000fe200000010ff */
[-C--:B------:R-:W-:Y:S04]  /*c7e0*/  HMMA.16816.F32.BF16 R44, R80, R94.reuse, R44 ;  /* 0x0000005e502c723c */ /* 0x080fe8000004182c */
[----:B--2---:R-:W-:Y:S01]  /*c7f0*/  F2FP.BF16.PACK_AB R130, R102, R104 ;  /* 0x000000686682723e */ /* 0x004fe200000010ff */
[----:B------:R-:W-:Y:S02]  /*c800*/  FADD.FTZ R96, R127, R0 ;  /* 0x000000007f607221 */ /* 0x000fe40000010000 */
[----:B------:R-:W-:Y:S01]  /*c810*/  FADD.FTZ R0, R123, R3 ;  /* 0x000000037b007221 */ /* 0x000fe20000010000 */
[C---:B------:R-:W-:Y:S01]  /*c820*/  HMMA.16816.F32.BF16 R48, R72.reuse, R94, R48 ;  /* 0x0000005e4830723c */ /* 0x040fe20000041830 */
[----:B------:R-:W2:Y:S03]  /*c830*/  LDSM.16.MT88.4 R92, [R230+0x2000] ;  /* 0x00200000e65c783b */ /* 0x000ea60000004200 */
[----:B------:R-:W-:Y:S02]  /*c840*/  FADD.FTZ R0, R145, R0 ;  /* 0x0000000091007221 */ /* 0x000fe40000010000 */
[----:B------:R-:W-:Y:S02]  /*c850*/  FADD.FTZ R3, R146, R96 ;  /* 0x0000006092037221 */ /* 0x000fe40000010000 */
[-C--:B------:R-:W-:Y:S04]  /*c860*/  HMMA.16816.F32.BF16 R52, R72, R84.reuse, R52 ;  /* 0x000000544834723c */ /* 0x080fe80000041834 */
[----:B------:R-:W-:Y:S02]  /*c870*/  FADD.FTZ R0, R144, R0 ;  /* 0x0000000090007221 */ /* 0x000fe40000010000 */
[----:B------:R-:W-:Y:S02]  /*c880*/  FADD.FTZ R2, R139, R68 ;  /* 0x000000448b027221 */ /* 0x000fe40000010000 */
[C---:B------:R-:W-:Y:S04]  /*c890*/  HMMA.16816.F32.BF16 R56, R80.reuse, R84, R56 ;  /* 0x000000545038723c */ /* 0x040fe80000041838 */
[----:B------:R-:W-:Y:S02]  /*c8a0*/  FADD.FTZ R68, R143, R71 ;  /* 0x000000478f447221 */ /* 0x000fe40000010000 */
[----:B------:R-:W3:Y:S01]  /*c8b0*/  MUFU.EX2 R71, R226 ;  /* 0x000000e200477308 */ /* 0x000ee20000000800 */
[----:B------:R-:W-:Y:S01]  /*c8c0*/  FADD.FTZ R2, R125, R2 ;  /* 0x000000027d027221 */ /* 0x000fe20000010000 */
[-C--:B------:R-:W-:Y:S04]  /*c8d0*/  HMMA.16816.F32.BF16 R60, R80, R86.reuse, R60 ;  /* 0x00000056503c723c */ /* 0x080fe8000004183c */
[----:B------:R-:W-:Y:S01]  /*c8e0*/  FADD.FTZ R97, R128, R2 ;  /* 0x0000000280617221 */ /* 0x000fe20000010000 */
[----:B-1----:R-:W-:Y:S01]  /*c8f0*/  F2FP.BF16.PACK_AB R128, R106, R107 ;  /* 0x0000006b6a80723e */ /* 0x002fe200000010ff */
[----:B------:R-:W-:Y:S01]  /*c900*/  FADD.FTZ R68, R121, R68 ;  /* 0x0000004479447221 */ /* 0x000fe20000010000 */
[----:B------:R-:W-:Y:S01]  /*c910*/  F2FP.BF16.PACK_AB R80, R203, R180 ;  /* 0x000000b4cb50723e */ /* 0x000fe200000010ff */
[----:B------:R-:W-:Y:S01]  /*c920*/  HMMA.16816.F32.BF16 R64, R72, R86, R64 ;  /* 0x000000564840723c */ /* 0x000fe20000041840 */
[----:B------:R-:W1:Y:S03]  /*c930*/  LDSM.16.MT88.4 R84, [R232+0x2000] ;  /* 0x00200000e854783b */ /* 0x000e660000004200 */
[----:B------:R-:W-:Y:S01]  /*c940*/  F2FP.BF16.PACK_AB R82, R209, R207 ;  /* 0x000000cfd152723e */ /* 0x000fe200000010ff */
[----:B------:R-:W-:Y:S01]  /*c950*/  FADD.FTZ R2, R129, R68 ;  /* 0x0000004481027221 */ /* 0x000fe20000010000 */
[----:B------:R-:W-:Y:S01]  /*c960*/  F2FP.BF16.PACK_AB R81, R195, R196 ;  /* 0x000000c4c351723e */ /* 0x000fe200000010ff */
[----:B------:R-:W-:Y:S01]  /*c970*/  FADD.FTZ R0, R172, R0 ;  /* 0x00000000ac007221 */ /* 0x000fe20000010000 */
[----:B------:R-:W-:Y:S01]  /*c980*/  F2FP.BF16.PACK_AB R72, R205, R183 ;  /* 0x000000b7cd48723e */ /* 0x000fe200000010ff */
[----:B------:R-:W-:Y:S03]  /*c990*/  FADD.FTZ R2, R147, R2 ;  /* 0x0000000293027221 */ /* 0x000fe60000010000 */
[----:B------:R-:W-:Y:S01]  /*c9a0*/  F2FP.BF16.PACK_AB R74, R213, R208 ;  /* 0x000000d0d54a723e */ /* 0x000fe200000010ff */
        /* <DEDUP_REMOVED lines=9> */
[----:B---3--:R-:W-:Y:S01]  /*ca40*/  F2FP.BF16.PACK_AB R127, R69, R71 ;  /* 0x00000047457f723e */ /* 0x008fe200000010ff */
[-C--:B------:R-:W-:Y:S03]  /*ca50*/  HMMA.16816.F32.BF16 R4, R72, R76.reuse, R4 ;  /* 0x0000004c4804723c */ /* 0x080fe60000041804 */
[----:B------:R-:W-:Y:S02]  /*ca60*/  FADD.FTZ R2, R179, R2 ;  /* 0x00000002b3027221 */ /* 0x000fe40000010000 */
[----:B------:R-:W-:Y:S02]  /*ca70*/  FADD.FTZ R68, R142, R68 ;  /* 0x000000448e447221 */ /* 0x000fe40000010000 */
[----:B------:R-:W-:Y:S01]  /*ca80*/  FADD.FTZ R3, R150, R3 ;  /* 0x0000000396037221 */ /* 0x000fe20000010000 */
[C---:B------:R-:W-:Y:S04]  /*ca90*/  HMMA.16816.F32.BF16 R8, R80.reuse, R76, R8 ;  /* 0x0000004c5008723c */ /* 0x040fe80000041808 */
[----:B------:R-:W-:Y:S02]  /*caa0*/  FADD.FTZ R3, R141, R3 ;  /* 0x000000038d037221 */ /* 0x000fe40000010000 */
[----:B------:R-:W-:Y:S02]  /*cab0*/  IMAD.MOV.U32 R134, RZ, RZ, R70 ;  /* 0x000000ffff867224 */ /* 0x000fe400078e0046 */
[-C--:B------:R-:W-:Y:S04]  /*cac0*/  HMMA.16816.F32.BF16 R12, R80, R78.reuse, R12 ;  /* 0x0000004e500c723c */ /* 0x080fe8000004180c */
[----:B------:R-:W-:Y:S04]  /*cad0*/  FADD.FTZ R3, R210, R3 ;  /* 0x00000003d2037221 */ /* 0x000fe80000010000 */
[C---:B------:R-:W-:Y:S01]  /*cae0*/  HMMA.16816.F32.BF16 R16, R72.reuse, R78, R16 ;  /* 0x0000004e4810723c */ /* 0x040fe20000041810 */
[----:B------:R-:W3:Y:S07]  /*caf0*/  LDSM.16.MT88.4 R76, [R229+0x2800] ;  /* 0x00280000e54c783b */ /* 0x000eee0000004200 */
[-C--:B------:R-:W-:Y:S08]  /*cb00*/  HMMA.16816.F32.BF16 R20, R72, R88.reuse, R20 ;  /* 0x000000584814723c */ /* 0x080ff00000041814 */
[C---:B------:R-:W-:Y:S08]  /*cb10*/  HMMA.16816.F32.BF16 R24, R80.reuse, R88, R24 ;  /* 0x000000585018723c */ /* 0x040ff00000041818 */
[-C--:B------:R-:W-:Y:S08]  /*cb20*/  HMMA.16816.F32.BF16 R28, R80, R90.reuse, R28 ;  /* 0x0000005a501c723c */ /* 0x080ff0000004181c */
[C---:B------:R-:W-:Y:S01]  /*cb30*/  HMMA.16816.F32.BF16 R32, R72.reuse, R90, R32 ;  /* 0x0000005a4820723c */ /* 0x040fe20000041820 */
[----:B------:R-:W3:Y:S07]  /*cb40*/  LDSM.16.MT88.4 R88, [R233+0x2800] ;  /* 0x00280000e958783b */ /* 0x000eee0000004200 */
[-C--:B--2---:R-:W-:Y:S08]  /*cb50*/  HMMA.16816.F32.BF16 R36, R72, R92.reuse, R36 ;  /* 0x0000005c4824723c */ /* 0x084ff00000041824 */
[C---:B------:R-:W-:Y:S08]  /*cb60*/  HMMA.16816.F32.BF16 R40, R80.reuse, R92, R40 ;  /* 0x0000005c5028723c */ /* 0x040ff00000041828 */
[-C--:B------:R-:W-:Y:S08]  /*cb70*/  HMMA.16816.F32.BF16 R44, R80, R94.reuse, R44 ;  /* 0x0000005e502c723c */ /* 0x080ff0000004182c */
[C---:B------:R-:W-:Y:S01]  /*cb80*/  HMMA.16816.F32.BF16 R48, R72.reuse, R94, R48 ;  /* 0x0000005e4830723c */ /* 0x040fe20000041830 */
[----:B------:R-:W2:Y:S07]  /*cb90*/  LDSM.16.MT88.4 R92, [R230+0x2800] ;  /* 0x00280000e65c783b */ /* 0x000eae0000004200 */
[-C--:B-1----:R-:W-:Y:S08]  /*cba0*/  HMMA.16816.F32.BF16 R52, R72, R84.reuse, R52 ;  /* 0x000000544834723c */ /* 0x082ff00000041834 */
[C---:B------:R-:W-:Y:S08]  /*cbb0*/  HMMA.16816.F32.BF16 R56, R80.reuse, R84, R56 ;  /* 0x000000545038723c */ /* 0x040ff00000041838 */
[-C--:B------:R-:W-:Y:S07]  /*cbc0*/  HMMA.16816.F32.BF16 R60, R80, R86.reuse, R60 ;  /* 0x00000056503c723c */ /* 0x080fee000004183c */
[----:B------:R-:W-:Y:S01]  /*cbd0*/  F2FP.BF16.PACK_AB R80, R138, R188 ;  /* 0x000000bc8a50723e */ /* 0x000fe200000010ff */
[----:B------:R-:W-:Y:S01]  /*cbe0*/  HMMA.16816.F32.BF16 R64, R72, R86, R64 ;  /* 0x000000564840723c */ /* 0x000fe20000041840 */
[----:B------:R-:W1:Y:S03]  /*cbf0*/  LDSM.16.MT88.4 R84, [R232+0x2800] ;  /* 0x00280000e854783b */ /* 0x000e660000004200 */
[----:B------:R-:W-:Y:S02]  /*cc00*/  F2FP.BF16.PACK_AB R81, R120, R133 ;  /* 0x000000857851723e */ /* 0x000fe400000010ff */
[----:B------:R-:W-:Y:S02]  /*cc10*/  F2FP.BF16.PACK_AB R82, R111, R132 ;  /* 0x000000846f52723e */ /* 0x000fe400000010ff */
[----:B------:R-:W-:Y:S04]  /*cc20*/  F2FP.BF16.PACK_AB R72, R197, R200 ;  /* 0x000000c8c548723e */ /* 0x000fe800000010ff */
[----:B------:R-:W-:Y:S02]  /*cc30*/  F2FP.BF16.PACK_AB R73, R193, R194 ;  /* 0x000000c2c149723e */ /* 0x000fe400000010ff */
[----:B------:R-:W-:Y:S02]  /*cc40*/  F2FP.BF16.PACK_AB R74, R191, R192 ;  /* 0x000000c0bf4a723e */ /* 0x000fe400000010ff */
[----:B------:R-:W-:Y:S02]  /*cc50*/  F2FP.BF16.PACK_AB R75, R189, R190 ;  /* 0x000000bebd4b723e */ /* 0x000fe400000010ff */
[----:B------:R-:W-:Y:S05]  /*cc60*/  F2FP.BF16.PACK_AB R83, R108, R109 ;  /* 0x0000006d6c53723e */ /* 0x000fea00000010ff */
[-C--:B---3--:R-:W-:Y:S08]  /*cc70*/  HMMA.16816.F32.BF16 R4, R72, R76.reuse, R4 ;  /* 0x0000004c4804723c */ /* 0x088ff00000041804 */
[C---:B------:R-:W-:Y:S01]  /*cc80*/  HMMA.16816.F32.BF16 R8, R80.reuse, R76, R8 ;  /* 0x0000004c5008723c */ /* 0x040fe20000041808 */
[----:B------:R-:W-:Y:S07]  /*cc90*/  MUFU.EX2 R76, R160 ;  /* 0x000000a0004c7308 */ /* 0x000fee0000000800 */
[-C--:B------:R-:W-:Y:S03]  /*cca0*/  HMMA.16816.F32.BF16 R12, R80, R78.reuse, R12 ;  /* 0x0000004e500c723c */ /* 0x080fe6000004180c */
[----:B------:R-:W3:Y:S05]  /*ccb0*/  MUFU.EX2 R77, R159 ;  /* 0x0000009f004d7308 */ /* 0x000eea0000000800 */
[C---:B------:R-:W-:Y:S05]  /*ccc0*/  HMMA.16816.F32.BF16 R16, R72.reuse, R78, R16 ;  /* 0x0000004e4810723c */ /* 0x040fea0000041810 */
[----:B------:R-:W-:Y:S03]  /*ccd0*/  MUFU.EX2 R78, R249 ;  /* 0x000000f9004e7308 */ /* 0x000fe60000000800 */
[-C--:B------:R-:W-:Y:S07]  /*cce0*/  HMMA.16816.F32.BF16 R20, R72, R88.reuse, R20 ;  /* 0x000000584814723c */ /* 0x080fee0000041814 */
[----:B------:R-:W1:Y:S01]  /*ccf0*/  MUFU.EX2 R79, R250 ;  /* 0x000000fa004f7308 */ /* 0x000e620000000800 */
[C---:B------:R-:W-:Y:S04]  /*cd00*/  HMMA.16816.F32.BF16 R24, R80.reuse, R88, R24 ;  /* 0x000000585018723c */ /* 0x040fe80000041818 */
[----:B---3--:R-:W-:Y:S04]  /*cd10*/  F2FP.BF16.PACK_AB R126, R76, R77 ;  /* 0x0000004d4c7e723e */ /* 0x008fe800000010ff */
[-C--:B------:R-:W-:Y:S03]  /*cd20*/  HMMA.16816.F32.BF16 R28, R80, R90.reuse, R28 ;  /* 0x0000005a501c723c */ /* 0x080fe6000004181c */
[----:B----4-:R-:W-:Y:S01]  /*cd30*/  ISETP.GT.AND P0, PT, R202, R110, PT ;  /* 0x0000006eca00720c */ /* 0x010fe20003f04270 */
[----:B------:R-:W-:Y:S04]  /*cd40*/  IMAD.MOV.U32 R202, RZ, RZ, R247 ;  /* 0x000000ffffca7224 */ /* 0x000fe800078e00f7 */
[C---:B------:R-:W-:Y:S04]  /*cd50*/  HMMA.16816.F32.BF16 R32, R72.reuse, R90, R32 ;  /* 0x0000005a4820723c */ /* 0x040fe80000041820 */
[----:B-1----:R-:W-:Y:S04]  /*cd60*/  F2FP.BF16.PACK_AB R125, R78, R79 ;  /* 0x0000004f4e7d723e */ /* 0x002fe800000010ff */
[-C--:B--2---:R-:W-:Y:S08]  /*cd70*/  HMMA.16816.F32.BF16 R36, R72, R92.reuse, R36 ;  /* 0x0000005c4824723c */ /* 0x084ff00000041824 */
[C---:B------:R-:W-:Y:S08]  /*cd80*/  HMMA.16816.F32.BF16 R40, R80.reuse, R92, R40 ;  /* 0x0000005c5028723c */ /* 0x040ff00000041828 */
[-C--:B------:R-:W-:Y:S08]  /*cd90*/  HMMA.16816.F32.BF16 R44, R80, R94.reuse, R44 ;  /* 0x0000005e502c723c */ /* 0x080ff0000004182c */
[C---:B------:R-:W-:Y:S08]  /*cda0*/  HMMA.16816.F32.BF16 R48, R72.reuse, R94, R48 ;  /* 0x0000005e4830723c */ /* 0x040ff00000041830 */
[-C--:B------:R-:W-:Y:S08]  /*cdb0*/  HMMA.16816.F32.BF16 R52, R72, R84.reuse, R52 ;  /* 0x000000544834723c */ /* 0x080ff00000041834 */
[C---:B------:R-:W-:Y:S08]  /*cdc0*/  HMMA.16816.F32.BF16 R56, R80.reuse, R84, R56 ;  /* 0x000000545038723c */ /* 0x040ff00000041838 */
[-C--:B------:R-:W-:Y:S08]  /*cdd0*/  HMMA.16816.F32.BF16 R60, R80, R86.reuse, R60 ;  /* 0x00000056503c723c */ /* 0x080ff0000004183c */
[----:B------:R-:W-:Y:S08]  /*cde0*/  HMMA.16816.F32.BF16 R64, R72, R86, R64 ;  /* 0x000000564840723c */ /* 0x000ff00000041840 */
        /* <DEDUP_REMOVED lines=50> */
[----:B------:R-:W-:Y:S01]  /*d110*/  FADD.FTZ R0, R132, R9 ;  /* 0x0000000984007221 */ /* 0x000fe20000010000 */
[----:B------:R-:W-:Y:S01]  /*d120*/  MOV R132, R136 ;  /* 0x0000008800847202 */ /* 0x000fe20000000f00 */
        /* <DEDUP_REMOVED lines=23> */
[----:B------:R-:W-:Y:S01]  /*d2a0*/  FADD.FTZ R0, R69, R0 ;  /* 0x0000000045007221 */ /* 0x000fe20000010000 */
[----:B------:R1:W-:Y:S01]  /*d2b0*/  STL [R1+0x18], R3 ;  /* 0x0000180301007387 */ /* 0x0003e20000100800 */
[----:B------:R-:W-:Y:S03]  /*d2c0*/  IMAD.MOV.U32 R133, RZ, RZ, R135 ;  /* 0x000000ffff857224 */ /* 0x000fe600078e0087 */
[----:B------:R2:W-:Y:S04]  /*d2d0*/  STL [R1+0x14], R2 ;  /* 0x0000140201007387 */ /* 0x0005e80000100800 */
[----:B------:R2:W-:Y:S01]  /*d2e0*/  STL [R1+0x1c], R0 ;  /* 0x00001c0001007387 */ /* 0x0005e20000100800 */
[----:B-1----:R-:W-:Y:S01]  /*d2f0*/  IMAD.MOV.U32 R3, RZ, RZ, R137 ;  /* 0x000000ffff037224 */ /* 0x002fe200078e0089 */
[----:B------:R-:W-:-:S05]  /*d300*/  @P0 BRA `(.L_x_518) ;  /* 0xffffa3b000000947 */ /* 0x000fca000383ffff */
.L_x_517:
[----:B--2---:R-:W-:-:S13]  /*d310*/  ISETP.GE.AND P0, PT, R247, RZ, PT ;  /* 0x000000fff700720c */ /* 0x004fda0003f06270 */
[----:B------:R-:W-:Y:S05]  /*d320*/  @!P0 BRA `(.L_x_519) ;  /* 0x0000403000008947 */ /* 0x000fea0003800000 */
[----:B------:R-:W-:Y:S01]  /*d330*/  IMAD.MOV.U32 R3, RZ, RZ, R136 ;  /* 0x000000ffff037224 */ /* 0x000fe200078e0088 */
[----:B------:R-:W-:Y:S01]  /*d340*/  MOV R138, R70 ;  /* 0x00000046008a7202 */ /* 0x000fe20000000f00 */
[----:B------:R-:W-:Y:S01]  /*d350*/  IMAD.MOV.U32 R0, RZ, RZ, R137 ;  /* 0x000000ffff007224 */ /* 0x000fe200078e0089 */
[----:B------:R-:W-:Y:S02]  /*d360*/  MOV R132, R135 ;  /* 0x0000008700847202 */ /* 0x000fe40000000f00 */
.L_x_520:
[----:B------:R-:W2:Y:S01]  /*d370*/  LDL R76, [R1+0x4c] ;  /* 0x00004c00014c7983 */ /* 0x000ea20000100800 */
[----:B------:R-:W-:Y:S04]  /*d380*/  DEPBAR.LE SB0, 0x0 ;  /* 0x000080000000791a */ /* 0x000fe80000000000 */
[----:B------:R-:W3:Y:S01]  /*d390*/  LDL.64 R74, [R1+0x40] ;  /* 0x00004000014a7983 */ /* 0x000ee20000100a00 */
[----:B------:R-:W-:Y:S01]  /*d3a0*/  WARPSYNC 0xffffffff ;  /* 0xffffffff00007948 */ /* 0x000fe20003800000 */
[----:B------:R-:W-:Y:S01]  /*d3b0*/  SHF.R.S32.HI R2, RZ, 0x1f, R247 ;  /* 0x0000001fff027819 */ /* 0x000fe200000114f7 */
[C---:B------:R-:W-:Y:S01]  /*d3c0*/  IMAD.WIDE.U32 R72, R247.reuse, c[0x0][0x208], RZ ;  /* 0x00008200f7487a25 */ /* 0x040fe200078e00ff */
[----:B------:R-:W-:Y:S02]  /*d3d0*/  MOV R78, c[0x0][0x208] ;  /* 0x00008200004e7a02 */ /* 0x000fe40000000f00 */
[----:B------:R-:W-:Y:S01]  /*d3e0*/  BAR.SYNC.DEFER_BLOCKING 0x0 ;  /* 0x0000000000007b1d */ /* 0x000fe20000010000 */
[----:B------:R-:W-:Y:S01]  /*d3f0*/  IMAD R2, R2, c[0x0][0x208], RZ ;  /* 0x0000820002027a24 */ /* 0x000fe200078e02ff */
[----:B------:R-:W-:Y:S02]  /*d400*/  SHF.L.U32 R104, R78, 0x5, RZ ;  /* 0x000000054e687819 */ /* 0x000fe400000006ff */
[----:B------:R-:W-:Y:S01]  /*d410*/  MOV R252, 0x5 ;  /* 0x0000000500fc7802 */ /* 0x000fe20000000f00 */
[----:B------:R-:W-:Y:S05]  /*d420*/  IMAD R2, R247, c[0x0][0x20c], R2 ;  /* 0x00008300f7027a24 */ /* 0x000fea00078e0202 */
[----:B------:R-:W-:Y:S05]  /*d430*/  IADD3 R2, R73, R2, RZ ;  /* 0x0000000249027210 */ /* 0x000fea0007ffe0ff */
[----:B------:R-:W-:Y:S01]  /*d440*/  IMAD R2, R2, 0x70, RZ ;  /* 0x0000007002027824 */ /* 0x000fe200078e02ff */
[----:B-----5:R-:W-:Y:S08]  /*d450*/  LDSM.16.M88.4 R112, [R235] ;  /* 0x00000000eb70783b */ /* 0x020ff00000000200 */
[----:B------:R-:W1:Y:S08]  /*d460*/  LDSM.16.M88.4 R16, [R228] ;  /* 0x00000000e410783b */ /* 0x000e700000000200 */
[----:B------:R-:W4:Y:S08]  /*d470*/  LDSM.16.M88.4 R108, [R235+0x2000] ;  /* 0x00200000eb6c783b */ /* 0x000f300000000200 */
[----:B------:R-:W4:Y:S08]  /*d480*/  LDSM.16.M88.4 R32, [R228+0x800] ;  /* 0x00080000e420783b */ /* 0x000f300000000200 */
[----:B------:R-:W4:Y:S08]  /*d490*/  LDSM.16.M88.4 R48, [R228+0x1000] ;  /* 0x00100000e430783b */ /* 0x000f300000000200 */
[----:B------:R-:W4:Y:S01]  /*d4a0*/  LDSM.16.M88.4 R64, [R228+0x1800] ;  /* 0x00180000e440783b */ /* 0x000f220000000200 */
[-C--:B-1----:R-:W-:Y:S07]  /*d4b0*/  HMMA.16816.F32.BF16 R4, R112, R16.reuse, RZ ;  /* 0x000000107004723c */ /* 0x082fee00000418ff */
[----:B------:R-:W1:Y:S01]  /*d4c0*/  LDSM.16.M88.4 R80, [R228+0x2000] ;  /* 0x00200000e450783b */ /* 0x000e620000000200 */
[C---:B----4-:R-:W-:Y:S07]  /*d4d0*/  HMMA.16816.F32.BF16 R8, R108.reuse, R16, RZ ;  /* 0x000000106c08723c */ /* 0x050fee00000418ff */
[----:B------:R-:W4:Y:S01]  /*d4e0*/  LDSM.16.M88.4 R96, [R228+0x2800] ;  /* 0x00280000e460783b */ /* 0x000f220000000200 */
[-C--:B------:R-:W-:Y:S07]  /*d4f0*/  HMMA.16816.F32.BF16 R12, R108, R18.reuse, RZ ;  /* 0x000000126c0c723c */ /* 0x080fee00000418ff */
[----:B------:R-:W1:Y:S01]  /*d500*/  LDSM.16.M88.4 R188, [R228+0x3000] ;  /* 0x00300000e4bc783b */ /* 0x000e620000000200 */
[C---:B------:R-:W-:Y:S07]  /*d510*/  HMMA.16816.F32.BF16 R16, R112.reuse, R18, RZ ;  /* 0x000000127010723c */ /* 0x040fee00000418ff */
[----:B------:R-:W-:Y:S01]  /*d520*/  LDSM.16.M88.4 R192, [R238] ;  /* 0x00000000eec0783b */ /* 0x000fe20000000200 */
[-C--:B------:R-:W-:Y:S07]  /*d530*/  HMMA.16816.F32.BF16 R20, R112, R32.reuse, RZ ;  /* 0x000000207014723c */ /* 0x080fee00000418ff */
[----:B------:R-:W1:Y:S01]  /*d540*/  LDSM.16.M88.4 R196, [R239] ;  /* 0x00000000efc4783b */ /* 0x000e620000000200 */
[C---:B------:R-:W-:Y:S07]  /*d550*/  HMMA.16816.F32.BF16 R24, R108.reuse, R32, RZ ;  /* 0x000000206c18723c */ /* 0x040fee00000418ff */
[----:B------:R-:W1:Y:S01]  /*d560*/  LDSM.16.M88.4 R200, [R238+0x2000] ;  /* 0x00200000eec8783b */ /* 0x000e620000000200 */
[-C--:B------:R-:W-:Y:S07]  /*d570*/  HMMA.16816.F32.BF16 R28, R108, R34.reuse, RZ ;  /* 0x000000226c1c723c */ /* 0x080fee00000418ff */
[----:B------:R-:W1:Y:S01]  /*d580*/  LDSM.16.M88.4 R204, [R245] ;  /* 0x00000000f5cc783b */ /* 0x000e620000000200 */
[C---:B------:R-:W-:Y:S07]  /*d590*/  HMMA.16816.F32.BF16 R32, R112.reuse, R34, RZ ;  /* 0x000000227020723c */ /* 0x040fee00000418ff */
[----:B------:R-:W1:Y:S01]  /*d5a0*/  LDSM.16.M88.4 R208, [R244] ;  /* 0x00000000f4d0783b */ /* 0x000e620000000200 */
[-C--:B------:R-:W-:Y:S07]  /*d5b0*/  HMMA.16816.F32.BF16 R36, R112, R48.reuse, RZ ;  /* 0x000000307024723c */ /* 0x080fee00000418ff */
[----:B------:R-:W1:Y:S01]  /*d5c0*/  LDSM.16.M88.4 R212, [R243] ;  /* 0x00000000f3d4783b */ /* 0x000e620000000200 */
[C---:B------:R-:W-:Y:S07]  /*d5d0*/  HMMA.16816.F32.BF16 R40, R108.reuse, R48, RZ ;  /* 0x000000306c28723c */ /* 0x040fee00000418ff */
[----:B------:R-:W1:Y:S01]  /*d5e0*/  LDSM.16.M88.4 R216, [R242] ;  /* 0x00000000f2d8783b */ /* 0x000e620000000200 */
[-C--:B------:R-:W-:Y:S07]  /*d5f0*/  HMMA.16816.F32.BF16 R44, R108, R50.reuse, RZ ;  /* 0x000000326c2c723c */ /* 0x080fee00000418ff */
[----:B------:R-:W1:Y:S01]  /*d600*/  LDSM.16.M88.4 R220, [R241] ;  /* 0x00000000f1dc783b */ /* 0x000e620000000200 */
[C---:B------:R-:W-:Y:S07]  /*d610*/  HMMA.16816.F32.BF16 R48, R112.reuse, R50, RZ ;  /* 0x000000327030723c */ /* 0x040fee00000418ff */
[----:B------:R-:W2:Y:S01]  /*d620*/  LDSM.16.M88.4 R224, [R240] ;  /* 0x00000000f0e0783b */ /* 0x000ea20000000200 */
[-C--:B------:R-:W-:Y:S08]  /*d630*/  HMMA.16816.F32.BF16 R52, R112, R64.reuse, RZ ;  /* 0x000000407034723c */ /* 0x080ff000000418ff */
[C---:B------:R-:W-:Y:S08]  /*d640*/  HMMA.16816.F32.BF16 R56, R108.reuse, R64, RZ ;  /* 0x000000406c38723c */ /* 0x040ff000000418ff */
[-C--:B------:R-:W-:Y:S08]  /*d650*/  HMMA.16816.F32.BF16 R60, R108, R66.reuse, RZ ;  /* 0x000000426c3c723c */ /* 0x080ff000000418ff */
[C---:B------:R-:W-:Y:S08]  /*d660*/  HMMA.16816.F32.BF16 R64, R112.reuse, R66, RZ ;  /* 0x000000427040723c */ /* 0x040ff000000418ff */
[-C--:B-1----:R-:W-:Y:S01]  /*d670*/  HMMA.16816.F32.BF16 R68, R112, R80.reuse, RZ ;  /* 0x000000507044723c */ /* 0x082fe200000418ff */
[----:B--2---:R-:W-:Y:S03]  /*d680*/  MOV R77, R76 ;  /* 0x0000004c004d7202 */ /* 0x004fe60000000f00 */
[----:B---3--:R-:W-:Y:S05]  /*d690*/  MOV R76, R74 ;  /* 0x0000004a004c7202 */ /* 0x008fea0000000f00 */
[----:B------:R-:W-:Y:S02]  /*d6a0*/  IMAD.WIDE.U32 R76, R72, 0x70, R76 ;  /* 0x00000070484c7825 */ /* 0x000fe400078e004c */
[C---:B------:R-:W-:Y:S03]  /*d6b0*/  HMMA.16816.F32.BF16 R72, R108.reuse, R80, RZ ;  /* 0x000000506c48723c */ /* 0x040fe600000418ff */
[----:B------:R-:W-:Y:S02]  /*d6c0*/  LEA R90, P0, R76, c[0x0][0x1f8], 0x1 ;  /* 0x00007e004c5a7a11 */ /* 0x000fe400078008ff */
[----:B------:R-:W-:Y:S02]  /*d6d0*/  IADD3 R2, R77, R2, RZ ;  /* 0x000000024d027210 */ /* 0x000fe40007ffe0ff */
[----:B------:R-:W-:Y:S02]  /*d6e0*/  IADD3 R88, P1, R90, R104, RZ ;  /* 0x000000685a587210 */ /* 0x000fe40007f3e0ff */
[----:B------:R-:W-:Y:S03]  /*d6f0*/  LEA.HI.X R91, R76, c[0x0][0x1fc], R2, 0x1, P0 ;  /* 0x00007f004c5b7a11 */ /* 0x000fe600000f0c02 */
[----:B------:R-:W-:Y:S02]  /*d700*/  SHF.L.U64.HI R2, R78, R252, c[0x0][0x20c] ;  /* 0x000083004e027619 */ /* 0x000fe400000102fc */
[-C--:B------:R-:W-:Y:S01]  /*d710*/  HMMA.16816.F32.BF16 R76, R108, R82.reuse, RZ ;  /* 0x000000526c4c723c */ /* 0x080fe200000418ff */
[----:B------:R-:W-:Y:S01]  /*d720*/  @!PT LDS RZ, [RZ] ;  /* 0x00000000fffff984 */ /* 0x000fe20000000800 */
[----:B------:R-:W-:Y:S01]  /*d730*/  @!PT LDS RZ, [RZ] ;  /* 0x00000000fffff984 */ /* 0x000fe20000000800 */
[----:B------:R-:W-:Y:S01]  /*d740*/  @!PT LDS RZ, [RZ] ;  /* 0x00000000fffff984 */ /* 0x000fe20000000800 */
[----:B------:R1:W-:Y:S01]  /*d750*/  LDGSTS.E.BYPASS.LTC128B.128 [R246+0x100], [R90.64], !P6 ;  /* 0x001000005af67fae */ /* 0x0003e2000f101d48 */
[----:B------:R-:W-:Y:S02]  /*d760*/  IADD3.X R89, R91, R2, RZ, P1, !PT ;  /* 0x000000025b597210 */ /* 0x000fe40000ffe4ff */
[----:B------:R-:W-:Y:S04]  /*d770*/  IADD3 R94, P0, R88, R104, RZ ;  /* 0x00000068585e7210 */ /* 0x000fe80007f1e0ff */
[C---:B------:R-:W-:Y:S01]  /*d780*/  HMMA.16816.F32.BF16 R80, R112.reuse, R82, RZ ;  /* 0x000000527050723c */ /* 0x040fe200000418ff */
[----:B------:R1:W-:Y:S03]  /*d790*/  LDGSTS.E.BYPASS.LTC128B.128 [R246+0x900], [R88.64], !P6 ;  /* 0x0090000058f67fae */ /* 0x0003e6000f101d48 */
[----:B------:R-:W-:Y:S02]  /*d7a0*/  IADD3.X R95, R89, R2, RZ, P0, !PT ;  /* 0x00000002595f7210 */ /* 0x000fe400007fe4ff */
[----:B------:R-:W-:Y:S02]  /*d7b0*/  IADD3 R92, P1, R94, R104, RZ ;  /* 0x000000685e5c7210 */ /* 0x000fe40007f3e0ff */
[-C--:B----4-:R-:W-:Y:S01]  /*d7c0*/  HMMA.16816.F32.BF16 R84, R112, R96.reuse, RZ ;  /* 0x000000607054723c */ /* 0x090fe200000418ff */
[----:B------:R2:W-:Y:S03]  /*d7d0*/  LDGSTS.E.BYPASS.LTC128B.128 [R246+0x1100], [R94.64], !P6 ;  /* 0x011000005ef67fae */ /* 0x0005e6000f101d48 */
[----:B------:R-:W-:Y:S02]  /*d7e0*/  IADD3.X R93, R95, R2, RZ, P1, !PT ;  /* 0x000000025f5d7210 */ /* 0x000fe40000ffe4ff */
[----:B------:R-:W-:Y:S03]  /*d7f0*/  IADD3 R102, P0, R92, R104, RZ ;  /* 0x000000685c667210 */ /* 0x000fe60007f1e0ff */
[----:B------:R2:W-:Y:S03]  /*d800*/  LDGSTS.E.BYPASS.LTC128B.128 [R246+0x1900], [R92.64], !P6 ;  /* 0x019000005cf67fae */ /* 0x0005e6000f101d48 */
[----:B------:R-:W-:Y:S02]  /*d810*/  IADD3.X R103, R93, R2, RZ, P0, !PT ;  /* 0x000000025d677210 */ /* 0x000fe400007fe4ff */
[----:B------:R-:W-:Y:S03]  /*d820*/  IADD3 R100, P0, R102, R104, RZ ;  /* 0x0000006866647210 */ /* 0x000fe60007f1e0ff */
[----:B------:R3:W-:Y:S01]  /*d830*/  LDGSTS.E.BYPASS.LTC128B.128 [R246+0x2100], [R102.64], !P6 ;  /* 0x0210000066f67fae */ /* 0x0007e2000f101d48 */
[----:B------:R-:W-:Y:S01]  /*d840*/  IADD3.X R101, R103, R2, RZ, P0, !PT ;  /* 0x0000000267657210 */ /* 0x000fe200007fe4ff */
[C---:B-1----:R-:W-:Y:S06]  /*d850*/  HMMA.16816.F32.BF16 R88, R108.reuse, R96, RZ ;  /* 0x000000606c58723c */ /* 0x042fec00000418ff */
[----:B------:R1:W-:Y:S02]  /*d860*/  LDGSTS.E.BYPASS.LTC128B.128 [R246+0x2900], [R100.64], !P6 ;  /* 0x0290000064f67fae */ /* 0x0003e4000f101d48 */
[-C--:B--2---:R-:W-:Y:S08]  /*d870*/  HMMA.16816.F32.BF16 R92, R108, R98.reuse, RZ ;  /* 0x000000626c5c723c */ /* 0x084ff000000418ff */
[C---:B------:R-:W-:Y:S04]  /*d880*/  HMMA.16816.F32.BF16 R96, R112.reuse, R98, RZ ;  /* 0x000000627060723c */ /* 0x040fe800000418ff */
[----:B---3--:R-:W-:Y:S04]  /*d890*/  IADD3 R102, P0, R100, R104, RZ ;  /* 0x0000006864667210 */ /* 0x008fe80007f1e0ff */
[----:B------:R-:W-:Y:S02]  /*d8a0*/  IADD3.X R103, R101, R2, RZ, P0, !PT ;  /* 0x0000000265677210 */ /* 0x000fe400007fe4ff */
[C---:B------:R-:W-:Y:S02]  /*d8b0*/  ISETP.GT.AND P0, PT, R247.reuse, RZ, PT ;  /* 0x000000fff700720c */ /* 0x040fe40003f04270 */
[----:B------:R-:W-:Y:S01]  /*d8c0*/  IADD3 R247, R247, -0x1, RZ ;  /* 0xfffffffff7f77810 */ /* 0x000fe20007ffe0ff */
[----:B------:R1:W-:Y:S08]  /*d8d0*/  LDGSTS.E.BYPASS.LTC128B.128 [R246+0x3100], [R102.64], !P6 ;  /* 0x0310000066f67fae */ /* 0x0003f0000f101d48 */
[----:B------:R-:W0:Y:S01]  /*d8e0*/  LDGDEPBAR ;  /* 0x00000000000079af */ /* 0x000e220000000000 */
[-C--:B-1----:R-:W-:Y:S08]  /*d8f0*/  HMMA.16816.F32.BF16 R100, R112, R188.reuse, RZ ;  /* 0x000000bc7064723c */ /* 0x082ff000000418ff */
[C---:B------:R-:W-:Y:S08]  /*d900*/  HMMA.16816.F32.BF16 R104, R108.reuse, R188, RZ ;  /* 0x000000bc6c68723c */ /* 0x040ff000000418ff */
[-C--:B------:R-:W-:Y:S08]  /*d910*/  HMMA.16816.F32.BF16 R108, R108, R190.reuse, RZ ;  /* 0x000000be6c6c723c */ /* 0x080ff000000418ff */
[----:B------:R-:W-:Y:S01]  /*d920*/  HMMA.16816.F32.BF16 R112, R112, R190, RZ ;  /* 0x000000be7070723c */ /* 0x000fe200000418ff */
[----:B------:R-:W-:Y:S07]  /*d930*/  LDSM.16.M88.4 R188, [R236] ;  /* 0x00000000ecbc783b */ /* 0x000fee0000000200 */
[-C--:B------:R-:W-:Y:S08]  /*d940*/  HMMA.16816.F32.BF16 R4, R192, R196.reuse, R4 ;  /* 0x000000c4c004723c */ /* 0x080ff00000041804 */
        /* <DEDUP_REMOVED lines=118> */
[C---:B------:R-:W-:Y:S01]  /*e0b0*/  HMMA.16816.F32.BF16 R72, R200.reuse, R204, R72 ;  /* 0x000000ccc848723c */ /* 0x040fe20000041848 */
[----:B------:R-:W2:Y:S03]  /*e0c0*/  LDL.64 R204, [R1+0x38] ;  /* 0x0000380001cc7983 */ /* 0x000ea60000100a00 */
[----:B------:R-:W-:Y:S02]  /*e0d0*/  FMNMX.FTZ R133, R39, R133, !PT ;  /* 0x0000008527857209 */ /* 0x000fe40007810000 */
[----:B------:R-:W-:Y:S02]  /*e0e0*/  FMNMX.FTZ R134, R28, R134, !PT ;  /* 0x000000861c867209 */ /* 0x000fe40007810000 */
[-C--:B------:R-:W-:Y:S04]  /*e0f0*/  HMMA.16816.F32.BF16 R76, R200, R206.reuse, R76 ;  /* 0x000000cec84c723c */ /* 0x080fe8000004184c */
[----:B------:R-:W-:Y:S02]  /*e100*/  FMNMX.FTZ R2, R52, R2, !PT ;  /* 0x0000000234027209 */ /* 0x000fe40007810000 */
[----:B------:R-:W-:Y:S02]  /*e110*/  FMNMX.FTZ R134, R29, R134, !PT ;  /* 0x000000861d867209 */ /* 0x000fe40007810000 */
[C---:B------:R-:W-:Y:S01]  /*e120*/  HMMA.16816.F32.BF16 R80, R192.reuse, R206, R80 ;  /* 0x000000cec050723c */ /* 0x040fe20000041850 */
[----:B------:R-:W4:Y:S03]  /*e130*/  LDL R207, [R1+0x48] ;  /* 0x0000480001cf7983 */ /* 0x000f260000100800 */
        /* <DEDUP_REMOVED lines=66> */
[----:B------:R-:W3:Y:S01]  /*e560*/  SHFL.BFLY PT, R136, R2, 0x2, 0x1f ;  /* 0x0c401f0002887f89 */ /* 0x000ee200000e0000 */
        /* <DEDUP_REMOVED lines=14> */
[----:B---3--:R-:W-:Y:S02]  /*e650*/  FMNMX.FTZ R2, R2, R136, !PT ;  /* 0x0000008802027209 */ /* 0x008fe40007810000 */
[----:B------:R-:W-:Y:S02]  /*e660*/  FMNMX.FTZ R133, R108, R133, !PT ;  /* 0x000000856c857209 */ /* 0x000fe40007810000 */
[----:B------:R-:W-:Y:S01]  /*e670*/  FMNMX.FTZ R134, R78, R134, !PT ;  /* 0x000000864e867209 */ /* 0x000fe20007810000 */
[----:B------:R-:W3:Y:S01]  /*e680*/  SHFL.BFLY PT, R136, R2, 0x1, 0x1f ;  /* 0x0c201f0002887f89 */ /* 0x000ee200000e0000 */
[----:B------:R-:W-:Y:S02]  /*e690*/  FMNMX.FTZ R133, R109, R133, !PT ;  /* 0x000000856d857209 */ /* 0x000fe40007810000 */
        /* <DEDUP_REMOVED lines=11> */
[----:B---3--:R-:W-:Y:S01]  /*e750*/  FMNMX.FTZ R136, R2, R136, !PT ;  /* 0x0000008802887209 */ /* 0x008fe20007810000 */
[----:B------:R-:W-:Y:S01]  /*e760*/  FMUL.FTZ R2, R0, c[0x0][0x2d0] ;  /* 0x0000b40000027a20 */ /* 0x000fe20000410000 */
[----:B------:R-:W-:Y:S01]  /*e770*/  FMNMX.FTZ R0, R107, R134, !PT ;  /* 0x000000866b007209 */ /* 0x000fe20007810000 */
[----:B------:R1:W-:Y:S01]  /*e780*/  MUFU.EX2 R217, R4 ;  /* 0x0000000400d97308 */ /* 0x0003e20000000800 */
[--C-:B------:R-:W-:Y:S02]  /*e790*/  FFMA.FTZ R20, R20, c[0x0][0x2d0], -R139.reuse ;  /* 0x0000b40014147a23 */ /* 0x100fe4000001088b */
[--C-:B------:R-:W-:Y:S01]  /*e7a0*/  FFMA.FTZ R21, R21, c[0x0][0x2d0], -R139.reuse ;  /* 0x0000b40015157a23 */ /* 0x100fe2000001088b */
[----:B------:R-:W-:Y:S01]  /*e7b0*/  FMNMX.FTZ R133, R133, R135, !PT ;  /* 0x0000008785857209 */ /* 0x000fe20007810000 */
[--C-:B------:R-:W-:Y:S01]  /*e7c0*/  FFMA.FTZ R36, R36, c[0x0][0x2d0], -R139.reuse ;  /* 0x0000b40024247a23 */ /* 0x100fe2000001088b */
[----:B------:R-:W-:Y:S01]  /*e7d0*/  FMNMX.FTZ R0, R110, R0, !PT ;  /* 0x000000006e007209 */ /* 0x000fe20007810000 */
[--C-:B------:R-:W-:Y:S02]  /*e7e0*/  FFMA.FTZ R37, R37, c[0x0][0x2d0], -R139.reuse ;  /* 0x0000b40025257a23 */ /* 0x100fe4000001088b */
[--C-:B------:R-:W-:Y:S01]  /*e7f0*/  FFMA.FTZ R64, R64, c[0x0][0x2d0], -R139.reuse ;  /* 0x0000b40040407a23 */ /* 0x100fe2000001088b */
[----:B------:R3:W3:Y:S01]  /*e800*/  MUFU.EX2 R134, R2 ;  /* 0x0000000200867308 */ /* 0x0006e20000000800 */
[----:B------:R-:W3:Y:S01]  /*e810*/  SHFL.BFLY PT, R135, R133, 0x1, 0x1f ;  /* 0x0c201f0085877f89 */ /* 0x000ee200000e0000 */
[----:B------:R-:W-:Y:S01]  /*e820*/  FMNMX.FTZ R0, R111, R0, !PT ;  /* 0x000000006f007209 */ /* 0x000fe20007810000 */
[----:B------:R-:W-:Y:S02]  /*e830*/  FMUL.FTZ R188, R136, c[0x0][0x2d0] ;  /* 0x0000b40088bc7a20 */ /* 0x000fe40000410000 */
[----:B------:R-:W-:Y:S02]  /*e840*/  FFMA.FTZ R5, R5, c[0x0][0x2d0], -R139 ;  /* 0x0000b40005057a23 */ /* 0x000fe4000001088b */
[--C-:B------:R-:W-:Y:S02]  /*e850*/  FFMA.FTZ R6, R6, c[0x0][0x2d0], -R188.reuse ;  /* 0x0000b40006067a23 */ /* 0x100fe400000108bc */
[--C-:B------:R-:W-:Y:S01]  /*e860*/  FFMA.FTZ R22, R22, c[0x0][0x2d0], -R188.reuse ;  /* 0x0000b40016167a23 */ /* 0x100fe200000108bc */
[----:B------:R-:W-:Y:S01]  /*e870*/  MUFU.EX2 R218, R5 ;  /* 0x0000000500da7308 */ /* 0x000fe20000000800 */
[--C-:B------:R-:W-:Y:S02]  /*e880*/  FFMA.FTZ R23, R23, c[0x0][0x2d0], -R188.reuse ;  /* 0x0000b40017177a23 */ /* 0x100fe400000108bc */
[--C-:B------:R-:W-:Y:S01]  /*e890*/  FFMA.FTZ R38, R38, c[0x0][0x2d0], -R188.reuse ;  /* 0x0000b40026267a23 */ /* 0x100fe200000108bc */
[----:B-1----:R-:W-:Y:S01]  /*e8a0*/  @P0 SHF.R.S32.HI R4, RZ, 0x1f, R247 ;  /* 0x0000001fff040819 */ /* 0x002fe200000114f7 */
[--C-:B------:R-:W-:Y:S02]  /*e8b0*/  FFMA.FTZ R39, R39, c[0x0][0x2d0], -R188.reuse ;  /* 0x0000b40027277a23 */ /* 0x100fe400000108bc */
[----:B------:R-:W-:Y:S02]  /*e8c0*/  FFMA.FTZ R65, R65, c[0x0][0x2d0], -R139 ;  /* 0x0000b40041417a23 */ /* 0x000fe4000001088b */
[--C-:B------:R-:W-:Y:S01]  /*e8d0*/  FFMA.FTZ R66, R66, c[0x0][0x2d0], -R188.reuse ;  /* 0x0000b40042427a23 */ /* 0x100fe200000108bc */
[----:B------:R1:W-:Y:S01]  /*e8e0*/  MUFU.EX2 R215, R6 ;  /* 0x0000000600d77308 */ /* 0x0003e20000000800 */
[--C-:B------:R-:W-:Y:S02]  /*e8f0*/  FFMA.FTZ R7, R7, c[0x0][0x2d0], -R188.reuse ;  /* 0x0000b40007077a23 */ /* 0x100fe400000108bc */
[--C-:B------:R-:W-:Y:S02]  /*e900*/  FFMA.FTZ R67, R67, c[0x0][0x2d0], -R188.reuse ;  /* 0x0000b40043437a23 */ /* 0x100fe400000108bc */
[----:B---3--:R-:W-:Y:S01]  /*e910*/  FADD.FTZ R2, -R136, R3 ;  /* 0x0000000388027221 */ /* 0x008fe20000010100 */
[----:B------:R-:W-:Y:S01]  /*e920*/  FMNMX.FTZ R135, R133, R135, !PT ;  /* 0x0000008785877209 */ /* 0x000fe20007810000 */
[----:B------:R-:W3:Y:S01]  /*e930*/  SHFL.BFLY PT, R3, R0, 0x2, 0x1f ;  /* 0x0c401f0000037f89 */ /* 0x000ee200000e0000 */
[--C-:B------:R-:W-:Y:S02]  /*e940*/  FFMA.FTZ R68, R68, c[0x0][0x2d0], -R139.reuse ;  /* 0x0000b40044447a23 */ /* 0x100fe4000001088b */
[----:B------:R-:W-:Y:S01]  /*e950*/  MUFU.EX2 R216, R7 ;  /* 0x0000000700d87308 */ /* 0x000fe20000000800 */
[----:B------:R-:W-:Y:S02]  /*e960*/  FMUL.FTZ R2, R2, c[0x0][0x2d0] ;  /* 0x0000b40002027a20 */ /* 0x000fe40000410000 */
[--C-:B------:R-:W-:Y:S02]  /*e970*/  FFMA.FTZ R69, R69, c[0x0][0x2d0], -R139.reuse ;  /* 0x0000b40045457a23 */ /* 0x100fe4000001088b */
[--C-:B------:R-:W-:Y:S02]  /*e980*/  FFMA.FTZ R70, R70, c[0x0][0x2d0], -R188.reuse ;  /* 0x0000b40046467a23 */ /* 0x100fe400000108bc */
[--C-:B------:R-:W-:Y:S02]  /*e990*/  FFMA.FTZ R71, R71, c[0x0][0x2d0], -R188.reuse ;  /* 0x0000b40047477a23 */ /* 0x100fe400000108bc */
[--C-:B------:R-:W-:Y:S01]  /*e9a0*/  FFMA.FTZ R16, R16, c[0x0][0x2d0], -R139.reuse ;  /* 0x0000b40010107a23 */ /* 0x100fe2000001088b */
[----:B------:R2:W2:Y:S01]  /*e9b0*/  MUFU.EX2 R133, R2 ;  /* 0x0000000200857308 */ /* 0x0004a20000000800 */
[--C-:B------:R-:W-:Y:S02]  /*e9c0*/  FFMA.FTZ R17, R17, c[0x0][0x2d0], -R139.reuse ;  /* 0x0000b40011117a23 */ /* 0x100fe4000001088b */
[----:B------:R-:W-:Y:S02]  /*e9d0*/  FFMA.FTZ R18, R18, c[0x0][0x2d0], -R188 ;  /* 0x0000b40012127a23 */ /* 0x000fe400000108bc */
[----:B-1----:R-:W-:Y:S02]  /*e9e0*/  @P0 IMAD R6, R4, c[0x0][0x1e0], RZ ;  /* 0x0000780004060a24 */ /* 0x002fe400078e02ff */
[C---:B------:R-:W-:Y:S03]  /*e9f0*/  @P0 IMAD.WIDE.U32 R4, R247.reuse, c[0x0][0x1e0], RZ ;  /* 0x00007800f7040a25 */ /* 0x040fe600078e00ff */
[----:B------:R-:W-:Y:S01]  /*ea00*/  MUFU.EX2 R249, R20 ;  /* 0x0000001400f97308 */ /* 0x000fe20000000800 */
[----:B---3--:R-:W-:Y:S01]  /*ea10*/  FMNMX.FTZ R0, R0, R3, !PT ;  /* 0x0000000300007209 */ /* 0x008fe20007810000 */
[----:B------:R-:W-:Y:S02]  /*ea20*/  @P0 IMAD R6, R247, c[0x0][0x1e4], R6 ;  /* 0x00007900f7060a24 */ /* 0x000fe400078e0206 */
[----:B------:R-:W-:Y:S02]  /*ea30*/  FFMA.FTZ R19, R19, c[0x0][0x2d0], -R188 ;  /* 0x0000b40013137a23 */ /* 0x000fe400000108bc */
[C---:B------:R-:W-:Y:S01]  /*ea40*/  FMUL.FTZ R116, R134.reuse, R116 ;  /* 0x0000007486747220 */ /* 0x040fe20000410000 */
[----:B------:R-:W-:Y:S01]  /*ea50*/  @P0 IADD3 R6, R5, R6, RZ ;  /* 0x0000000605060210 */ /* 0x000fe20007ffe0ff */
[----:B------:R-:W-:Y:S02]  /*ea60*/  FMUL.FTZ R117, R134, R117 ;  /* 0x0000007586757220 */ /* 0x000fe40000410000 */
[----:B------:R-:W-:Y:S01]  /*ea70*/  MUFU.EX2 R223, R21 ;  /* 0x0000001500df7308 */ /* 0x000fe20000000800 */
[--C-:B------:R-:W-:Y:S02]  /*ea80*/  FFMA.FTZ R52, R52, c[0x0][0x2d0], -R139.reuse ;  /* 0x0000b40034347a23 */ /* 0x100fe4000001088b */
[----:B------:R-:W-:Y:S02]  /*ea90*/  @P0 IMAD R6, R6, 0x70, RZ ;  /* 0x0000007006060824 */ /* 0x000fe400078e02ff */
[----:B--2---:R-:W-:Y:S02]  /*eaa0*/  FADD.FTZ R2, -R135, R132 ;  /* 0x0000008487027221 */ /* 0x004fe40000010100 */
[C---:B------:R-:W-:Y:S02]  /*eab0*/  FMUL.FTZ R118, R133.reuse, R118 ;  /* 0x0000007685767220 */ /* 0x040fe40000410000 */
[----:B------:R-:W-:Y:S01]  /*eac0*/  FMUL.FTZ R2, R2, c[0x0][0x2d0] ;  /* 0x0000b40002027a20 */ /* 0x000fe20000410000 */
[----:B------:R-:W-:Y:S01]  /*ead0*/  MUFU.EX2 R208, R22 ;  /* 0x0000001600d07308 */ /* 0x000fe20000000800 */
[----:B------:R-:W-:Y:S02]  /*eae0*/  FMUL.FTZ R119, R133, R119 ;  /* 0x0000007785777220 */ /* 0x000fe40000410000 */
[--C-:B------:R-:W-:Y:S02]  /*eaf0*/  FFMA.FTZ R53, R53, c[0x0][0x2d0], -R139.reuse ;  /* 0x0000b40035357a23 */ /* 0x100fe4000001088b */
[--C-:B------:R-:W-:Y:S02]  /*eb00*/  FFMA.FTZ R54, R54, c[0x0][0x2d0], -R188.reuse ;  /* 0x0000b40036367a23 */ /* 0x100fe400000108bc */
[--C-:B------:R-:W-:Y:S02]  /*eb10*/  FFMA.FTZ R55, R55, c[0x0][0x2d0], -R188.reuse ;  /* 0x0000b40037377a23 */ /* 0x100fe400000108bc */
[C---:B------:R-:W-:Y:S01]  /*eb20*/  FMUL.FTZ R128, R134.reuse, R128 ;  /* 0x0000008086807220 */ /* 0x040fe20000410000 */
[----:B------:R1:W2:Y:S01]  /*eb30*/  MUFU.EX2 R132, R2 ;  /* 0x0000000200847308 */ /* 0x0002a20000000800 */
[----:B------:R-:W-:Y:S02]  /*eb40*/  FMUL.FTZ R129, R134, R129 ;  /* 0x0000008186817220 */ /* 0x000fe40000410000 */
[C---:B------:R-:W-:Y:S02]  /*eb50*/  FMUL.FTZ R130, R133.reuse, R130 ;  /* 0x0000008285827220 */ /* 0x040fe40000410000 */
[----:B------:R-:W-:Y:S02]  /*eb60*/  FMUL.FTZ R131, R133, R131 ;  /* 0x0000008385837220 */ /* 0x000fe40000410000 */
[--C-:B------:R-:W-:Y:S02]  /*eb70*/  FFMA.FTZ R82, R82, c[0x0][0x2d0], -R188.reuse ;  /* 0x0000b40052527a23 */ /* 0x100fe400000108bc */
[--C-:B------:R-:W-:Y:S01]  /*eb80*/  FFMA.FTZ R83, R83, c[0x0][0x2d0], -R188.reuse ;  /* 0x0000b40053537a23 */ /* 0x100fe200000108bc */
[----:B------:R-:W-:Y:S01]  /*eb90*/  MUFU.EX2 R224, R23 ;  /* 0x0000001700e07308 */ /* 0x000fe20000000800 */
        /* <DEDUP_REMOVED lines=8> */
[----:B-1----:R-:W1:Y:S01]  /*ec20*/  SHFL.BFLY PT, R2, R0, 0x1, 0x1f ;  /* 0x0c201f0000027f89 */ /* 0x002e6200000e0000 */
[C---:B--2---:R-:W-:Y:S02]  /*ec30*/  FMUL.FTZ R120, R132.reuse, R120 ;  /* 0x0000007884787220 */ /* 0x044fe40000410000 */
[C---:B------:R-:W-:Y:S02]  /*ec40*/  FMUL.FTZ R121, R132.reuse, R121 ;  /* 0x0000007984797220 */ /* 0x040fe40000410000 */
[C---:B------:R-:W-:Y:S01]  /*ec50*/  FMUL.FTZ R124, R132.reuse, R124 ;  /* 0x0000007c847c7220 */ /* 0x040fe20000410000 */
[----:B------:R2:W-:Y:S01]  /*ec60*/  MUFU.EX2 R251, R17 ;  /* 0x0000001100fb7308 */ /* 0x0005e20000000800 */
[----:B------:R-:W-:Y:S02]  /*ec70*/  FMUL.FTZ R125, R132, R125 ;  /* 0x0000007d847d7220 */ /* 0x000fe40000410000 */
[--C-:B------:R-:W-:Y:S02]  /*ec80*/  FFMA.FTZ R80, R80, c[0x0][0x2d0], -R139.reuse ;  /* 0x0000b40050507a23 */ /* 0x100fe4000001088b */
[--C-:B------:R-:W-:Y:S02]  /*ec90*/  FFMA.FTZ R33, R33, c[0x0][0x2d0], -R139.reuse ;  /* 0x0000b40021217a23 */ /* 0x100fe4000001088b */
[--C-:B------:R-:W-:Y:S02]  /*eca0*/  FFMA.FTZ R81, R81, c[0x0][0x2d0], -R139.reuse ;  /* 0x0000b40051517a23 */ /* 0x100fe4000001088b */
[--C-:B------:R-:W-:Y:S01]  /*ecb0*/  FFMA.FTZ R96, R96, c[0x0][0x2d0], -R139.reuse ;  /* 0x0000b40060607a23 */ /* 0x100fe2000001088b */
[----:B------:R4:W-:Y:S01]  /*ecc0*/  MUFU.EX2 R248, R18 ;  /* 0x0000001200f87308 */ /* 0x0009e20000000800 */
[--C-:B------:R-:W-:Y:S02]  /*ecd0*/  FFMA.FTZ R97, R97, c[0x0][0x2d0], -R139.reuse ;  /* 0x0000b40061617a23 */ /* 0x100fe4000001088b */
[--C-:B------:R-:W-:Y:S02]  /*ece0*/  FFMA.FTZ R98, R98, c[0x0][0x2d0], -R188.reuse ;  /* 0x0000b40062627a23 */ /* 0x100fe400000108bc */
[----:B---3--:R-:W-:Y:S02]  /*ecf0*/  FMUL.FTZ R16, R134, R152 ;  /* 0x0000009886107220 */ /* 0x008fe40000410000 */
[----:B------:R-:W-:Y:S01]  /*ed00*/  FFMA.FTZ R99, R99, c[0x0][0x2d0], -R188 ;  /* 0x0000b40063637a23 */ /* 0x000fe200000108bc */
[----:B-1----:R-:W-:Y:S01]  /*ed10*/  FMNMX.FTZ R2, R0, R2, !PT ;  /* 0x0000000200027209 */ /* 0x002fe20007810000 */
[--C-:B------:R-:W-:Y:S01]  /*ed20*/  FFMA.FTZ R84, R84, c[0x0][0x2d0], -R139.reuse ;  /* 0x0000b40054547a23 */ /* 0x100fe2000001088b */
[----:B------:R1:W-:Y:S01]  /*ed30*/  MUFU.EX2 R250, R19 ;  /* 0x0000001300fa7308 */ /* 0x0003e20000000800 */
[----:B------:R-:W-:Y:S02]  /*ed40*/  FFMA.FTZ R85, R85, c[0x0][0x2d0], -R139 ;  /* 0x0000b40055557a23 */ /* 0x000fe4000001088b */
[C---:B------:R-:W-:Y:S02]  /*ed50*/  FMUL.FTZ R3, R2.reuse, c[0x0][0x2d0] ;  /* 0x0000b40002037a20 */ /* 0x040fe40000410000 */
[----:B------:R-:W-:Y:S02]  /*ed60*/  FADD.FTZ R0, -R2, R138 ;  /* 0x0000008a02007221 */ /* 0x000fe40000010100 */
[--C-:B------:R-:W-:Y:S02]  /*ed70*/  FFMA.FTZ R10, R10, c[0x0][0x2d0], -R3.reuse ;  /* 0x0000b4000a0a7a23 */ /* 0x100fe40000010803 */
[--C-:B------:R-:W-:Y:S01]  /*ed80*/  FFMA.FTZ R11, R11, c[0x0][0x2d0], -R3.reuse ;  /* 0x0000b4000b0b7a23 */ /* 0x100fe20000010803 */
[----:B------:R-:W-:Y:S01]  /*ed90*/  MUFU.EX2 R198, R36 ;  /* 0x0000002400c67308 */ /* 0x000fe20000000800 */
[----:B--2---:R-:W-:Y:S02]  /*eda0*/  FMUL.FTZ R17, R134, R153 ;  /* 0x0000009986117220 */ /* 0x004fe40000410000 */
[--C-:B------:R-:W-:Y:S02]  /*edb0*/  FFMA.FTZ R58, R58, c[0x0][0x2d0], -R3.reuse ;  /* 0x0000b4003a3a7a23 */ /* 0x100fe40000010803 */
[----:B----4-:R-:W-:Y:S02]  /*edc0*/  FMUL.FTZ R18, R133, R154 ;  /* 0x0000009a85127220 */ /* 0x010fe40000410000 */
[--C-:B------:R-:W-:Y:S02]  /*edd0*/  FFMA.FTZ R59, R59, c[0x0][0x2d0], -R3.reuse ;  /* 0x0000b4003b3b7a23 */ /* 0x100fe40000010803 */
[--C-:B------:R-:W-:Y:S01]  /*ede0*/  FFMA.FTZ R74, R74, c[0x0][0x2d0], -R3.reuse ;  /* 0x0000b4004a4a7a23 */ /* 0x100fe20000010803 */
[----:B------:R2:W-:Y:S01]  /*edf0*/  MUFU.EX2 R189, R10 ;  /* 0x0000000a00bd7308 */ /* 0x0005e20000000800 */
[--C-:B------:R-:W-:Y:S02]  /*ee00*/  FFMA.FTZ R75, R75, c[0x0][0x2d0], -R3.reuse ;  /* 0x0000b4004b4b7a23 */ /* 0x100fe40000010803 */
[----:B------:R-:W-:Y:S02]  /*ee10*/  FMUL.FTZ R138, R135, c[0x0][0x2d0] ;  /* 0x0000b400878a7a20 */ /* 0x000fe40000410000 */
        /* <DEDUP_REMOVED lines=13> */
[--C-:B------:R-:W-:Y:S02]  /*eef0*/  FFMA.FTZ R13, R13, c[0x0][0x2d0], -R138.reuse ;  /* 0x0000b4000d0d7a23 */ /* 0x100fe4000001088a */
[--C-:B------:R-:W-:Y:S02]  /*ef00*/  FFMA.FTZ R60, R60, c[0x0][0x2d0], -R138.reuse ;  /* 0x0000b4003c3c7a23 */ /* 0x100fe4000001088a */
[----:B------:R-:W-:Y:S01]  /*ef10*/  FFMA.FTZ R61, R61, c[0x0][0x2d0], -R138 ;  /* 0x0000b4003d3d7a23 */ /* 0x000fe2000001088a */
[----:B------:R-:W-:Y:S01]  /*ef20*/  MUFU.EX2 R202, R37 ;  /* 0x0000002500ca7308 */ /* 0x000fe20000000800 */
[--C-:B------:R-:W-:Y:S02]  /*ef30*/  FFMA.FTZ R62, R62, c[0x0][0x2d0], -R3.reuse ;  /* 0x0000b4003e3e7a23 */ /* 0x100fe40000010803 */
[--C-:B------:R-:W-:Y:S01]  /*ef40*/  FFMA.FTZ R63, R63, c[0x0][0x2d0], -R3.reuse ;  /* 0x0000b4003f3f7a23 */ /* 0x100fe20000010803 */
[----:B-1----:R-:W-:Y:S01]  /*ef50*/  @P0 MOV R11, R207 ;  /* 0x000000cf000b0202 */ /* 0x002fe20000000f00 */
[----:B------:R-:W-:Y:S02]  /*ef60*/  FFMA.FTZ R78, R78, c[0x0][0x2d0], -R3 ;  /* 0x0000b4004e4e7a23 */ /* 0x000fe40000010803 */
[----:B------:R-:W-:Y:S02]  /*ef70*/  FMUL.FTZ R0, R0, c[0x0][0x2d0] ;  /* 0x0000b40000007a20 */ /* 0x000fe40000410000 */
[----:B------:R-:W-:Y:S01]  /*ef80*/  @P0 IMAD.WIDE.U32 R10, R4, 0x70, R10 ;  /* 0x00000070040a0825 */ /* 0x000fe200078e000a */
[----:B------:R1:W-:Y:S01]  /*ef90*/  MUFU.EX2 R213, R9 ;  /* 0x0000000900d57308 */ /* 0x0003e20000000800 */
[----:B------:R-:W-:Y:S02]  /*efa0*/  @P0 MOV R4, c[0x0][0x1e0] ;  /* 0x0000780000040a02 */ /* 0x000fe40000000f00 */
[--C-:B------:R-:W-:Y:S01]  /*efb0*/  FFMA.FTZ R24, R24, c[0x0][0x2d0], -R138.reuse ;  /* 0x0000b40018187a23 */ /* 0x100fe2000001088a */
[----:B---3--:R-:W-:Y:S01]  /*efc0*/  @P0 LEA R8, P2, R10, c[0x0][0x1c8], 0x1 ;  /* 0x000072000a080a11 */ /* 0x008fe200078408ff */
[--C-:B------:R-:W-:Y:S01]  /*efd0*/  FFMA.FTZ R25, R25, c[0x0][0x2d0], -R138.reuse ;  /* 0x0000b40019197a23 */ /* 0x100fe2000001088a */
[----:B------:R-:W-:Y:S01]  /*efe0*/  @P0 IADD3 R7, R11, R6, RZ ;  /* 0x000000060b070210 */ /* 0x000fe20007ffe0ff */
[--C-:B------:R-:W-:Y:S01]  /*eff0*/  FFMA.FTZ R26, R26, c[0x0][0x2d0], -R3.reuse ;  /* 0x0000b4001a1a7a23 */ /* 0x100fe20000010803 */
[C---:B------:R-:W-:Y:S01]  /*f000*/  @P0 SHF.L.U32 R5, R4.reuse, 0x5, RZ ;  /* 0x0000000504050819 */ /* 0x040fe200000006ff */
[--C-:B------:R-:W-:Y:S01]  /*f010*/  FFMA.FTZ R27, R27, c[0x0][0x2d0], -R3.reuse ;  /* 0x0000b4001b1b7a23 */ /* 0x100fe20000010803 */
[----:B------:R-:W-:Y:S01]  /*f020*/  MUFU.EX2 R192, R38 ;  /* 0x0000002600c07308 */ /* 0x000fe20000000800 */
[----:B------:R-:W-:Y:S01]  /*f030*/  @P0 SHF.L.U64.HI R4, R4, R252, c[0x0][0x1e4] ;  /* 0x0000790004040619 */ /* 0x000fe200000102fc */
[--C-:B------:R-:W-:Y:S01]  /*f040*/  FFMA.FTZ R28, R28, c[0x0][0x2d0], -R138.reuse ;  /* 0x0000b4001c1c7a23 */ /* 0x100fe2000001088a */
[-C--:B------:R-:W-:Y:S01]  /*f050*/  @P0 IADD3 R6, P1, R8, R5.reuse, RZ ;  /* 0x0000000508060210 */ /* 0x080fe20007f3e0ff */
[--C-:B------:R-:W-:Y:S02]  /*f060*/  FFMA.FTZ R29, R29, c[0x0][0x2d0], -R138.reuse ;  /* 0x0000b4001d1d7a23 */ /* 0x100fe4000001088a */
[--C-:B------:R-:W-:Y:S02]  /*f070*/  FFMA.FTZ R30, R30, c[0x0][0x2d0], -R3.reuse ;  /* 0x0000b4001e1e7a23 */ /* 0x100fe40000010803 */
[----:B------:R-:W-:Y:S02]  /*f080*/  FFMA.FTZ R31, R31, c[0x0][0x2d0], -R3 ;  /* 0x0000b4001f1f7a23 */ /* 0x000fe40000010803 */
[----:B------:R2:W-:Y:S01]  /*f090*/  MUFU.EX2 R226, R12 ;  /* 0x0000000c00e27308 */ /* 0x0005e20000000800 */
[--C-:B------:R-:W-:Y:S02]  /*f0a0*/  FFMA.FTZ R40, R40, c[0x0][0x2d0], -R138.reuse ;  /* 0x0000b40028287a23 */ /* 0x100fe4000001088a */
[--C-:B------:R-:W-:Y:S01]  /*f0b0*/  FFMA.FTZ R41, R41, c[0x0][0x2d0], -R138.reuse ;  /* 0x0000b40029297a23 */ /* 0x100fe2000001088a */
[----:B-1----:R-:W-:Y:S01]  /*f0c0*/  @P0 LEA.HI.X R9, R10, c[0x0][0x1cc], R7, 0x1, P2 ;  /* 0x000073000a090a11 */ /* 0x002fe200010f0c07 */
[--C-:B------:R-:W-:Y:S02]  /*f0d0*/  FFMA.FTZ R42, R42, c[0x0][0x2d0], -R3.reuse ;  /* 0x0000b4002a2a7a23 */ /* 0x100fe40000010803 */
[--C-:B------:R-:W-:Y:S01]  /*f0e0*/  FFMA.FTZ R43, R43, c[0x0][0x2d0], -R3.reuse ;  /* 0x0000b4002b2b7a23 */ /* 0x100fe20000010803 */
[-C--:B------:R-:W-:Y:S01]  /*f0f0*/  @P0 IADD3.X R7, R9, R4.reuse, RZ, P1, !PT ;  /* 0x0000000409070210 */ /* 0x080fe20000ffe4ff */
[----:B------:R1:W-:Y:S01]  /*f100*/  @P0 LDGSTS.E.BYPASS.LTC128B.128 [R246+0x3900], [R8.64], !P6 ;  /* 0x0390000008f60fae */ /* 0x0003e2000f101d48 */
[----:B------:R-:W-:Y:S01]  /*f110*/  MUFU.EX2 R199, R39 ;  /* 0x0000002700c77308 */ /* 0x000fe20000000800 */
[--C-:B------:R-:W-:Y:S02]  /*f120*/  FFMA.FTZ R44, R44, c[0x0][0x2d0], -R138.reuse ;  /* 0x0000b4002c2c7a23 */ /* 0x100fe4000001088a */
[--C-:B------:R-:W-:Y:S02]  /*f130*/  FFMA.FTZ R45, R45, c[0x0][0x2d0], -R138.reuse ;  /* 0x0000b4002d2d7a23 */ /* 0x100fe4000001088a */
[--C-:B------:R-:W-:Y:S02]  /*f140*/  FFMA.FTZ R46, R46, c[0x0][0x2d0], -R3.reuse ;  /* 0x0000b4002e2e7a23 */ /* 0x100fe40000010803 */
[----:B------:R3:W-:Y:S01]  /*f150*/  @P0 LDGSTS.E.BYPASS.LTC128B.128 [R246+0x4100], [R6.64], !P6 ;  /* 0x0410000006f60fae */ /* 0x0007e2000f101d48 */
[--C-:B------:R-:W-:Y:S02]  /*f160*/  FFMA.FTZ R47, R47, c[0x0][0x2d0], -R3.reuse ;  /* 0x0000b4002f2f7a23 */ /* 0x100fe40000010803 */
[----:B------:R4:W-:Y:S01]  /*f170*/  MUFU.EX2 R227, R13 ;  /* 0x0000000d00e37308 */ /* 0x0009e20000000800 */
[--C-:B------:R-:W-:Y:S02]  /*f180*/  FFMA.FTZ R79, R79, c[0x0][0x2d0], -R3.reuse ;  /* 0x0000b4004f4f7a23 */ /* 0x100fe40000010803 */
[--C-:B------:R-:W-:Y:S01]  /*f190*/  FFMA.FTZ R90, R90, c[0x0][0x2d0], -R3.reuse ;  /* 0x0000b4005a5a7a23 */ /* 0x100fe20000010803 */
[-C--:B--2---:R-:W-:Y:S01]  /*f1a0*/  @P0 IADD3 R12, P3, R6, R5.reuse, RZ ;  /* 0x00000005060c0210 */ /* 0x084fe20007f7e0ff */
[--C-:B------:R-:W-:Y:S02]  /*f1b0*/  FFMA.FTZ R91, R91, c[0x0][0x2d0], -R3.reuse ;  /* 0x0000b4005b5b7a23 */ /* 0x100fe40000010803 */
[--C-:B------:R-:W-:Y:S01]  /*f1c0*/  FFMA.FTZ R94, R94, c[0x0][0x2d0], -R3.reuse ;  /* 0x0000b4005e5e7a23 */ /* 0x100fe20000010803 */
[-C--:B------:R-:W-:Y:S01]  /*f1d0*/  @P0 IADD3 R10, P2, R12, R5.reuse, RZ ;  /* 0x000000050c0a0210 */ /* 0x080fe20007f5e0ff */
[--C-:B------:R-:W-:Y:S01]  /*f1e0*/  FFMA.FTZ R95, R95, c[0x0][0x2d0], -R3.reuse ;  /* 0x0000b4005f5f7a23 */ /* 0x100fe20000010803 */
[----:B------:R-:W2:Y:S01]  /*f1f0*/  MUFU.EX2 R0, R0 ;  /* 0x0000000000007308 */ /* 0x000ea20000000800 */
[--C-:B------:R-:W-:Y:S02]  /*f200*/  FFMA.FTZ R107, R107, c[0x0][0x2d0], -R3.reuse ;  /* 0x0000b4006b6b7a23 */ /* 0x100fe40000010803 */
[----:B------:R-:W-:Y:S02]  /*f210*/  FFMA.FTZ R110, R110, c[0x0][0x2d0], -R3 ;  /* 0x0000b4006e6e7a23 */ /* 0x000fe40000010803 */
[--C-:B------:R-:W-:Y:S01]  /*f220*/  FFMA.FTZ R76, R76, c[0x0][0x2d0], -R138.reuse ;  /* 0x0000b4004c4c7a23 */ /* 0x100fe2000001088a */
[-C--:B-1----:R-:W-:Y:S01]  /*f230*/  @P0 IADD3 R8, P1, R10, R5.reuse, RZ ;  /* 0x000000050a080210 */ /* 0x082fe20007f3e0ff */
[----:B------:R-:W-:Y:S02]  /*f240*/  FFMA.FTZ R77, R77, c[0x0][0x2d0], -R138 ;  /* 0x0000b4004d4d7a23 */ /* 0x000fe4000001088a */
[--C-:B------:R-:W-:Y:S01]  /*f250*/  FFMA.FTZ R86, R86, c[0x0][0x2d0], -R188.reuse ;  /* 0x0000b40056567a23 */ /* 0x100fe200000108bc */
[----:B------:R1:W-:Y:S01]  /*f260*/  MUFU.EX2 R191, R14 ;  /* 0x0000000e00bf7308 */ /* 0x0003e20000000800 */
[----:B------:R-:W-:Y:S02]  /*f270*/  FFMA.FTZ R87, R87, c[0x0][0x2d0], -R188 ;  /* 0x0000b40057577a23 */ /* 0x000fe400000108bc */
[--C-:B------:R-:W-:Y:S01]  /*f280*/  FFMA.FTZ R100, R100, c[0x0][0x2d0], -R139.reuse ;  /* 0x0000b40064647a23 */ /* 0x100fe2000001088b */
[-C--:B----4-:R-:W-:Y:S01]  /*f290*/  @P0 IADD3.X R13, R7, R4.reuse, RZ, P3, !PT ;  /* 0x00000004070d0210 */ /* 0x090fe20001ffe4ff */
[--C-:B------:R-:W-:Y:S02]  /*f2a0*/  FFMA.FTZ R101, R101, c[0x0][0x2d0], -R139.reuse ;  /* 0x0000b40065657a23 */ /* 0x100fe4000001088b */
[--C-:B------:R-:W-:Y:S01]  /*f2b0*/  FFMA.FTZ R112, R112, c[0x0][0x2d0], -R139.reuse ;  /* 0x0000b40070707a23 */ /* 0x100fe2000001088b */
[-C--:B------:R-:W-:Y:S01]  /*f2c0*/  @P0 IADD3.X R11, R13, R4.reuse, RZ, P2, !PT ;  /* 0x000000040d0b0210 */ /* 0x080fe200017fe4ff */
[----:B------:R4:W-:Y:S01]  /*f2d0*/  @P0 LDGSTS.E.BYPASS.LTC128B.128 [R246+0x4900], [R12.64], !P6 ;  /* 0x049000000cf60fae */ /* 0x0009e2000f101d48 */
[----:B---3--:R-:W-:Y:S01]  /*f2e0*/  @P0 IADD3 R6, P2, R8, R5, RZ ;  /* 0x0000000508060210 */ /* 0x008fe20007f5e0ff */
[----:B------:R3:W3:Y:S01]  /*f2f0*/  MUFU.EX2 R193, R15 ;  /* 0x0000000f00c17308 */ /* 0x0006e20000000800 */
[----:B------:R-:W-:Y:S01]  /*f300*/  @P0 IADD3.X R9, R11, R4, RZ, P1, !PT ;  /* 0x000000040b090210 */ /* 0x000fe20000ffe4ff */
[----:B------:R-:W-:Y:S02]  /*f310*/  FFMA.FTZ R139, R113, c[0x0][0x2d0], -R139 ;  /* 0x0000b400718b7a23 */ /* 0x000fe4000001088b */
[C---:B--2---:R-:W-:Y:S01]  /*f320*/  FMUL.FTZ R126, R0.reuse, R126 ;  /* 0x0000007e007e7220 */ /* 0x044fe20000410000 */
[----:B------:R-:W-:Y:S01]  /*f330*/  @P0 IADD3.X R7, R9, R4, RZ, P2, !PT ;  /* 0x0000000409070210 */ /* 0x000fe200017fe4ff */
[----:B------:R2:W-:Y:S01]  /*f340*/  @P0 LDGSTS.E.BYPASS.LTC128B.128 [R246+0x5100], [R10.64], !P6 ;  /* 0x051000000af60fae */ /* 0x0005e2000f101d48 */
[C---:B------:R-:W-:Y:S02]  /*f350*/  FMUL.FTZ R127, R0.reuse, R127 ;  /* 0x0000007f007f7220 */ /* 0x040fe40000410000 */
[C---:B------:R-:W-:Y:S01]  /*f360*/  FMUL.FTZ R122, R0.reuse, R122 ;  /* 0x0000007a007a7220 */ /* 0x040fe20000410000 */
[----:B------:R2:W-:Y:S01]  /*f370*/  MUFU.EX2 R209, R24 ;  /* 0x0000001800d17308 */ /* 0x0005e20000000800 */
[C---:B------:R-:W-:Y:S02]  /*f380*/  FMUL.FTZ R123, R0.reuse, R123 ;  /* 0x0000007b007b7220 */ /* 0x040fe40000410000 */
[----:B-1----:R-:W-:Y:S01]  /*f390*/  FMUL.FTZ R14, R0, R150 ;  /* 0x00000096000e7220 */ /* 0x002fe20000410000 */
[----:B------:R1:W-:Y:S01]  /*f3a0*/  @P0 LDGSTS.E.BYPASS.LTC128B.128 [R246+0x5900], [R8.64], !P6 ;  /* 0x0590000008f60fae */ /* 0x0003e2000f101d48 */
[--C-:B------:R-:W-:Y:S02]  /*f3b0*/  FFMA.FTZ R88, R88, c[0x0][0x2d0], -R138.reuse ;  /* 0x0000b40058587a23 */ /* 0x100fe4000001088a */
[--C-:B------:R-:W-:Y:S02]  /*f3c0*/  FFMA.FTZ R89, R89, c[0x0][0x2d0], -R138.reuse ;  /* 0x0000b40059597a23 */ /* 0x100fe4000001088a */
[--C-:B------:R-:W-:Y:S01]  /*f3d0*/  FFMA.FTZ R92, R92, c[0x0][0x2d0], -R138.reuse ;  /* 0x0000b4005c5c7a23 */ /* 0x100fe2000001088a */
[----:B------:R1:W-:Y:S01]  /*f3e0*/  MUFU.EX2 R220, R25 ;  /* 0x0000001900dc7308 */ /* 0x0003e20000000800 */
[----:B------:R-:W-:Y:S01]  /*f3f0*/  FFMA.FTZ R93, R93, c[0x0][0x2d0], -R138 ;  /* 0x0000b4005d5d7a23 */ /* 0x000fe2000001088a */
[----:B------:R1:W-:Y:S01]  /*f400*/  @P0 LDGSTS.E.BYPASS.LTC128B.128 [R246+0x6100], [R6.64], !P6 ;  /* 0x0610000006f60fae */ /* 0x0003e2000f101d48 */
[--C-:B------:R-:W-:Y:S01]  /*f410*/  FFMA.FTZ R102, R102, c[0x0][0x2d0], -R188.reuse ;  /* 0x0000b40066667a23 */ /* 0x100fe200000108bc */
[----:B----4-:R-:W-:Y:S01]  /*f420*/  @P0 IADD3 R12, P1, R6, R5, RZ ;  /* 0x00000005060c0210 */ /* 0x010fe20007f3e0ff */
[----:B------:R-:W-:Y:S01]  /*f430*/  FMUL.FTZ R5, R134, R145 ;  /* 0x0000009186057220 */ /* 0x000fe20000410000 */
[----:B------:R-:W-:Y:S01]  /*f440*/  F2FP.BF16.PACK_AB R145, R216, R215 ;  /* 0x000000d7d891723e */ /* 0x000fe200000010ff */
[----:B---3--:R-:W-:Y:S01]  /*f450*/  FMUL.FTZ R15, R0, R151 ;  /* 0x00000097000f7220 */ /* 0x008fe20000410000 */
[----:B------:R-:W-:Y:S01]  /*f460*/  @P0 IADD3.X R13, R7, R4, RZ, P1, !PT ;  /* 0x00000004070d0210 */ /* 0x000fe20000ffe4ff */
[----:B------:R-:W-:Y:S01]  /*f470*/  FMUL.FTZ R4, R134, R144 ;  /* 0x0000009086047220 */ /* 0x000fe20000410000 */
[----:B------:R-:W-:Y:S01]  /*f480*/  F2FP.BF16.PACK_AB R144, R218, R217 ;  /* 0x000000d9da90723e */ /* 0x000fe200000010ff */
[----:B------:R3:W-:Y:S01]  /*f490*/  MUFU.EX2 R194, R26 ;  /* 0x0000001a00c27308 */ /* 0x0007e20000000800 */
[C---:B--2---:R-:W-:Y:S01]  /*f4a0*/  FMUL.FTZ R10, R0.reuse, R142 ;  /* 0x0000008e000a7220 */ /* 0x044fe20000410000 */
[----:B------:R2:W-:Y:S01]  /*f4b0*/  @P0 LDGSTS.E.BYPASS.LTC128B.128 [R246+0x6900], [R12.64], !P6 ;  /* 0x069000000cf60fae */ /* 0x0005e2000f101d48 */
[----:B------:R-:W-:Y:S01]  /*f4c0*/  F2FP.BF16.PACK_AB R142, R227, R226 ;  /* 0x000000e2e38e723e */ /* 0x000fe200000010ff */
[----:B------:R-:W-:Y:S01]  /*f4d0*/  FMUL.FTZ R11, R0, R143 ;  /* 0x0000008f000b7220 */ /* 0x000fe20000410000 */
[----:B------:R-:W-:Y:S01]  /*f4e0*/  F2FP.BF16.PACK_AB R143, R193, R191 ;  /* 0x000000bfc18f723e */ /* 0x000fe200000010ff */
[C---:B------:R-:W-:Y:S02]  /*f4f0*/  FMUL.FTZ R24, R132.reuse, R160 ;  /* 0x000000a084187220 */ /* 0x040fe40000410000 */
[----:B------:R-:W-:Y:S02]  /*f500*/  FFMA.FTZ R103, R103, c[0x0][0x2d0], -R188 ;  /* 0x0000b40067677a23 */ /* 0x000fe400000108bc */
[----:B------:R-:W4:Y:S01]  /*f510*/  LDSM.16.MT88.4 R20, [R229] ;  /* 0x00000000e514783b */ /* 0x000f220000004200 */
[C---:B-1----:R-:W-:Y:S01]  /*f520*/  FMUL.FTZ R8, R132.reuse, R140 ;  /* 0x0000008c84087220 */ /* 0x042fe20000410000 */
[----:B------:R-:W-:Y:S01]  /*f530*/  F2FP.BF16.PACK_AB R140, R213, R212 ;  /* 0x000000d4d58c723e */ /* 0x000fe200000010ff */
[----:B------:R-:W-:Y:S01]  /*f540*/  FMUL.FTZ R9, R132, R141 ;  /* 0x0000008d84097220 */ /* 0x000fe20000410000 */
[----:B------:R-:W-:Y:S01]  /*f550*/  F2FP.BF16.PACK_AB R141, R190, R189 ;  /* 0x000000bdbe8d723e */ /* 0x000fe200000010ff */
[----:B------:R1:W-:Y:S01]  /*f560*/  MUFU.EX2 R195, R27 ;  /* 0x0000001b00c37308 */ /* 0x0003e20000000800 */
[----:B------:R-:W-:Y:S02]  /*f570*/  FMUL.FTZ R25, R132, R161 ;  /* 0x000000a184197220 */ /* 0x000fe40000410000 */
[----:B------:R-:W-:Y:S01]  /*f580*/  FMUL.FTZ R6, R133, R146 ;  /* 0x0000009285067220 */ /* 0x000fe20000410000 */
[----:B------:R-:W-:Y:S01]  /*f590*/  F2FP.BF16.PACK_AB R146, R251, R221 ;  /* 0x000000ddfb92723e */ /* 0x000fe200000010ff */
[C---:B------:R-:W-:Y:S01]  /*f5a0*/  FMUL.FTZ R7, R133.reuse, R147 ;  /* 0x0000009385077220 */ /* 0x040fe20000410000 */
[----:B------:R-:W-:Y:S01]  /*f5b0*/  F2FP.BF16.PACK_AB R147, R250, R248 ;  /* 0x000000f8fa93723e */ /* 0x000fe200000010ff */
[----:B------:R-:W4:Y:S01]  /*f5c0*/  LDSM.16.MT88.4 R36, [R233] ;  /* 0x00000000e924783b */ /* 0x000f220000004200 */
[--C-:B------:R-:W-:Y:S02]  /*f5d0*/  FFMA.FTZ R108, R108, c[0x0][0x2d0], -R138.reuse ;  /* 0x0000b4006c6c7a23 */ /* 0x100fe4000001088a */
[----:B------:R-:W-:Y:S01]  /*f5e0*/  MUFU.EX2 R204, R72 ;  /* 0x0000004800cc7308 */ /* 0x000fe20000000800 */
[----:B---3--:R-:W-:Y:S02]  /*f5f0*/  FMUL.FTZ R26, R0, R162 ;  /* 0x000000a2001a7220 */ /* 0x008fe40000410000 */
[C---:B--2---:R-:W-:Y:S02]  /*f600*/  FMUL.FTZ R12, R132.reuse, R148 ;  /* 0x00000094840c7220 */ /* 0x044fe40000410000 */
[----:B------:R-:W-:Y:S01]  /*f610*/  LDSM.16.MT88.4 R152, [R232] ;  /* 0x00000000e898783b */ /* 0x000fe20000004200 */
[----:B------:R-:W-:Y:S04]  /*f620*/  FMUL.FTZ R13, R132, R149 ;  /* 0x00000095840d7220 */ /* 0x000fe80000410000 */
[----:B------:R-:W-:Y:S03]  /*f630*/  MUFU.EX2 R203, R73 ;  /* 0x0000004900cb7308 */ /* 0x000fe60000000800 */
[----:B------:R-:W2:Y:S01]  /*f640*/  LDSM.16.MT88.4 R148, [R230] ;  /* 0x00000000e694783b */ /* 0x000ea20000004200 */
[----:B-1----:R-:W-:Y:S06]  /*f650*/  FMUL.FTZ R27, R0, R163 ;  /* 0x000000a3001b7220 */ /* 0x002fec0000410000 */
[----:B------:R1:W-:Y:S01]  /*f660*/  MUFU.EX2 R222, R29 ;  /* 0x0000001d00de7308 */ /* 0x0003e20000000800 */
[----:B------:R-:W0:Y:S01]  /*f670*/  LDGDEPBAR ;  /* 0x00000000000079af */ /* 0x000e220000000000 */
[-C--:B----4-:R-:W-:Y:S08]  /*f680*/  HMMA.16816.F32.BF16 R4, R144, R20.reuse, R4 ;  /* 0x000000149004723c */ /* 0x090ff00000041804 */
[----:B------:R-:W-:Y:S01]  /*f690*/  MUFU.EX2 R211, R32 ;  /* 0x0000002000d37308 */ /* 0x000fe20000000800 */
[C---:B------:R-:W-:Y:S09]  /*f6a0*/  HMMA.16816.F32.BF16 R8, R140.reuse, R20, R8 ;  /* 0x000000148c08723c */ /* 0x040ff20000041808 */
[----:B------:R-:W-:Y:S01]  /*f6b0*/  MUFU.EX2 R210, R34 ;  /* 0x0000002200d27308 */ /* 0x000fe20000000800 */
[-C--:B------:R-:W-:Y:S03]  /*f6c0*/  HMMA.16816.F32.BF16 R12, R140, R22.reuse, R12 ;  /* 0x000000168c0c723c */ /* 0x080fe6000004180c */
[C---:B------:R-:W-:Y:S02]  /*f6d0*/  FMUL.FTZ R20, R134.reuse, R156 ;  /* 0x0000009c86147220 */ /* 0x040fe40000410000 */
[----:B------:R-:W-:Y:S03]  /*f6e0*/  FMUL.FTZ R21, R134, R157 ;  /* 0x0000009d86157220 */ /* 0x000fe60000410000 */
[C---:B------:R-:W-:Y:S01]  /*f6f0*/  HMMA.16816.F32.BF16 R16, R144.reuse, R22, R16 ;  /* 0x000000169010723c */ /* 0x040fe20000041810 */
[----:B------:R3:W4:Y:S03]  /*f700*/  MUFU.EX2 R225, R28 ;  /* 0x0000001c00e17308 */ /* 0x0007260000000800 */
[C---:B-1----:R-:W-:Y:S01]  /*f710*/  FMUL.FTZ R29, R132.reuse, R165 ;  /* 0x000000a5841d7220 */ /* 0x042fe20000410000 */
[----:B------:R-:W-:Y:S02]  /*f720*/  MOV R165, R202 ;  /* 0x000000ca00a57202 */ /* 0x000fe40000000f00 */
[C---:B------:R-:W-:Y:S02]  /*f730*/  FMUL.FTZ R22, R133.reuse, R158 ;  /* 0x0000009e85167220 */ /* 0x040fe40000410000 */
[C---:B------:R-:W-:Y:S02]  /*f740*/  FMUL.FTZ R23, R133.reuse, R159 ;  /* 0x0000009f85177220 */ /* 0x040fe40000410000 */
[----:B------:R1:W-:Y:S05]  /*f750*/  MUFU.EX2 R197, R30 ;  /* 0x0000001e00c57308 */ /* 0x0003ea0000000800 */
[-C--:B------:R-:W-:Y:S05]  /*f760*/  HMMA.16816.F32.BF16 R20, R144, R36.reuse, R20 ;  /* 0x000000249014723c */ /* 0x080fea0000041814 */
[----:B------:R2:W-:Y:S03]  /*f770*/  MUFU.EX2 R196, R31 ;  /* 0x0000001f00c47308 */ /* 0x0005e60000000800 */
[C---:B------:R-:W-:Y:S04]  /*f780*/  HMMA.16816.F32.BF16 R24, R140.reuse, R36, R24 ;  /* 0x000000248c18723c */ /* 0x040fe80000041818 */
[----:B---3--:R-:W-:Y:S01]  /*f790*/  FMUL.FTZ R28, R132, R164 ;  /* 0x000000a4841c7220 */ /* 0x008fe20000410000 */
[----:B----4-:R-:W-:Y:S02]  /*f7a0*/  MOV R162, R225 ;  /* 0x000000e100a27202 */ /* 0x010fe40000000f00 */
[----:B------:R-:W3:Y:S01]  /*f7b0*/  MUFU.EX2 R219, R35 ;  /* 0x0000002300db7308 */ /* 0x000ee20000000800 */
[----:B------:R-:W-:Y:S04]  /*f7c0*/  FMUL.FTZ R36, R134, R172 ;  /* 0x000000ac86247220 */ /* 0x000fe80000410000 */
[----:B-1----:R-:W-:Y:S02]  /*f7d0*/  FMUL.FTZ R30, R0, R166 ;  /* 0x000000a6001e7220 */ /* 0x002fe40000410000 */
[----:B------:R-:W-:Y:S03]  /*f7e0*/  FMUL.FTZ R37, R134, R173 ;  /* 0x000000ad86257220 */ /* 0x000fe60000410000 */
[----:B------:R-:W1:Y:S01]  /*f7f0*/  MUFU.EX2 R214, R33 ;  /* 0x0000002100d67308 */ /* 0x000e620000000800 */
[----:B--2---:R-:W-:Y:S01]  /*f800*/  FMUL.FTZ R31, R0, R167 ;  /* 0x000000a7001f7220 */ /* 0x004fe20000410000 */
[----:B------:R-:W-:Y:S08]  /*f810*/  MOV R167, R192 ;  /* 0x000000c000a77202 */ /* 0x000ff00000000f00 */
[----:B------:R-:W2:Y:S01]  /*f820*/  MUFU.EX2 R32, R48 ;  /* 0x0000003000207308 */ /* 0x000ea20000000800 */
[-C--:B------:R-:W-:Y:S03]  /*f830*/  HMMA.16816.F32.BF16 R28, R140, R38.reuse, R28 ;  /* 0x000000268c1c723c */ /* 0x080fe6000004181c */
[----:B---3--:R-:W-:Y:S06]  /*f840*/  MOV R160, R219 ;  /* 0x000000db00a07202 */ /* 0x008fec0000000f00 */
[----:B------:R-:W3:Y:S03]  /*f850*/  MUFU.EX2 R35, R49 ;  /* 0x0000003100237308 */ /* 0x000ee60000000800 */
[----:B-1----:R-:W-:Y:S07]  /*f860*/  MOV R161, R214 ;  /* 0x000000d600a17202 */ /* 0x002fee0000000f00 */
[----:B------:R-:W1:Y:S01]  /*f870*/  MUFU.EX2 R33, R50 ;  /* 0x0000003200217308 */ /* 0x000e620000000800 */
[----:B--2---:R-:W-:Y:S01]  /*f880*/  MOV R163, R32 ;  /* 0x0000002000a37202 */ /* 0x004fe20000000f00 */
[C---:B------:R-:W-:Y:S01]  /*f890*/  FMUL.FTZ R32, R134.reuse, R168 ;  /* 0x000000a886207220 */ /* 0x040fe20000410000 */
[----:B------:R-:W-:Y:S01]  /*f8a0*/  MOV R168, R208 ;  /* 0x000000d000a87202 */ /* 0x000fe20000000f00 */
[C---:B------:R-:W-:Y:S01]  /*f8b0*/  FMUL.FTZ R48, R134.reuse, R184 ;  /* 0x000000b886307220 */ /* 0x040fe20000410000 */
[----:B------:R-:W-:Y:S05]  /*f8c0*/  MOV R184, R210 ;  /* 0x000000d200b87202 */ /* 0x000fea0000000f00 */
[----:B------:R-:W2:Y:S01]  /*f8d0*/  MUFU.EX2 R34, R51 ;  /* 0x0000003300227308 */ /* 0x000ea20000000800 */
[----:B---3--:R-:W-:Y:S01]  /*f8e0*/  MOV R156, R35 ;  /* 0x00000023009c7202 */ /* 0x008fe20000000f00 */
[C---:B------:R-:W-:Y:S01]  /*f8f0*/  FMUL.FTZ R35, R133.reuse, R171 ;  /* 0x000000ab85237220 */ /* 0x040fe20000410000 */
[----:B------:R-:W-:Y:S01]  /*f900*/  MOV R171, R224 ;  /* 0x000000e000ab7202 */ /* 0x000fe20000000f00 */
[C---:B------:R-:W-:Y:S06]  /*f910*/  FMUL.FTZ R49, R134.reuse, R185 ;  /* 0x000000b986317220 */ /* 0x040fec0000410000 */
[----:B------:R3:W4:Y:S01]  /*f920*/  MUFU.EX2 R200, R41 ;  /* 0x0000002900c87308 */ /* 0x0007220000000800 */
[----:B-1----:R-:W-:Y:S01]  /*f930*/  MOV R159, R33 ;  /* 0x00000021009f7202 */ /* 0x002fe20000000f00 */
[----:B------:R-:W-:Y:S01]  /*f940*/  FMUL.FTZ R33, R134, R169 ;  /* 0x000000a986217220 */ /* 0x000fe20000410000 */
[----:B------:R-:W-:Y:S01]  /*f950*/  MOV R169, R209 ;  /* 0x000000d100a97202 */ /* 0x000fe20000000f00 */
[C---:B------:R-:W-:Y:S01]  /*f960*/  FMUL.FTZ R50, R133.reuse, R186 ;  /* 0x000000ba85327220 */ /* 0x040fe20000410000 */
[----:B------:R-:W-:Y:S05]  /*f970*/  MOV R186, R199 ;  /* 0x000000c700ba7202 */ /* 0x000fea0000000f00 */
[----:B------:R1:W-:Y:S01]  /*f980*/  MUFU.EX2 R164, R42 ;  /* 0x0000002a00a47308 */ /* 0x0003e20000000800 */
[----:B--2---:R-:W-:Y:S01]  /*f990*/  MOV R157, R34 ;  /* 0x00000022009d7202 */ /* 0x004fe20000000f00 */
[C---:B------:R-:W-:Y:S01]  /*f9a0*/  FMUL.FTZ R34, R133.reuse, R170 ;  /* 0x000000aa85227220 */ /* 0x040fe20000410000 */
[----:B------:R-:W-:Y:S01]  /*f9b0*/  MOV R170, R223 ;  /* 0x000000df00aa7202 */ /* 0x000fe20000000f00 */
[C---:B------:R-:W-:Y:S01]  /*f9c0*/  FMUL.FTZ R51, R133.reuse, R187 ;  /* 0x000000bb85337220 */ /* 0x040fe20000410000 */
[----:B------:R-:W-:Y:S05]  /*f9d0*/  MOV R187, R211 ;  /* 0x000000d300bb7202 */ /* 0x000fea0000000f00 */
[----:B------:R2:W-:Y:S01]  /*f9e0*/  MUFU.EX2 R192, R43 ;  /* 0x0000002b00c07308 */ /* 0x0005e20000000800 */
[C---:B------:R-:W-:Y:S04]  /*f9f0*/  HMMA.16816.F32.BF16 R32, R144.reuse, R38, R32 ;  /* 0x000000269020723c */ /* 0x040fe80000041820 */
[----:B---3--:R-:W-:Y:S01]  /*fa00*/  FMUL.FTZ R41, R132, R177 ;  /* 0x000000b184297220 */ /* 0x008fe20000410000 */
[----:B----4-:R-:W-:Y:S02]  /*fa10*/  MOV R185, R200 ;  /* 0x000000c800b97202 */ /* 0x010fe40000000f00 */
[C---:B------:R-:W-:Y:S02]  /*fa20*/  FMUL.FTZ R38, R133.reuse, R174 ;  /* 0x000000ae85267220 */ /* 0x040fe40000410000 */
[----:B------:R3:W4:Y:S03]  /*fa30*/  MUFU.EX2 R201, R40 ;  /* 0x0000002800c97308 */ /* 0x0007260000000800 */
[----:B------:R-:W-:Y:S02]  /*fa40*/  FMUL.FTZ R39, R133, R175 ;  /* 0x000000af85277220 */ /* 0x000fe40000410000 */
[C---:B-1----:R-:W-:Y:S05]  /*fa50*/  FMUL.FTZ R42, R0.reuse, R178 ;  /* 0x000000b2002a7220 */ /* 0x042fea0000410000 */
[-C--:B------:R-:W-:Y:S01]  /*fa60*/  HMMA.16816.F32.BF16 R36, R144, R148.reuse, R36 ;  /* 0x000000949024723c */ /* 0x080fe20000041824 */
[----:B------:R1:W-:Y:S02]  /*fa70*/  MUFU.EX2 R252, R44 ;  /* 0x0000002c00fc7308 */ /* 0x0003e40000000800 */
[----:B--2---:R-:W-:Y:S08]  /*fa80*/  FMUL.FTZ R43, R0, R179 ;  /* 0x000000b3002b7220 */ /* 0x004ff00000410000 */
[----:B------:R2:W2:Y:S01]  /*fa90*/  MUFU.EX2 R158, R45 ;  /* 0x0000002d009e7308 */ /* 0x0004a20000000800 */
[C---:B---3--:R-:W-:Y:S01]  /*faa0*/  FMUL.FTZ R40, R132.reuse, R176 ;  /* 0x000000b084287220 */ /* 0x048fe20000410000 */
[----:B----4-:R-:W-:Y:S08]  /*fab0*/  MOV R166, R201 ;  /* 0x000000c900a67202 */ /* 0x010ff00000000f00 */
[----:B------:R3:W-:Y:S01]  /*fac0*/  MUFU.EX2 R172, R46 ;  /* 0x0000002e00ac7308 */ /* 0x0007e20000000800 */
[C---:B------:R-:W-:Y:S04]  /*fad0*/  HMMA.16816.F32.BF16 R40, R140.reuse, R148, R40 ;  /* 0x000000948c28723c */ /* 0x040fe80000041828 */
[C---:B-1----:R-:W-:Y:S05]  /*fae0*/  FMUL.FTZ R44, R132.reuse, R180 ;  /* 0x000000b4842c7220 */ /* 0x042fea0000410000 */
[----:B------:R1:W3:Y:S03]  /*faf0*/  MUFU.EX2 R173, R47 ;  /* 0x0000002f00ad7308 */ /* 0x0002e60000000800 */
[----:B--2---:R-:W-:Y:S07]  /*fb00*/  FMUL.FTZ R45, R132, R181 ;  /* 0x000000b5842d7220 */ /* 0x004fee0000410000 */
[----:B------:R2:W-:Y:S01]  /*fb10*/  MUFU.EX2 R225, R52 ;  /* 0x0000003400e17308 */ /* 0x0005e20000000800 */
[C---:B---3--:R-:W-:Y:S09]  /*fb20*/  FMUL.FTZ R46, R0.reuse, R182 ;  /* 0x000000b6002e7220 */ /* 0x048ff20000410000 */
[----:B------:R3:W-:Y:S01]  /*fb30*/  MUFU.EX2 R224, R53 ;  /* 0x0000003500e07308 */ /* 0x0007e20000000800 */
[----:B-1----:R-:W-:Y:S09]  /*fb40*/  FMUL.FTZ R47, R0, R183 ;  /* 0x000000b7002f7220 */ /* 0x002ff20000410000 */
[----:B------:R-:W-:Y:S01]  /*fb50*/  MUFU.EX2 R223, R64 ;  /* 0x0000004000df7308 */ /* 0x000fe20000000800 */
[-C--:B------:R-:W-:Y:S03]  /*fb60*/  HMMA.16816.F32.BF16 R44, R140, R150.reuse, R44 ;  /* 0x000000968c2c723c */ /* 0x080fe6000004182c */
[----:B--2---:R-:W-:Y:S05]  /*fb70*/  F2FP.BF16.PACK_AB R52, R170, R249 ;  /* 0x000000f9aa34723e */ /* 0x004fea00000010ff */
[C---:B------:R-:W-:Y:S01]  /*fb80*/  HMMA.16816.F32.BF16 R48, R144.reuse, R150, R48 ;  /* 0x000000969030723c */ /* 0x040fe20000041830 */
[----:B------:R-:W1:Y:S01]  /*fb90*/  LDSM.16.MT88.4 R148, [R229+0x800] ;  /* 0x00080000e594783b */ /* 0x000e620000004200 */
[----:B------:R-:W-:Y:S02]  /*fba0*/  MUFU.EX2 R179, R66 ;  /* 0x0000004200b37308 */ /* 0x000fe40000000800 */
[----:B---3--:R-:W-:Y:S04]  /*fbb0*/  F2FP.BF16.PACK_AB R53, R171, R168 ;  /* 0x000000a8ab35723e */ /* 0x008fe800000010ff */
[-C--:B------:R-:W-:Y:S04]  /*fbc0*/  HMMA.16816.F32.BF16 R116, R144, R152.reuse, R116 ;  /* 0x000000989074723c */ /* 0x080fe80000041874 */
[----:B------:R-:W-:Y:S04]  /*fbd0*/  MUFU.EX2 R219, R67 ;  /* 0x0000004300db7308 */ /* 0x000fe80000000800 */
[C---:B------:R-:W-:Y:S06]  /*fbe0*/  HMMA.16816.F32.BF16 R120, R140.reuse, R152, R120 ;  /* 0x000000988c78723c */ /* 0x040fec0000041878 */
[----:B------:R2:W-:Y:S01]  /*fbf0*/  MUFU.EX2 R175, R54 ;  /* 0x0000003600af7308 */ /* 0x0005e20000000800 */
[----:B------:R-:W-:Y:S01]  /*fc00*/  MOV R153, R220 ;  /* 0x000000dc00997202 */ /* 0x000fe20000000f00 */
[-C--:B------:R-:W-:Y:S04]  /*fc10*/  HMMA.16816.F32.BF16 R124, R140, R154.reuse, R124 ;  /* 0x0000009a8c7c723c */ /* 0x080fe8000004187c */
[----:B------:R-:W-:Y:S03]  /*fc20*/  MOV R152, R222 ;  /* 0x000000de00987202 */ /* 0x000fe60000000f00 */
[----:B------:R-:W-:Y:S01]  /*fc30*/  F2FP.BF16.PACK_AB R140, R153, R169 ;  /* 0x000000a9998c723e */ /* 0x000fe200000010ff */
[----:B------:R-:W-:Y:S01]  /*fc40*/  HMMA.16816.F32.BF16 R128, R144, R154, R128 ;  /* 0x0000009a9080723c */ /* 0x000fe20000041880 */
[----:B------:R3:W-:Y:S01]  /*fc50*/  MUFU.EX2 R220, R55 ;  /* 0x0000003700dc7308 */ /* 0x0007e20000000800 */
[----:B------:R-:W3:Y:S02]  /*fc60*/  LDSM.16.MT88.4 R144, [R233+0x800] ;  /* 0x00080000e990783b */ /* 0x000ee40000004200 */
[----:B------:R-:W-:Y:S02]  /*fc70*/  F2FP.BF16.PACK_AB R142, R152, R162 ;  /* 0x000000a2988e723e */ /* 0x000fe400000010ff */
[----:B------:R-:W-:Y:S02]  /*fc80*/  F2FP.BF16.PACK_AB R141, R195, R194 ;  /* 0x000000c2c38d723e */ /* 0x000fe400000010ff */
[----:B------:R-:W-:Y:S02]  /*fc90*/  F2FP.BF16.PACK_AB R143, R196, R197 ;  /* 0x000000c5c48f723e */ /* 0x000fe400000010ff */
[----:B------:R-:W4:Y:S01]  /*fca0*/  LDL.LU R155, [R1+0x18] ;  /* 0x00001800019b7983 */ /* 0x000f220000300800 */
[----:B------:R3:W-:Y:S01]  /*fcb0*/  MUFU.EX2 R222, R65 ;  /* 0x0000004100de7308 */ /* 0x0007e20000000800 */
[----:B--2---:R-:W-:Y:S02]  /*fcc0*/  F2FP.BF16.PACK_AB R54, R161, R187 ;  /* 0x000000bba136723e */ /* 0x004fe400000010ff */
[----:B------:R-:W2:Y:S07]  /*fcd0*/  LDL.LU R154, [R1+0x14] ;  /* 0x00001400019a7983 */ /* 0x000eae0000300800 */
[----:B------:R-:W-:Y:S01]  /*fce0*/  MUFU.EX2 R174, R56 ;  /* 0x0000003800ae7308 */ /* 0x000fe20000000800 */
[----:B---3--:R-:W-:Y:S09]  /*fcf0*/  F2FP.BF16.PACK_AB R55, R160, R184 ;  /* 0x000000b8a037723e */ /* 0x008ff200000010ff */
[----:B------:R-:W3:Y:S01]  /*fd00*/  MUFU.EX2 R178, R57 ;  /* 0x0000003900b27308 */ /* 0x000ee20000000800 */
[-C--:B-1----:R-:W-:Y:S01]  /*fd10*/  HMMA.16816.F32.BF16 R4, R52, R148.reuse, R4 ;  /* 0x000000943404723c */ /* 0x082fe20000041804 */
[----:B------:R-:W1:Y:S07]  /*fd20*/  LDSM.16.MT88.4 R64, [R230+0x800] ;  /* 0x00080000e640783b */ /* 0x000e6e0000004200 */
[C---:B------:R-:W-:Y:S01]  /*fd30*/  HMMA.16816.F32.BF16 R8, R140.reuse, R148, R8 ;  /* 0x000000948c08723c */ /* 0x040fe20000041808 */
[----:B------:R-:W-:Y:S07]  /*fd40*/  MUFU.EX2 R177, R58 ;  /* 0x0000003a00b17308 */ /* 0x000fee0000000800 */
[-C--:B------:R-:W-:Y:S03]  /*fd50*/  HMMA.16816.F32.BF16 R12, R140, R150.reuse, R12 ;  /* 0x000000968c0c723c */ /* 0x080fe6000004180c */
[----:B------:R1:W1:Y:S05]  /*fd60*/  MUFU.EX2 R176, R59 ;  /* 0x0000003b00b07308 */ /* 0x00026a0000000800 */
[C---:B------:R-:W-:Y:S01]  /*fd70*/  HMMA.16816.F32.BF16 R16, R52.reuse, R150, R16 ;  /* 0x000000963410723c */ /* 0x040fe20000041810 */
[----:B------:R-:W3:Y:S04]  /*fd80*/  LDSM.16.MT88.4 R148, [R232+0x800] ;  /* 0x00080000e894783b */ /* 0x000ee80000004200 */
[----:B------:R-:W-:Y:S03]  /*fd90*/  MUFU.EX2 R182, R68 ;  /* 0x0000004400b67308 */ /* 0x000fe60000000800 */
[-C--:B------:R-:W-:Y:S07]  /*fda0*/  HMMA.16816.F32.BF16 R20, R52, R144.reuse, R20 ;  /* 0x000000903414723c */ /* 0x080fee0000041814 */
[----:B------:R-:W-:Y:S01]  /*fdb0*/  MUFU.EX2 R211, R69 ;  /* 0x0000004500d37308 */ /* 0x000fe20000000800 */
[C---:B------:R-:W-:Y:S01]  /*fdc0*/  HMMA.16816.F32.BF16 R24, R140.reuse, R144, R24 ;  /* 0x000000908c18723c */ /* 0x040fe20000041818 */
[----:B------:R-:W2:Y:S04]  /*fdd0*/  LDL.LU R145, [R1+0x1c] ;  /* 0x00001c0001917983 */ /* 0x000ea80000300800 */
[----:B-1----:R-:W1:Y:S02]  /*fde0*/  LDSM.16.MT88.4 R56, [R229+0x1000] ;  /* 0x00100000e538783b */ /* 0x002e640000004200 */
[----:B------:R-:W-:Y:S01]  /*fdf0*/  MOV R144, R198 ;  /* 0x000000c600907202 */ /* 0x000fe20000000f00 */
[-C--:B------:R-:W-:Y:S01]  /*fe00*/  HMMA.16816.F32.BF16 R28, R140, R146.reuse, R28 ;  /* 0x000000928c1c723c */ /* 0x080fe2000004181c */
[----:B------:R-:W-:Y:S07]  /*fe10*/  MUFU.EX2 R210, R70 ;  /* 0x0000004600d27308 */ /* 0x000fee0000000800 */
[C---:B------:R-:W-:Y:S01]  /*fe20*/  HMMA.16816.F32.BF16 R32, R52.reuse, R146, R32 ;  /* 0x000000923420723c */ /* 0x040fe20000041820 */
[----:B------:R-:W2:Y:S02]  /*fe30*/  LDL.LU R147, [R1+0x10] ;  /* 0x0000100001937983 */ /* 0x000ea40000300800 */
[----:B------:R3:W-:Y:S04]  /*fe40*/  MUFU.EX2 R209, R71 ;  /* 0x0000004700d17308 */ /* 0x0007e80000000800 */
[----:B------:R-:W-:Y:S01]  /*fe50*/  MOV R146, R171 ;  /* 0x000000ab00927202 */ /* 0x000fe20000000f00 */
[-C--:B------:R-:W-:Y:S05]  /*fe60*/  HMMA.16816.F32.BF16 R36, R52, R64.reuse, R36 ;  /* 0x000000403424723c */ /* 0x080fea0000041824 */
[----:B------:R1:W-:Y:S03]  /*fe70*/  MUFU.EX2 R214, R60 ;  /* 0x0000003c00d67308 */ /* 0x0003e60000000800 */
[C---:B------:R-:W-:Y:S07]  /*fe80*/  HMMA.16816.F32.BF16 R40, R140.reuse, R64, R40 ;  /* 0x000000408c28723c */ /* 0x040fee0000041828 */
[----:B------:R1:W1:Y:S01]  /*fe90*/  MUFU.EX2 R183, R61 ;  /* 0x0000003d00b77308 */ /* 0x0002620000000800 */
[-C--:B------:R-:W-:Y:S01]  /*fea0*/  HMMA.16816.F32.BF16 R44, R140, R66.reuse, R44 ;  /* 0x000000428c2c723c */ /* 0x080fe2000004182c */
[----:B---3--:R-:W-:Y:S07]  /*feb0*/  LDSM.16.MT88.4 R68, [R230+0x1000] ;  /* 0x00100000e644783b */ /* 0x008fee0000004200 */
[C---:B------:R-:W-:Y:S01]  /*fec0*/  HMMA.16816.F32.BF16 R48, R52.reuse, R66, R48 ;  /* 0x000000423430723c */ /* 0x040fe20000041830 */
[----:B------:R3:W-:Y:S01]  /*fed0*/  MUFU.EX2 R181, R62 ;  /* 0x0000003e00b57308 */ /* 0x0007e20000000800 */
[----:B------:R-:W3:Y:S02]  /*fee0*/  LDSM.16.MT88.4 R64, [R233+0x1000] ;  /* 0x00100000e940783b */ /* 0x000ee40000004200 */
[----:B-1----:R-:W-:Y:S04]  /*fef0*/  F2FP.BF16.PACK_AB R60, R185, R166 ;  /* 0x000000a6b93c723e */ /* 0x002fe800000010ff */
[-C--:B------:R-:W-:Y:S03]  /*ff00*/  HMMA.16816.F32.BF16 R116, R52, R148.reuse, R116 ;  /* 0x000000943474723c */ /* 0x080fe60000041874 */
[----:B------:R1:W1:Y:S01]  /*ff10*/  MUFU.EX2 R180, R63 ;  /* 0x0000003f00b47308 */ /* 0x0002620000000800 */
[----:B------:R-:W-:Y:S04]  /*ff20*/  F2FP.BF16.PACK_AB R61, R192, R164 ;  /* 0x000000a4c03d723e */ /* 0x000fe800000010ff */
[C---:B------:R-:W-:Y:S05]  /*ff30*/  HMMA.16816.F32.BF16 R120, R140.reuse, R148, R120 ;  /* 0x000000948c78723c */ /* 0x040fea0000041878 */
[----:B------:R-:W-:Y:S02]  /*ff40*/  MUFU.EX2 R206, R82 ;  /* 0x0000005200ce7308 */ /* 0x000fe40000000800 */
[----:B------:R-:W-:Y:S01]  /*ff50*/  MOV R148, R169 ;  /* 0x000000a900947202 */ /* 0x000fe20000000f00 */
[-C--:B------:R-:W-:Y:S04]  /*ff60*/  HMMA.16816.F32.BF16 R124, R140, R150.reuse, R124 ;  /* 0x000000968c7c723c */ /* 0x080fe8000004187c */
[----:B---3--:R-:W-:Y:S02]  /*ff70*/  F2FP.BF16.PACK_AB R62, R158, R252 ;  /* 0x000000fc9e3e723e */ /* 0x008fe400000010ff */
[----:B------:R-:W-:Y:S01]  /*ff80*/  MOV R149, R170 ;  /* 0x000000aa00957202 */ /* 0x000fe20000000f00 */
[----:B------:R-:W-:Y:S01]  /*ff90*/  MUFU.EX2 R82, R75 ;  /* 0x0000004b00527308 */ /* 0x000fe20000000800 */
[----:B------:R-:W-:Y:S04]  /*ffa0*/  HMMA.16816.F32.BF16 R128, R52, R150, R128 ;  /* 0x000000963480723c */ /* 0x000fe80000041880 */
[----:B-1----:R-:W-:Y:S02]  /*ffb0*/  F2FP.BF16.PACK_AB R63, R173, R172 ;  /* 0x000000acad3f723e */ /* 0x002fe400000010ff */
[----:B------:R-:W-:Y:S02]  /*ffc0*/  MOV R143, R168 ;  /* 0x000000a8008f7202 */ /* 0x000fe40000000f00 */
[----:B------:R-:W-:Y:S01]  /*ffd0*/  F2FP.BF16.PACK_AB R53, R186, R167 ;  /* 0x000000a7ba35723e */ /* 0x000fe200000010ff */
[----:B------:R-:W-:Y:S01]  /*ffe0*/  LDSM.16.MT88.4 R168, [R233+0x3000] ;  /* 0x00300000e9a8783b */ /* 0x000fe20000004200 */
[----:B------:R-:W-:Y:S02]  /*fff0*/  MUFU.EX2 R205, R83 ;  /* 0x0000005300cd7308 */ /* 0x000fe40000000800 */
[----:B------:R-:W-:Y:S02]  /*10000*/  F2FP.BF16.PACK_AB R52, R165, R144 ;  /* 0x00000090a534723e */ /* 0x000fe400000010ff */
[----:B------:R-:W-:Y:S02]  /*10010*/  F2FP.BF16.PACK_AB R54, R156, R163 ;  /* 0x000000a39c36723e */ /* 0x000fe400000010ff */
[----:B------:R-:W-:Y:S04]  /*10020*/  F2FP.BF16.PACK_AB R55, R157, R159 ;  /* 0x0000009f9d37723e */ /* 0x000fe800000010ff */
[----:B------:R1:W3:Y:S03]  /*10030*/  MUFU.EX2 R83, R74 ;  /* 0x0000004a00537308 */ /* 0x0002e60000000800 */
[-C--:B------:R-:W-:Y:S07]  /*10040*/  HMMA.16816.F32.BF16 R4, R52, R56.reuse, R4 ;  /* 0x000000383404723c */ /* 0x080fee0000041804 */
        /* <DEDUP_REMOVED lines=14> */
[----:B------:R-:W2:Y:S01]  /*10130*/  LDSM.16.MT88.4 R64, [R229+0x1800] ;  /* 0x00180000e540783b */ /* 0x000ea20000004200 */
[----:B------:R-:W1:Y:S06]  /*10140*/  MUFU.EX2 R201, R77 ;  /* 0x0000004d00c97308 */ /* 0x000e6c0000000800 */
[-C--:B------:R-:W-:Y:S04]  /*10150*/  HMMA.16816.F32.BF16 R36, R52, R68.reuse, R36 ;  /* 0x000000443424723c */ /* 0x080fe80000041824 */
[----:B------:R1:W1:Y:S04]  /*10160*/  MUFU.EX2 R81, R79 ;  /* 0x0000004f00517308 */ /* 0x0002680000000800 */
[C---:B------:R-:W-:Y:S06]  /*10170*/  HMMA.16816.F32.BF16 R40, R60.reuse, R68, R40 ;  /* 0x000000443c28723c */ /* 0x040fec0000041828 */
[----:B------:R3:W-:Y:S02]  /*10180*/  MUFU.EX2 R200, R84 ;  /* 0x0000005400c87308 */ /* 0x0007e40000000800 */
[-C--:B------:R-:W-:Y:S08]  /*10190*/  HMMA.16816.F32.BF16 R44, R60, R70.reuse, R44 ;  /* 0x000000463c2c723c */ /* 0x080ff0000004182c */
[C---:B------:R-:W-:Y:S01]  /*101a0*/  HMMA.16816.F32.BF16 R48, R52.reuse, R70, R48 ;  /* 0x000000463430723c */ /* 0x040fe20000041830 */
[----:B------:R-:W-:Y:S01]  /*101b0*/  LDSM.16.MT88.4 R68, [R230+0x1800] ;  /* 0x00180000e644783b */ /* 0x000fe20000004200 */
[----:B------:R3:W-:Y:S02]  /*101c0*/  MUFU.EX2 R199, R85 ;  /* 0x0000005500c77308 */ /* 0x0007e40000000800 */
[--C-:B-1----:R-:W-:Y:S01]  /*101d0*/  FFMA.FTZ R79, R106, c[0x0][0x2d0], -R3.reuse ;  /* 0x0000b4006a4f7a23 */ /* 0x102fe20000010803 */
[----:B------:R-:W-:Y:S01]  /*101e0*/  MOV R106, R185 ;  /* 0x000000b9006a7202 */ /* 0x000fe20000000f00 */
[----:B------:R-:W-:Y:S01]  /*101f0*/  FFMA.FTZ R3, R111, c[0x0][0x2d0], -R3 ;  /* 0x0000b4006f037a23 */ /* 0x000fe20000010803 */
[----:B------:R-:W-:Y:S01]  /*10200*/  MOV R111, R186 ;  /* 0x000000ba006f7202 */ /* 0x000fe20000000f00 */
[-C--:B------:R-:W-:Y:S04]  /*10210*/  HMMA.16816.F32.BF16 R116, R52, R56.reuse, R116 ;  /* 0x000000383474723c */ /* 0x080fe80000041874 */
[----:B------:R1:W-:Y:S01]  /*10220*/  MUFU.EX2 R198, R86 ;  /* 0x0000005600c67308 */ /* 0x0003e20000000800 */
[--C-:B---3--:R-:W-:Y:S01]  /*10230*/  FFMA.FTZ R84, R105, c[0x0][0x2d0], -R138.reuse ;  /* 0x0000b40069547a23 */ /* 0x108fe2000001088a */
[----:B------:R-:W-:Y:S02]  /*10240*/  MOV R105, R159 ;  /* 0x0000009f00697202 */ /* 0x000fe40000000f00 */
[C---:B------:R-:W-:Y:S06]  /*10250*/  HMMA.16816.F32.BF16 R120, R60.reuse, R56, R120 ;  /* 0x000000383c78723c */ /* 0x040fec0000041878 */
[----:B------:R-:W-:Y:S01]  /*10260*/  MUFU.EX2 R84, R84 ;  /* 0x0000005400547308 */ /* 0x000fe20000000800 */
[----:B------:R-:W-:Y:S01]  /*10270*/  F2FP.BF16.PACK_AB R56, R178, R174 ;  /* 0x000000aeb238723e */ /* 0x000fe200000010ff */
[-C--:B------:R-:W-:Y:S01]  /*10280*/  HMMA.16816.F32.BF16 R124, R60, R58.reuse, R124 ;  /* 0x0000003a3c7c723c */ /* 0x080fe2000004187c */
[----:B------:R-:W3:Y:S03]  /*10290*/  LDSM.16.MT88.4 R60, [R233+0x1800] ;  /* 0x00180000e93c783b */ /* 0x000ee60000004200 */
[----:B------:R-:W-:Y:S01]  /*102a0*/  F2FP.BF16.PACK_AB R57, R176, R177 ;  /* 0x000000b1b039723e */ /* 0x000fe200000010ff */
[--C-:B------:R-:W-:Y:S01]  /*102b0*/  FFMA.FTZ R85, R104, c[0x0][0x2d0], -R138.reuse ;  /* 0x0000b40068557a23 */ /* 0x100fe2000001088a */
[----:B------:R-:W-:Y:S01]  /*102c0*/  MOV R104, R156 ;  /* 0x0000009c00687202 */ /* 0x000fe20000000f00 */
[----:B------:R-:W-:Y:S01]  /*102d0*/  FFMA.FTZ R138, R109, c[0x0][0x2d0], -R138 ;  /* 0x0000b4006d8a7a23 */ /* 0x000fe2000001088a */
[----:B------:R-:W-:Y:S01]  /*102e0*/  HMMA.16816.F32.BF16 R128, R52, R58, R128 ;  /* 0x0000003a3480723c */ /* 0x000fe20000041880 */
[----:B------:R-:W-:Y:S03]  /*102f0*/  MUFU.EX2 R113, R87 ;  /* 0x0000005700717308 */ /* 0x000fe60000000800 */
[----:B------:R-:W-:Y:S01]  /*10300*/  MOV R109, R163 ;  /* 0x000000a3006d7202 */ /* 0x000fe20000000f00 */
[--C-:B-1----:R-:W-:Y:S01]  /*10310*/  FFMA.FTZ R86, R114, c[0x0][0x2d0], -R188.reuse ;  /* 0x0000b40072567a23 */ /* 0x102fe200000108bc */
[----:B------:R-:W-:Y:S01]  /*10320*/  MOV R114, R158 ;  /* 0x0000009e00727202 */ /* 0x000fe20000000f00 */
[----:B------:R-:W-:Y:S01]  /*10330*/  FFMA.FTZ R188, R115, c[0x0][0x2d0], -R188 ;  /* 0x0000b40073bc7a23 */ /* 0x000fe200000108bc */
[----:B------:R-:W-:Y:S03]  /*10340*/  F2FP.BF16.PACK_AB R52, R224, R225 ;  /* 0x000000e1e034723e */ /* 0x000fe600000010ff */
[----:B------:R-:W-:Y:S01]  /*10350*/  MUFU.EX2 R138, R138 ;  /* 0x0000008a008a7308 */ /* 0x000fe20000000800 */
[----:B------:R-:W-:Y:S02]  /*10360*/  F2FP.BF16.PACK_AB R54, R222, R223 ;  /* 0x000000dfde36723e */ /* 0x000fe400000010ff */
[----:B------:R-:W-:Y:S01]  /*10370*/  F2FP.BF16.PACK_AB R53, R220, R175 ;  /* 0x000000afdc35723e */ /* 0x000fe200000010ff */
[----:B----4-:R-:W-:Y:S01]  /*10380*/  FFMA.FTZ R133, R133, R155, R215 ;  /* 0x0000009b85857223 */ /* 0x010fe200000100d7 */
[----:B------:R-:W-:Y:S02]  /*10390*/  F2FP.BF16.PACK_AB R55, R219, R179 ;  /* 0x000000b3db37723e */ /* 0x000fe400000010ff */
[----:B------:R-:W-:Y:S01]  /*103a0*/  F2FP.BF16.PACK_AB R58, R183, R214 ;  /* 0x000000d6b73a723e */ /* 0x000fe200000010ff */
[----:B------:R-:W-:Y:S01]  /*103b0*/  FADD.FTZ R133, R216, R133 ;  /* 0x00000085d8857221 */ /* 0x000fe20000010000 */
[----:B------:R-:W-:Y:S01]  /*103c0*/  F2FP.BF16.PACK_AB R59, R180, R181 ;  /* 0x000000b5b43b723e */ /* 0x000fe200000010ff */
[----:B--2---:R-:W-:Y:S01]  /*103d0*/  FFMA.FTZ R132, R132, R154, R212 ;  /* 0x0000009a84847223 */ /* 0x004fe200000100d4 */
[----:B------:R-:W-:Y:S01]  /*103e0*/  MUFU.EX2 R188, R188 ;  /* 0x000000bc00bc7308 */ /* 0x000fe20000000800 */
[-C--:B------:R-:W-:Y:S03]  /*103f0*/  HMMA.16816.F32.BF16 R4, R52, R64.reuse, R4 ;  /* 0x000000403404723c */ /* 0x080fe60000041804 */
[----:B------:R-:W-:Y:S01]  /*10400*/  FADD.FTZ R132, R213, R132 ;  /* 0x00000084d5847221 */ /* 0x000fe20000010000 */
[----:B------:R-:W-:Y:S04]  /*10410*/  MOV R115, R157 ;  /* 0x0000009d00737202 */ /* 0x000fe80000000f00 */
[C---:B------:R-:W-:Y:S01]  /*10420*/  HMMA.16816.F32.BF16 R8, R56.reuse, R64, R8 ;  /* 0x000000403808723c */ /* 0x040fe20000041808 */
[----:B------:R-:W-:Y:S07]  /*10430*/  MUFU.EX2 R87, R112 ;  /* 0x0000007000577308 */ /* 0x000fee0000000800 */
[-C--:B------:R-:W-:Y:S03]  /*10440*/  HMMA.16816.F32.BF16 R12, R56, R66.reuse, R12 ;  /* 0x00000042380c723c */ /* 0x080fe6000004180c */
[----:B------:R-:W-:Y:S05]  /*10450*/  MUFU.EX2 R86, R86 ;  /* 0x0000005600567308 */ /* 0x000fea0000000800 */
[C---:B------:R-:W-:Y:S01]  /*10460*/  HMMA.16816.F32.BF16 R16, R52.reuse, R66, R16 ;  /* 0x000000423410723c */ /* 0x040fe20000041810 */
[----:B------:R-:W-:Y:S04]  /*10470*/  LDSM.16.MT88.4 R64, [R233+0x2000] ;  /* 0x00200000e940783b */ /* 0x000fe80000004200 */
[----:B------:R-:W-:Y:S03]  /*10480*/  MUFU.EX2 R96, R96 ;  /* 0x0000006000607308 */ /* 0x000fe60000000800 */
[-C--:B---3--:R-:W-:Y:S07]  /*10490*/  HMMA.16816.F32.BF16 R20, R52, R60.reuse, R20 ;  /* 0x0000003c3414723c */ /* 0x088fee0000041814 */
[----:B------:R-:W-:Y:S01]  /*104a0*/  MUFU.EX2 R97, R97 ;  /* 0x0000006100617308 */ /* 0x000fe20000000800 */
[C---:B------:R-:W-:Y:S08]  /*104b0*/  HMMA.16816.F32.BF16 R24, R56.reuse, R60, R24 ;  /* 0x0000003c3818723c */ /* 0x040ff00000041818 */
[-C--:B------:R-:W-:Y:S01]  /*104c0*/  HMMA.16816.F32.BF16 R28, R56, R62.reuse, R28 ;  /* 0x0000003e381c723c */ /* 0x080fe2000004181c */
[----:B------:R-:W-:Y:S03]  /*104d0*/  MUFU.EX2 R98, R98 ;  /* 0x0000006200627308 */ /* 0x000fe60000000800 */
[----:B------:R-:W-:Y:S04]  /*104e0*/  FFMA.FTZ R0, R0, R145, R189 ;  /* 0x0000009100007223 */ /* 0x000fe800000100bd */
[C---:B------:R-:W-:Y:S01]  /*104f0*/  HMMA.16816.F32.BF16 R32, R52.reuse, R62, R32 ;  /* 0x0000003e3420723c */ /* 0x040fe20000041820 */
[----:B------:R-:W1:Y:S02]  /*10500*/  LDSM.16.MT88.4 R60, [R229+0x2000] ;  /* 0x00200000e53c783b */ /* 0x000e640000004200 */
[----:B------:R-:W-:Y:S01]  /*10510*/  MUFU.EX2 R99, R99 ;  /* 0x0000006300637308 */ /* 0x000fe20000000800 */
[----:B------:R-:W-:Y:S01]  /*10520*/  MOV R145, R152 ;  /* 0x0000009800917202 */ /* 0x000fe20000000f00 */
[----:B------:R-:W-:Y:S02]  /*10530*/  FADD.FTZ R76, R190, R0 ;  /* 0x00000000be4c7221 */ /* 0x000fe40000010000 */
[----:B------:R-:W-:Y:S01]  /*10540*/  FADD.FTZ R0, R226, R132 ;  /* 0x00000084e2007221 */ /* 0x000fe20000010000 */
[-C--:B------:R-:W-:Y:S04]  /*10550*/  HMMA.16816.F32.BF16 R36, R52, R68.reuse, R36 ;  /* 0x000000443424723c */ /* 0x080fe80000041824 */
[----:B------:R-:W-:Y:S01]  /*10560*/  FADD.FTZ R0, R227, R0 ;  /* 0x00000000e3007221 */ /* 0x000fe20000010000 */
[----:B------:R-:W-:Y:S01]  /*10570*/  MOV R215, R145 ;  /* 0x0000009100d77202 */ /* 0x000fe20000000f00 */
[----:B------:R-:W-:Y:S01]  /*10580*/  MUFU.EX2 R88, R88 ;  /* 0x0000005800587308 */ /* 0x000fe20000000800 */
[----:B------:R-:W-:Y:S01]  /*10590*/  FFMA.FTZ R134, R134, R147, R217 ;  /* 0x0000009386867223 */ /* 0x000fe200000100d9 */
[C---:B------:R-:W-:Y:S04]  /*105a0*/  HMMA.16816.F32.BF16 R40, R56.reuse, R68, R40 ;  /* 0x000000443828723c */ /* 0x040fe80000041828 */
[----:B------:R-:W-:Y:S01]  /*105b0*/  MOV R147, R153 ;  /* 0x0000009900937202 */ /* 0x000fe20000000f00 */
[----:B------:R-:W-:Y:S01]  /*105c0*/  FADD.FTZ R0, R148, R0 ;  /* 0x0000000094007221 */ /* 0x000fe20000010000 */
[----:B------:R-:W-:Y:S01]  /*105d0*/  LDSM.16.MT88.4 R152, [R229+0x3000] ;  /* 0x00300000e598783b */ /* 0x000fe20000004200 */
[----:B------:R-:W-:Y:S01]  /*105e0*/  MOV R217, R144 ;  /* 0x0000009000d97202 */ /* 0x000fe20000000f00 */
[-C--:B------:R-:W-:Y:S01]  /*105f0*/  HMMA.16816.F32.BF16 R44, R56, R70.reuse, R44 ;  /* 0x00000046382c723c */ /* 0x080fe2000004182c */
[----:B------:R-:W-:Y:S03]  /*10600*/  MUFU.EX2 R89, R89 ;  /* 0x0000005900597308 */ /* 0x000fe60000000800 */
[----:B------:R-:W-:Y:S01]  /*10610*/  FADD.FTZ R134, R218, R134 ;  /* 0x00000086da867221 */ /* 0x000fe20000010000 */
[----:B------:R-:W-:Y:S03]  /*10620*/  MOV R132, R135 ;  /* 0x0000008700847202 */ /* 0x000fe60000000f00 */
[C---:B------:R-:W-:Y:S01]  /*10630*/  HMMA.16816.F32.BF16 R48, R52.reuse, R70, R48 ;  /* 0x000000463430723c */ /* 0x040fe20000041830 */
[----:B------:R-:W2:Y:S02]  /*10640*/  LDSM.16.MT88.4 R68, [R230+0x2000] ;  /* 0x00200000e644783b */ /* 0x000ea40000004200 */
[----:B------:R-:W-:Y:S01]  /*10650*/  MUFU.EX2 R90, R90 ;  /* 0x0000005a005a7308 */ /* 0x000fe20000000800 */
[----:B------:R-:W-:Y:S04]  /*10660*/  FADD.FTZ R134, R221, R134 ;  /* 0x00000086dd867221 */ /* 0x000fe80000010000 */
[-C--:B------:R-:W-:Y:S05]  /*10670*/  HMMA.16816.F32.BF16 R116, R52, R72.reuse, R116 ;  /* 0x000000483474723c */ /* 0x080fea0000041874 */
[----:B------:R-:W-:Y:S03]  /*10680*/  MUFU.EX2 R91, R91 ;  /* 0x0000005b005b7308 */ /* 0x000fe60000000800 */
[C---:B------:R-:W-:Y:S07]  /*10690*/  HMMA.16816.F32.BF16 R120, R56.reuse, R72, R120 ;  /* 0x000000483878723c */ /* 0x040fee0000041878 */
[----:B------:R-:W-:Y:S01]  /*106a0*/  MUFU.EX2 R92, R92 ;  /* 0x0000005c005c7308 */ /* 0x000fe20000000800 */
[-C--:B------:R-:W-:Y:S07]  /*106b0*/  HMMA.16816.F32.BF16 R124, R56, R74.reuse, R124 ;  /* 0x0000004a387c723c */ /* 0x080fee000004187c */
        /* <DEDUP_REMOVED lines=11> */
[----:B------:R-:W-:Y:S05]  /*10770*/  F2FP.BF16.PACK_AB R59, R81, R80 ;  /* 0x00000050513b723e */ /* 0x000fea00000010ff */
[-C--:B-1----:R-:W-:Y:S01]  /*10780*/  HMMA.16816.F32.BF16 R4, R52, R60.reuse, R4 ;  /* 0x0000003c3404723c */ /* 0x082fe20000041804 */
[----:B------:R-:W1:Y:S07]  /*10790*/  MUFU.EX2 R95, R95 ;  /* 0x0000005f005f7308 */ /* 0x000e6e0000000800 */
[C---:B------:R-:W-:Y:S03]  /*107a0*/  HMMA.16816.F32.BF16 R8, R56.reuse, R60, R8 ;  /* 0x0000003c3808723c */ /* 0x040fe60000041808 */
[----:B------:R-:W-:Y:S05]  /*107b0*/  MUFU.EX2 R100, R100 ;  /* 0x0000006400647308 */ /* 0x000fea0000000800 */
[-C--:B------:R-:W-:Y:S05]  /*107c0*/  HMMA.16816.F32.BF16 R12, R56, R62.reuse, R12 ;  /* 0x0000003e380c723c */ /* 0x080fea000004180c */
[----:B------:R-:W-:Y:S03]  /*107d0*/  MUFU.EX2 R101, R101 ;  /* 0x0000006500657308 */ /* 0x000fe60000000800 */
[C---:B------:R-:W-:Y:S01]  /*107e0*/  HMMA.16816.F32.BF16 R16, R52.reuse, R62, R16 ;  /* 0x0000003e3410723c */ /* 0x040fe20000041810 */
[----:B------:R-:W1:Y:S06]  /*107f0*/  LDSM.16.MT88.4 R60, [R229+0x2800] ;  /* 0x00280000e53c783b */ /* 0x000e6c0000004200 */
[----:B------:R-:W-:Y:S01]  /*10800*/  MUFU.EX2 R102, R102 ;  /* 0x0000006600667308 */ /* 0x000fe20000000800 */
[-C--:B------:R-:W-:Y:S08]  /*10810*/  HMMA.16816.F32.BF16 R20, R52, R64.reuse, R20 ;  /* 0x000000403414723c */ /* 0x080ff00000041814 */
[C---:B------:R-:W-:Y:S01]  /*10820*/  HMMA.16816.F32.BF16 R24, R56.reuse, R64, R24 ;  /* 0x000000403818723c */ /* 0x040fe20000041818 */
[----:B------:R-:W-:Y:S07]  /*10830*/  MUFU.EX2 R103, R103 ;  /* 0x0000006700677308 */ /* 0x000fee0000000800 */
[-C--:B------:R-:W-:Y:S03]  /*10840*/  HMMA.16816.F32.BF16 R28, R56, R66.reuse, R28 ;  /* 0x00000042381c723c */ /* 0x080fe6000004181c */
[----:B------:R-:W-:Y:S05]  /*10850*/  MUFU.EX2 R85, R85 ;  /* 0x0000005500557308 */ /* 0x000fea0000000800 */
[C---:B------:R-:W-:Y:S01]  /*10860*/  HMMA.16816.F32.BF16 R32, R52.reuse, R66, R32 ;  /* 0x000000423420723c */ /* 0x040fe20000041820 */
[----:B------:R-:W1:Y:S04]  /*10870*/  LDSM.16.MT88.4 R64, [R233+0x2800] ;  /* 0x00280000e940783b */ /* 0x000e680000004200 */
[----:B------:R-:W-:Y:S03]  /*10880*/  MUFU.EX2 R79, R79 ;  /* 0x0000004f004f7308 */ /* 0x000fe60000000800 */
[-C--:B--2---:R-:W-:Y:S08]  /*10890*/  HMMA.16816.F32.BF16 R36, R52, R68.reuse, R36 ;  /* 0x000000443424723c */ /* 0x084ff00000041824 */
[C---:B------:R-:W-:Y:S07]  /*108a0*/  HMMA.16816.F32.BF16 R40, R56.reuse, R68, R40 ;  /* 0x000000443828723c */ /* 0x040fee0000041828 */
[----:B------:R-:W-:Y:S01]  /*108b0*/  FADD.FTZ R68, R248, R133 ;  /* 0x00000085f8447221 */ /* 0x000fe20000010000 */
[-C--:B------:R-:W-:Y:S04]  /*108c0*/  HMMA.16816.F32.BF16 R44, R56, R70.reuse, R44 ;  /* 0x00000046382c723c */ /* 0x080fe8000004182c */
[----:B------:R-:W-:Y:S04]  /*108d0*/  FADD.FTZ R78, R250, R68 ;  /* 0x00000044fa4e7221 */ /* 0x000fe80000010000 */
[C---:B------:R-:W-:Y:S01]  /*108e0*/  HMMA.16816.F32.BF16 R48, R52.reuse, R70, R48 ;  /* 0x000000463430723c */ /* 0x040fe20000041830 */
[----:B------:R-:W2:Y:S07]  /*108f0*/  LDSM.16.MT88.4 R68, [R230+0x2800] ;  /* 0x00280000e644783b */ /* 0x000eae0000004200 */
[-C--:B---3--:R-:W-:Y:S08]  /*10900*/  HMMA.16816.F32.BF16 R116, R52, R72.reuse, R116 ;  /* 0x000000483474723c */ /* 0x088ff00000041874 */
[C---:B------:R-:W-:Y:S08]  /*10910*/  HMMA.16816.F32.BF16 R120, R56.reuse, R72, R120 ;  /* 0x000000483878723c */ /* 0x040ff00000041878 */
[-C--:B------:R-:W-:Y:S07]  /*10920*/  HMMA.16816.F32.BF16 R124, R56, R74.reuse, R124 ;  /* 0x0000004a387c723c */ /* 0x080fee000004187c */
[----:B----4-:R-:W-:Y:S01]  /*10930*/  F2FP.BF16.PACK_AB R58, R93, R92 ;  /* 0x0000005c5d3a723e */ /* 0x010fe200000010ff */
[----:B------:R-:W-:Y:S01]  /*10940*/  HMMA.16816.F32.BF16 R128, R52, R74, R128 ;  /* 0x0000004a3480723c */ /* 0x000fe20000041880 */
[----:B------:R-:W3:Y:S03]  /*10950*/  LDSM.16.MT88.4 R72, [R232+0x2800] ;  /* 0x00280000e848783b */ /* 0x000ee60000004200 */
[----:B------:R-:W-:Y:S01]  /*10960*/  FADD.FTZ R57, R191, R76 ;  /* 0x0000004cbf397221 */ /* 0x000fe20000010000 */
[----:B-1----:R-:W-:Y:S01]  /*10970*/  F2FP.BF16.PACK_AB R59, R95, R94 ;  /* 0x0000005e5f3b723e */ /* 0x002fe200000010ff */
[----:B------:R-:W-:Y:S01]  /*10980*/  FADD.FTZ R56, R251, R134 ;  /* 0x00000086fb387221 */ /* 0x000fe20000010000 */
[----:B------:R-:W-:Y:S01]  /*10990*/  F2FP.BF16.PACK_AB R52, R199, R200 ;  /* 0x000000c8c734723e */ /* 0x000fe200000010ff */
[----:B------:R-:W-:Y:S01]  /*109a0*/  FADD.FTZ R77, R193, R57 ;  /* 0x00000039c14d7221 */ /* 0x000fe20000010000 */
[----:B------:R-:W-:Y:S03]  /*109b0*/  F2FP.BF16.PACK_AB R53, R113, R198 ;  /* 0x000000c67135723e */ /* 0x000fe600000010ff */
[----:B------:R-:W-:Y:S01]  /*109c0*/  F2FP.BF16.PACK_AB R54, R97, R96 ;  /* 0x000000606136723e */ /* 0x000fe200000010ff */
[----:B------:R-:W-:Y:S01]  /*109d0*/  FADD.FTZ R76, R249, R56 ;  /* 0x00000038f94c7221 */ /* 0x000fe20000010000 */
[----:B------:R-:W-:Y:S02]  /*109e0*/  F2FP.BF16.PACK_AB R55, R99, R98 ;  /* 0x000000626337723e */ /* 0x000fe400000010ff */
[----:B------:R-:W-:Y:S02]  /*109f0*/  F2FP.BF16.PACK_AB R56, R89, R88 ;  /* 0x000000585938723e */ /* 0x000fe400000010ff */
[----:B------:R-:W-:Y:S03]  /*10a00*/  F2FP.BF16.PACK_AB R57, R91, R90 ;  /* 0x0000005a5b39723e */ /* 0x000fe600000010ff */
[-C--:B------:R-:W-:Y:S08]  /*10a10*/  HMMA.16816.F32.BF16 R4, R52, R60.reuse, R4 ;  /* 0x0000003c3404723c */ /* 0x080ff00000041804 */
[C---:B------:R-:W-:Y:S08]  /*10a20*/  HMMA.16816.F32.BF16 R8, R56.reuse, R60, R8 ;  /* 0x0000003c3808723c */ /* 0x040ff00000041808 */
[-C--:B------:R-:W-:Y:S08]  /*10a30*/  HMMA.16816.F32.BF16 R12, R56, R62.reuse, R12 ;  /* 0x0000003e380c723c */ /* 0x080ff0000004180c */
[C---:B------:R-:W-:Y:S01]  /*10a40*/  HMMA.16816.F32.BF16 R16, R52.reuse, R62, R16 ;  /* 0x0000003e3410723c */ /* 0x040fe20000041810 */
[----:B------:R1:W-:Y:S06]  /*10a50*/  MUFU.EX2 R63, R3 ;  /* 0x00000003003f7308 */ /* 0x0003ec0000000800 */
[----:B------:R-:W-:Y:S01]  /*10a60*/  FADD.FTZ R62, R147, R0 ;  /* 0x00000000933e7221 */ /* 0x000fe20000010000 */
[-C--:B------:R-:W-:Y:S08]  /*10a70*/  HMMA.16816.F32.BF16 R20, R52, R64.reuse, R20 ;  /* 0x000000403414723c */ /* 0x080ff00000041814 */
[C---:B------:R-:W-:Y:S01]  /*10a80*/  HMMA.16816.F32.BF16 R24, R56.reuse, R64, R24 ;  /* 0x000000403818723c */ /* 0x040fe20000041818 */
[----:B------:R-:W-:Y:S07]  /*10a90*/  MUFU.EX2 R64, R110 ;  /* 0x0000006e00407308 */ /* 0x000fee0000000800 */
[-C--:B------:R-:W-:Y:S03]  /*10aa0*/  HMMA.16816.F32.BF16 R28, R56, R66.reuse, R28 ;  /* 0x00000042381c723c */ /* 0x080fe6000004181c */
[----:B------:R-:W-:Y:S01]  /*10ab0*/  MUFU.EX2 R65, R107 ;  /* 0x0000006b00417308 */ /* 0x000fe20000000800 */
[----:B-1----:R-:W-:Y:S04]  /*10ac0*/  FADD.FTZ R3, R143, R78 ;  /* 0x0000004e8f037221 */ /* 0x002fe80000010000 */
[C---:B------:R-:W-:Y:S04]  /*10ad0*/  HMMA.16816.F32.BF16 R32, R52.reuse, R66, R32 ;  /* 0x000000423420723c */ /* 0x040fe80000041820 */
[----:B------:R-:W-:Y:S01]  /*10ae0*/  FADD.FTZ R3, R146, R3 ;  /* 0x0000000392037221 */ /* 0x000fe20000010000 */
[----:B------:R-:W1:Y:S03]  /*10af0*/  MUFU.EX2 R66, R108 ;  /* 0x0000006c00427308 */ /* 0x000e660000000800 */
[-C--:B--2---:R-:W-:Y:S04]  /*10b00*/  HMMA.16816.F32.BF16 R36, R52, R68.reuse, R36 ;  /* 0x000000443424723c */ /* 0x084fe80000041824 */
[----:B------:R-:W-:Y:S04]  /*10b10*/  FADD.FTZ R60, R184, R3 ;  /* 0x00000003b83c7221 */ /* 0x000fe80000010000 */
[C---:B------:R-:W-:Y:S08]  /*10b20*/  HMMA.16816.F32.BF16 R40, R56.reuse, R68, R40 ;  /* 0x000000443828723c */ /* 0x040ff00000041828 */
[-C--:B------:R-:W-:Y:S08]  /*10b30*/  HMMA.16816.F32.BF16 R44, R56, R70.reuse, R44 ;  /* 0x00000046382c723c */ /* 0x080ff0000004182c */
[C---:B------:R-:W-:Y:S07]  /*10b40*/  HMMA.16816.F32.BF16 R48, R52.reuse, R70, R48 ;  /* 0x000000463430723c */ /* 0x040fee0000041830 */
[----:B------:R-:W-:Y:S01]  /*10b50*/  MOV R70, R2 ;  /* 0x0000000200467202 */ /* 0x000fe20000000f00 */
[-C--:B---3--:R-:W-:Y:S08]  /*10b60*/  HMMA.16816.F32.BF16 R116, R52, R72.reuse, R116 ;  /* 0x000000483474723c */ /* 0x088ff00000041874 */
[C---:B------:R-:W-:Y:S08]  /*10b70*/  HMMA.16816.F32.BF16 R120, R56.reuse, R72, R120 ;  /* 0x000000483878723c */ /* 0x040ff00000041878 */
[-C--:B------:R-:W-:Y:S07]  /*10b80*/  HMMA.16816.F32.BF16 R124, R56, R74.reuse, R124 ;  /* 0x0000004a387c723c */ /* 0x080fee000004187c */
[----:B------:R-:W-:Y:S01]  /*10b90*/  FADD.FTZ R57, R194, R77 ;  /* 0x0000004dc2397221 */ /* 0x000fe20000010000 */
[----:B------:R-:W-:Y:S04]  /*10ba0*/  HMMA.16816.F32.BF16 R128, R52, R74, R128 ;  /* 0x0000004a3480723c */ /* 0x000fe80000041880 */
[----:B------:R-:W-:Y:S01]  /*10bb0*/  FADD.FTZ R56, R149, R76 ;  /* 0x0000004c95387221 */ /* 0x000fe20000010000 */
[----:B-1----:R-:W-:Y:S01]  /*10bc0*/  F2FP.BF16.PACK_AB R58, R138, R66 ;  /* 0x000000428a3a723e */ /* 0x002fe200000010ff */
[----:B------:R-:W-:Y:S01]  /*10bd0*/  FADD.FTZ R61, R195, R57 ;  /* 0x00000039c33d7221 */ /* 0x000fe20000010000 */
[----:B------:R-:W-:Y:S01]  /*10be0*/  F2FP.BF16.PACK_AB R52, R101, R100 ;  /* 0x000000646534723e */ /* 0x000fe200000010ff */
[----:B------:R-:W-:Y:S01]  /*10bf0*/  FADD.FTZ R0, R187, R56 ;  /* 0x00000038bb007221 */ /* 0x000fe20000010000 */
[----:B------:R-:W-:Y:S01]  /*10c00*/  F2FP.BF16.PACK_AB R53, R103, R102 ;  /* 0x000000666735723e */ /* 0x000fe200000010ff */
[----:B------:R-:W1:Y:S02]  /*10c10*/  LDSM.16.MT88.4 R184, [R230+0x3000] ;  /* 0x00300000e6b8783b */ /* 0x000e640000004200 */
[----:B------:R-:W-:Y:S01]  /*10c20*/  FADD.FTZ R3, R197, R61 ;  /* 0x0000003dc5037221 */ /* 0x000fe20000010000 */
[----:B------:R-:W-:Y:S01]  /*10c30*/  F2FP.BF16.PACK_AB R54, R139, R87 ;  /* 0x000000578b36723e */ /* 0x000fe200000010ff */
[----:B------:R-:W-:Y:S01]  /*10c40*/  FADD.FTZ R0, R161, R0 ;  /* 0x00000000a1007221 */ /* 0x000fe20000010000 */
[----:B------:R-:W-:Y:S01]  /*10c50*/  F2FP.BF16.PACK_AB R55, R188, R86 ;  /* 0x00000056bc37723e */ /* 0x000fe200000010ff */
[----:B------:R-:W-:Y:S01]  /*10c60*/  FADD.FTZ R3, R196, R3 ;  /* 0x00000003c4037221 */ /* 0x000fe20000010000 */
[----:B------:R-:W-:Y:S01]  /*10c70*/  F2FP.BF16.PACK_AB R56, R84, R85 ;  /* 0x000000555438723e */ /* 0x000fe200000010ff */
[----:B------:R-:W-:Y:S01]  /*10c80*/  FADD.FTZ R0, R217, R0 ;  /* 0x00000000d9007221 */ /* 0x000fe20000010000 */
[----:B------:R-:W-:Y:S02]  /*10c90*/  F2FP.BF16.PACK_AB R57, R65, R79 ;  /* 0x0000004f4139723e */ /* 0x000fe400000010ff */
[----:B------:R-:W-:Y:S01]  /*10ca0*/  F2FP.BF16.PACK_AB R59, R63, R64 ;  /* 0x000000403f3b723e */ /* 0x000fe200000010ff */
[-C--:B------:R-:W-:Y:S07]  /*10cb0*/  HMMA.16816.F32.BF16 R144, R52, R152.reuse, R4 ;  /* 0x000000983490723c */ /* 0x080fee0000041804 */
        /* <DEDUP_REMOVED lines=17> */
[----:B------:R-:W2:Y:S01]  /*10dd0*/  LDSM.16.MT88.4 R4, [R232+0x3000] ;  /* 0x00300000e804783b */ /* 0x000ea20000004200 */
        /* <DEDUP_REMOVED lines=16> */
[----:B------:R-:W-:Y:S02]  /*10ee0*/  FADD.FTZ R11, R176, R8 ;  /* 0x00000008b00b7221 */ /* 0x000fe40000010000 */
[----:B------:R-:W-:Y:S03]  /*10ef0*/  FADD.FTZ R10, R223, R3 ;  /* 0x00000003df0a7221 */ /* 0x000fe60000010000 */
        /* <DEDUP_REMOVED lines=70> */
.L_x_519:
[----:B------:R-:W-:Y:S02]  /*11360*/  MOV R10, 0x1f ;  /* 0x0000001f000a7802 */ /* 0x000fe40000000f00 */
[----:B------:R-:W-:Y:S01]  /*11370*/  MOV R7, 0xffffffff ;  /* 0xffffffff00077802 */ /* 0x000fe20000000f00 */
[----:B------:R-:W-:Y:S05]  /*11380*/  BRA.DIV ~URZ, `(.L_x_521) ;  /* 0x00002a427f007947 */ /* 0x000fea000b800000 */
[----:B------:R-:W2:Y:S04]  /*11390*/  LDL R0, [R1+0x10] ;  /* 0x0000100001007983 */ /* 0x000ea80000100800 */
[----:B--2---:R1:W2:Y:S02]  /*113a0*/  SHFL.BFLY PT, R2, R0, 0x2, 0x1f ;  /* 0x0c401f0000027f89 */ /* 0x0042a400000e0000 */
.L_x_559:
[----:B-1----:R-:W3:Y:S02]  /*113b0*/  LDL.LU R0, [R1+0x10] ;  /* 0x0000100001007983 */ /* 0x002ee40000300800 */
[----:B--23--:R-:W-:Y:S01]  /*113c0*/  FADD.FTZ R2, R2, R0 ;  /* 0x0000000002027221 */ /* 0x00cfe20000010000 */
[----:B------:R-:W-:Y:S05]  /*113d0*/  BRA.DIV ~URZ, `(.L_x_522) ;  /* 0x00002a527f007947 */ /* 0x000fea000b800000 */
[----:B------:R-:W2:Y:S04]  /*113e0*/  LDL.LU R3, [R1+0x18] ;  /* 0x0000180001037983 */ /* 0x000ea80000300800 */
[----:B------:R-:W3:Y:S04]  /*113f0*/  LDL.LU R0, [R1+0x14] ;  /* 0x0000140001007983 */ /* 0x000ee80000300800 */
[----:B------:R-:W4:Y:S04]  /*11400*/  LDL.LU R9, [R1+0x1c] ;  /* 0x00001c0001097983 */ /* 0x000f280000300800 */
[----:B--2---:R-:W1:Y:S04]  /*11410*/  SHFL.BFLY PT, R4, R3, 0x2, 0x1f ;  /* 0x0c401f0003047f89 */ /* 0x004e6800000e0000 */
[----:B---3--:R-:W2:Y:S04]  /*11420*/  SHFL.BFLY PT, R6, R0, 0x2, 0x1f ;  /* 0x0c401f0000067f89 */ /* 0x008ea800000e0000 */
[----:B----4-:R-:W3:Y:S01]  /*11430*/  SHFL.BFLY PT, R5, R9, 0x2, 0x1f ;  /* 0x0c401f0009057f89 */ /* 0x010ee200000e0000 */
[----:B-1----:R-:W-:-:S02]  /*11440*/  FADD.FTZ R4, R4, R3 ;  /* 0x0000000304047221 */ /* 0x002fc40000010000 */
[----:B--2---:R-:W-:-:S03]  /*11450*/  FADD.FTZ R6, R6, R0 ;  /* 0x0000000006067221 */ /* 0x004fc60000010000 */
[----:B------:R-:W1:Y:S01]  /*11460*/  SHFL.BFLY PT, R3, R4, 0x1, 0x1f ;  /* 0x0c201f0004037f89 */ /* 0x000e6200000e0000 */
[----:B---3--:R-:W-:-:S03]  /*11470*/  FADD.FTZ R5, R5, R9 ;  /* 0x0000000905057221 */ /* 0x008fc60000010000 */
[----:B------:R-:W2:Y:S04]  /*11480*/  SHFL.BFLY PT, R0, R2, 0x1, 0x1f ;  /* 0x0c201f0002007f89 */ /* 0x000ea800000e0000 */
[----:B------:R-:W3:Y:S04]  /*11490*/  SHFL.BFLY PT, R7, R6, 0x1, 0x1f ;  /* 0x0c201f0006077f89 */ /* 0x000ee800000e0000 */
[----:B------:R4:W4:Y:S01]  /*114a0*/  SHFL.BFLY PT, R8, R5, 0x1, 0x1f ;  /* 0x0c201f0005087f89 */ /* 0x00092200000e0000 */
[----:B-1----:R-:W-:Y:S02]  /*114b0*/  FADD.FTZ R4, R4, R3 ;  /* 0x0000000304047221 */ /* 0x002fe40000010000 */
[----:B--2---:R-:W-:-:S02]  /*114c0*/  FADD.FTZ R2, R2, R0 ;  /* 0x0000000002027221 */ /* 0x004fc40000010000 */
[----:B---3--:R-:W-:-:S03]  /*114d0*/  FADD.FTZ R6, R6, R7 ;  /* 0x0000000706067221 */ /* 0x008fc60000010000 */
.L_x_560:
[----:B------:R-:W-:Y:S01]  /*114e0*/  FSETP.NE.FTZ.AND P3, PT, R2, RZ, PT ;  /* 0x000000ff0200720b */ /* 0x000fe20003f75000 */
[----:B----4-:R-:W-:Y:S01]  /*114f0*/  FADD.FTZ R5, R8, R5 ;  /* 0x0000000508057221 */ /* 0x010fe20000010000 */
[----:B------:R-:W-:Y:S02]  /*11500*/  MOV R0, RZ ;  /* 0x000000ff00007202 */ /* 0x000fe40000000f00 */
[----:B------:R-:W-:Y:S02]  /*11510*/  FSETP.NE.FTZ.AND P2, PT, R4, RZ, PT ;  /* 0x000000ff0400720b */ /* 0x000fe40003f55000 */
[----:B------:R-:W-:Y:S02]  /*11520*/  FSETP.NE.FTZ.AND P1, PT, R6, RZ, PT ;  /* 0x000000ff0600720b */ /* 0x000fe40003f35000 */
[----:B------:R-:W-:Y:S02]  /*11530*/  FSETP.NE.FTZ.AND P0, PT, R5, RZ, PT ;  /* 0x000000ff0500720b */ /* 0x000fe40003f15000 */
[----:B------:R-:W-:-:S02]  /*11540*/  MOV R34, 0xff800000 ;  /* 0xff80000000227802 */ /* 0x000fc40000000f00 */
[----:B------:R-:W-:Y:S01]  /*11550*/  MOV R33, 0xff800000 ;  /* 0xff80000000217802 */ /* 0x000fe20000000f00 */
[----:B------:R-:W1:Y:S01]  /*11560*/  @P3 MUFU.RCP R0, R2 ;  /* 0x0000000200003308 */ /* 0x000e620000001000 */
[----:B------:R-:W-:Y:S02]  /*11570*/  MOV R32, 0xff800000 ;  /* 0xff80000000207802 */ /* 0x000fe40000000f00 */
[----:B------:R-:W-:Y:S02]  /*11580*/  MOV R31, 0xff800000 ;  /* 0xff800000001f7802 */ /* 0x000fe40000000f00 */
[----:B------:R-:W-:Y:S02]  /*11590*/  @P2 MOV R9, 0x3f317218 ;  /* 0x3f31721800092802 */ /* 0x000fe40000000f00 */
[----:B------:R-:W-:Y:S01]  /*115a0*/  @P1 MOV R21, 0x3f317218 ;  /* 0x3f31721800151802 */ /* 0x000fe20000000f00 */
[----:B------:R2:W-:Y:S01]  /*115b0*/  @P3 MUFU.LG2 R17, R2 ;  /* 0x0000000200113308 */ /* 0x0005e20000000c00 */
[----:B-1----:R-:W-:-:S02]  /*115c0*/  FMUL.FTZ R144, R0, R144 ;  /* 0x0000009000907220 */ /* 0x002fc40000410000 */
[C---:B------:R-:W-:Y:S02]  /*115d0*/  FMUL.FTZ R30, R0.reuse, R145 ;  /* 0x00000091001e7220 */ /* 0x040fe40000410000 */
[C---:B------:R-:W-:Y:S02]  /*115e0*/  FMUL.FTZ R152, R0.reuse, R152 ;  /* 0x0000009800987220 */ /* 0x040fe40000410000 */
[C---:B------:R-:W-:Y:S01]  /*115f0*/  FMUL.FTZ R27, R0.reuse, R153 ;  /* 0x00000099001b7220 */ /* 0x040fe20000410000 */
[----:B--2---:R-:W-:Y:S01]  /*11600*/  CS2R R2, SRZ ;  /* 0x0000000000027805 */ /* 0x004fe2000001ff00 */
[C---:B------:R-:W-:Y:S02]  /*11610*/  FMUL.FTZ R156, R0.reuse, R156 ;  /* 0x0000009c009c7220 */ /* 0x040fe40000410000 */
[C---:B------:R-:W-:Y:S02]  /*11620*/  FMUL.FTZ R24, R0.reuse, R157 ;  /* 0x0000009d00187220 */ /* 0x040fe40000410000 */
[C---:B------:R-:W-:Y:S01]  /*11630*/  FMUL.FTZ R168, R0.reuse, R168 ;  /* 0x000000a800a87220 */ /* 0x040fe20000410000 */
[----:B------:R-:W1:Y:S01]  /*11640*/  @P2 MUFU.RCP R3, R4 ;  /* 0x0000000400032308 */ /* 0x000e620000001000 */
[----:B------:R-:W-:-:S02]  /*11650*/  FMUL.FTZ R20, R0, R169 ;  /* 0x000000a900147220 */ /* 0x000fc40000410000 */
[C---:B------:R-:W-:Y:S02]  /*11660*/  FMUL.FTZ R172, R0.reuse, R172 ;  /* 0x000000ac00ac7220 */ /* 0x040fe40000410000 */
[C---:B------:R-:W-:Y:S02]  /*11670*/  FMUL.FTZ R16, R0.reuse, R173 ;  /* 0x000000ad00107220 */ /* 0x040fe40000410000 */
[C---:B------:R-:W-:Y:S01]  /*11680*/  FMUL.FTZ R184, R0.reuse, R184 ;  /* 0x000000b800b87220 */ /* 0x040fe20000410000 */
[----:B------:R-:W2:Y:S01]  /*11690*/  @P1 MUFU.RCP R2, R6 ;  /* 0x0000000600021308 */ /* 0x000ea20000001000 */
[C---:B------:R-:W-:Y:S02]  /*116a0*/  FMUL.FTZ R12, R0.reuse, R185 ;  /* 0x000000b9000c7220 */ /* 0x040fe40000410000 */
[C---:B------:R-:W-:Y:S02]  /*116b0*/  FMUL.FTZ R116, R0.reuse, R116 ;  /* 0x0000007400747220 */ /* 0x040fe40000410000 */
[----:B------:R-:W-:-:S02]  /*116c0*/  FMUL.FTZ R8, R0, R117 ;  /* 0x0000007500087220 */ /* 0x000fc40000410000 */
[----:B------:R-:W-:Y:S01]  /*116d0*/  FMUL.FTZ R128, R0, R128 ;  /* 0x0000008000807220 */ /* 0x000fe20000410000 */
[----:B------:R-:W3:Y:S01]  /*116e0*/  @P2 MUFU.LG2 R4, R4 ;  /* 0x0000000400042308 */ /* 0x000ee20000000c00 */
[C---:B-1----:R-:W-:Y:S02]  /*116f0*/  FMUL.FTZ R146, R3.reuse, R146 ;  /* 0x0000009203927220 */ /* 0x042fe40000410000 */
        /* <DEDUP_REMOVED lines=14> */
[----:B------:R-:W-:Y:S02]  /*117e0*/  FMUL.FTZ R131, R3, R131 ;  /* 0x0000008303837220 */ /* 0x000fe40000410000 */
[----:B------:R1:W4:Y:S01]  /*117f0*/  @P1 MUFU.LG2 R3, R6 ;  /* 0x0000000600031308 */ /* 0x0003220000000c00 */
[----:B------:R-:W-:Y:S01]  /*11800*/  FMUL.FTZ R129, R0, R129 ;  /* 0x0000008100817220 */ /* 0x000fe20000410000 */
[----:B------:R-:W-:Y:S01]  /*11810*/  MOV R0, RZ ;  /* 0x000000ff00007202 */ /* 0x000fe20000000f00 */
[----:B--2---:R-:W-:-:S02]  /*11820*/  FMUL.FTZ R140, R2, R140 ;  /* 0x0000008c028c7220 */ /* 0x004fc40000410000 */
[C---:B------:R-:W-:Y:S02]  /*11830*/  FMUL.FTZ R28, R2.reuse, R141 ;  /* 0x0000008d021c7220 */ /* 0x040fe40000410000 */
[C---:B------:R-:W-:Y:S01]  /*11840*/  FMUL.FTZ R148, R2.reuse, R148 ;  /* 0x0000009402947220 */ /* 0x040fe20000410000 */
[----:B------:R-:W-:Y:S01]  /*11850*/  @P0 MUFU.RCP R0, R5 ;  /* 0x0000000500000308 */ /* 0x000fe20000001000 */
[C---:B------:R-:W-:Y:S02]  /*11860*/  FMUL.FTZ R25, R2.reuse, R149 ;  /* 0x0000009502197220 */ /* 0x040fe40000410000 */
[C---:B------:R-:W-:Y:S02]  /*11870*/  FMUL.FTZ R160, R2.reuse, R160 ;  /* 0x000000a002a07220 */ /* 0x040fe40000410000 */
[C---:B------:R-:W-:Y:S02]  /*11880*/  FMUL.FTZ R22, R2.reuse, R161 ;  /* 0x000000a102167220 */ /* 0x040fe40000410000 */
[C---:B------:R-:W-:Y:S01]  /*11890*/  FMUL.FTZ R164, R2.reuse, R164 ;  /* 0x000000a402a47220 */ /* 0x040fe20000410000 */
[----:B-1----:R-:W-:Y:S01]  /*118a0*/  @P3 MOV R6, 0x3f317218 ;  /* 0x3f31721800063802 */ /* 0x002fe20000000f00 */
        /* <DEDUP_REMOVED lines=8> */
[----:B------:R-:W-:Y:S02]  /*11930*/  FMUL.FTZ R125, R2, R125 ;  /* 0x0000007d027d7220 */ /* 0x000fe40000410000 */
[----:B------:R-:W1:Y:S01]  /*11940*/  @P0 MUFU.LG2 R2, R5 ;  /* 0x0000000500020308 */ /* 0x000e620000000c00 */
[----:B---3--:R-:W-:Y:S02]  /*11950*/  @P2 FMUL.FTZ R13, R4, 0.69314718246459960938 ;  /* 0x3f317218040d2820 */ /* 0x008fe40000410000 */
[----:B------:R-:W-:Y:S02]  /*11960*/  @P2 FMUL.FTZ R4, R9, c[0x0][0x2d0] ;  /* 0x0000b40009042a20 */ /* 0x000fe40000410000 */
[----:B----4-:R-:W-:Y:S02]  /*11970*/  @P1 FMUL.FTZ R9, R3, 0.69314718246459960938 ;  /* 0x3f31721803091820 */ /* 0x010fe40000410000 */
[----:B------:R-:W-:-:S02]  /*11980*/  @P1 FMUL.FTZ R3, R21, c[0x0][0x2d0] ;  /* 0x0000b40015031a20 */ /* 0x000fc40000410000 */
[----:B------:R-:W-:Y:S02]  /*11990*/  @P3 FMUL.FTZ R17, R17, 0.69314718246459960938 ;  /* 0x3f31721811113820 */ /* 0x000fe40000410000 */
[----:B------:R-:W-:Y:S01]  /*119a0*/  @P1 FFMA.FTZ R34, R3, R135, R9 ;  /* 0x0000008703221223 */ /* 0x000fe20000010009 */
[----:B------:R-:W-:Y:S01]  /*119b0*/  @P0 MOV R3, 0x3f317218 ;  /* 0x3f31721800030802 */ /* 0x000fe20000000f00 */
[----:B------:R-:W-:Y:S02]  /*119c0*/  @P3 FMUL.FTZ R6, R6, c[0x0][0x2d0] ;  /* 0x0000b40006063a20 */ /* 0x000fe40000410000 */
[----:B------:R-:W-:Y:S01]  /*119d0*/  @P2 FFMA.FTZ R33, R4, R136, R13 ;  /* 0x0000008804212223 */ /* 0x000fe2000001000d */
[----:B------:R-:W-:Y:S01]  /*119e0*/  MOV R4, 0x1 ;  /* 0x0000000100047802 */ /* 0x000fe20000000f00 */
[----:B-1----:R-:W-:Y:S02]  /*119f0*/  @P0 FMUL.FTZ R2, R2, 0.69314718246459960938 ;  /* 0x3f31721802020820 */ /* 0x002fe40000410000 */
[----:B------:R-:W-:-:S02]  /*11a00*/  @P0 FMUL.FTZ R3, R3, c[0x0][0x2d0] ;  /* 0x0000b40003030a20 */ /* 0x000fc40000410000 */
[----:B------:R-:W-:Y:S02]  /*11a10*/  @P3 FFMA.FTZ R32, R6, R137, R17 ;  /* 0x0000008906203223 */ /* 0x000fe40000010011 */
        /* <DEDUP_REMOVED lines=16> */
[----:B------:R-:W-:Y:S01]  /*11b20*/  PRMT R0, R4, 0x7610, R0 ;  /* 0x0000761004007816 */ /* 0x000fe20000000000 */
[----:B------:R-:W-:-:S02]  /*11b30*/  @P0 FFMA.FTZ R31, R3, R70, R2 ;  /* 0x00000046031f0223 */ /* 0x000fc40000010002 */
.L_x_488:
[----:B------:R1:W5:Y:S01]  /*11b40*/  LDL R6, [R1+0x60] ;  /* 0x0000600001067983 */ /* 0x0003620000100800 */
[----:B------:R-:W-:Y:S03]  /*11b50*/  BSSY B0, `(.L_x_523) ;  /* 0x0000012000007945 */ /* 0x000fe60003800000 */
[----:B------:R-:W2:Y:S02]  /*11b60*/  S2R R35, SR_TID.X ;  /* 0x0000000000237919 */ /* 0x000ea40000002100 */
[----:B--2---:R-:W-:-:S13]  /*11b70*/  LOP3.LUT P6, RZ, R35, 0x7f, RZ, 0xc0, !PT ;  /* 0x0000007f23ff7812 */ /* 0x004fda00078cc0ff */
[----:B------:R-:W-:Y:S05]  /*11b80*/  @P6 BRA `(.L_x_524) ;  /* 0x000000e000006947 */ /* 0x000fea0003800000 */
[----:B-1----:R-:W1:Y:S01]  /*11b90*/  S2R R4, SR_LANEID ;  /* 0x0000000000047919 */ /* 0x002e620000000000 */
[----:B------:R-:W-:Y:S01]  /*11ba0*/  VOTEU.ANY UR4, UPT, PT ;  /* 0x0000000000047886 */ /* 0x000fe200038e0100 */
[----:B------:R-:W-:Y:S01]  /*11bb0*/  IMAD.MOV.U32 R36, RZ, RZ, c[0x0][0x580] ;  /* 0x00016000ff247624 */ /* 0x000fe200078e00ff */
[----:B------:R-:W1:Y:S01]  /*11bc0*/  FLO.U32 R3, UR4 ;  /* 0x0000000400037d00 */ /* 0x000e6200080e0000 */
[----:B------:R-:W-:-:S07]  /*11bd0*/  IMAD.MOV.U32 R37, RZ, RZ, c[0x0][0x584] ;  /* 0x00016100ff257624 */ /* 0x000fce00078e00ff */
[----:B------:R-:W2:Y:S01]  /*11be0*/  POPC R2, UR4 ;  /* 0x0000000400027d09 */ /* 0x000ea20008000000 */
[----:B-1----:R-:W-:-:S13]  /*11bf0*/  ISETP.EQ.U32.AND P0, PT, R3, R4, PT ;  /* 0x000000040300720c */ /* 0x002fda0003f02070 */
[----:B--2---:R-:W2:Y:S04]  /*11c00*/  @P0 ATOMG.E.ADD.STRONG.GPU PT, R2, [R36.64], R2 ;  /* 0x00000002240209a8 */ /* 0x004ea800081ee1c8 */
[----:B------:R-:W1:Y:S04]  /*11c10*/  S2R R4, SR_LTMASK ;  /* 0x0000000000047919 */ /* 0x000e680000003900 */
[----:B--2---:R1:W2:Y:S02]  /*11c20*/  SHFL.IDX PT, R3, R2, R3, 0x1f ;  /* 0x00001f0302037589 */ /* 0x0042a400000e0000 */
[----:B-1----:R-:W-:-:S06]  /*11c30*/  LOP3.LUT R2, R4, UR4, RZ, 0xc0, !PT ;  /* 0x0000000404027c12 */ /* 0x002fcc000f8ec0ff */
[----:B------:R-:W2:Y:S02]  /*11c40*/  POPC R2, R2 ;  /* 0x0000000200027309 */ /* 0x000ea40000000000 */
[----:B--2--5:R-:W-:-:S05]  /*11c50*/  IADD3 R6, R3, c[0x0][0xc], R2 ;  /* 0x0000030003067a10 */ /* 0x024fca0007ffe002 */
[----:B------:R1:W-:Y:S02]  /*11c60*/  STL [R1+0x60], R6 ;  /* 0x0000600601007387 */ /* 0x0003e40000100800 */
.L_x_524:
[----:B-1----:R-:W-:Y:S05]  /*11c70*/  BSYNC B0 ;  /* 0x0000000000007941 */ /* 0x002fea0003800000 */
.L_x_523:
[----:B------:R-:W-:Y:S01]  /*11c80*/  PRMT R0, R0, 0x9910, RZ ;  /* 0x0000991000007816 */ /* 0x000fe200000000ff */
[----:B------:R-:W-:Y:S01]  /*11c90*/  BSSY B1, `(.L_x_525) ;  /* 0x0000193000017945 */ /* 0x000fe20003800000 */
[----:B-----5:R-:W-:Y:S02]  /*11ca0*/  IMAD.MOV.U32 R47, RZ, RZ, R6 ;  /* 0x000000ffff2f7224 */ /* 0x020fe400078e0006 */
[----:B------:R-:W-:-:S13]  /*11cb0*/  ISETP.NE.AND P0, PT, R0, RZ, PT ;  /* 0x000000ff0000720c */ /* 0x000fda0003f05270 */
[----:B------:R-:W-:Y:S05]  /*11cc0*/  @!P0 BRA `(.L_x_526) ;  /* 0x00000f6000008947 */ /* 0x000fea0003800000 */
[----:B------:R-:W2:Y:S04]  /*11cd0*/  LDL R44, [R1+0x64] ;  /* 0x00006400012c7983 */ /* 0x000ea80000100800 */
[----:B------:R-:W3:Y:S04]  /*11ce0*/  LDL R43, [R1+0x74] ;  /* 0x00007400012b7983 */ /* 0x000ee80000100800 */
[----:B------:R-:W4:Y:S04]  /*11cf0*/  LDL R42, [R1+0x7c] ;  /* 0x00007c00012a7983 */ /* 0x000f280000100800 */
[----:B------:R-:W5:Y:S04]  /*11d00*/  LDL R41, [R1+0x78] ;  /* 0x0000780001297983 */ /* 0x000f680000100800 */
[----:B------:R-:W4:Y:S04]  /*11d10*/  LDL R40, [R1+0x68] ;  /* 0x0000680001287983 */ /* 0x000f280000100800 */
[----:B------:R-:W4:Y:S04]  /*11d20*/  LDL R39, [R1+0x70] ;  /* 0x0000700001277983 */ /* 0x000f280000100800 */
[----:B------:R-:W4:Y:S04]  /*11d30*/  LDL R38, [R1+0x6c] ;  /* 0x00006c0001267983 */ /* 0x000f280000100800 */
[----:B------:R-:W4:Y:S04]  /*11d40*/  LDL R37, [R1+0x88] ;  /* 0x0000880001257983 */ /* 0x000f280000100800 */
[----:B------:R-:W4:Y:S01]  /*11d50*/  LDL R36, [R1+0x8c] ;  /* 0x00008c0001247983 */ /* 0x000f220000100800 */
[----:B------:R-:W-:Y:S01]  /*11d60*/  WARPSYNC 0xffffffff ;  /* 0xffffffff00007948 */ /* 0x000fe20003800000 */
[----:B------:R-:W-:-:S02]  /*11d70*/  F2FP.BF16.PACK_AB R30, R30, R144 ;  /* 0x000000901e1e723e */ /* 0x000fc400000010ff */
[----:B------:R-:W-:Y:S01]  /*11d80*/  BAR.SYNC.DEFER_BLOCKING 0x1, 0x80 ;  /* 0x0042000000007b1d */ /* 0x000fe20000010000 */
        /* <DEDUP_REMOVED lines=31> */
[----:B--2---:R1:W-:Y:S04]  /*11f80*/  STS [R44], R30 ;  /* 0x0000001e2c007388 */ /* 0x0043e80000000800 */
[----:B------:R1:W-:Y:S04]  /*11f90*/  STS [R44+0x400], R29 ;  /* 0x0004001d2c007388 */ /* 0x0003e80000000800 */
[----:B---3--:R1:W-:Y:S04]  /*11fa0*/  STS [R43], R27 ;  /* 0x0000001b2b007388 */ /* 0x0083e80000000800 */
[----:B------:R1:W-:Y:S04]  /*11fb0*/  STS [R43+0x400], R26 ;  /* 0x0004001a2b007388 */ /* 0x0003e80000000800 */
[----:B------:R1:W-:Y:S04]  /*11fc0*/  STS [R44+0x2000], R28 ;  /* 0x0020001c2c007388 */ /* 0x0003e80000000800 */
[----:B------:R1:W-:Y:S04]  /*11fd0*/  STS [R44+0x2400], R142 ;  /* 0x0024008e2c007388 */ /* 0x0003e80000000800 */
[----:B------:R1:W-:Y:S04]  /*11fe0*/  STS [R43+0x2000], R25 ;  /* 0x002000192b007388 */ /* 0x0003e80000000800 */
[----:B------:R1:W-:Y:S04]  /*11ff0*/  STS [R43+0x2400], R150 ;  /* 0x002400962b007388 */ /* 0x0003e80000000800 */
[----:B----4-:R1:W-:Y:S04]  /*12000*/  STS [R42], R24 ;  /* 0x000000182a007388 */ /* 0x0103e80000000800 */
[----:B------:R1:W-:Y:S04]  /*12010*/  STS [R42+0x400], R23 ;  /* 0x000400172a007388 */ /* 0x0003e80000000800 */
[----:B-----5:R1:W-:Y:S04]  /*12020*/  STS [R41], R20 ;  /* 0x0000001429007388 */ /* 0x0203e80000000800 */
[----:B------:R1:W-:Y:S04]  /*12030*/  STS [R41+0x400], R19 ;  /* 0x0004001329007388 */ /* 0x0003e80000000800 */
[----:B------:R1:W-:Y:S04]  /*12040*/  STS [R42+0x2000], R22 ;  /* 0x002000162a007388 */ /* 0x0003e80000000800 */
[----:B------:R1:W-:Y:S04]  /*12050*/  STS [R42+0x2400], R21 ;  /* 0x002400152a007388 */ /* 0x0003e80000000800 */
[----:B------:R1:W-:Y:S04]  /*12060*/  STS [R41+0x2000], R18 ;  /* 0x0020001229007388 */ /* 0x0003e80000000800 */
[----:B------:R1:W-:Y:S04]  /*12070*/  STS [R41+0x2400], R17 ;  /* 0x0024001129007388 */ /* 0x0003e80000000800 */
[----:B------:R1:W-:Y:S04]  /*12080*/  STS [R40], R16 ;  /* 0x0000001028007388 */ /* 0x0003e80000000800 */
[----:B------:R1:W-:Y:S04]  /*12090*/  STS [R40+0x400], R15 ;  /* 0x0004000f28007388 */ /* 0x0003e80000000800 */
[----:B------:R1:W-:Y:S04]  /*120a0*/  STS [R39], R12 ;  /* 0x0000000c27007388 */ /* 0x0003e80000000800 */
        /* <DEDUP_REMOVED lines=13> */
[----:B------:R-:W-:Y:S06]  /*12180*/  BAR.SYNC.DEFER_BLOCKING 0x1, 0x80 ;  /* 0x0042000000007b1d */ /* 0x000fec0000010000 */
[----:B------:R-:W-:Y:S05]  /*12190*/  BRA.CONV ~URZ, `(.L_x_527) ;  /* 0x000000737f007947 */ /* 0x000fea000b800000 */
[----:B-1----:R-:W-:Y:S01]  /*121a0*/  SHF.R.S32.HI R10, RZ, 0x1f, R35 ;  /* 0x0000001fff0a7819 */ /* 0x002fe20000011423 */
[----:B------:R-:W-:Y:S01]  /*121b0*/  IMAD.MOV.U32 R8, RZ, RZ, RZ ;  /* 0x000000ffff087224 */ /* 0x000fe200078e00ff */
[----:B------:R-:W-:Y:S01]  /*121c0*/  MOV R9, 0x12210 ;  /* 0x0001221000097802 */ /* 0x000fe20000000f00 */
[----:B------:R-:W-:Y:S01]  /*121d0*/  IMAD.MOV.U32 R7, RZ, RZ, 0x1f ;  /* 0x0000001fff077424 */ /* 0x000fe200078e00ff */
[----:B------:R-:W-:-:S04]  /*121e0*/  LEA.HI R10, R10, R35, RZ, 0x7 ;  /* 0x000000230a0a7211 */ /* 0x000fc800078f38ff */
[----:B------:R-:W-:Y:S02]  /*121f0*/  SHF.R.S32.HI R10, RZ, 0x7, R10 ;  /* 0x00000007ff0a7819 */ /* 0x000fe4000001140a */
[----:B------:R-:W-:Y:S05]  /*12200*/  CALL.REL.NOINC `($__internal_1_$__cuda_sm70_shflsync_idx_p) ;  /* 0x0000260000007944 */ /* 0x000fea0003c00000 */
.L_x_527:
[----:B-1----:R-:W2:Y:S04]  /*12210*/  LDL R2, [R1+0x80] ;  /* 0x0000800001027983 */ /* 0x002ea80000100800 */
[----:B------:R-:W3:Y:S04]  /*12220*/  LDL R5, [R1+0x84] ;  /* 0x0000840001057983 */ /* 0x000ee80000100800 */
[----:B------:R-:W4:Y:S04]  /*12230*/  LDL.LU R4, [R1+0x50] ;  /* 0x0000500001047983 */ /* 0x000f280000300800 */
[----:B------:R-:W5:Y:S04]  /*12240*/  LDL.LU R15, [R1+0x54] ;  /* 0x00005400010f7983 */ /* 0x000f680000300800 */
[----:B------:R-:W2:Y:S01]  /*12250*/  LDL.LU R17, [R1+0x5c] ;  /* 0x00005c0001117983 */ /* 0x000ea20000300800 */
[----:B------:R-:W-:-:S03]  /*12260*/  IMAD.MOV.U32 R0, RZ, RZ, 0x1 ;  /* 0x00000001ff007424 */ /* 0x000fc600078e00ff */
[----:B------:R-:W3:Y:S02]  /*12270*/  LDL R14, [R1+0x94] ;  /* 0x00009400010e7983 */ /* 0x000ee40000100800 */
[----:B------:R-:W-:Y:S02]  /*12280*/  ISETP.NE.AND P0, PT, R0, c[0x0][0x4e8], PT ;  /* 0x00013a0000007a0c */ /* 0x000fe40003f05270 */
[----:B------:R-:W3:Y:S04]  /*12290*/  LDL.64 R48, [R1+0x28] ;  /* 0x0000280001307983 */ /* 0x000ee80000100a00 */
[----:B------:R-:W1:Y:S04]  /*122a0*/  S2R R16, SR_TID.X ;  /* 0x0000000000107919 */ /* 0x000e680000002100 */
[----:B------:R-:W1:Y:S01]  /*122b0*/  S2R R18, SR_TID.X ;  /* 0x0000000000127919 */ /* 0x000e620000002100 */
[----:B------:R-:W-:-:S02]  /*122c0*/  ULDC UR5, c[0x0][0x4e8] ;  /* 0x00013a0000057ab9 */ /* 0x000fc40000000800 */
[----:B------:R-:W-:Y:S02]  /*122d0*/  ULDC UR4, c[0x0][0x388] ;  /* 0x0000e20000047ab9 */ /* 0x000fe40000000800 */
[----:B------:R-:W-:Y:S01]  /*122e0*/  UIMAD UR4, UR5, UR4, URZ ;  /* 0x00000004050472a4 */ /* 0x000fe2000f8e023f */
[----:B----4-:R-:W-:Y:S01]  /*122f0*/  SHF.R.S32.HI R0, RZ, 0x1f, R4 ;  /* 0x0000001fff007819 */ /* 0x010fe20000011404 */
[----:B------:R-:W-:Y:S01]  /*12300*/  IMAD.WIDE.U32 R6, R4, c[0x0][0x490], RZ ;  /* 0x0001240004067a25 */ /* 0x000fe200078e00ff */
[----:B-----5:R-:W-:-:S03]  /*12310*/  SHF.R.S32.HI R8, RZ, 0x1f, R15 ;  /* 0x0000001fff087819 */ /* 0x020fc6000001140f */
[----:B--2---:R-:W-:Y:S02]  /*12320*/  IMAD.IADD R3, R2, 0x1, R17 ;  /* 0x0000000102037824 */ /* 0x004fe400078e0211 */
[C---:B------:R-:W-:Y:S02]  /*12330*/  IMAD R2, R0.reuse, c[0x0][0x490], RZ ;  /* 0x0001240000027a24 */ /* 0x040fe400078e02ff */
[----:B------:R-:W-:Y:S02]  /*12340*/  IMAD R0, R0, c[0x0][0x3e8], RZ ;  /* 0x0000fa0000007a24 */ /* 0x000fe400078e02ff */
[----:B------:R-:W-:-:S04]  /*12350*/  @P0 IMAD.HI.U32 R12, R3, c[0x0][0x4ec], RZ ;  /* 0x00013b00030c0a27 */ /* 0x000fc800078e00ff */
[----:B---3--:R-:W-:Y:S02]  /*12360*/  IMAD.IADD R10, R5, 0x1, R17 ;  /* 0x00000001050a7824 */ /* 0x008fe400078e0211 */
[C---:B------:R-:W-:Y:S02]  /*12370*/  IMAD R9, R4.reuse, c[0x0][0x494], R2 ;  /* 0x0001250004097a24 */ /* 0x040fe400078e0202 */
[C---:B------:R-:W-:Y:S02]  /*12380*/  IMAD R11, R4.reuse, c[0x0][0x3ec], R0 ;  /* 0x0000fb00040b7a24 */ /* 0x040fe400078e0200 */
[----:B------:R-:W-:Y:S01]  /*12390*/  IMAD.MOV.U32 R2, RZ, RZ, R3 ;  /* 0x000000ffff027224 */ /* 0x000fe200078e0003 */
[----:B------:R-:W-:Y:S01]  /*123a0*/  @P0 SHF.R.U32.HI R2, RZ, c[0x0][0x4f0], R12 ;  /* 0x00013c00ff020a19 */ /* 0x000fe2000001160c */
[----:B------:R-:W-:-:S04]  /*123b0*/  IMAD.WIDE.U32 R4, R4, c[0x0][0x3e8], RZ ;  /* 0x0000fa0004047a25 */ /* 0x000fc800078e00ff */
[----:B------:R-:W-:-:S04]  /*123c0*/  @P0 IMAD.HI.U32 R13, R10, c[0x0][0x4ec], RZ ;  /* 0x00013b000a0d0a27 */ /* 0x000fc800078e00ff */
[----:B------:R-:W-:Y:S02]  /*123d0*/  IMAD.IADD R7, R7, 0x1, R9 ;  /* 0x0000000107077824 */ /* 0x000fe400078e0209 */
[C---:B------:R-:W-:Y:S02]  /*123e0*/  IMAD R9, R8.reuse, c[0x0][0x498], RZ ;  /* 0x0001260008097a24 */ /* 0x040fe400078e02ff */
[----:B------:R-:W-:Y:S02]  /*123f0*/  IMAD R8, R8, c[0x0][0x3f0], RZ ;  /* 0x0000fc0008087a24 */ /* 0x000fe400078e02ff */
[----:B------:R-:W-:Y:S01]  /*12400*/  IMAD.MOV.U32 R0, RZ, RZ, R10 ;  /* 0x000000ffff007224 */ /* 0x000fe200078e000a */
[----:B------:R-:W-:Y:S01]  /*12410*/  @P0 SHF.R.U32.HI R0, RZ, c[0x0][0x4f0], R13 ;  /* 0x00013c00ff000a19 */ /* 0x000fe2000001160d */
[----:B------:R-:W-:Y:S02]  /*12420*/  IMAD.IADD R5, R5, 0x1, R11 ;  /* 0x0000000105057824 */ /* 0x000fe400078e020b */
[----:B------:R-:W-:-:S02]  /*12430*/  IMAD.MOV R11, RZ, RZ, -R2 ;  /* 0x000000ffff0b7224 */ /* 0x000fc400078e0a02 */
[C---:B------:R-:W-:Y:S02]  /*12440*/  IMAD R13, R15.reuse, c[0x0][0x49c], R9 ;  /* 0x000127000f0d7a24 */ /* 0x040fe400078e0209 */
[C---:B------:R-:W-:Y:S02]  /*12450*/  IMAD R12, R15.reuse, c[0x0][0x3f4], R8 ;  /* 0x0000fd000f0c7a24 */ /* 0x040fe400078e0208 */
[----:B------:R-:W-:Y:S01]  /*12460*/  IMAD.WIDE.U32 R8, R15, c[0x0][0x3f0], R4 ;  /* 0x0000fc000f087a25 */ /* 0x000fe200078e0004 */
[----:B------:R-:W-:-:S03]  /*12470*/  SHF.R.S32.HI R5, RZ, 0x1f, R0 ;  /* 0x0000001fff057819 */ /* 0x000fc60000011400 */
[----:B------:R-:W-:-:S04]  /*12480*/  IMAD.WIDE.U32 R6, R15, c[0x0][0x498], R6 ;  /* 0x000126000f067a25 */ /* 0x000fc800078e0006 */
[----:B------:R-:W-:Y:S01]  /*12490*/  IMAD R4, R11, c[0x0][0x4e8], R3 ;  /* 0x00013a000b047a24 */ /* 0x000fe200078e0203 */
[----:B------:R-:W-:Y:S01]  /*124a0*/  SHF.R.S32.HI R11, RZ, 0x1f, R2 ;  /* 0x0000001fff0b7819 */ /* 0x000fe20000011402 */
[----:B------:R-:W-:Y:S01]  /*124b0*/  IMAD.IADD R3, R9, 0x1, R12 ;  /* 0x0000000109037824 */ /* 0x000fe200078e020c */
[----:B------:R-:W-:Y:S01]  /*124c0*/  IADD3 R6, P0, R2, R6, RZ ;  /* 0x0000000602067210 */ /* 0x000fe20007f1e0ff */
[----:B------:R-:W-:Y:S01]  /*124d0*/  IMAD R5, R5, c[0x0][0x3e0], RZ ;  /* 0x0000f80005057a24 */ /* 0x000fe200078e02ff */
[----:B------:R-:W-:Y:S01]  /*124e0*/  SHF.R.S32.HI R9, RZ, 0x1f, R4 ;  /* 0x0000001fff097819 */ /* 0x000fe20000011404 */
[----:B------:R-:W-:Y:S01]  /*124f0*/  IMAD.MOV.U32 R2, RZ, RZ, R8 ;  /* 0x000000ffff027224 */ /* 0x000fe200078e0008 */
[----:B------:R-:W-:Y:S01]  /*12500*/  IADD3.X R7, R11, R7, R13, P0, !PT ;  /* 0x000000070b077210 */ /* 0x000fe200007fe40d */
[----:B------:R-:W-:Y:S01]  /*12510*/  IMAD R12, R0, c[0x0][0x3e4], R5 ;  /* 0x0000f900000c7a24 */ /* 0x000fe200078e0205 */
[----:B-1----:R-:W-:Y:S01]  /*12520*/  SHF.R.S32.HI R15, RZ, 0x1f, R16 ;  /* 0x0000001fff0f7819 */ /* 0x002fe20000011410 */
[----:B------:R-:W-:-:S02]  /*12530*/  IMAD R5, R9, c[0x0][0x488], RZ ;  /* 0x0001220009057a24 */ /* 0x000fc400078e02ff */
[----:B------:R-:W-:Y:S01]  /*12540*/  IMAD.WIDE.U32 R8, R0, c[0x0][0x3e0], R2 ;  /* 0x0000f80000087a25 */ /* 0x000fe200078e0002 */
[----:B------:R-:W-:-:S03]  /*12550*/  LEA.HI R15, R15, R16, RZ, 0x5 ;  /* 0x000000100f0f7211 */ /* 0x000fc600078f28ff */
[----:B------:R-:W-:Y:S02]  /*12560*/  IMAD.MOV R0, RZ, RZ, -R0 ;  /* 0x000000ffff007224 */ /* 0x000fe400078e0a00 */
[C---:B------:R-:W-:Y:S02]  /*12570*/  IMAD R11, R4.reuse, c[0x0][0x48c], R5 ;  /* 0x00012300040b7a24 */ /* 0x040fe400078e0205 */
[----:B------:R-:W-:Y:S01]  /*12580*/  IMAD.WIDE.U32 R2, R4, c[0x0][0x488], R6 ;  /* 0x0001220004027a25 */ /* 0x000fe200078e0006 */
[----:B------:R-:W-:-:S03]  /*12590*/  LOP3.LUT R15, R15, 0xffffffe0, RZ, 0xc0, !PT ;  /* 0xffffffe00f0f7812 */ /* 0x000fc600078ec0ff */
[----:B------:R-:W-:Y:S02]  /*125a0*/  IMAD R6, R0, c[0x0][0x4e8], R10 ;  /* 0x00013a0000067a24 */ /* 0x000fe400078e020a */
[----:B------:R-:W-:Y:S01]  /*125b0*/  IMAD.IADD R0, R3, 0x1, R11 ;  /* 0x0000000103007824 */ /* 0x000fe200078e020b */
[----:B------:R-:W-:Y:S01]  /*125c0*/  LEA R3, P0, R2, c[0x0][0x450], 0x2 ;  /* 0x0001140002037a11 */ /* 0x000fe200078010ff */
[----:B------:R-:W-:-:S03]  /*125d0*/  IMAD.IADD R15, R16, 0x1, -R15 ;  /* 0x00000001100f7824 */ /* 0x000fc600078e0a0f */
[----:B------:R-:W-:Y:S01]  /*125e0*/  LEA.HI.X R2, R2, c[0x0][0x454], R0, 0x2, P0 ;  /* 0x0001150002027a11 */ /* 0x000fe200000f1400 */
[----:B------:R-:W-:Y:S01]  /*125f0*/  IMAD.IADD R0, R14, 0x1, R17 ;  /* 0x000000010e007824 */ /* 0x000fe200078e0211 */
[----:B------:R-:W-:Y:S01]  /*12600*/  LOP3.LUT P1, RZ, R15, 0x3, RZ, 0xc0, !PT ;  /* 0x000000030fff7812 */ /* 0x000fe2000782c0ff */
[----:B------:R-:W-:Y:S01]  /*12610*/  IMAD.IADD R5, R9, 0x1, R12 ;  /* 0x0000000109057824 */ /* 0x000fe200078e020c */
[----:B------:R-:W-:Y:S01]  /*12620*/  SHFL.IDX PT, R14, R3, RZ, 0x1c1f ;  /* 0x001c1fff030e7589 */ /* 0x000fe200000e0000 */
[----:B------:R-:W-:-:S03]  /*12630*/  IMAD.MOV.U32 R4, RZ, RZ, R8 ;  /* 0x000000ffff047224 */ /* 0x000fc600078e0008 */
[----:B------:R-:W1:Y:S04]  /*12640*/  SHFL.IDX PT, R15, R2, RZ, 0x1c1f ;  /* 0x001c1fff020f7589 */ /* 0x000e6800000e0000 */
[----:B------:R-:W-:Y:S04]  /*12650*/  SHFL.IDX PT, R12, R3, 0x1, 0x1c1f ;  /* 0x003c1f00030c7f89 */ /* 0x000fe800000e0000 */
[----:B------:R-:W2:Y:S04]  /*12660*/  SHFL.IDX PT, R13, R2, 0x1, 0x1c1f ;  /* 0x003c1f00020d7f89 */ /* 0x000ea800000e0000 */
[----:B------:R-:W-:Y:S04]  /*12670*/  SHFL.IDX PT, R10, R3, 0x2, 0x1c1f ;  /* 0x005c1f00030a7f89 */ /* 0x000fe800000e0000 */
[----:B------:R-:W3:Y:S04]  /*12680*/  SHFL.IDX PT, R11, R2, 0x2, 0x1c1f ;  /* 0x005c1f00020b7f89 */ /* 0x000ee800000e0000 */
[----:B------:R4:W-:Y:S04]  /*12690*/  SHFL.IDX PT, R8, R3, 0x3, 0x1c1f ;  /* 0x007c1f0003087f89 */ /* 0x0009e800000e0000 */
[----:B------:R5:W1:Y:S01]  /*126a0*/  SHFL.IDX PT, R9, R2, 0x3, 0x1c1f ;  /* 0x007c1f0002097f89 */ /* 0x000a6200000e0000 */
[----:B------:R-:W-:-:S02]  /*126b0*/  SHF.R.S32.HI R7, RZ, 0x1f, R6 ;  /* 0x0000001fff077819 */ /* 0x000fc40000011406 */
[----:B------:R-:W-:-:S03]  /*126c0*/  ISETP.GE.OR P4, PT, R0, UR4, P1 ;  /* 0x0000000400007c0c */ /* 0x000fc60008f86670 */
[----:B------:R-:W-:Y:S01]  /*126d0*/  IMAD R7, R7, c[0x0][0x3d8], RZ ;  /* 0x0000f60007077a24 */ /* 0x000fe200078e02ff */
[----:B------:R-:W-:Y:S01]  /*126e0*/  SHF.R.S32.HI R16, RZ, 0x1f, R18 ;  /* 0x0000001fff107819 */ /* 0x000fe20000011412 */
[----:B------:R-:W-:Y:S01]  /*126f0*/  IMAD.WIDE.U32 R4, R6, c[0x0][0x3d8], R4 ;  /* 0x0000f60006047a25 */ /* 0x000fe200078e0004 */
[C---:B----4-:R-:W-:Y:S02]  /*12700*/  IADD3 R3, R0.reuse, 0x8, RZ ;  /* 0x0000000800037810 */ /* 0x050fe40007ffe0ff */
[C---:B-----5:R-:W-:Y:S02]  /*12710*/  IADD3 R2, R0.reuse, 0x40, RZ ;  /* 0x0000004000027810 */ /* 0x060fe40007ffe0ff */
[----:B------:R-:W-:Y:S02]  /*12720*/  IADD3 R0, R0, 0x48, RZ ;  /* 0x0000004800007810 */ /* 0x000fe40007ffe0ff */
[----:B------:R-:W-:Y:S02]  /*12730*/  ISETP.GE.OR P3, PT, R3, UR4, P1 ;  /* 0x0000000403007c0c */ /* 0x000fe40008f66670 */
[----:B------:R-:W-:-:S02]  /*12740*/  ISETP.GE.OR P2, PT, R2, UR4, P1 ;  /* 0x0000000402007c0c */ /* 0x000fc40008f46670 */
[----:B------:R-:W-:Y:S01]  /*12750*/  ISETP.GE.OR P1, PT, R0, UR4, P1 ;  /* 0x0000000400007c0c */ /* 0x000fe20008f26670 */
[----:B------:R-:W-:Y:S01]  /*12760*/  IMAD R7, R6, c[0x0][0x3dc], R7 ;  /* 0x0000f70006077a24 */ /* 0x000fe200078e0207 */
[----:B------:R-:W-:Y:S01]  /*12770*/  LEA.HI R16, R16, R18, RZ, 0x3 ;  /* 0x0000001210107211 */ /* 0x000fe200078f18ff */
[----:B-1----:R-:W-:Y:S01]  /*12780*/  @!P4 ST.E [R14.64], R32 ;  /* 0x000000200e00c985 */ /* 0x002fe2000c101908 */
[----:B------:R-:W-:Y:S01]  /*12790*/  LEA R2, P0, R4, c[0x0][0x380], 0x1 ;  /* 0x0000e00004027a11 */ /* 0x000fe200078008ff */
[----:B------:R-:W-:Y:S01]  /*127a0*/  IMAD.IADD R0, R5, 0x1, R7 ;  /* 0x0000000105007824 */ /* 0x000fe200078e0207 */
[----:B------:R-:W-:-:S03]  /*127b0*/  SHF.R.S32.HI R16, RZ, 0x3, R16 ;  /* 0x00000003ff107819 */ /* 0x000fc60000011410 */
[----:B--2---:R-:W-:Y:S01]  /*127c0*/  @!P3 ST.E [R12.64], R33 ;  /* 0x000000210c00b985 */ /* 0x004fe2000c101908 */
[----:B------:R-:W-:-:S03]  /*127d0*/  LEA.HI.X R0, R4, c[0x0][0x384], R0, 0x1, P0 ;  /* 0x0000e10004007a11 */ /* 0x000fc600000f0c00 */
[----:B---3--:R-:W-:Y:S01]  /*127e0*/  @!P2 ST.E [R10.64], R34 ;  /* 0x000000220a00a985 */ /* 0x008fe2000c101908 */
[----:B------:R-:W-:-:S03]  /*127f0*/  IMAD.IADD R3, R16, 0x1, R17 ;  /* 0x0000000110037824 */ /* 0x000fc600078e0211 */
[----:B------:R-:W-:Y:S04]  /*12800*/  @!P1 ST.E [R8.64], R31 ;  /* 0x0000001f08009985 */ /* 0x000fe8000c101908 */
[----:B------:R-:W1:Y:S04]  /*12810*/  SHFL.IDX PT, R8, R2, RZ, 0x181f ;  /* 0x00181fff02087589 */ /* 0x000e6800000e0000 */
[----:B------:R-:W-:Y:S01]  /*12820*/  LDS.128 R20, [R246+0x80] ;  /* 0x00008000f6147984 */ /* 0x000fe20000000c00 */
[----:B------:R-:W-:-:S03]  /*12830*/  ISETP.GE.AND P5, PT, R48, c[0x0][0x3c8], PT ;  /* 0x0000f20030007a0c */ /* 0x000fc60003fa6270 */
[----:B------:R-:W2:Y:S01]  /*12840*/  SHFL.IDX PT, R7, R0, RZ, 0x181f ;  /* 0x00181fff00077589 */ /* 0x000ea200000e0000 */
[----:B------:R-:W-:-:S03]  /*12850*/  IADD3 R4, R3, 0x10, RZ ;  /* 0x0000001003047810 */ /* 0x000fc60007ffe0ff */
[----:B------:R-:W3:Y:S04]  /*12860*/  SHFL.IDX PT, R6, R2, 0x1, 0x181f ;  /* 0x00381f0002067f89 */ /* 0x000ee800000e0000 */
[----:B------:R-:W4:Y:S01]  /*12870*/  SHFL.IDX PT, R5, R2, 0x2, 0x181f ;  /* 0x00581f0002057f89 */ /* 0x000f2200000e0000 */
[----:B------:R-:W-:-:S03]  /*12880*/  ISETP.GE.OR P2, PT, R4, UR4, P5 ;  /* 0x0000000404007c0c */ /* 0x000fc6000af46670 */
[----:B------:R-:W5:Y:S01]  /*12890*/  SHFL.IDX PT, R11, R0, 0x1, 0x181f ;  /* 0x00381f00000b7f89 */ /* 0x000f6200000e0000 */
[----:B------:R-:W-:-:S03]  /*128a0*/  ISETP.GE.OR P3, PT, R3, UR4, P5 ;  /* 0x0000000403007c0c */ /* 0x000fc6000af66670 */
[----:B------:R-:W5:Y:S01]  /*128b0*/  SHFL.IDX PT, R10, R0, 0x2, 0x181f ;  /* 0x00581f00000a7f89 */ /* 0x000f6200000e0000 */
[----:B------:R-:W-:-:S03]  /*128c0*/  IADD3 R4, R3, 0x20, RZ ;  /* 0x0000002003047810 */ /* 0x000fc60007ffe0ff */
[----:B------:R-:W5:Y:S01]  /*128d0*/  LDS.128 R16, [R246+0x880] ;  /* 0x00088000f6107984 */ /* 0x000f620000000c00 */
[----:B------:R-:W-:-:S03]  /*128e0*/  ISETP.GE.OR P0, PT, R4, UR4, P5 ;  /* 0x0000000404007c0c */ /* 0x000fc6000af06670 */
[----:B------:R-:W5:Y:S02]  /*128f0*/  LDS.128 R12, [R246+0x1080] ;  /* 0x00108000f60c7984 */ /* 0x000f640000000c00 */
[C---:B-1----:R-:W-:Y:S02]  /*12900*/  @!P3 LEA R8, P4, R48.reuse, R8, 0x1 ;  /* 0x000000083008b211 */ /* 0x042fe400078808ff */
[----:B------:R-:W-:Y:S01]  /*12910*/  LDS.128 R24, [R246+0x1880] ;  /* 0x00188000f6187984 */ /* 0x000fe20000000c00 */
[C---:B------:R-:W-:Y:S02]  /*12920*/  IADD3 R29, R3.reuse, 0x30, RZ ;  /* 0x00000030031d7810 */ /* 0x040fe40007ffe0ff */
[C---:B--2---:R-:W-:Y:S01]  /*12930*/  @!P3 LEA.HI.X R9, R48.reuse, R7, R49, 0x1, P4 ;  /* 0x000000073009b211 */ /* 0x044fe200020f0c31 */
[----:B------:R-:W1:Y:S01]  /*12940*/  SHFL.IDX PT, R45, R2, 0x3, 0x181f ;  /* 0x00781f00022d7f89 */ /* 0x000e6200000e0000 */
[C---:B---3--:R-:W-:Y:S02]  /*12950*/  @!P2 LEA R6, P1, R48.reuse, R6, 0x1 ;  /* 0x000000063006a211 */ /* 0x048fe400078208ff */
[----:B------:R-:W-:Y:S01]  /*12960*/  IADD3 R28, R3, 0x40, RZ ;  /* 0x00000040031c7810 */ /* 0x000fe20007ffe0ff */
[----:B------:R-:W2:Y:S01]  /*12970*/  SHFL.IDX PT, R46, R0, 0x3, 0x181f ;  /* 0x00781f00002e7f89 */ /* 0x000ea200000e0000 */
[----:B----4-:R-:W-:-:S02]  /*12980*/  @!P0 LEA R4, P4, R48, R5, 0x1 ;  /* 0x0000000530048211 */ /* 0x010fc400078808ff */
[C-C-:B-----5:R-:W-:Y:S01]  /*12990*/  @!P2 LEA.HI.X R7, R48.reuse, R11, R49.reuse, 0x1, P1 ;  /* 0x0000000b3007a211 */ /* 0x160fe200008f0c31 */
[----:B------:R-:W-:Y:S01]  /*129a0*/  LDS.128 R32, [R246+0x2880] ;  /* 0x00288000f6207984 */ /* 0x000fe20000000c00 */
[----:B------:R-:W-:Y:S02]  /*129b0*/  @!P0 LEA.HI.X R5, R48, R10, R49, 0x1, P4 ;  /* 0x0000000a30058211 */ /* 0x000fe400020f0c31 */
[----:B------:R-:W-:Y:S01]  /*129c0*/  ISETP.GE.OR P1, PT, R29, UR4, P5 ;  /* 0x000000041d007c0c */ /* 0x000fe2000af26670 */
[----:B------:R-:W-:Y:S01]  /*129d0*/  LDS.128 R36, [R246+0x3080] ;  /* 0x00308000f6247984 */ /* 0x000fe20000000c00 */
[----:B------:R-:W-:-:S03]  /*129e0*/  ISETP.GE.OR P4, PT, R28, UR4, P5 ;  /* 0x000000041c007c0c */ /* 0x000fc6000af86670 */
[----:B------:R-:W-:Y:S04]  /*129f0*/  LDS.128 R28, [R246+0x2080] ;  /* 0x00208000f61c7984 */ /* 0x000fe80000000c00 */
[----:B------:R-:W3:Y:S04]  /*12a00*/  SHFL.IDX PT, R44, R2, 0x4, 0x181f ;  /* 0x00981f00022c7f89 */ /* 0x000ee800000e0000 */
[----:B------:R-:W-:Y:S04]  /*12a10*/  LDS.128 R40, [R246+0x3880] ;  /* 0x00388000f6287984 */ /* 0x000fe80000000c00 */
[----:B------:R4:W-:Y:S04]  /*12a20*/  @!P3 ST.E.128 [R8.64], R20 ;  /* 0x000000140800b985 */ /* 0x0009e8000c101d08 */
[----:B------:R-:W5:Y:S04]  /*12a30*/  SHFL.IDX PT, R9, R2, 0x5, 0x181f ;  /* 0x00b81f0002097f89 */ /* 0x000f6800000e0000 */
[----:B------:R-:W1:Y:S04]  /*12a40*/  SHFL.IDX PT, R11, R0, 0x4, 0x181f ;  /* 0x00981f00000b7f89 */ /* 0x000e6800000e0000 */
[----:B------:R-:W-:Y:S04]  /*12a50*/  SHFL.IDX PT, R10, R2, 0x6, 0x181f ;  /* 0x00d81f00020a7f89 */ /* 0x000fe800000e0000 */
[----:B------:R-:W1:Y:S04]  /*12a60*/  SHFL.IDX PT, R21, R0, 0x5, 0x181f ;  /* 0x00b81f0000157f89 */ /* 0x000e6800000e0000 */
[----:B------:R-:W1:Y:S04]  /*12a70*/  SHFL.IDX PT, R20, R0, 0x6, 0x181f ;  /* 0x00d81f0000147f89 */ /* 0x000e6800000e0000 */
[----:B------:R-:W-:Y:S01]  /*12a80*/  @!P2 ST.E.128 [R6.64], R16 ;  /* 0x000000100600a985 */ /* 0x000fe2000c101d08 */
[----:B----4-:R-:W-:-:S02]  /*12a90*/  IADD3 R22, R3, 0x50, RZ ;  /* 0x0000005003167810 */ /* 0x010fc40007ffe0ff */
[C---:B------:R-:W-:Y:S02]  /*12aa0*/  IADD3 R8, R3.reuse, 0x60, RZ ;  /* 0x0000006003087810 */ /* 0x040fe40007ffe0ff */
[----:B------:R-:W-:Y:S01]  /*12ab0*/  ISETP.GE.OR P3, PT, R22, UR4, P5 ;  /* 0x0000000416007c0c */ /* 0x000fe2000af66670 */
[----:B------:R1:W-:Y:S01]  /*12ac0*/  @!P0 ST.E.128 [R4.64], R12 ;  /* 0x0000000c04008985 */ /* 0x0003e2000c101d08 */
[----:B------:R-:W-:Y:S02]  /*12ad0*/  ISETP.GE.OR P2, PT, R8, UR4, P5 ;  /* 0x0000000408007c0c */ /* 0x000fe4000af46670 */
[----:B------:R-:W-:-:S04]  /*12ae0*/  IADD3 R3, R3, 0x70, RZ ;  /* 0x0000007003037810 */ /* 0x000fc80007ffe0ff */
[----:B------:R-:W-:Y:S02]  /*12af0*/  ISETP.GE.OR P5, PT, R3, UR4, P5 ;  /* 0x0000000403007c0c */ /* 0x000fe4000afa6670 */
[----:B-1----:R-:W-:-:S04]  /*12b00*/  @!P1 LEA R4, P0, R48, R45, 0x1 ;  /* 0x0000002d30049211 */ /* 0x002fc800078008ff */
[C---:B--2---:R-:W-:Y:S02]  /*12b10*/  @!P1 LEA.HI.X R5, R48.reuse, R46, R49, 0x1, P0 ;  /* 0x0000002e30059211 */ /* 0x044fe400000f0c31 */
[----:B---3--:R-:W-:-:S03]  /*12b20*/  @!P4 LEA R8, P0, R48, R44, 0x1 ;  /* 0x0000002c3008c211 */ /* 0x008fc600078008ff */
[----:B------:R1:W-:Y:S01]  /*12b30*/  @!P1 ST.E.128 [R4.64], R24 ;  /* 0x0000001804009985 */ /* 0x0003e2000c101d08 */
[C---:B-----5:R-:W-:Y:S02]  /*12b40*/  @!P3 LEA R6, P1, R48.reuse, R9, 0x1 ;  /* 0x000000093006b211 */ /* 0x060fe400078208ff */
[C-C-:B------:R-:W-:Y:S02]  /*12b50*/  @!P4 LEA.HI.X R9, R48.reuse, R11, R49.reuse, 0x1, P0 ;  /* 0x0000000b3009c211 */ /* 0x140fe400000f0c31 */
[----:B------:R-:W-:-:S03]  /*12b60*/  @!P3 LEA.HI.X R7, R48, R21, R49, 0x1, P1 ;  /* 0x000000153007b211 */ /* 0x000fc600008f0c31 */
[----:B------:R2:W-:Y:S04]  /*12b70*/  @!P4 ST.E.128 [R8.64], R28 ;  /* 0x0000001c0800c985 */ /* 0x0005e8000c101d08 */
[----:B------:R2:W-:Y:S01]  /*12b80*/  @!P3 ST.E.128 [R6.64], R32 ;  /* 0x000000200600b985 */ /* 0x0005e2000c101d08 */
[----:B-1----:R-:W-:-:S04]  /*12b90*/  @!P2 LEA R4, P0, R48, R10, 0x1 ;  /* 0x0000000a3004a211 */ /* 0x002fc800078008ff */
[----:B------:R-:W-:-:S05]  /*12ba0*/  @!P2 LEA.HI.X R5, R48, R20, R49, 0x1, P0 ;  /* 0x000000143005a211 */ /* 0x000fca00000f0c31 */
[----:B------:R2:W-:Y:S04]  /*12bb0*/  @!P2 ST.E.128 [R4.64], R36 ;  /* 0x000000240400a985 */ /* 0x0005e8000c101d08 */
[----:B------:R-:W1:Y:S04]  /*12bc0*/  SHFL.IDX PT, R2, R2, 0x7, 0x181f ;  /* 0x00f81f0002027f89 */ /* 0x000e6800000e0000 */
[----:B------:R-:W3:Y:S01]  /*12bd0*/  SHFL.IDX PT, R0, R0, 0x7, 0x181f ;  /* 0x00f81f0000007f89 */ /* 0x000ee200000e0000 */
[----:B------:R-:W-:Y:S05]  /*12be0*/  @P5 BRA `(.L_x_528) ;  /* 0x000009d000005947 */ /* 0x000fea0003800000 */
[----:B-1----:R-:W-:-:S04]  /*12bf0*/  LEA R2, P0, R48, R2, 0x1 ;  /* 0x0000000230027211 */ /* 0x002fc800078008ff */
[----:B---3--:R-:W-:-:S05]  /*12c00*/  LEA.HI.X R3, R48, R0, R49, 0x1, P0 ;  /* 0x0000000030037211 */ /* 0x008fca00000f0c31 */
[----:B------:R1:W-:Y:S01]  /*12c10*/  ST.E.128 [R2.64], R40 ;  /* 0x0000002802007985 */ /* 0x0003e2000c101d08 */
[----:B------:R-:W-:Y:S05]  /*12c20*/  BRA `(.L_x_528) ;  /* 0x0000099000007947 */ /* 0x000fea0003800000 */
.L_x_526:
[----:B------:R-:W2:Y:S04]  /*12c30*/  LDL R0, [R1+0x5c] ;  /* 0x00005c0001007983 */ /* 0x000ea80000100800 */
[----:B------:R-:W3:Y:S04]  /*12c40*/  LDL R16, [R1+0x50] ;  /* 0x0000500001107983 */ /* 0x000ee80000100800 */
[----:B------:R-:W4:Y:S01]  /*12c50*/  LDL R15, [R1+0x54] ;  /* 0x00005400010f7983 */ /* 0x000f220000100800 */
[----:B------:R-:W-:Y:S03]  /*12c60*/  BSSY B0, `(.L_x_529) ;  /* 0x0000025000007945 */ /* 0x000fe60003800000 */
[----:B------:R-:W1:Y:S02]  /*12c70*/  S2R R14, SR_TID.X ;  /* 0x00000000000e7919 */ /* 0x000e640000002100 */
[----:B-1----:R-:W-:Y:S01]  /*12c80*/  ISETP.GE.AND P0, PT, R14, 0x80, PT ;  /* 0x000000800e00780c */ /* 0x002fe20003f06270 */
[----:B--2---:R-:W-:Y:S01]  /*12c90*/  IMAD.MOV.U32 R11, RZ, RZ, R0 ;  /* 0x000000ffff0b7224 */ /* 0x004fe200078e0000 */
[----:B---3--:R-:W-:-:S02]  /*12ca0*/  SHF.R.S32.HI R7, RZ, 0x1f, R16 ;  /* 0x0000001fff077819 */ /* 0x008fc40000011410 */
[----:B----4-:R-:W-:-:S09]  /*12cb0*/  SHF.R.S32.HI R10, RZ, 0x1f, R15 ;  /* 0x0000001fff0a7819 */ /* 0x010fd2000001140f */
[----:B------:R-:W-:Y:S05]  /*12cc0*/  @P0 BRA `(.L_x_530) ;  /* 0x000001e000000947 */ /* 0x000fea0003800000 */
[----:B------:R-:W-:Y:S02]  /*12cd0*/  MOV R2, c[0x0][0x4e8] ;  /* 0x00013a0000027a02 */ /* 0x000fe40000000f00 */
[----:B------:R-:W-:-:S03]  /*12ce0*/  IADD3 R6, R11, R14, RZ ;  /* 0x0000000e0b067210 */ /* 0x000fc60007ffe0ff */
[----:B------:R-:W-:-:S05]  /*12cf0*/  IMAD R0, R2, c[0x0][0x388], RZ ;  /* 0x0000e20002007a24 */ /* 0x000fca00078e02ff */
[----:B------:R-:W-:-:S13]  /*12d00*/  ISETP.GE.AND P0, PT, R6, R0, PT ;  /* 0x000000000600720c */ /* 0x000fda0003f06270 */
[----:B------:R-:W-:Y:S05]  /*12d10*/  @P0 BRA `(.L_x_530) ;  /* 0x0000019000000947 */ /* 0x000fea0003800000 */
[----:B------:R-:W-:Y:S01]  /*12d20*/  ISETP.NE.AND P0, PT, R2, 0x1, PT ;  /* 0x000000010200780c */ /* 0x000fe20003f05270 */
[----:B------:R-:W-:Y:S01]  /*12d30*/  IMAD R4, R7, c[0x0][0x490], RZ ;  /* 0x0001240007047a24 */ /* 0x000fe200078e02ff */
[----:B------:R-:W-:Y:S01]  /*12d40*/  MOV R0, R6 ;  /* 0x0000000600007202 */ /* 0x000fe20000000f00 */
[----:B------:R-:W-:-:S04]  /*12d50*/  IMAD.WIDE.U32 R2, R16, c[0x0][0x490], RZ ;  /* 0x0001240010027a25 */ /* 0x000fc800078e00ff */
[----:B------:R-:W-:Y:S02]  /*12d60*/  IMAD R4, R16, c[0x0][0x494], R4 ;  /* 0x0001250010047a24 */ /* 0x000fe400078e0204 */
[----:B------:R-:W-:-:S03]  /*12d70*/  IMAD R9, R10, c[0x0][0x498], RZ ;  /* 0x000126000a097a24 */ /* 0x000fc600078e02ff */
[----:B------:R-:W-:Y:S01]  /*12d80*/  IADD3 R3, R3, R4, RZ ;  /* 0x0000000403037210 */ /* 0x000fe20007ffe0ff */
[----:B------:R-:W-:-:S05]  /*12d90*/  @P0 IMAD.HI.U32 R5, R6, c[0x0][0x4ec], RZ ;  /* 0x00013b0006050a27 */ /* 0x000fca00078e00ff */
[----:B------:R-:W-:Y:S01]  /*12da0*/  @P0 SHF.R.U32.HI R0, RZ, c[0x0][0x4f0], R5 ;  /* 0x00013c00ff000a19 */ /* 0x000fe20000011605 */
[----:B------:R-:W-:-:S03]  /*12db0*/  IMAD.WIDE.U32 R4, R15, c[0x0][0x498], R2 ;  /* 0x000126000f047a25 */ /* 0x000fc600078e0002 */
[C---:B------:R-:W-:Y:S01]  /*12dc0*/  IADD3 R8, -R0.reuse, RZ, RZ ;  /* 0x000000ff00087210 */ /* 0x040fe20007ffe1ff */
[----:B------:R-:W-:Y:S01]  /*12dd0*/  IMAD R3, R15, c[0x0][0x49c], R9 ;  /* 0x000127000f037a24 */ /* 0x000fe200078e0209 */
[----:B------:R-:W-:-:S03]  /*12de0*/  IADD3 R4, P0, R0, R4, RZ ;  /* 0x0000000400047210 */ /* 0x000fc60007f1e0ff */
[----:B------:R-:W-:Y:S01]  /*12df0*/  IMAD R2, R8, c[0x0][0x4e8], R6 ;  /* 0x00013a0008027a24 */ /* 0x000fe200078e0206 */
[----:B------:R-:W-:-:S04]  /*12e00*/  SHF.R.S32.HI R6, RZ, 0x1f, R0 ;  /* 0x0000001fff067819 */ /* 0x000fc80000011400 */
[----:B------:R-:W-:Y:S02]  /*12e10*/  SHF.R.S32.HI R0, RZ, 0x1f, R2 ;  /* 0x0000001fff007819 */ /* 0x000fe40000011402 */
[----:B------:R-:W-:-:S03]  /*12e20*/  IADD3.X R5, R6, R5, R3, P0, !PT ;  /* 0x0000000506057210 */ /* 0x000fc600007fe403 */
[----:B------:R-:W-:-:S04]  /*12e30*/  IMAD R0, R0, c[0x0][0x488], RZ ;  /* 0x0001220000007a24 */ /* 0x000fc800078e02ff */
[C---:B------:R-:W-:Y:S02]  /*12e40*/  IMAD R0, R2.reuse, c[0x0][0x48c], R0 ;  /* 0x0001230002007a24 */ /* 0x040fe400078e0200 */
[----:B------:R-:W-:-:S05]  /*12e50*/  IMAD.WIDE.U32 R2, R2, c[0x0][0x488], R4 ;  /* 0x0001220002027a25 */ /* 0x000fca00078e0004 */
[----:B------:R-:W-:Y:S02]  /*12e60*/  IADD3 R0, R3, R0, RZ ;  /* 0x0000000003007210 */ /* 0x000fe40007ffe0ff */
[----:B------:R-:W-:-:S04]  /*12e70*/  LEA R4, P0, R2, c[0x0][0x450], 0x2 ;  /* 0x0001140002047a11 */ /* 0x000fc800078010ff */
[----:B------:R-:W-:Y:S02]  /*12e80*/  LEA.HI.X R5, R2, c[0x0][0x454], R0, 0x2, P0 ;  /* 0x0001150002057a11 */ /* 0x000fe400000f1400 */
[----:B------:R-:W-:-:S05]  /*12e90*/  MOV R0, 0xff800000 ;  /* 0xff80000000007802 */ /* 0x000fca0000000f00 */
[----:B------:R1:W-:Y:S02]  /*12ea0*/  STG.E [R4.64], R0 ;  /* 0x0000000004007986 */ /* 0x0003e4000c101908 */
.L_x_530:
[----:B------:R-:W-:Y:S05]  /*12eb0*/  BSYNC B0 ;  /* 0x0000000000007941 */ /* 0x000fea0003800000 */
.L_x_529:
[----:B------:R-:W2:Y:S04]  /*12ec0*/  LDL R2, [R1+0x84] ;  /* 0x0000840001027983 */ /* 0x000ea80000100800 */
[----:B------:R-:W3:Y:S01]  /*12ed0*/  LDL.64 R12, [R1+0x28] ;  /* 0x00002800010c7983 */ /* 0x000ee20000100a00 */
[----:B-1----:R-:W-:Y:S01]  /*12ee0*/  MOV R0, c[0x0][0x4e8] ;  /* 0x00013a0000007a02 */ /* 0x002fe20000000f00 */
[----:B------:R-:W-:Y:S01]  /*12ef0*/  IMAD R6, R10, c[0x0][0x3f0], RZ ;  /* 0x0000fc000a067a24 */ /* 0x000fe200078e02ff */
[----:B------:R-:W-:Y:S02]  /*12f00*/  SHF.R.S32.HI R9, RZ, 0x1f, R14 ;  /* 0x0000001fff097819 */ /* 0x000fe4000001140e */
[----:B------:R-:W-:Y:S01]  /*12f10*/  ISETP.NE.AND P0, PT, R0, 0x1, PT ;  /* 0x000000010000780c */ /* 0x000fe20003f05270 */
[----:B------:R-:W-:Y:S01]  /*12f20*/  IMAD R0, R7, c[0x0][0x3e8], RZ ;  /* 0x0000fa0007007a24 */ /* 0x000fe200078e02ff */
[----:B------:R-:W-:Y:S01]  /*12f30*/  LEA.HI R9, R9, R14, RZ, 0x3 ;  /* 0x0000000e09097211 */ /* 0x000fe200078f18ff */
[----:B------:R-:W-:-:S02]  /*12f40*/  IMAD R8, R15, c[0x0][0x3f4], R6 ;  /* 0x0000fd000f087a24 */ /* 0x000fc400078e0206 */
[----:B------:R-:W-:Y:S01]  /*12f50*/  IMAD R5, R16, c[0x0][0x3ec], R0 ;  /* 0x0000fb0010057a24 */ /* 0x000fe200078e0200 */
[----:B------:R-:W-:Y:S02]  /*12f60*/  SHF.R.S32.HI R9, RZ, 0x3, R9 ;  /* 0x00000003ff097819 */ /* 0x000fe40000011409 */
[----:B--2---:R-:W-:Y:S01]  /*12f70*/  IADD3 R4, R2, R11, RZ ;  /* 0x0000000b02047210 */ /* 0x004fe20007ffe0ff */
[----:B------:R-:W-:-:S03]  /*12f80*/  IMAD.WIDE.U32 R2, R16, c[0x0][0x3e8], RZ ;  /* 0x0000fa0010027a25 */ /* 0x000fc600078e00ff */
[----:B------:R-:W-:Y:S01]  /*12f90*/  MOV R0, R4 ;  /* 0x0000000400007202 */ /* 0x000fe20000000f00 */
[----:B------:R-:W-:-:S04]  /*12fa0*/  @P0 IMAD.HI.U32 R7, R4, c[0x0][0x4ec], RZ ;  /* 0x00013b0004070a27 */ /* 0x000fc800078e00ff */
[----:B------:R-:W-:Y:S01]  /*12fb0*/  IMAD.IADD R3, R3, 0x1, R5 ;  /* 0x0000000103037824 */ /* 0x000fe200078e0205 */
[----:B------:R-:W-:Y:S02]  /*12fc0*/  @P0 SHF.R.U32.HI R0, RZ, c[0x0][0x4f0], R7 ;  /* 0x00013c00ff000a19 */ /* 0x000fe40000011607 */
[----:B---3--:R-:W-:Y:S01]  /*12fd0*/  ISETP.GE.AND P0, PT, R12, c[0x0][0x3c8], PT ;  /* 0x0000f2000c007a0c */ /* 0x008fe20003f06270 */
[----:B------:R-:W-:Y:S01]  /*12fe0*/  IMAD.WIDE.U32 R2, R15, c[0x0][0x3f0], R2 ;  /* 0x0000fc000f027a25 */ /* 0x000fe200078e0002 */
[----:B------:R-:W-:Y:S02]  /*12ff0*/  SHF.R.S32.HI R5, RZ, 0x1f, R0 ;  /* 0x0000001fff057819 */ /* 0x000fe40000011400 */
[----:B------:R-:W-:Y:S02]  /*13000*/  IADD3 R6, -R0, RZ, RZ ;  /* 0x000000ff00067210 */ /* 0x000fe40007ffe1ff */
[----:B------:R-:W-:Y:S01]  /*13010*/  IADD3 R3, R3, R8, RZ ;  /* 0x0000000803037210 */ /* 0x000fe20007ffe0ff */
[----:B------:R-:W-:-:S02]  /*13020*/  IMAD R5, R5, c[0x0][0x3e0], RZ ;  /* 0x0000f80005057a24 */ /* 0x000fc400078e02ff */
[----:B------:R-:W-:Y:S02]  /*13030*/  IMAD R6, R6, c[0x0][0x4e8], R4 ;  /* 0x00013a0006067a24 */ /* 0x000fe400078e0204 */
[C---:B------:R-:W-:Y:S02]  /*13040*/  IMAD R4, R0.reuse, c[0x0][0x3e4], R5 ;  /* 0x0000f90000047a24 */ /* 0x040fe400078e0205 */
[----:B------:R-:W-:Y:S01]  /*13050*/  IMAD.WIDE.U32 R2, R0, c[0x0][0x3e0], R2 ;  /* 0x0000f80000027a25 */ /* 0x000fe200078e0002 */
[----:B------:R-:W-:-:S03]  /*13060*/  SHF.R.S32.HI R0, RZ, 0x1f, R6 ;  /* 0x0000001fff007819 */ /* 0x000fc60000011406 */
[----:B------:R-:W-:Y:S02]  /*13070*/  IMAD.IADD R3, R3, 0x1, R4 ;  /* 0x0000000103037824 */ /* 0x000fe400078e0204 */
[----:B------:R-:W-:Y:S02]  /*13080*/  IMAD R0, R0, c[0x0][0x3d8], RZ ;  /* 0x0000f60000007a24 */ /* 0x000fe400078e02ff */
[----:B------:R-:W-:-:S04]  /*13090*/  IMAD.WIDE.U32 R4, R6, c[0x0][0x3d8], R2 ;  /* 0x0000f60006047a25 */ /* 0x000fc800078e0002 */
[----:B------:R-:W-:Y:S01]  /*130a0*/  IMAD R6, R6, c[0x0][0x3dc], R0 ;  /* 0x0000f70006067a24 */ /* 0x000fe200078e0200 */
[----:B------:R-:W-:Y:S02]  /*130b0*/  LEA R3, P1, R4, c[0x0][0x380], 0x1 ;  /* 0x0000e00004037a11 */ /* 0x000fe400078208ff */
[----:B------:R-:W-:Y:S02]  /*130c0*/  IADD3 R0, R9, R11, RZ ;  /* 0x0000000b09007210 */ /* 0x000fe40007ffe0ff */
[----:B------:R-:W-:-:S04]  /*130d0*/  IADD3 R2, R5, R6, RZ ;  /* 0x0000000605027210 */ /* 0x000fc80007ffe0ff */
[----:B------:R-:W-:Y:S01]  /*130e0*/  LEA.HI.X R2, R4, c[0x0][0x384], R2, 0x1, P1 ;  /* 0x0000e10004027a11 */ /* 0x000fe200008f0c02 */
[----:B------:R-:W-:Y:S05]  /*130f0*/  BRA.DIV ~URZ, `(.L_x_531) ;  /* 0x00000fa27f007947 */ /* 0x000fea000b800000 */
[----:B------:R1:W2:Y:S02]  /*13100*/  SHFL.IDX PT, R5, R2, RZ, 0x181f ;  /* 0x00181fff02057589 */ /* 0x0002a400000e0000 */
.L_x_561:
[----:B------:R-:W-:Y:S05]  /*13110*/  BRA.DIV ~URZ, `(.L_x_532) ;  /* 0x00000ff27f007947 */ /* 0x000fea000b800000 */
[----:B------:R3:W4:Y:S02]  /*13120*/  SHFL.IDX PT, R4, R3, RZ, 0x181f ;  /* 0x00181fff03047589 */ /* 0x00072400000e0000 */
.L_x_562:
[----:B------:R-:W5:Y:S01]  /*13130*/  LDL.64 R6, [R1+0x28] ;  /* 0x0000280001067983 */ /* 0x000f620000100a00 */
[----:B------:R-:W-:-:S04]  /*13140*/  IMAD.MOV.U32 R11, RZ, RZ, c[0x0][0x4e8] ;  /* 0x00013a00ff0b7624 */ /* 0x000fc800078e00ff */
[----:B------:R-:W-:-:S05]  /*13150*/  IMAD R11, R11, c[0x0][0x388], RZ ;  /* 0x0000e2000b0b7a24 */ /* 0x000fca00078e02ff */
[----:B------:R-:W-:-:S13]  /*13160*/  ISETP.GE.OR P2, PT, R0, R11, P0 ;  /* 0x0000000b0000720c */ /* 0x000fda0000746670 */
[----:B----45:R-:W-:-:S04]  /*13170*/  @!P2 LEA R4, P1, R6, R4, 0x1 ;  /* 0x000000040604a211 */ /* 0x030fc800078208ff */
[----:B--2---:R-:W-:-:S05]  /*13180*/  @!P2 LEA.HI.X R5, R6, R5, R7, 0x1, P1 ;  /* 0x000000050605a211 */ /* 0x004fca00008f0c07 */
[----:B------:R2:W-:Y:S01]  /*13190*/  @!P2 ST.E.128 [R4.64], RZ ;  /* 0x000000ff0400a985 */ /* 0x0005e2000c101d08 */
[----:B------:R-:W-:Y:S05]  /*131a0*/  BRA.DIV ~URZ, `(.L_x_533) ;  /* 0x00000fd27f007947 */ /* 0x000fea000b800000 */
[----:B------:R4:W1:Y:S04]  /*131b0*/  SHFL.IDX PT, R6, R2, 0x1, 0x181f ;  /* 0x00381f0002067f89 */ /* 0x00086800000e0000 */
[----:B--2---:R4:W2:Y:S02]  /*131c0*/  SHFL.IDX PT, R4, R3, 0x1, 0x181f ;  /* 0x00381f0003047f89 */ /* 0x0048a400000e0000 */
.L_x_563:
[----:B------:R-:W5:Y:S01]  /*131d0*/  LDL.64 R8, [R1+0x28] ;  /* 0x0000280001087983 */ /* 0x000f620000100a00 */
[----:B------:R-:W-:-:S04]  /*131e0*/  IADD3 R5, R0, 0x10, RZ ;  /* 0x0000001000057810 */ /* 0x000fc80007ffe0ff */
[----:B------:R-:W-:-:S13]  /*131f0*/  ISETP.GE.OR P2, PT, R5, R11, P0 ;  /* 0x0000000b0500720c */ /* 0x000fda0000746670 */
[----:B--2--5:R-:W-:-:S04]  /*13200*/  @!P2 LEA R4, P1, R8, R4, 0x1 ;  /* 0x000000040804a211 */ /* 0x024fc800078208ff */
[----:B-1----:R-:W-:-:S05]  /*13210*/  @!P2 LEA.HI.X R5, R8, R6, R9, 0x1, P1 ;  /* 0x000000060805a211 */ /* 0x002fca00008f0c09 */
[----:B------:R1:W-:Y:S01]  /*13220*/  @!P2 ST.E.128 [R4.64], RZ ;  /* 0x000000ff0400a985 */ /* 0x0003e2000c101d08 */
[----:B------:R-:W-:Y:S05]  /*13230*/  BRA.DIV ~URZ, `(.L_x_534) ;  /* 0x000010127f007947 */ /* 0x000fea000b800000 */
[----:B------:R2:W1:Y:S02]  /*13240*/  SHFL.IDX PT, R6, R2, 0x2, 0x181f ;  /* 0x00581f0002067f89 */ /* 0x00046400000e0000 */
.L_x_564:
[----:B------:R-:W-:Y:S05]  /*13250*/  BRA.DIV ~URZ, `(.L_x_535) ;  /* 0x000010627f007947 */ /* 0x000fea000b800000 */
[----:B-1----:R1:W2:Y:S02]  /*13260*/  SHFL.IDX PT, R4, R3, 0x2, 0x181f ;  /* 0x00581f0003047f89 */ /* 0x0022a400000e0000 */
.L_x_565:
[----:B------:R-:W5:Y:S01]  /*13270*/  LDL.64 R8, [R1+0x28] ;  /* 0x0000280001087983 */ /* 0x000f620000100a00 */
[----:B------:R-:W-:-:S04]  /*13280*/  IADD3 R5, R0, 0x20, RZ ;  /* 0x0000002000057810 */ /* 0x000fc80007ffe0ff */
[----:B------:R-:W-:-:S13]  /*13290*/  ISETP.GE.OR P2, PT, R5, R11, P0 ;  /* 0x0000000b0500720c */ /* 0x000fda0000746670 */
[----:B--2--5:R-:W-:-:S04]  /*132a0*/  @!P2 LEA R4, P1, R8, R4, 0x1 ;  /* 0x000000040804a211 */ /* 0x024fc800078208ff */
[----:B------:R-:W-:-:S05]  /*132b0*/  @!P2 LEA.HI.X R5, R8, R6, R9, 0x1, P1 ;  /* 0x000000060805a211 */ /* 0x000fca00008f0c09 */
[----:B------:R2:W-:Y:S01]  /*132c0*/  @!P2 ST.E.128 [R4.64], RZ ;  /* 0x000000ff0400a985 */ /* 0x0005e2000c101d08 */
[----:B------:R-:W-:Y:S05]  /*132d0*/  BRA.DIV ~URZ, `(.L_x_536) ;  /* 0x000010527f007947 */ /* 0x000fea000b800000 */
[----:B------:R1:W2:Y:S04]  /*132e0*/  SHFL.IDX PT, R6, R2, 0x3, 0x181f ;  /* 0x00781f0002067f89 */ /* 0x0002a800000e0000 */
[----:B--2---:R1:W2:Y:S02]  /*132f0*/  SHFL.IDX PT, R4, R3, 0x3, 0x181f ;  /* 0x00781f0003047f89 */ /* 0x0042a400000e0000 */
.L_x_566:
[----:B------:R-:W5:Y:S01]  /*13300*/  LDL.64 R8, [R1+0x28] ;  /* 0x0000280001087983 */ /* 0x000f620000100a00 */
[----:B------:R-:W-:-:S04]  /*13310*/  IADD3 R5, R0, 0x30, RZ ;  /* 0x0000003000057810 */ /* 0x000fc80007ffe0ff */
[----:B------:R-:W-:-:S13]  /*13320*/  ISETP.GE.OR P2, PT, R5, R11, P0 ;  /* 0x0000000b0500720c */ /* 0x000fda0000746670 */
[----:B--2--5:R-:W-:-:S04]  /*13330*/  @!P2 LEA R4, P1, R8, R4, 0x1 ;  /* 0x000000040804a211 */ /* 0x024fc800078208ff */
[----:B------:R-:W-:-:S05]  /*13340*/  @!P2 LEA.HI.X R5, R8, R6, R9, 0x1, P1 ;  /* 0x000000060805a211 */ /* 0x000fca00008f0c09 */
[----:B------:R2:W-:Y:S01]  /*13350*/  @!P2 ST.E.128 [R4.64], RZ ;  /* 0x000000ff0400a985 */ /* 0x0005e2000c101d08 */
[----:B------:R-:W-:Y:S05]  /*13360*/  BRA.DIV ~URZ, `(.L_x_537) ;  /* 0x000010927f007947 */ /* 0x000fea000b800000 */
[----:B------:R1:W2:Y:S02]  /*13370*/  SHFL.IDX PT, R6, R2, 0x4, 0x181f ;  /* 0x00981f0002067f89 */ /* 0x0002a400000e0000 */
.L_x_567:
[----:B------:R-:W-:Y:S05]  /*13380*/  BRA.DIV ~URZ, `(.L_x_538) ;  /* 0x000010e27f007947 */ /* 0x000fea000b800000 */
[----:B--2---:R2:W1:Y:S02]  /*13390*/  SHFL.IDX PT, R4, R3, 0x4, 0x181f ;  /* 0x00981f0003047f89 */ /* 0x00446400000e0000 */
.L_x_568:
[----:B------:R-:W5:Y:S01]  /*133a0*/  LDL.64 R8, [R1+0x28] ;  /* 0x0000280001087983 */ /* 0x000f620000100a00 */
[----:B------:R-:W-:-:S04]  /*133b0*/  IADD3 R5, R0, 0x40, RZ ;  /* 0x0000004000057810 */ /* 0x000fc80007ffe0ff */
[----:B------:R-:W-:-:S13]  /*133c0*/  ISETP.GE.OR P2, PT, R5, R11, P0 ;  /* 0x0000000b0500720c */ /* 0x000fda0000746670 */
[----:B-1---5:R-:W-:-:S04]  /*133d0*/  @!P2 LEA R4, P1, R8, R4, 0x1 ;  /* 0x000000040804a211 */ /* 0x022fc800078208ff */
[----:B------:R-:W-:-:S05]  /*133e0*/  @!P2 LEA.HI.X R5, R8, R6, R9, 0x1, P1 ;  /* 0x000000060805a211 */ /* 0x000fca00008f0c09 */
[----:B------:R1:W-:Y:S01]  /*133f0*/  @!P2 ST.E.128 [R4.64], RZ ;  /* 0x000000ff0400a985 */ /* 0x0003e2000c101d08 */
[----:B------:R-:W-:Y:S05]  /*13400*/  BRA.DIV ~URZ, `(.L_x_539) ;  /* 0x000010d27f007947 */ /* 0x000fea000b800000 */
[----:B------:R1:W2:Y:S04]  /*13410*/  SHFL.IDX PT, R6, R2, 0x5, 0x181f ;  /* 0x00b81f0002067f89 */ /* 0x0002a800000e0000 */
[----:B-1----:R1:W3:Y:S02]  /*13420*/  SHFL.IDX PT, R4, R3, 0x5, 0x181f ;  /* 0x00b81f0003047f89 */ /* 0x0022e400000e0000 */
.L_x_569:
[----:B------:R-:W5:Y:S01]  /*13430*/  LDL.64 R8, [R1+0x28] ;  /* 0x0000280001087983 */ /* 0x000f620000100a00 */
[----:B------:R-:W-:-:S04]  /*13440*/  IADD3 R5, R0, 0x50, RZ ;  /* 0x0000005000057810 */ /* 0x000fc80007ffe0ff */
[----:B------:R-:W-:-:S13]  /*13450*/  ISETP.GE.OR P2, PT, R5, R11, P0 ;  /* 0x0000000b0500720c */ /* 0x000fda0000746670 */
[----:B---3-5:R-:W-:-:S04]  /*13460*/  @!P2 LEA R4, P1, R8, R4, 0x1 ;  /* 0x000000040804a211 */ /* 0x028fc800078208ff */
[----:B--2---:R-:W-:-:S05]  /*13470*/  @!P2 LEA.HI.X R5, R8, R6, R9, 0x1, P1 ;  /* 0x000000060805a211 */ /* 0x004fca00008f0c09 */
[----:B------:R2:W-:Y:S01]  /*13480*/  @!P2 ST.E.128 [R4.64], RZ ;  /* 0x000000ff0400a985 */ /* 0x0005e2000c101d08 */
[----:B------:R-:W-:Y:S05]  /*13490*/  BRA.DIV ~URZ, `(.L_x_540) ;  /* 0x000011127f007947 */ /* 0x000fea000b800000 */
[----:B------:R3:W1:Y:S02]  /*134a0*/  SHFL.IDX PT, R6, R2, 0x6, 0x181f ;  /* 0x00d81f0002067f89 */ /* 0x00066400000e0000 */
.L_x_570:
[----:B------:R-:W-:Y:S05]  /*134b0*/  BRA.DIV ~URZ, `(.L_x_541) ;  /* 0x000011627f007947 */ /* 0x000fea000b800000 */
[----:B--2---:R2:W3:Y:S02]  /*134c0*/  SHFL.IDX PT, R4, R3, 0x6, 0x181f ;  /* 0x00d81f0003047f89 */ /* 0x0044e400000e0000 */
.L_x_571:
[----:B------:R-:W5:Y:S01]  /*134d0*/  LDL.64 R8, [R1+0x28] ;  /* 0x0000280001087983 */ /* 0x000f620000100a00 */
[----:B------:R-:W-:-:S04]  /*134e0*/  IADD3 R5, R0, 0x60, RZ ;  /* 0x0000006000057810 */ /* 0x000fc80007ffe0ff */
[----:B------:R-:W-:-:S13]  /*134f0*/  ISETP.GE.OR P2, PT, R5, R11, P0 ;  /* 0x0000000b0500720c */ /* 0x000fda0000746670 */
[----:B---3-5:R-:W-:-:S04]  /*13500*/  @!P2 LEA R4, P1, R8, R4, 0x1 ;  /* 0x000000040804a211 */ /* 0x028fc800078208ff */
[----:B-1----:R-:W-:-:S05]  /*13510*/  @!P2 LEA.HI.X R5, R8, R6, R9, 0x1, P1 ;  /* 0x000000060805a211 */ /* 0x002fca00008f0c09 */
[----:B------:R1:W-:Y:S01]  /*13520*/  @!P2 ST.E.128 [R4.64], RZ ;  /* 0x000000ff0400a985 */ /* 0x0003e2000c101d08 */
[----:B------:R-:W-:Y:S05]  /*13530*/  BRA.DIV ~URZ, `(.L_x_542) ;  /* 0x000011527f007947 */ /* 0x000fea000b800000 */
[----:B-1----:R1:W3:Y:S04]  /*13540*/  SHFL.IDX PT, R4, R2, 0x7, 0x181f ;  /* 0x00f81f0002047f89 */ /* 0x0022e800000e0000 */
[----:B--2-4-:R-:W2:Y:S02]  /*13550*/  SHFL.IDX PT, R3, R3, 0x7, 0x181f ;  /* 0x00f81f0003037f89 */ /* 0x014ea400000e0000 */
.L_x_572:
[----:B------:R-:W4:Y:S01]  /*13560*/  LDL.64 R6, [R1+0x28] ;  /* 0x0000280001067983 */ /* 0x000f220000100a00 */
[----:B------:R-:W-:-:S04]  /*13570*/  IADD3 R0, R0, 0x70, RZ ;  /* 0x0000007000007810 */ /* 0x000fc80007ffe0ff */
[----:B------:R-:W-:-:S13]  /*13580*/  ISETP.GE.OR P1, PT, R0, R11, P0 ;  /* 0x0000000b0000720c */ /* 0x000fda0000726670 */
[----:B-12-4-:R-:W-:-:S04]  /*13590*/  @!P1 LEA R2, P0, R6, R3, 0x1 ;  /* 0x0000000306029211 */ /* 0x016fc800078008ff */
[----:B---3--:R-:W-:-:S05]  /*135a0*/  @!P1 LEA.HI.X R3, R6, R4, R7, 0x1, P0 ;  /* 0x0000000406039211 */ /* 0x008fca00000f0c07 */
[----:B------:R1:W-:Y:S04]  /*135b0*/  @!P1 ST.E.128 [R2.64], RZ ;  /* 0x000000ff02009985 */ /* 0x0003e8000c101d08 */
.L_x_528:
[----:B------:R-:W-:Y:S05]  /*135c0*/  BSYNC B1 ;  /* 0x0000000000017941 */ /* 0x000fea0003800000 */
.L_x_525:
[----:B---3--:R-:W3:Y:S02]  /*135d0*/  LDL R0, [R1+0x90] ;  /* 0x0000900001007983 */ /* 0x008ee40000100800 */
[----:B---3--:R-:W-:-:S13]  /*135e0*/  ISETP.NE.AND P0, PT, R0, RZ, PT ;  /* 0x000000ff0000720c */ /* 0x008fda0003f05270 */
[----:B------:R-:W-:Y:S01]  /*135f0*/  @P0 WARPSYNC 0xffffffff ;  /* 0xffffffff00000948 */ /* 0x000fe20003800000 */
[----:B------:R-:W-:Y:S06]  /*13600*/  @P0 BAR.SYNC.DEFER_BLOCKING 0x5, 0x80 ;  /* 0x0142000000000b1d */ /* 0x000fec0000010000 */
[----:B------:R-:W3:Y:S04]  /*13610*/  @P0 LDS R0, [0xb100] ;  /* 0x00b10000ff000984 */ /* 0x000ee80000000800 */
[----:B---3--:R3:W-:Y:S04]  /*13620*/  @P0 STL [R1+0x60], R0 ;  /* 0x0000600001000387 */ /* 0x0087e80000100800 */
[----:B------:R-:W-:Y:S06]  /*13630*/  @P0 BAR.ARV 0x4, 0x80 ;  /* 0x0102000000000b1d */ /* 0x000fec0000002000 */
[----:B------:R-:W-:Y:S05]  /*13640*/  @P0 BRA `(.L_x_543) ;  /* 0x0000007000000947 */ /* 0x000fea0003800000 */
[----:B------:R-:W-:Y:S05]  /*13650*/  BRA.DIV ~URZ, `(.L_x_544) ;  /* 0x000011027f007947 */ /* 0x000fea000b800000 */
[----:B---3--:R3:W4:Y:S02]  /*13660*/  SHFL.IDX PT, R0, R47, RZ, 0x1f ;  /* 0x00001fff2f007589 */ /* 0x00872400000e0000 */
.L_x_573:
[----:B------:R-:W-:Y:S01]  /*13670*/  WARPSYNC 0xffffffff ;  /* 0xffffffff00007948 */ /* 0x000fe20003800000 */
[----:B------:R-:W-:Y:S06]  /*13680*/  BAR.SYNC.DEFER_BLOCKING 0x4, 0x80 ;  /* 0x0102000000007b1d */ /* 0x000fec0000010000 */
[----:B----4-:R4:W-:Y:S04]  /*13690*/  STL [R1+0x60], R0 ;  /* 0x0000600001007387 */ /* 0x0109e80000100800 */
[----:B------:R4:W-:Y:S04]  /*136a0*/  @!P6 STS [0xb100], R47 ;  /* 0x00b1002fff00e388 */ /* 0x0009e80000000800 */
[----:B------:R-:W-:Y:S06]  /*136b0*/  BAR.ARV 0x5, 0x80 ;  /* 0x0142000000007b1d */ /* 0x000fec0000002000 */
.L_x_543:
[----:B---34-:R-:W3:Y:S02]  /*136c0*/  LDL R0, [R1+0x60] ;  /* 0x0000600001007983 */ /* 0x018ee40000100800 */
[----:B---3--:R-:W-:-:S13]  /*136d0*/  ISETP.GE.AND P0, PT, R0, c[0x0][0x538], PT ;  /* 0x00014e0000007a0c */ /* 0x008fda0003f06270 */
[----:B-12---:R-:W-:Y:S01]  /*136e0*/  @P0 CALL.REL.NOINC `(.L_x_545) ;  /* 0x0000001000000944 */ /* 0x006fe20003c00000 */
[----:B------:R-:W-:Y:S05]  /*136f0*/  BRA `(.L_x_546) ;  /* 0xfffed27000007947 */ /* 0x000fea000383ffff */
.L_x_545:
[----:B------:R-:W-:Y:S05]  /*13700*/  EXIT ;  /* 0x000000000000794d */ /* 0x000fea0003800000 */
.L_x_489:
[----:B------:R-:W-:Y:S01]  /*13710*/  IMAD.MOV.U32 R10, RZ, RZ, R2 ;  /* 0x000000ffff0a7224 */ /* 0x000fe200078e0002 */
[----:B-1----:R-:W-:Y:S01]  /*13720*/  MOV R8, RZ ;  /* 0x000000ff00087202 */ /* 0x002fe20000000f00 */
[----:B------:R-:W-:Y:S01]  /*13730*/  IMAD.MOV.U32 R7, RZ, RZ, 0x181f ;  /* 0x0000181fff077424 */ /* 0x000fe200078e00ff */
[----:B------:R-:W-:Y:S02]  /*13740*/  MOV R9, 0x13760 ;  /* 0x0001376000097802 */ /* 0x000fe40000000f00 */
[----:B------:R-:W-:Y:S05]  /*13750*/  CALL.REL.NOINC `($__internal_1_$__cuda_sm70_shflsync_idx_p) ;  /* 0x000010b000007944 */ /* 0x000fea0003c00000 */
[----:B------:R-:W-:Y:S01]  /*13760*/  MOV R5, R7 ;  /* 0x0000000700057202 */ /* 0x000fe20000000f00 */
[----:B------:R-:W-:Y:S05]  /*13770*/  BRA `(.L_x_547) ;  /* 0xfffeddf000007947 */ /* 0x000fea000383ffff */
.L_x_490:
[----:B------:R-:W-:Y:S01]  /*13780*/  IMAD.MOV.U32 R10, RZ, RZ, R3 ;  /* 0x000000ffff0a7224 */ /* 0x000fe200078e0003 */
[----:B-1----:R-:W-:Y:S01]  /*13790*/  MOV R8, RZ ;  /* 0x000000ff00087202 */ /* 0x002fe20000000f00 */
[----:B------:R-:W-:Y:S01]  /*137a0*/  IMAD.MOV.U32 R7, RZ, RZ, 0x181f ;  /* 0x0000181fff077424 */ /* 0x000fe200078e00ff */
[----:B------:R-:W-:Y:S02]  /*137b0*/  MOV R9, 0x137d0 ;  /* 0x000137d000097802 */ /* 0x000fe40000000f00 */
[----:B--23--:R-:W-:Y:S05]  /*137c0*/  CALL.REL.NOINC `($__internal_1_$__cuda_sm70_shflsync_idx_p) ;  /* 0x0000104000007944 */ /* 0x00cfea0003c00000 */
[----:B------:R-:W-:Y:S01]  /*137d0*/  MOV R4, R7 ;  /* 0x0000000700047202 */ /* 0x000fe20000000f00 */
[----:B------:R-:W-:Y:S05]  /*137e0*/  BRA `(.L_x_548) ;  /* 0xfffedda000007947 */ /* 0x000fea000383ffff */
.L_x_493:
[----:B------:R-:W-:Y:S01]  /*137f0*/  IMAD.MOV.U32 R10, RZ, RZ, R2 ;  /* 0x000000ffff0a7224 */ /* 0x000fe200078e0002 */
[----:B------:R-:W-:Y:S01]  /*13800*/  MOV R8, 0x1 ;  /* 0x0000000100087802 */ /* 0x000fe20000000f00 */
[----:B------:R-:W-:Y:S01]  /*13810*/  IMAD.MOV.U32 R7, RZ, RZ, 0x181f ;  /* 0x0000181fff077424 */ /* 0x000fe200078e00ff */
[----:B------:R-:W-:-:S02]  /*13820*/  MOV R9, 0x13840 ;  /* 0x0001384000097802 */ /* 0x000fc40000000f00 */
[----:B-1234-:R-:W-:Y:S05]  /*13830*/  CALL.REL.NOINC `($__internal_1_$__cuda_sm70_shflsync_idx_p) ;  /* 0x00000fd000007944 */ /* 0x01efea0003c00000 */
[----:B------:R-:W-:Y:S01]  /*13840*/  IMAD.MOV.U32 R6, RZ, RZ, R7 ;  /* 0x000000ffff067224 */ /* 0x000fe200078e0007 */
[----:B------:R-:W-:Y:S01]  /*13850*/  MOV R8, 0x1 ;  /* 0x0000000100087802 */ /* 0x000fe20000000f00 */
[----:B------:R-:W-:Y:S01]  /*13860*/  IMAD.MOV.U32 R10, RZ, RZ, R3 ;  /* 0x000000ffff0a7224 */ /* 0x000fe200078e0003 */
[----:B------:R-:W-:-:S02]  /*13870*/  MOV R7, 0x181f ;  /* 0x0000181f00077802 */ /* 0x000fc40000000f00 */
[----:B------:R-:W-:Y:S02]  /*13880*/  MOV R9, 0x138a0 ;  /* 0x000138a000097802 */ /* 0x000fe40000000f00 */
[----:B------:R-:W-:Y:S05]  /*13890*/  CALL.REL.NOINC `($__internal_1_$__cuda_sm70_shflsync_idx_p) ;  /* 0x00000f7000007944 */ /* 0x000fea0003c00000 */
[----:B------:R-:W-:Y:S01]  /*138a0*/  MOV R4, R7 ;  /* 0x0000000700047202 */ /* 0x000fe20000000f00 */
[----:B------:R-:W-:Y:S05]  /*138b0*/  BRA `(.L_x_549) ;  /* 0xfffeddd000007947 */ /* 0x000fea000383ffff */
.L_x_496:
[----:B------:R-:W-:Y:S01]  /*138c0*/  IMAD.MOV.U32 R10, RZ, RZ, R2 ;  /* 0x000000ffff0a7224 */ /* 0x000fe200078e0002 */
[----:B------:R-:W-:Y:S01]  /*138d0*/  MOV R8, 0x2 ;  /* 0x0000000200087802 */ /* 0x000fe20000000f00 */
[----:B------:R-:W-:Y:S01]  /*138e0*/  IMAD.MOV.U32 R7, RZ, RZ, 0x181f ;  /* 0x0000181fff077424 */ /* 0x000fe200078e00ff */
[----:B------:R-:W-:Y:S02]  /*138f0*/  MOV R9, 0x13910 ;  /* 0x0001391000097802 */ /* 0x000fe40000000f00 */
[----:B-123--:R-:W-:Y:S05]  /*13900*/  CALL.REL.NOINC `($__internal_1_$__cuda_sm70_shflsync_idx_p) ;  /* 0x00000f0000007944 */ /* 0x00efea0003c00000 */
[----:B------:R-:W-:Y:S01]  /*13910*/  MOV R6, R7 ;  /* 0x0000000700067202 */ /* 0x000fe20000000f00 */
[----:B------:R-:W-:Y:S05]  /*13920*/  BRA `(.L_x_550) ;  /* 0xfffede4000007947 */ /* 0x000fea000383ffff */
.L_x_497:
[----:B------:R-:W-:Y:S01]  /*13930*/  IMAD.MOV.U32 R10, RZ, RZ, R3 ;  /* 0x000000ffff0a7224 */ /* 0x000fe200078e0003 */
[----:B------:R-:W-:Y:S01]  /*13940*/  MOV R8, 0x2 ;  /* 0x0000000200087802 */ /* 0x000fe20000000f00 */
[----:B------:R-:W-:Y:S01]  /*13950*/  IMAD.MOV.U32 R7, RZ, RZ, 0x181f ;  /* 0x0000181fff077424 */ /* 0x000fe200078e00ff */
[----:B------:R-:W-:Y:S02]  /*13960*/  MOV R9, 0x13980 ;  /* 0x0001398000097802 */ /* 0x000fe40000000f00 */
[----:B-1234-:R-:W-:Y:S05]  /*13970*/  CALL.REL.NOINC `($__internal_1_$__cuda_sm70_shflsync_idx_p) ;  /* 0x00000e9000007944 */ /* 0x01efea0003c00000 */
[----:B------:R-:W-:Y:S01]  /*13980*/  MOV R4, R7 ;  /* 0x0000000700047202 */ /* 0x000fe20000000f00 */
[----:B------:R-:W-:Y:S05]  /*13990*/  BRA `(.L_x_551) ;  /* 0xfffeddf000007947 */ /* 0x000fea000383ffff */
.L_x_500:
        /* <DEDUP_REMOVED lines=13> */
.L_x_503:
[----:B------:R-:W-:Y:S01]  /*13a70*/  IMAD.MOV.U32 R10, RZ, RZ, R2 ;  /* 0x000000ffff0a7224 */ /* 0x000fe200078e0002 */
[----:B------:R-:W-:Y:S01]  /*13a80*/  MOV R8, 0x4 ;  /* 0x0000000400087802 */ /* 0x000fe20000000f00 */
[----:B------:R-:W-:Y:S01]  /*13a90*/  IMAD.MOV.U32 R7, RZ, RZ, 0x181f ;  /* 0x0000181fff077424 */ /* 0x000fe200078e00ff */
[----:B------:R-:W-:Y:S02]  /*13aa0*/  MOV R9, 0x13ac0 ;  /* 0x00013ac000097802 */ /* 0x000fe40000000f00 */
[----:B-1234-:R-:W-:Y:S05]  /*13ab0*/  CALL.REL.NOINC `($__internal_1_$__cuda_sm70_shflsync_idx_p) ;  /* 0x00000d5000007944 */ /* 0x01efea0003c00000 */
[----:B------:R-:W-:Y:S01]  /*13ac0*/  MOV R6, R7 ;  /* 0x0000000700067202 */ /* 0x000fe20000000f00 */
[----:B------:R-:W-:Y:S05]  /*13ad0*/  BRA `(.L_x_553) ;  /* 0xfffede8000007947 */ /* 0x000fea000383ffff */
.L_x_504:
[----:B------:R-:W-:Y:S01]  /*13ae0*/  IMAD.MOV.U32 R10, RZ, RZ, R3 ;  /* 0x000000ffff0a7224 */ /* 0x000fe200078e0003 */
[----:B------:R-:W-:Y:S01]  /*13af0*/  MOV R8, 0x4 ;  /* 0x0000000400087802 */ /* 0x000fe20000000f00 */
[----:B------:R-:W-:Y:S01]  /*13b00*/  IMAD.MOV.U32 R7, RZ, RZ, 0x181f ;  /* 0x0000181fff077424 */ /* 0x000fe200078e00ff */
[----:B------:R-:W-:Y:S02]  /*13b10*/  MOV R9, 0x13b30 ;  /* 0x00013b3000097802 */ /* 0x000fe40000000f00 */
[----:B-1234-:R-:W-:Y:S05]  /*13b20*/  CALL.REL.NOINC `($__internal_1_$__cuda_sm70_shflsync_idx_p) ;  /* 0x00000ce000007944 */ /* 0x01efea0003c00000 */
[----:B------:R-:W-:Y:S01]  /*13b30*/  MOV R4, R7 ;  /* 0x0000000700047202 */ /* 0x000fe20000000f00 */
[----:B------:R-:W-:Y:S05]  /*13b40*/  BRA `(.L_x_554) ;  /* 0xfffede3000007947 */ /* 0x000fea000383ffff */
.L_x_507:
        /* <DEDUP_REMOVED lines=13> */
.L_x_510:
[----:B------:R-:W-:Y:S01]  /*13c20*/  IMAD.MOV.U32 R10, RZ, RZ, R2 ;  /* 0x000000ffff0a7224 */ /* 0x000fe200078e0002 */
[----:B------:R-:W-:Y:S01]  /*13c30*/  MOV R8, 0x6 ;  /* 0x0000000600087802 */ /* 0x000fe20000000f00 */
[----:B------:R-:W-:Y:S01]  /*13c40*/  IMAD.MOV.U32 R7, RZ, RZ, 0x181f ;  /* 0x0000181fff077424 */ /* 0x000fe200078e00ff */
[----:B------:R-:W-:Y:S02]  /*13c50*/  MOV R9, 0x13c70 ;  /* 0x00013c7000097802 */ /* 0x000fe40000000f00 */
[----:B-1234-:R-:W-:Y:S05]  /*13c60*/  CALL.REL.NOINC `($__internal_1_$__cuda_sm70_shflsync_idx_p) ;  /* 0x00000ba000007944 */ /* 0x01efea0003c00000 */
[----:B------:R-:W-:Y:S01]  /*13c70*/  MOV R6, R7 ;  /* 0x0000000700067202 */ /* 0x000fe20000000f00 */
[----:B------:R-:W-:Y:S05]  /*13c80*/  BRA `(.L_x_556) ;  /* 0xfffedec000007947 */ /* 0x000fea000383ffff */
.L_x_511:
[----:B------:R-:W-:Y:S01]  /*13c90*/  IMAD.MOV.U32 R10, RZ, RZ, R3 ;  /* 0x000000ffff0a7224 */ /* 0x000fe200078e0003 */
[----:B------:R-:W-:Y:S01]  /*13ca0*/  MOV R8, 0x6 ;  /* 0x0000000600087802 */ /* 0x000fe20000000f00 */
[----:B------:R-:W-:Y:S01]  /*13cb0*/  IMAD.MOV.U32 R7, RZ, RZ, 0x181f ;  /* 0x0000181fff077424 */ /* 0x000fe200078e00ff */
[----:B------:R-:W-:Y:S02]  /*13cc0*/  MOV R9, 0x13ce0 ;  /* 0x00013ce000097802 */ /* 0x000fe40000000f00 */
[----:B-1234-:R-:W-:Y:S05]  /*13cd0*/  CALL.REL.NOINC `($__internal_1_$__cuda_sm70_shflsync_idx_p) ;  /* 0x00000b3000007944 */ /* 0x01efea0003c00000 */
[----:B------:R-:W-:Y:S01]  /*13ce0*/  MOV R4, R7 ;  /* 0x0000000700047202 */ /* 0x000fe20000000f00 */
[----:B------:R-:W-:Y:S05]  /*13cf0*/  BRA `(.L_x_557) ;  /* 0xfffede7000007947 */ /* 0x000fea000383ffff */
.L_x_514:
        /* <DEDUP_REMOVED lines=13> */
.L_x_521:
[----:B------:R1:W5:Y:S01]  /*13dd0*/  LDL R0, [R1+0x10] ;  /* 0x0000100001007983 */ /* 0x0003620000100800 */
[----:B------:R-:W-:Y:S02]  /*13de0*/  MOV R3, 0x2 ;  /* 0x0000000200037802 */ /* 0x000fe40000000f00 */
[----:B------:R-:W-:Y:S02]  /*13df0*/  MOV R8, 0x13e10 ;  /* 0x00013e1000087802 */ /* 0x000fe40000000f00 */
[----:B-1---5:R-:W-:Y:S05]  /*13e00*/  CALL.REL.NOINC `($__internal_0_$__cuda_sm70_shflsync_bfly_p) ;  /* 0x000009c000007944 */ /* 0x022fea0003c00000 */
[----:B--2---:R-:W-:Y:S01]  /*13e10*/  MOV R2, R3 ;  /* 0x0000000300027202 */ /* 0x004fe20000000f00 */
[----:B-1----:R-:W-:Y:S05]  /*13e20*/  BRA `(.L_x_559) ;  /* 0xffffd58000007947 */ /* 0x002fea000383ffff */
.L_x_522:
[----:B------:R-:W-:Y:S01]  /*13e30*/  IMAD.MOV.U32 R0, RZ, RZ, R2 ;  /* 0x000000ffff007224 */ /* 0x000fe200078e0002 */
[----:B------:R-:W-:Y:S02]  /*13e40*/  MOV R3, 0x1 ;  /* 0x0000000100037802 */ /* 0x000fe40000000f00 */
[----:B------:R-:W-:Y:S02]  /*13e50*/  MOV R8, 0x13e70 ;  /* 0x00013e7000087802 */ /* 0x000fe40000000f00 */
[----:B-----5:R-:W-:Y:S05]  /*13e60*/  CALL.REL.NOINC `($__internal_0_$__cuda_sm70_shflsync_bfly_p) ;  /* 0x0000096000007944 */ /* 0x020fea0003c00000 */
[----:B-1----:R1:W5:Y:S01]  /*13e70*/  LDL R0, [R1+0x18] ;  /* 0x0000180001007983 */ /* 0x0023620000100800 */
[----:B--2---:R-:W-:Y:S01]  /*13e80*/  FADD.FTZ R2, R2, R3 ;  /* 0x0000000302027221 */ /* 0x004fe20000010000 */
[----:B------:R-:W-:-:S02]  /*13e90*/  MOV R3, 0x2 ;  /* 0x0000000200037802 */ /* 0x000fc40000000f00 */
[----:B------:R-:W-:Y:S02]  /*13ea0*/  MOV R8, 0x13ec0 ;  /* 0x00013ec000087802 */ /* 0x000fe40000000f00 */
[----:B-1---5:R-:W-:Y:S05]  /*13eb0*/  CALL.REL.NOINC `($__internal_0_$__cuda_sm70_shflsync_bfly_p) ;  /* 0x0000091000007944 */ /* 0x022fea0003c00000 */
[----:B-1----:R-:W3:Y:S01]  /*13ec0*/  LDL.LU R0, [R1+0x18] ;  /* 0x0000180001007983 */ /* 0x002ee20000300800 */
[----:B------:R-:W-:Y:S01]  /*13ed0*/  MOV R8, 0x13f20 ;  /* 0x00013f2000087802 */ /* 0x000fe20000000f00 */
[----:B--23--:R-:W-:Y:S01]  /*13ee0*/  FADD.FTZ R4, R0, R3 ;  /* 0x0000000300047221 */ /* 0x00cfe20000010000 */
[----:B------:R-:W-:-:S04]  /*13ef0*/  MOV R3, 0x1 ;  /* 0x0000000100037802 */ /* 0x000fc80000000f00 */
[----:B------:R-:W-:Y:S02]  /*13f00*/  MOV R0, R4 ;  /* 0x0000000400007202 */ /* 0x000fe40000000f00 */
[----:B------:R-:W-:Y:S05]  /*13f10*/  CALL.REL.NOINC `($__internal_0_$__cuda_sm70_shflsync_bfly_p) ;  /* 0x000008b000007944 */ /* 0x000fea0003c00000 */
[----:B-1----:R1:W5:Y:S01]  /*13f20*/  LDL R0, [R1+0x14] ;  /* 0x0000140001007983 */ /* 0x0023620000100800 */
[----:B--2---:R-:W-:Y:S01]  /*13f30*/  FADD.FTZ R4, R4, R3 ;  /* 0x0000000304047221 */ /* 0x004fe20000010000 */
[----:B------:R-:W-:Y:S02]  /*13f40*/  MOV R3, 0x2 ;  /* 0x0000000200037802 */ /* 0x000fe40000000f00 */
        /* <DEDUP_REMOVED lines=19> */
[----:B--2---:R-:W-:Y:S01]  /*14080*/  MOV R8, R3 ;  /* 0x0000000300087202 */ /* 0x004fe20000000f00 */
[----:B-1----:R-:W-:Y:S05]  /*14090*/  BRA `(.L_x_560) ;  /* 0xffffd44000007947 */ /* 0x002fea000383ffff */
.L_x_531:
[----:B------:R-:W-:Y:S01]  /*140a0*/  IMAD.MOV.U32 R10, RZ, RZ, R2 ;  /* 0x000000ffff0a7224 */ /* 0x000fe200078e0002 */
[----:B------:R-:W-:Y:S01]  /*140b0*/  MOV R8, RZ ;  /* 0x000000ff00087202 */ /* 0x000fe20000000f00 */
[----:B------:R-:W-:Y:S01]  /*140c0*/  IMAD.MOV.U32 R7, RZ, RZ, 0x181f ;  /* 0x0000181fff077424 */ /* 0x000fe200078e00ff */
[----:B------:R-:W-:Y:S02]  /*140d0*/  MOV R9, 0x140f0 ;  /* 0x000140f000097802 */ /* 0x000fe40000000f00 */
[----:B------:R-:W-:Y:S05]  /*140e0*/  CALL.REL.NOINC `($__internal_1_$__cuda_sm70_shflsync_idx_p) ;  /* 0x0000072000007944 */ /* 0x000fea0003c00000 */
[----:B------:R-:W-:Y:S01]  /*140f0*/  MOV R5, R7 ;  /* 0x0000000700057202 */ /* 0x000fe20000000f00 */
[----:B------:R-:W-:Y:S05]  /*14100*/  BRA `(.L_x_561) ;  /* 0xfffff00000007947 */ /* 0x000fea000383ffff */
.L_x_532:
[----:B------:R-:W-:Y:S01]  /*14110*/  IMAD.MOV.U32 R10, RZ, RZ, R3 ;  /* 0x000000ffff0a7224 */ /* 0x000fe200078e0003 */
[----:B------:R-:W-:Y:S01]  /*14120*/  MOV R8, RZ ;  /* 0x000000ff00087202 */ /* 0x000fe20000000f00 */
[----:B------:R-:W-:Y:S01]  /*14130*/  IMAD.MOV.U32 R7, RZ, RZ, 0x181f ;  /* 0x0000181fff077424 */ /* 0x000fe200078e00ff */
[----:B------:R-:W-:Y:S02]  /*14140*/  MOV R9, 0x14160 ;  /* 0x0001416000097802 */ /* 0x000fe40000000f00 */
[----:B-12---:R-:W-:Y:S05]  /*14150*/  CALL.REL.NOINC `($__internal_1_$__cuda_sm70_shflsync_idx_p) ;  /* 0x000006b000007944 */ /* 0x006fea0003c00000 */
[----:B------:R-:W-:Y:S01]  /*14160*/  MOV R4, R7 ;  /* 0x0000000700047202 */ /* 0x000fe20000000f00 */
[----:B------:R-:W-:Y:S05]  /*14170*/  BRA `(.L_x_562) ;  /* 0xffffefb000007947 */ /* 0x000fea000383ffff */
.L_x_533:
[----:B------:R-:W-:Y:S01]  /*14180*/  IMAD.MOV.U32 R10, RZ, RZ, R2 ;  /* 0x000000ffff0a7224 */ /* 0x000fe200078e0002 */
[----:B------:R-:W-:Y:S01]  /*14190*/  MOV R8, 0x1 ;  /* 0x0000000100087802 */ /* 0x000fe20000000f00 */
[----:B------:R-:W-:Y:S01]  /*141a0*/  IMAD.MOV.U32 R7, RZ, RZ, 0x181f ;  /* 0x0000181fff077424 */ /* 0x000fe200078e00ff */
[----:B------:R-:W-:-:S02]  /*141b0*/  MOV R9, 0x141d0 ;  /* 0x000141d000097802 */ /* 0x000fc40000000f00 */
[----:B-123--:R-:W-:Y:S05]  /*141c0*/  CALL.REL.NOINC `($__internal_1_$__cuda_sm70_shflsync_idx_p) ;  /* 0x0000064000007944 */ /* 0x00efea0003c00000 */
        /* <DEDUP_REMOVED lines=8> */
.L_x_534:
[----:B------:R-:W-:Y:S01]  /*14250*/  IMAD.MOV.U32 R10, RZ, RZ, R2 ;  /* 0x000000ffff0a7224 */ /* 0x000fe200078e0002 */
[----:B------:R-:W-:Y:S01]  /*14260*/  MOV R8, 0x2 ;  /* 0x0000000200087802 */ /* 0x000fe20000000f00 */
[----:B------:R-:W-:Y:S01]  /*14270*/  IMAD.MOV.U32 R7, RZ, RZ, 0x181f ;  /* 0x0000181fff077424 */ /* 0x000fe200078e00ff */
[----:B------:R-:W-:Y:S02]  /*14280*/  MOV R9, 0x142a0 ;  /* 0x000142a000097802 */ /* 0x000fe40000000f00 */
[----:B-1-34-:R-:W-:Y:S05]  /*14290*/  CALL.REL.NOINC `($__internal_1_$__cuda_sm70_shflsync_idx_p) ;  /* 0x0000057000007944 */ /* 0x01afea0003c00000 */
[----:B------:R-:W-:Y:S01]  /*142a0*/  MOV R6, R7 ;  /* 0x0000000700067202 */ /* 0x000fe20000000f00 */
[----:B------:R-:W-:Y:S05]  /*142b0*/  BRA `(.L_x_564) ;  /* 0xffffef9000007947 */ /* 0x000fea000383ffff */
.L_x_535:
[----:B------:R-:W-:Y:S01]  /*142c0*/  IMAD.MOV.U32 R10, RZ, RZ, R3 ;  /* 0x000000ffff0a7224 */ /* 0x000fe200078e0003 */
[----:B------:R-:W-:Y:S01]  /*142d0*/  MOV R8, 0x2 ;  /* 0x0000000200087802 */ /* 0x000fe20000000f00 */
[----:B------:R-:W-:Y:S01]  /*142e0*/  IMAD.MOV.U32 R7, RZ, RZ, 0x181f ;  /* 0x0000181fff077424 */ /* 0x000fe200078e00ff */
[----:B------:R-:W-:Y:S02]  /*142f0*/  MOV R9, 0x14310 ;  /* 0x0001431000097802 */ /* 0x000fe40000000f00 */
[----:B-1234-:R-:W-:Y:S05]  /*14300*/  CALL.REL.NOINC `($__internal_1_$__cuda_sm70_shflsync_idx_p) ;  /* 0x0000050000007944 */ /* 0x01efea0003c00000 */
[----:B------:R-:W-:Y:S01]  /*14310*/  MOV R4, R7 ;  /* 0x0000000700047202 */ /* 0x000fe20000000f00 */
[----:B------:R-:W-:Y:S05]  /*14320*/  BRA `(.L_x_565) ;  /* 0xffffef4000007947 */ /* 0x000fea000383ffff */
.L_x_536:
        /* <DEDUP_REMOVED lines=13> */
.L_x_537:
[----:B------:R-:W-:Y:S01]  /*14400*/  IMAD.MOV.U32 R10, RZ, RZ, R2 ;  /* 0x000000ffff0a7224 */ /* 0x000fe200078e0002 */
[----:B------:R-:W-:Y:S01]  /*14410*/  MOV R8, 0x4 ;  /* 0x0000000400087802 */ /* 0x000fe20000000f00 */
[----:B------:R-:W-:Y:S01]  /*14420*/  IMAD.MOV.U32 R7, RZ, RZ, 0x181f ;  /* 0x0000181fff077424 */ /* 0x000fe200078e00ff */
[----:B------:R-:W-:Y:S02]  /*14430*/  MOV R9, 0x14450 ;  /* 0x0001445000097802 */ /* 0x000fe40000000f00 */
[----:B-1234-:R-:W-:Y:S05]  /*14440*/  CALL.REL.NOINC `($__internal_1_$__cuda_sm70_shflsync_idx_p) ;  /* 0x000003c000007944 */ /* 0x01efea0003c00000 */
[----:B------:R-:W-:Y:S01]  /*14450*/  MOV R6, R7 ;  /* 0x0000000700067202 */ /* 0x000fe20000000f00 */
[----:B------:R-:W-:Y:S05]  /*14460*/  BRA `(.L_x_567) ;  /* 0xffffef1000007947 */ /* 0x000fea000383ffff */
.L_x_538:
[----:B------:R-:W-:Y:S01]  /*14470*/  IMAD.MOV.U32 R10, RZ, RZ, R3 ;  /* 0x000000ffff0a7224 */ /* 0x000fe200078e0003 */
[----:B------:R-:W-:Y:S01]  /*14480*/  MOV R8, 0x4 ;  /* 0x0000000400087802 */ /* 0x000fe20000000f00 */
[----:B------:R-:W-:Y:S01]  /*14490*/  IMAD.MOV.U32 R7, RZ, RZ, 0x181f ;  /* 0x0000181fff077424 */ /* 0x000fe200078e00ff */
[----:B------:R-:W-:Y:S02]  /*144a0*/  MOV R9, 0x144c0 ;  /* 0x000144c000097802 */ /* 0x000fe40000000f00 */
[----:B-1234-:R-:W-:Y:S05]  /*144b0*/  CALL.REL.NOINC `($__internal_1_$__cuda_sm70_shflsync_idx_p) ;  /* 0x0000035000007944 */ /* 0x01efea0003c00000 */
[----:B------:R-:W-:Y:S01]  /*144c0*/  MOV R4, R7 ;  /* 0x0000000700047202 */ /* 0x000fe20000000f00 */
[----:B------:R-:W-:Y:S05]  /*144d0*/  BRA `(.L_x_568) ;  /* 0xffffeec000007947 */ /* 0x000fea000383ffff */
.L_x_539:
        /* <DEDUP_REMOVED lines=13> */
.L_x_540:
[----:B------:R-:W-:Y:S01]  /*145b0*/  IMAD.MOV.U32 R10, RZ, RZ, R2 ;  /* 0x000000ffff0a7224 */ /* 0x000fe200078e0002 */
[----:B------:R-:W-:Y:S01]  /*145c0*/  MOV R8, 0x6 ;  /* 0x0000000600087802 */ /* 0x000fe20000000f00 */
[----:B------:R-:W-:Y:S01]  /*145d0*/  IMAD.MOV.U32 R7, RZ, RZ, 0x181f ;  /* 0x0000181fff077424 */ /* 0x000fe200078e00ff */
[----:B------:R-:W-:Y:S02]  /*145e0*/  MOV R9, 0x14600 ;  /* 0x0001460000097802 */ /* 0x000fe40000000f00 */
[----:B-12-4-:R-:W-:Y:S05]  /*145f0*/  CALL.REL.NOINC `($__internal_1_$__cuda_sm70_shflsync_idx_p) ;  /* 0x0000021000007944 */ /* 0x016fea0003c00000 */
[----:B------:R-:W-:Y:S01]  /*14600*/  MOV R6, R7 ;  /* 0x0000000700067202 */ /* 0x000fe20000000f00 */
[----:B------:R-:W-:Y:S05]  /*14610*/  BRA `(.L_x_570) ;  /* 0xffffee9000007947 */ /* 0x000fea000383ffff */
.L_x_541:
[----:B------:R-:W-:Y:S01]  /*14620*/  IMAD.MOV.U32 R10, RZ, RZ, R3 ;  /* 0x000000ffff0a7224 */ /* 0x000fe200078e0003 */
[----:B------:R-:W-:Y:S01]  /*14630*/  MOV R8, 0x6 ;  /* 0x0000000600087802 */ /* 0x000fe20000000f00 */
[----:B------:R-:W-:Y:S01]  /*14640*/  IMAD.MOV.U32 R7, RZ, RZ, 0x181f ;  /* 0x0000181fff077424 */ /* 0x000fe200078e00ff */
[----:B------:R-:W-:Y:S02]  /*14650*/  MOV R9, 0x14670 ;  /* 0x0001467000097802 */ /* 0x000fe40000000f00 */
[----:B-1234-:R-:W-:Y:S05]  /*14660*/  CALL.REL.NOINC `($__internal_1_$__cuda_sm70_shflsync_idx_p) ;  /* 0x000001a000007944 */ /* 0x01efea0003c00000 */
[----:B------:R-:W-:Y:S01]  /*14670*/  MOV R4, R7 ;  /* 0x0000000700047202 */ /* 0x000fe20000000f00 */
[----:B------:R-:W-:Y:S05]  /*14680*/  BRA `(.L_x_571) ;  /* 0xffffee4000007947 */ /* 0x000fea000383ffff */
.L_x_542:
[----:B------:R-:W-:Y:S01]  /*14690*/  IMAD.MOV.U32 R10, RZ, RZ, R2 ;  /* 0x000000ffff0a7224 */ /* 0x000fe200078e0002 */
[----:B------:R-:W-:Y:S01]  /*146a0*/  MOV R8, 0x7 ;  /* 0x0000000700087802 */ /* 0x000fe20000000f00 */
[----:B------:R-:W-:Y:S01]  /*146b0*/  IMAD.MOV.U32 R7, RZ, RZ, 0x181f ;  /* 0x0000181fff077424 */ /* 0x000fe200078e00ff */
[----:B------:R-:W-:-:S02]  /*146c0*/  MOV R9, 0x146e0 ;  /* 0x000146e000097802 */ /* 0x000fc40000000f00 */
[----:B-12-4-:R-:W-:Y:S05]  /*146d0*/  CALL.REL.NOINC `($__internal_1_$__cuda_sm70_shflsync_idx_p) ;  /* 0x0000013000007944 */ /* 0x016fea0003c00000 */
        /* <DEDUP_REMOVED lines=8> */
.L_x_544:
[----:B------:R-:W-:Y:S01]  /*14760*/  IMAD.MOV.U32 R10, RZ, RZ, R47 ;  /* 0x000000ffff0a7224 */ /* 0x000fe200078e002f */
[----:B--2---:R-:W-:Y:S01]  /*14770*/  MOV R8, RZ ;  /* 0x000000ff00087202 */ /* 0x004fe20000000f00 */
[----:B------:R-:W-:Y:S01]  /*14780*/  IMAD.MOV.U32 R7, RZ, RZ, 0x1f ;  /* 0x0000001fff077424 */ /* 0x000fe200078e00ff */
[----:B------:R-:W-:Y:S02]  /*14790*/  MOV R9, 0x147b0 ;  /* 0x000147b000097802 */ /* 0x000fe40000000f00 */
[----:B-1-3--:R-:W-:Y:S05]  /*147a0*/  CALL.REL.NOINC `($__internal_1_$__cuda_sm70_shflsync_idx_p) ;  /* 0x0000006000007944 */ /* 0x00afea0003c00000 */
[----:B------:R-:W-:Y:S01]  /*147b0*/  MOV R0, R7 ;  /* 0x0000000700007202 */ /* 0x000fe20000000f00 */
[----:B------:R-:W-:Y:S05]  /*147c0*/  BRA `(.L_x_573) ;  /* 0xffffeea000007947 */ /* 0x000fea000383ffff */
        .weak           $__internal_0_$__cuda_sm70_shflsync_bfly_p
        .type           $__internal_0_$__cuda_sm70_shflsync_bfly_p,@function
        .size           $__internal_0_$__cuda_sm70_shflsync_bfly_p,($__internal_1_$__cuda_sm70_shflsync_idx_p - $__internal_0_$__cuda_sm70_shflsync_bfly_p)
$__internal_0_$__cuda_sm70_shflsync_bfly_p:
[----:B------:R-:W-:Y:S01]  /*147d0*/  MOV R9, 0x0 ;  /* 0x0000000000097802 */ /* 0x000fe20000000f00 */
[----:B------:R-:W-:Y:S04]  /*147e0*/  WARPSYNC R7 ;  /* 0x0000000700007348 */ /* 0x000fe80003800000 */
[----:B------:R1:W2:Y:S01]  /*147f0*/  SHFL.BFLY PT, R3, R0, R3, R10 ;  /* 0x0c00000300037389 */ /* 0x0002a200000e000a */
[----:B------:R-:W-:Y:S05]  /*14800*/  RET.REL.NODEC R8 `(_ZN7cutlass13device_kernelIN5flash19enable_sm80_to_sm89INS1_16FlashAttnFwdSm80INS1_25CollectiveMainloopFwdSm80ILi4ELi1ELb0EN4cute5tupleIJNS5_1CILi128EEENS7_ILi112EEENS7_ILi64EEEEEELi64ENS_10bfloat16_tEfNS_4arch4Sm80ELb1ELb0ELb0ELb0ELb0ELb0ELb1ELb0EEENS1_21CollectiveEpilogueFwdINS6_IJS8_SA_S9_EEENS6_IJNS7_ILi1EEESI_SI_EEESC_SE_Li128ELb0ELb1ELb0ELb0EEENS1_30DynamicPersistentTileSchedulerILi128ELi128ELb0ELb1ELb0EEEEEEEEEvNT_6ParamsE) ;  /* 0xfffeb7f008007950 */ /* 0x000fea0003c3ffff */
        .weak           $__internal_1_$__cuda_sm70_shflsync_idx_p
        .type           $__internal_1_$__cuda_sm70_shflsync_idx_p,@function
        .size           $__internal_1_$__cuda_sm70_shflsync_idx_p,(.L_x_741 - $__internal_1_$__cuda_sm70_shflsync_idx_p)
$__internal_1_$__cuda_sm70_shflsync_idx_p:
[----:B------:R-:W-:-:S04]  /*14810*/  MOV R12, 0xffffffff ;  /* 0xffffffff000c7802 */ /* 0x000fc80000000f00 */
[----:B------:R-:W-:Y:S04]  /*14820*/  WARPSYNC R12 ;  /* 0x0000000c00007348 */ /* 0x000fe80003800000 */
[----:B------:R1:W2:Y:S02]  /*14830*/  SHFL.IDX PT, R7, R10, R8, R7 ;  /* 0x000000080a077389 */ /* 0x0002a400000e0007 */
[----:B-1----:R-:W-:Y:S02]  /*14840*/  MOV R8, R9 ;  /* 0x0000000900087202 */ /* 0x002fe40000000f00 */
[----:B------:R-:W-:-:S04]  /*14850*/  MOV R9, 0x0 ;  /* 0x0000000000097802 */ /* 0x000fc80000000f00 */
[----:B--2---:R-:W-:Y:S05]  /*14860*/  RET.REL.NODEC R8 `(_ZN7cutlass13device_kernelIN5flash19enable_sm80_to_sm89INS1_16FlashAttnFwdSm80INS1_25CollectiveMainloopFwdSm80ILi4ELi1ELb0EN4cute5tupleIJNS5_1CILi128EEENS7_ILi112EEENS7_ILi64EEEEEELi64ENS_10bfloat16_tEfNS_4arch4Sm80ELb1ELb0ELb0ELb0ELb0ELb0ELb1ELb0EEENS1_21CollectiveEpilogueFwdINS6_IJS8_SA_S9_EEENS6_IJNS7_ILi1EEESI_SI_EEESC_SE_Li128ELb0ELb1ELb0ELb0EEENS1_30DynamicPersistentTileSchedulerILi128ELi128ELb0ELb1ELb0EEEEEEEEEvNT_6ParamsE) ;  /* 0xfffeb79008007950 */ /* 0x004fea0003c3ffff */
.L_x_574:
        /* <DEDUP_REMOVED lines=9> */
.L_x_741:


//--------------------- .text._ZN7cutlass13device_kernelIN5flash19enable_sm80_to_sm89INS1_16FlashAttnFwdSm80INS1_25CollectiveMainloopFwdSm80ILi4ELi1ELb0EN4cute5tupleIJNS5_1CILi128EEENS7_ILi112EEENS7_ILi64EEEEEELi64ENS_10bfloat16_tEfNS_4arch4Sm80ELb1ELb0ELb0ELb1ELb0ELb0ELb1ELb0EEENS1_21CollectiveEpilogueFwdINS6_IJS8_SA_S9_EEENS6_IJNS7_ILi1EEESI_SI_EEESC_SE_Li128ELb1ELb1ELb0ELb0EEENS1_19SingleTileSchedulerILb1ELb0ELb1ELi128EEEEEEEEEvNT_6ParamsE --------------------------
	.section	.text._ZN7cutlass13device_kernelIN5flash19enable_sm80_to_sm89INS1_16FlashAttnFwdSm80INS1_25CollectiveMainloopFwdSm80ILi4ELi1ELb0EN4cute5tupleIJNS5_1CILi128EEENS7_ILi112EEENS7_ILi64EEEEEELi64ENS_10bfloat16_tEfNS_4arch4Sm80ELb1ELb0ELb0ELb1ELb0ELb0ELb1ELb0EEENS1_21CollectiveEpilogueFwdINS6_IJS8_SA_S9_EEENS6_IJNS7_ILi1EEESI_SI_EEESC_SE_Li128ELb1ELb1ELb0ELb0EEENS1_19SingleTileSchedulerILb1ELb0ELb1ELi128EEEEEEEEEvNT_6ParamsE,"ax",@progbits
	.sectioninfo	@"SHI_REGISTERS=255"
	.align	128
.text._ZN7cutlass13device_kernelIN5flash19enable_sm80_to_sm89INS1_16FlashAttnFwdSm80INS1_25CollectiveMainloopFwdSm80ILi4ELi1ELb0EN4cute5tupleIJNS5_1CILi128EEENS7_ILi112EEENS7_ILi64EEEEEELi64ENS_10bfloat16_tEfNS_4arch4Sm80ELb1ELb0ELb0ELb1ELb0ELb0ELb1ELb0EEENS1_21CollectiveEpilogueFwdINS6_IJS8_SA_S9_EEENS6_IJNS7_ILi1EEESI_SI_EEESC_SE_Li128ELb1ELb1ELb0ELb0EEENS1_19SingleTileSchedulerILb1ELb0ELb1ELi128EEEEEEEEEvNT_6ParamsE:
        .type           _ZN7cutlass13device_kernelIN5flash19enable_sm80_to_sm89INS1_16FlashAttnFwdSm80INS1_25CollectiveMainloopFwdSm80ILi4ELi1ELb0EN4cute5tupleIJNS5_1CILi128EEENS7_ILi112EEENS7_ILi64EEEEEELi64ENS_10bfloat16_tEfNS_4arch4Sm80ELb1ELb0ELb0ELb1ELb0ELb0ELb1ELb0EEENS1_21CollectiveEpilogueFwdINS6_IJS8_SA_S9_EEENS6_IJNS7_ILi1EEESI_SI_EEESC_SE_Li128ELb1ELb1ELb0ELb0EEENS1_19SingleTileSchedulerILb1ELb0ELb1ELi128EEEEEEEEEvNT_6ParamsE,@function
        .size           _ZN7cutlass13device_kernelIN5flash19enable_sm80_to_sm89INS1_16FlashAttnFwdSm80INS1_25CollectiveMainloopFwdSm80ILi4ELi1ELb0EN4cute5tupleIJNS5_1CILi128EEENS7_ILi112EEENS7_ILi64EEEEEELi64ENS_10bfloat16_tEfNS_4arch4Sm80ELb1ELb0ELb0ELb1ELb0ELb0ELb1ELb0EEENS1_21CollectiveEpilogueFwdINS6_IJS8_SA_S9_EEENS6_IJNS7_ILi1EEESI_SI_EEESC_SE_Li128ELb1ELb1ELb0ELb0EEENS1_19SingleTileSchedulerILb1ELb0ELb1ELi128EEEEEEEEEvNT_6ParamsE,(.L_x_744 - _ZN7cutlass13device_kernelIN5flash19enable_sm80_to_sm89INS1_16FlashAttnFwdSm80INS1_25CollectiveMainloopFwdSm80ILi4ELi1ELb0EN4cute5tupleIJNS5_1CILi128EEENS7_ILi112EEENS7_ILi64EEEEEELi64ENS_10bfloat16_tEfNS_4arch4Sm80ELb1ELb0ELb0ELb1ELb0ELb0ELb1ELb0EEENS1_21CollectiveEpilogueFwdINS6_IJS8_SA_S9_EEENS6_IJNS7_ILi1EEESI_SI_EEESC_SE_Li128ELb1ELb1ELb0ELb0EEENS1_19SingleTileSchedulerILb1ELb0ELb1ELi128EEEEEEEEEvNT_6ParamsE)
        .other          _ZN7cutlass13device_kernelIN5flash19enable_sm80_to_sm89INS1_16FlashAttnFwdSm80INS1_25CollectiveMainloopFwdSm80ILi4ELi1ELb0EN4cute5tupleIJNS5_1CILi128EEENS7_ILi112EEENS7_ILi64EEEEEELi64ENS_10bfloat16_tEfNS_4arch4Sm80ELb1ELb0ELb0ELb1ELb0ELb0ELb1ELb0EEENS1_21CollectiveEpilogueFwdINS6_IJS8_SA_S9_EEENS6_IJNS7_ILi1EEESI_SI_EEESC_SE_Li128ELb1ELb1ELb0ELb0EEENS1_19SingleTileSchedulerILb1ELb0ELb1ELi128EEEEEEEEEvNT_6ParamsE,@"STO_CUDA_ENTRY STV_DEFAULT"
_ZN7cutlass13device_kernelIN5flash19enable_sm80_to_sm89INS1_16FlashAttnFwdSm80INS1_25CollectiveMainloopFwdSm80ILi4ELi1ELb0EN4cute5tupleIJNS5_1CILi128EEENS7_ILi112EEENS7_ILi64EEEEEELi64ENS_10bfloat16_tEfNS_4arch4Sm80ELb1ELb0ELb0ELb1ELb0ELb0ELb1ELb0EEENS1_21CollectiveEpilogueFwdINS6_IJS8_SA_S9_EEENS6_IJNS7_ILi1EEESI_SI_EEESC_SE_Li128ELb1ELb1ELb0ELb0EEENS1_19SingleTileSchedulerILb1ELb0ELb1ELi128EEEEEEEEEvNT_6ParamsE:
        /* <DEDUP_REMOVED lines=17> */
.L_x_576:
        /* <DEDUP_REMOVED lines=8> */
.L_x_578:
[----:B------:R-:W-:-:S04]  /*0190*/  MOV R0, c[0x0][0x54c] ;  /* 0x0001530000007a02 */ /* 0x000fc80000000f00 */
.L_x_577:
[----:B------:R-:W-:Y:S01]  /*01a0*/  USHF.L.U32 UR4, UR4, 0x7, URZ ;  /* 0x0000000704047899 */ /* 0x000fe2000800063f */
[----:B-----5:R-:W-:-:S05]  /*01b0*/  IMAD R0, R0, c[0x0][0x548], RZ ;  /* 0x0001520000007a24 */ /* 0x020fca00078e02ff */
[----:B------:R-:W-:-:S04]  /*01c0*/  MOV R10, UR4 ;  /* 0x00000004000a7c02 */ /* 0x000fc80008000f00 */
[----:B------:R-:W-:-:S04]  /*01d0*/  ISETP.GE.AND P0, PT, R10, R0, PT ;  /* 0x000000000a00720c */ /* 0x000fc80003f06270 */
[----:B------:R-:W-:-:S05]  /*01e0*/  SEL R0, R5, 0xffffffff, !P0 ;  /* 0xffffffff05007807 */ /* 0x000fca0004000000 */
[----:B------:R2:W-:Y:S01]  /*01f0*/  STL [R1+0x70], R0 ;  /* 0x0000700001007387 */ /* 0x0005e20000100800 */
[----:B------:R-:W-:Y:S05]  /*0200*/  BRA `(.L_x_579) ;  /* 0x0000014000007947 */ /* 0x000fea0003800000 */
.L_x_575:
[----:B------:R-:W-:-:S04]  /*0210*/  ISETP.NE.U32.AND P0, PT, RZ, c[0x0][0x568], PT ;  /* 0x00015a00ff007a0c */ /* 0x000fc80003f05070 */
[----:B------:R-:W-:-:S13]  /*0220*/  ISETP.NE.AND.EX P0, PT, RZ, c[0x0][0x56c], PT, P0 ;  /* 0x00015b00ff007a0c */ /* 0x000fda0003f05300 */
[----:B------:R-:W-:Y:S05]  /*0230*/  @!P0 BRA `(.L_x_580) ;  /* 0x0000002000008947 */ /* 0x000fea0003800000 */
[----:B------:R1:W5:Y:S01]  /*0240*/  LDG.E R0, [R2.64] ;  /* 0x0000000a02007981 */ /* 0x000362000c1e1900 */
[----:B------:R-:W-:Y:S05]  /*0250*/  BRA `(.L_x_581) ;  /* 0x0000009000007947 */ /* 0x000fea0003800000 */
.L_x_580:
        /* <DEDUP_REMOVED lines=8> */
.L_x_582:
[----:B------:R-:W-:-:S04]  /*02e0*/  MOV R0, c[0x0][0x54c] ;  /* 0x0001530000007a02 */ /* 0x000fc80000000f00 */
.L_x_581:
[----:B------:R-:W-:Y:S01]  /*02f0*/  USHF.L.U32 UR4, UR4, 0x7, URZ ;  /* 0x0000000704047899 */ /* 0x000fe2000800063f */
[----:B-----5:R-:W-:-:S05]  /*0300*/  IMAD R0, R0, c[0x0][0x548], RZ ;  /* 0x0001520000007a24 */ /* 0x020fca00078e02ff */
[----:B------:R-:W-:-:S04]  /*0310*/  MOV R10, UR4 ;  /* 0x00000004000a7c02 */ /* 0x000fc80008000f00 */
[----:B------:R-:W-:-:S04]  /*0320*/  ISETP.GE.AND P0, PT, R10, R0, PT ;  /* 0x000000000a00720c */ /* 0x000fc80003f06270 */
[----:B------:R-:W-:-:S05]  /*0330*/  SEL R0, R5, 0xffffffff, !P0 ;  /* 0xffffffff05007807 */ /* 0x000fca0004000000 */
[----:B------:R2:W-:Y:S04]  /*0340*/  STL [R1+0x70], R0 ;  /* 0x0000700001007387 */ /* 0x0005e80000100800 */
.L_x_579:
        /* <DEDUP_REMOVED lines=13> */
[----:B-1----:R-:W-:Y:S01]  /*0420*/  IMAD.WIDE R2, R41, R17, c[0x0][0x350] ;  /* 0x0000d40029027625 */ /* 0x002fe200078e0211 */
[----:B------:R-:W-:-:S02]  /*0430*/  ISETP.NE.AND.EX P2, PT, RZ, c[0x0][0x34c], PT, P2 ;  /* 0x0000d300ff007a0c */ /* 0x000fc40003f45320 */
[----:B------:R-:W-:-:S03]  /*0440*/  ISETP.NE.AND.EX P1, PT, RZ, c[0x0][0x354], PT, P1 ;  /* 0x0000d500ff007a0c */ /* 0x000fc60003f25310 */
[----:B------:R-:W-:-:S04]  /*0450*/  @P0 IMAD.WIDE R6, R41, R17, c[0x0][0x360] ;  /* 0x0000d80029060625 */ /* 0x000fc800078e0211 */
[----:B------:R-:W-:Y:S01]  /*0460*/  @P3 IMAD.WIDE R8, R41, R17, c[0x0][0x370] ;  /* 0x0000dc0029083625 */ /* 0x000fe200078e0211 */
[----:B------:R1:W2:Y:S04]  /*0470*/  @P0 LDG.E R0, [R6.64] ;  /* 0x0000000a06000981 */ /* 0x0002a8000c1e1900 */
[----:B------:R3:W5:Y:S04]  /*0480*/  @P3 LDG.E R12, [R8.64] ;  /* 0x0000000a080c3981 */ /* 0x000768000c1e1900 */
[----:B------:R3:W5:Y:S04]  /*0490*/  @P2 LDG.E R11, [R4.64] ;  /* 0x0000000a040b2981 */ /* 0x000768000c1e1900 */
[----:B------:R3:W5:Y:S01]  /*04a0*/  @P1 LDG.E R13, [R2.64] ;  /* 0x0000000a020d1981 */ /* 0x000762000c1e1900 */
[----:B-1----:R-:W-:-:S03]  /*04b0*/  IMAD.MOV.U32 R6, RZ, RZ, c[0x0][0x1d0] ;  /* 0x00007400ff067624 */ /* 0x002fc600078e00ff */
[----:B--2---:R3:W-:Y:S01]  /*04c0*/  STL [R1+0x60], R0 ;  /* 0x0000600001007387 */ /* 0x0047e20000100800 */
[----:B------:R-:W-:Y:S01]  /*04d0*/  IMAD.MOV.U32 R36, RZ, RZ, R0 ;  /* 0x000000ffff247224 */ /* 0x000fe200078e0000 */
[----:B------:R-:W-:Y:S05]  /*04e0*/  @P0 BRA `(.L_x_583) ;  /* 0x0000005000000947 */ /* 0x000fea0003800000 */
[----:B------:R-:W-:Y:S05]  /*04f0*/  @!P2 BRA `(.L_x_583) ;  /* 0x000000400000a947 */ /* 0x000fea0003800000 */
[----:B---3--:R1:W2:Y:S04]  /*0500*/  LDG.E R0, [R4.64] ;  /* 0x0000000a04007981 */ /* 0x0082a8000c1e1900 */
[----:B-1----:R-:W2:Y:S02]  /*0510*/  LDG.E R4, [R4.64+0x4] ;  /* 0x0000040a04047981 */ /* 0x002ea4000c1e1900 */
[----:B--2---:R-:W-:-:S05]  /*0520*/  IADD3 R36, -R0, R4, RZ ;  /* 0x0000000400247210 */ /* 0x004fca0007ffe1ff */
[----:B------:R1:W-:Y:S02]  /*0530*/  STL [R1+0x60], R36 ;  /* 0x0000602401007387 */ /* 0x0003e40000100800 */
.L_x_583:
[----:B------:R-:W-:-:S04]  /*0540*/  ISETP.NE.U32.AND P0, PT, RZ, c[0x0][0x368], PT ;  /* 0x0000da00ff007a0c */ /* 0x000fc80003f05070 */
[----:B------:R-:W-:-:S13]  /*0550*/  ISETP.NE.AND.EX P0, PT, RZ, c[0x0][0x36c], PT, P0 ;  /* 0x0000db00ff007a0c */ /* 0x000fda0003f05300 */
[----:B------:R-:W-:Y:S05]  /*0560*/  @!P0 BRA `(.L_x_584) ;  /* 0x0000003000008947 */ /* 0x000fea0003800000 */
[----:B---3--:R-:W-:-:S05]  /*0570*/  IMAD.WIDE R2, R41, R17, c[0x0][0x368] ;  /* 0x0000da0029027625 */ /* 0x008fca00078e0211 */
[----:B------:R2:W5:Y:S01]  /*0580*/  LDG.E R6, [R2.64] ;  /* 0x0000000a02067981 */ /* 0x000562000c1e1900 */
[----:B------:R-:W-:Y:S05]  /*0590*/  BRA `(.L_x_585) ;  /* 0x0000004000007947 */ /* 0x000fea0003800000 */
.L_x_584:
[----:B------:R-:W-:Y:S05]  /*05a0*/  @!P1 BRA `(.L_x_585) ;  /* 0x0000003000009947 */ /* 0x000fea0003800000 */
[----:B------:R2:W4:Y:S04]  /*05b0*/  LDG.E R6, [R2.64] ;  /* 0x0000000a02067981 */ /* 0x000528000c1e1900 */
[----:B--23--:R-:W4:Y:S02]  /*05c0*/  LDG.E R2, [R2.64+0x4] ;  /* 0x0000040a02027981 */ /* 0x00cf24000c1e1900 */
[----:B----4-:R-:W-:-:S03]  /*05d0*/  IADD3 R6, -R6, R2, RZ ;  /* 0x0000000206067210 */ /* 0x010fc60007ffe1ff */
.L_x_585:
[----:B---3--:R-:W-:Y:S01]  /*05e0*/  IMAD.MOV.U32 R0, RZ, RZ, c[0x0][0x2c4] ;  /* 0x0000b100ff007624 */ /* 0x008fe200078e00ff */
[----:B-----5:R-:W-:Y:S01]  /*05f0*/  IADD3 R35, -R12, R6, RZ ;  /* 0x000000060c237210 */ /* 0x020fe20007ffe1ff */
[----:B------:R-:W-:Y:S01]  /*0600*/  IMAD.MOV.U32 R246, RZ, RZ, R10 ;  /* 0x000000fffff67224 */ /* 0x000fe200078e000a */
[----:B--2---:R-:W-:Y:S01]  /*0610*/  IADD3 R2, R10, 0x7f, RZ ;  /* 0x0000007f0a027810 */ /* 0x004fe20007ffe0ff */
[----:B------:R-:W-:Y:S01]  /*0620*/  IMAD.MOV.U32 R4, RZ, RZ, RZ ;  /* 0x000000ffff047224 */ /* 0x000fe200078e00ff */
[----:B------:R-:W-:Y:S01]  /*0630*/  ISETP.NE.AND P4, PT, R0, 0x1, PT ;  /* 0x000000010000780c */ /* 0x000fe20003f85270 */
[----:B------:R2:W-:Y:S01]  /*0640*/  STL [R1+0x64], R35 ;  /* 0x0000642301007387 */ /* 0x0005e20000100800 */
[----:B------:R-:W-:Y:S01]  /*0650*/  IADD3 R3, R35, 0x70, -R36 ;  /* 0x0000007023037810 */ /* 0x000fe20007ffe824 */
[----:B------:R-:W-:Y:S01]  /*0660*/  IMAD.IADD R6, R13, 0x1, R12 ;  /* 0x000000010d067824 */ /* 0x000fe200078e020c */
[----:B------:R-:W-:Y:S01]  /*0670*/  IADD3 R5, R35, 0x6f, RZ ;  /* 0x0000006f23057810 */ /* 0x000fe20007ffe0ff */
[----:B------:R-:W-:Y:S01]  /*0680*/  CS2R R134, SRZ ;  /* 0x0000000000867805 */ /* 0x000fe2000001ff00 */
[----:B------:R-:W-:Y:S01]  /*0690*/  PLOP3.LUT P0, PT, PT, PT, PT, 0x80, 0x0 ;  /* 0x000000000000781c */ /* 0x000fe20003f0f070 */
[----:B------:R-:W-:Y:S01]  /*06a0*/  CS2R R132, SRZ ;  /* 0x0000000000847805 */ /* 0x000fe2000001ff00 */
[----:B------:R-:W-:Y:S01]  /*06b0*/  CS2R R138, SRZ ;  /* 0x00000000008a7805 */ /* 0x000fe2000001ff00 */
[----:B------:R-:W-:Y:S01]  /*06c0*/  IMAD.HI R4, R5, -0x6db6db6d, R4 ;  /* 0x9249249305047827 */ /* 0x000fe200078e0204 */
[----:B------:R-:W-:Y:S01]  /*06d0*/  CS2R R136, SRZ ;  /* 0x0000000000887805 */ /* 0x000fe2000001ff00 */
[----:B------:R-:W-:Y:S01]  /*06e0*/  CS2R R14, SRZ ;  /* 0x00000000000e7805 */ /* 0x000fe2000001ff00 */
[----:B------:R-:W-:Y:S01]  /*06f0*/  CS2R R12, SRZ ;  /* 0x00000000000c7805 */ /* 0x000fe2000001ff00 */
[----:B------:R-:W-:Y:S01]  /*0700*/  @P4 IADD3 R0, R246, 0x7f, RZ ;  /* 0x0000007ff6004810 */ /* 0x000fe20007ffe0ff */
[----:B------:R-:W-:Y:S01]  /*0710*/  IMAD.MOV.U32 R130, RZ, RZ, RZ ;  /* 0x000000ffff827224 */ /* 0x000fe200078e00ff */
[----:B------:R-:W-:Y:S01]  /*0720*/  MOV R128, RZ ;  /* 0x000000ff00807202 */ /* 0x000fe20000000f00 */
[----:B------:R-:W-:Y:S01]  /*0730*/  IMAD.MOV.U32 R186, RZ, RZ, RZ ;  /* 0x000000ffffba7224 */ /* 0x000fe200078e00ff */
[----:B------:R-:W-:Y:S01]  /*0740*/  CS2R R18, SRZ ;  /* 0x0000000000127805 */ /* 0x000fe2000001ff00 */
[----:B------:R-:W-:Y:S01]  /*0750*/  @P4 IMAD.HI.U32 R0, R0, c[0x0][0x2c8], RZ ;  /* 0x0000b20000004a27 */ /* 0x000fe200078e00ff */
[----:B------:R-:W-:Y:S01]  /*0760*/  CS2R R26, SRZ ;  /* 0x00000000001a7805 */ /* 0x000fe2000001ff00 */
[----:B------:R-:W-:Y:S01]  /*0770*/  MOV R182, RZ ;  /* 0x000000ff00b67202 */ /* 0x000fe20000000f00 */
[----:B------:R-:W-:Y:S01]  /*0780*/  CS2R R20, SRZ ;  /* 0x0000000000147805 */ /* 0x000fe2000001ff00 */
[----:B------:R-:W-:Y:S01]  /*0790*/  IMAD.MOV.U32 R184, RZ, RZ, RZ ;  /* 0x000000ffffb87224 */ /* 0x000fe200078e00ff */
[----:B------:R-:W-:Y:S01]  /*07a0*/  @P4 SHF.R.U32.HI R2, RZ, c[0x0][0x2cc], R0 ;  /* 0x0000b300ff024a19 */ /* 0x000fe20000011600 */
[----:B------:R-:W-:Y:S01]  /*07b0*/  IMAD.MOV.U32 R180, RZ, RZ, RZ ;  /* 0x000000ffffb47224 */ /* 0x000fe200078e00ff */
[----:B------:R-:W-:Y:S01]  /*07c0*/  SHF.R.U32.HI R0, RZ, 0x1f, R4 ;  /* 0x0000001fff007819 */ /* 0x000fe20000011604 */
[----:B------:R-:W-:Y:S01]  /*07d0*/  IMAD.MOV.U32 R16, RZ, RZ, RZ ;  /* 0x000000ffff107224 */ /* 0x000fe200078e00ff */
[----:B------:R-:W-:Y:S01]  /*07e0*/  MOV R126, RZ ;  /* 0x000000ff007e7202 */ /* 0x000fe20000000f00 */
[----:B------:R-:W-:Y:S01]  /*07f0*/  IMAD.IADD R3, R3, 0x1, R2 ;  /* 0x0000000103037824 */ /* 0x000fe200078e0202 */
[----:B------:R-:W-:Y:S01]  /*0800*/  MOV R2, RZ ;  /* 0x000000ff00027202 */ /* 0x000fe20000000f00 */
[----:B------:R-:W-:Y:S01]  /*0810*/  IMAD.MOV.U32 R124, RZ, RZ, RZ ;  /* 0x000000ffff7c7224 */ /* 0x000fe200078e00ff */
[----:B------:R-:W-:Y:S01]  /*0820*/  LEA.HI.SX32 R0, R4, R0, 0x1a ;  /* 0x0000000004007211 */ /* 0x000fe200078fd2ff */
[----:B------:R-:W-:Y:S01]  /*0830*/  IMAD.MOV.U32 R122, RZ, RZ, RZ ;  /* 0x000000ffff7a7224 */ /* 0x000fe200078e00ff */
[----:B------:R-:W-:Y:S01]  /*0840*/  CS2R R22, SRZ ;  /* 0x0000000000167805 */ /* 0x000fe2000001ff00 */
[----:B------:R-:W-:Y:S01]  /*0850*/  IMAD.HI R2, R3, -0x6db6db6d, R2 ;  /* 0x9249249303027827 */ /* 0x000fe200078e0202 */
[----:B------:R-:W-:Y:S01]  /*0860*/  MOV R120, RZ ;  /* 0x000000ff00787202 */ /* 0x000fe20000000f00 */
[----:B------:R-:W-:Y:S01]  /*0870*/  CS2R R24, SRZ ;  /* 0x0000000000187805 */ /* 0x000fe2000001ff00 */
[----:B------:R-:W-:Y:S01]  /*0880*/  CS2R R174, SRZ ;  /* 0x0000000000ae7805 */ /* 0x000fe2000001ff00 */
[----:B------:R-:W-:Y:S01]  /*0890*/  IMAD.MOV.U32 R118, RZ, RZ, RZ ;  /* 0x000000ffff767224 */ /* 0x000fe200078e00ff */
[----:B------:R-:W-:Y:S01]  /*08a0*/  SHF.R.U32.HI R3, RZ, 0x1f, R2 ;  /* 0x0000001fff037819 */ /* 0x000fe20000011602 */
[----:B------:R-:W-:Y:S01]  /*08b0*/  IMAD.MOV.U32 R116, RZ, RZ, RZ ;  /* 0x000000ffff747224 */ /* 0x000fe200078e00ff */
[----:B------:R-:W-:Y:S01]  /*08c0*/  CS2R R30, SRZ ;  /* 0x00000000001e7805 */ /* 0x000fe2000001ff00 */
[----:B------:R-:W-:Y:S01]  /*08d0*/  MOV R172, RZ ;  /* 0x000000ff00ac7202 */ /* 0x000fe20000000f00 */
[----:B------:R-:W-:Y:S01]  /*08e0*/  IMAD.MOV.U32 R178, RZ, RZ, RZ ;  /* 0x000000ffffb27224 */ /* 0x000fe200078e00ff */
[----:B------:R-:W-:Y:S01]  /*08f0*/  LEA.HI.SX32 R2, R2, R3, 0x1a ;  /* 0x0000000302027211 */ /* 0x000fe200078fd2ff */
[----:B------:R-:W-:Y:S01]  /*0900*/  CS2R R170, SRZ ;  /* 0x0000000000aa7805 */ /* 0x000fe2000001ff00 */
[----:B------:R-:W-:Y:S01]  /*0910*/  MOV R176, RZ ;  /* 0x000000ff00b07202 */ /* 0x000fe20000000f00 */
[----:B------:R-:W-:Y:S01]  /*0920*/  CS2R R32, SRZ ;  /* 0x0000000000207805 */ /* 0x000fe2000001ff00 */
[----:B------:R-:W-:Y:S01]  /*0930*/  IMNMX R46, R0, R2, PT ;  /* 0x00000002002e7217 */ /* 0x000fe20003800200 */
[----:B------:R-:W-:Y:S01]  /*0940*/  IMAD.MOV.U32 R168, RZ, RZ, RZ ;  /* 0x000000ffffa87224 */ /* 0x000fe200078e00ff */
[----:B------:R-:W-:Y:S01]  /*0950*/  CS2R R28, SRZ ;  /* 0x00000000001c7805 */ /* 0x000fe2000001ff00 */
[----:B------:R-:W-:Y:S01]  /*0960*/  MOV R166, RZ ;  /* 0x000000ff00a67202 */ /* 0x000fe20000000f00 */
[----:B------:R-:W-:Y:S01]  /*0970*/  IMAD.MOV.U32 R164, RZ, RZ, RZ ;  /* 0x000000ffffa47224 */ /* 0x000fe200078e00ff */
[----:B------:R2:W-:Y:S01]  /*0980*/  STL [R1+0x8], R46 ;  /* 0x0000082e01007387 */ /* 0x0005e20000100800 */
[----:B------:R-:W-:Y:S01]  /*0990*/  ISETP.GE.AND P3, PT, R46, 0x1, PT ;  /* 0x000000012e00780c */ /* 0x000fe20003f66270 */
[----:B------:R-:W-:Y:S01]  /*09a0*/  CS2R R158, SRZ ;  /* 0x00000000009e7805 */ /* 0x000fe2000001ff00 */
[----:B------:R-:W-:Y:S01]  /*09b0*/  MOV R156, RZ ;  /* 0x000000ff009c7202 */ /* 0x000fe20000000f00 */
        /* <DEDUP_REMOVED lines=11> */
[----:B------:R-:W-:-:S04]  /*0a70*/  ISETP.NE.U32.AND P3, PT, RZ, c[0x0][0x340], PT ;  /* 0x0000d000ff007a0c */ /* 0x000fc80003f65070 */
[----:B------:R-:W-:-:S13]  /*0a80*/  ISETP.NE.AND.EX P3, PT, RZ, c[0x0][0x344], PT, P3 ;  /* 0x0000d100ff007a0c */ /* 0x000fda0003f65330 */
[----:B------:R-:W-:-:S05]  /*0a90*/  @P3 IMAD.WIDE R2, R41, R17, c[0x0][0x340] ;  /* 0x0000d00029023625 */ /* 0x000fca00078e0211 */
[----:B------:R3:W4:Y:S01]  /*0aa0*/  @P3 LDG.E R16, [R2.64] ;  /* 0x0000000a02103981 */ /* 0x000722000c1e1900 */
[----:B------:R-:W-:Y:S01]  /*0ab0*/  SHF.R.S32.HI R249, RZ, 0x1f, R250 ;  /* 0x0000001ffff97819 */ /* 0x000fe200000114fa */
[----:B------:R-:W-:Y:S01]  /*0ac0*/  IMAD.MOV.U32 R23, RZ, RZ, 0x10 ;  /* 0x00000010ff177424 */ /* 0x000fe200078e00ff */
[----:B------:R-:W-:Y:S01]  /*0ad0*/  SHF.R.S32.HI R0, RZ, 0x1f, R11 ;  /* 0x0000001fff007819 */ /* 0x000fe2000001140b */
[----:B------:R-:W5:Y:S01]  /*0ae0*/  S2R R19, SR_CTAID.Y ;  /* 0x0000000000137919 */ /* 0x000f620000002600 */
[-C--:B------:R-:W-:Y:S01]  /*0af0*/  LEA.HI R4, R249, R250.reuse, RZ, 0x3 ;  /* 0x000000faf9047211 */ /* 0x080fe200078f18ff */
[----:B------:R-:W-:Y:S01]  /*0b00*/  BSSY B0, `(.L_x_587) ;  /* 0x000006d000007945 */ /* 0x000fe20003800000 */
[----:B------:R-:W-:Y:S01]  /*0b10*/  SHF.R.S32.HI R7, RZ, 0x1f, R6 ;  /* 0x0000001fff077819 */ /* 0x000fe20000011406 */
        /* <DEDUP_REMOVED lines=10> */
[----:B------:R-:W-:Y:S02]  /*0bc0*/  SEL R10, R15, RZ, !P2 ;  /* 0x000000ff0f0a7207 */ /* 0x000fe40005000000 */
[----:B------:R-:W-:Y:S02]  /*0bd0*/  LEA.HI R24, R249, R250, RZ, 0x4 ;  /* 0x000000faf9187211 */ /* 0x000fe400078f20ff */
[----:B------:R-:W-:Y:S01]  /*0be0*/  LOP3.LUT R6, R5, 0x38, R20, 0xf8, !PT ;  /* 0x0000003805067812 */ /* 0x000fe200078ef814 */
[----:B---3--:R-:W-:Y:S01]  /*0bf0*/  IMAD.WIDE.U32 R2, R11, c[0x0][0x178], RZ ;  /* 0x00005e000b027a25 */ /* 0x008fe200078e00ff */
[----:B------:R-:W-:-:S02]  /*0c00*/  SHF.R.U32.HI R5, RZ, 0x3, R5 ;  /* 0x00000003ff057819 */ /* 0x000fc40000011605 */
[----:B-----5:R-:W-:Y:S01]  /*0c10*/  SHF.R.S32.HI R14, RZ, 0x1f, R19 ;  /* 0x0000001fff0e7819 */ /* 0x020fe20000011413 */
[----:B------:R-:W-:Y:S01]  /*0c20*/  IMAD R10, R10, c[0x0][0x1c0], RZ ;  /* 0x000070000a0a7a24 */ /* 0x000fe200078e02ff */
[----:B------:R-:W-:Y:S01]  /*0c30*/  LOP3.LUT R18, R6, R5, RZ, 0x3c, !PT ;  /* 0x0000000506127212 */ /* 0x000fe200078e3cff */
[----:B------:R-:W-:Y:S01]  /*0c40*/  IMAD R5, R45, 0x10, R17 ;  /* 0x000000102d057824 */ /* 0x000fe200078e0211 */
[----:B------:R-:W-:Y:S01]  /*0c50*/  IADD3 R3, R3, R0, RZ ;  /* 0x0000000003037210 */ /* 0x000fe20007ffe0ff */
[----:B------:R-:W-:Y:S01]  /*0c60*/  IMAD R8, R14, c[0x0][0x1b8], RZ ;  /* 0x00006e000e087a24 */ /* 0x000fe200078e02ff */
[----:B------:R-:W-:Y:S02]  /*0c70*/  LEA.HI.X.SX32 R0, R17, R7, 0x1, P0 ;  /* 0x0000000711007211 */ /* 0x000fe400000f0eff */
[----:B------:R-:W-:Y:S01]  /*0c80*/  IADD3 R9, R246, R5, RZ ;  /* 0x00000005f6097210 */ /* 0x000fe20007ffe0ff */
[C---:B------:R-:W-:Y:S01]  /*0c90*/  IMAD R8, R19.reuse, c[0x0][0x1bc], R8 ;  /* 0x00006f0013087a24 */ /* 0x040fe200078e0208 */
[----:B------:R-:W-:Y:S01]  /*0ca0*/  SHF.R.S32.HI R21, RZ, 0x1f, R20 ;  /* 0x0000001fff157819 */ /* 0x000fe20000011414 */
[----:B------:R-:W-:Y:S01]  /*0cb0*/  IMAD R6, R0, c[0x0][0x1e0], RZ ;  /* 0x0000780000067a24 */ /* 0x000fe200078e02ff */
[----:B------:R-:W-:Y:S01]  /*0cc0*/  ISETP.GE.AND P5, PT, R20, c[0x0][0x198], PT ;  /* 0x0000660014007a0c */ /* 0x000fe20003fa6270 */
[----:B------:R-:W-:Y:S01]  /*0cd0*/  IMAD R0, R0, c[0x0][0x208], RZ ;  /* 0x0000820000007a24 */ /* 0x000fe200078e02ff */
[----:B------:R-:W-:Y:S01]  /*0ce0*/  MOV R25, 0x20 ;  /* 0x0000002000197802 */ /* 0x000fe20000000f00 */
[----:B------:R-:W-:-:S04]  /*0cf0*/  IMAD.WIDE.U32 R2, R19, c[0x0][0x1b8], R2 ;  /* 0x00006e0013027a25 */ /* 0x000fc800078e0002 */
[----:B------:R-:W-:-:S04]  /*0d00*/  @P4 IMAD.HI.U32 R11, R9, c[0x0][0x2c8], RZ ;  /* 0x0000b200090b4a27 */ /* 0x000fc800078e00ff */
[C---:B------:R-:W-:Y:S01]  /*0d10*/  IMAD R13, R4.reuse, c[0x0][0x20c], R0 ;  /* 0x00008300040d7a24 */ /* 0x040fe200078e0200 */
[----:B------:R-:W-:Y:S01]  /*0d20*/  MOV R0, R9 ;  /* 0x0000000900007202 */ /* 0x000fe20000000f00 */
[----:B------:R-:W-:Y:S01]  /*0d30*/  IMAD.IADD R3, R3, 0x1, R8 ;  /* 0x0000000103037824 */ /* 0x000fe200078e0208 */
[----:B------:R-:W-:Y:S01]  /*0d40*/  SEL R8, R41, RZ, !P2 ;  /* 0x000000ff29087207 */ /* 0x000fe20005000000 */
[C---:B------:R-:W-:Y:S01]  /*0d50*/  IMAD R12, R4.reuse, c[0x0][0x1e4], R6 ;  /* 0x00007900040c7a24 */ /* 0x040fe200078e0206 */
[----:B------:R-:W-:Y:S01]  /*0d60*/  @P4 SHF.R.U32.HI R0, RZ, c[0x0][0x2cc], R11 ;  /* 0x0000b300ff004a19 */ /* 0x000fe2000001160b */
[----:B------:R-:W-:-:S04]  /*0d70*/  IMAD.WIDE.U32 R6, R4, c[0x0][0x1e0], R20 ;  /* 0x0000780004067a25 */ /* 0x000fc800078e0014 */
[C---:B------:R-:W-:Y:S02]  /*0d80*/  IMAD R11, R8.reuse, c[0x0][0x1c4], R10 ;  /* 0x00007100080b7a24 */ /* 0x040fe400078e020a */
[----:B------:R-:W-:Y:S01]  /*0d90*/  IMAD.WIDE.U32 R2, R8, c[0x0][0x1c0], R2 ;  /* 0x0000700008027a25 */ /* 0x000fe200078e0002 */
[----:B------:R-:W-:-:S03]  /*0da0*/  SHF.R.S32.HI R8, RZ, 0x1f, R0 ;  /* 0x0000001fff087819 */ /* 0x000fc60000011400 */
[----:B------:R-:W-:Y:S01]  /*0db0*/  IMAD.MOV R10, RZ, RZ, -R0 ;  /* 0x000000ffff0a7224 */ /* 0x000fe200078e0a00 */
[----:B------:R-:W-:Y:S01]  /*0dc0*/  IADD3 R3, R3, R11, RZ ;  /* 0x0000000b03037210 */ /* 0x000fe20007ffe0ff */
[----:B------:R-:W-:Y:S02]  /*0dd0*/  IMAD R8, R8, c[0x0][0x1b0], RZ ;  /* 0x00006c0008087a24 */ /* 0x000fe400078e02ff */
[----:B------:R-:W-:Y:S01]  /*0de0*/  IMAD R10, R10, c[0x0][0x2c4], R9 ;  /* 0x0000b1000a0a7a24 */ /* 0x000fe200078e0209 */
[----:B------:R-:W-:Y:S01]  /*0df0*/  LOP3.LUT R9, R24, 0xfffffff0, RZ, 0xc0, !PT ;  /* 0xfffffff018097812 */ /* 0x000fe200078ec0ff */
[----:B------:R-:W-:-:S03]  /*0e00*/  IMAD.WIDE.U32 R4, R4, c[0x0][0x208], R20 ;  /* 0x0000820004047a25 */ /* 0x000fc600078e0014 */
[----:B------:R-:W-:Y:S01]  /*0e10*/  SHF.R.S32.HI R11, RZ, 0x1f, R10 ;  /* 0x0000001fff0b7819 */ /* 0x000fe2000001140a */
        /* <DEDUP_REMOVED lines=14> */
[----:B------:R-:W-:Y:S02]  /*0f00*/  IMAD R11, R11, c[0x0][0x1a8], RZ ;  /* 0x00006a000b0b7a24 */ /* 0x000fe400078e02ff */
[C---:B------:R-:W-:Y:S02]  /*0f10*/  IMAD R12, R19.reuse, c[0x0][0x1ec], R12 ;  /* 0x00007b00130c7a24 */ /* 0x040fe400078e020c */
[----:B------:R-:W-:Y:S01]  /*0f20*/  IMAD R13, R19, c[0x0][0x214], R13 ;  /* 0x00008500130d7a24 */ /* 0x000fe200078e020d */
[----:B------:R-:W-:Y:S01]  /*0f30*/  IADD3 R19, R0, -R2, RZ ;  /* 0x8000000200137210 */ /* 0x000fe20007ffe0ff */
[----:B------:R-:W-:Y:S02]  /*0f40*/  IMAD R11, R10, c[0x0][0x1ac], R11 ;  /* 0x00006b000a0b7a24 */ /* 0x000fe400078e020b */
[----:B------:R-:W-:Y:S01]  /*0f50*/  IMAD.IADD R9, R9, 0x1, R12 ;  /* 0x0000000109097824 */ /* 0x000fe200078e020c */
[----:B------:R-:W-:Y:S01]  /*0f60*/  LEA R12, P0, R4, c[0x0][0x160], 0x1 ;  /* 0x00005800040c7a11 */ /* 0x000fe200078008ff */
[----:B------:R-:W-:Y:S01]  /*0f70*/  IMAD.IADD R11, R5, 0x1, R11 ;  /* 0x00000001050b7824 */ /* 0x000fe200078e020b */
[----:B------:R-:W-:Y:S01]  /*0f80*/  IADD3 R7, R7, R13, RZ ;  /* 0x0000000d07077210 */ /* 0x000fe20007ffe0ff */
[----:B------:R-:W-:Y:S01]  /*0f90*/  IMAD R10, R36, c[0x0][0x2c4], RZ ;  /* 0x0000b100240a7a24 */ /* 0x000fe200078e02ff */
[----:B------:R-:W-:-:S02]  /*0fa0*/  LEA.HI R5, R249, R250, RZ, 0x6 ;  /* 0x000000faf9057211 */ /* 0x000fc400078f30ff */
[----:B------:R-:W-:-:S03]  /*0fb0*/  LEA.HI.X R11, R4, c[0x0][0x164], R11, 0x1, P0 ;  /* 0x00005900040b7a11 */ /* 0x000fc600000f0c0b */
[----:B------:R-:W-:-:S05]  /*0fc0*/  IMAD.SHL.U32 R5, R5, 0x8, RZ ;  /* 0x0000000805057824 */ /* 0x000fca00078e00ff */
[----:B------:R-:W-:Y:S02]  /*0fd0*/  LOP3.LUT R5, R18, 0xfffffe00, R5, 0xf8, !PT ;  /* 0xfffffe0012057812 */ /* 0x000fe400078ef805 */
[--C-:B----4-:R-:W-:Y:S01]  /*0fe0*/  @P3 SHF.R.S32.HI R3, RZ, 0x1f, R16.reuse ;  /* 0x0000001fff033819 */ /* 0x110fe20000011410 */
[----:B------:R-:W-:Y:S01]  /*0ff0*/  @P3 IMAD.MOV.U32 R2, RZ, RZ, R16 ;  /* 0x000000ffff023224 */ /* 0x000fe200078e0010 */
[----:B------:R-:W-:Y:S01]  /*1000*/  @!P3 MOV R2, R41 ;  /* 0x000000290002b202 */ /* 0x000fe20000000f00 */
[----:B------:R-:W-:Y:S01]  /*1010*/  @!P3 IMAD.MOV.U32 R3, RZ, RZ, R15 ;  /* 0x000000ffff03b224 */ /* 0x000fe200078e000f */
[----:B------:R3:W4:Y:S02]  /*1020*/  SHFL.IDX PT, R16, R11, RZ, 0x181f ;  /* 0x00181fff0b107589 */ /* 0x00072400000e0000 */
[----:B------:R-:W-:Y:S02]  /*1030*/  SEL R0, R2, RZ, !P1 ;  /* 0x000000ff02007207 */ /* 0x000fe40004800000 */
[----:B------:R-:W-:Y:S01]  /*1040*/  SEL R2, R3, RZ, !P1 ;  /* 0x000000ff03027207 */ /* 0x000fe20004800000 */
[----:B------:R3:W1:Y:S01]  /*1050*/  SHFL.IDX PT, R15, R12, RZ, 0x181f ;  /* 0x00181fff0c0f7589 */ /* 0x00066200000e0000 */
[----:B------:R-:W-:Y:S01]  /*1060*/  IADD3 R3, R246, R17, RZ ;  /* 0x00000011f6037210 */ /* 0x000fe20007ffe0ff */
[----:B------:R-:W-:-:S03]  /*1070*/  IMAD.WIDE.U32 R28, R0, c[0x0][0x1f0], R8 ;  /* 0x00007c00001c7a25 */ /* 0x000fc600078e0008 */
[----:B------:R-:W-:Y:S01]  /*1080*/  ISETP.GE.AND P0, PT, R3, R10, PT ;  /* 0x0000000a0300720c */ /* 0x000fe20003f06270 */
[C---:B------:R-:W-:Y:S01]  /*1090*/  IMAD R4, R2.reuse, c[0x0][0x1f0], RZ ;  /* 0x00007c0002047a24 */ /* 0x040fe200078e02ff */
[----:B------:R3:W-:Y:S01]  /*10a0*/  STL.64 [R1+0x48], R28 ;  /* 0x0000481c01007387 */ /* 0x0007e20000100a00 */
[----:B------:R-:W-:Y:S01]  /*10b0*/  IMAD R2, R2, c[0x0][0x218], RZ ;  /* 0x0000860002027a24 */ /* 0x000fe200078e02ff */
[----:B------:R-:W-:Y:S01]  /*10c0*/  R2P PR, R19, 0x6 ;  /* 0x0000000613007804 */ /* 0x000fe20000000000 */
[C---:B------:R-:W-:Y:S02]  /*10d0*/  IMAD R14, R0.reuse, c[0x0][0x1f4], R4 ;  /* 0x00007d00000e7a24 */ /* 0x040fe400078e0204 */
[C---:B------:R-:W-:Y:S02]  /*10e0*/  IMAD R13, R0.reuse, c[0x0][0x21c], R2 ;  /* 0x00008700000d7a24 */ /* 0x040fe400078e0202 */
[----:B------:R-:W-:Y:S01]  /*10f0*/  IMAD.WIDE.U32 R102, R0, c[0x0][0x218], R6 ;  /* 0x0000860000667a25 */ /* 0x000fe200078e0006 */
[----:B------:R-:W-:-:S02]  /*1100*/  IADD3 R31, R29, R14, RZ ;  /* 0x0000000e1d1f7210 */ /* 0x000fc40007ffe0ff */
[----:B------:R-:W-:Y:S01]  /*1110*/  SEL R2, R23, 0xfffffff0, !P1 ;  /* 0xfffffff017027807 */ /* 0x000fe20004800000 */
[----:B------:R-:W-:Y:S01]  /*1120*/  IMAD.IADD R27, R103, 0x1, R13 ;  /* 0x00000001671b7824 */ /* 0x000fe200078e020d */
[----:B------:R3:W-:Y:S01]  /*1130*/  STL.64 [R1+0x68], R102 ;  /* 0x0000686601007387 */ /* 0x0007e20000100a00 */
[----:B------:R-:W-:-:S03]  /*1140*/  SEL R4, R25, 0xffffffe0, !P2 ;  /* 0xffffffe019047807 */ /* 0x000fc60005000000 */
[----:B------:R3:W-:Y:S04]  /*1150*/  STL [R1+0x5c], R27 ;  /* 0x00005c1b01007387 */ /* 0x0007e80000100800 */
[----:B------:R3:W-:Y:S01]  /*1160*/  STL [R1+0x44], R31 ;  /* 0x0000441f01007387 */ /* 0x0007e20000100800 */
[----:B------:R-:W-:Y:S05]  /*1170*/  @P0 BRA `(.L_x_588) ;  /* 0x0000005000000947 */ /* 0x000fea0003800000 */
[----:B-1--4-:R-:W-:Y:S01]  /*1180*/  LEA R6, P0, R20, R15, 0x1 ;  /* 0x0000000f14067211 */ /* 0x012fe200078008ff */
[----:B------:R-:W-:-:S03]  /*1190*/  IMAD.SHL.U32 R0, R5, 0x2, RZ ;  /* 0x0000000205007824 */ /* 0x000fc600078e00ff */
[----:B------:R-:W-:-:S05]  /*11a0*/  LEA.HI.X R7, R20, R16, R21, 0x1, P0 ;  /* 0x0000001014077211 */ /* 0x000fca00000f0c15 */
[----:B------:R-:W-:Y:S01]  /*11b0*/  @!PT LDS RZ, [RZ] ;  /* 0x00000000fffff984 */ /* 0x000fe20000000800 */
[----:B------:R1:W-:Y:S04]  /*11c0*/  LDGSTS.E.BYPASS.LTC128B.128 [R0+0x7100], [R6.64], !P5 ;  /* 0x0710000006007fae */ /* 0x0003e8000e901d4a */
.L_x_588:
[----:B-1--4-:R-:W-:Y:S05]  /*11d0*/  BSYNC B0 ;  /* 0x0000000000007941 */ /* 0x012fea0003800000 */
.L_x_587:
[----:B------:R-:W-:Y:S01]  /*11e0*/  IADD3 R0, R3, 0x10, RZ ;  /* 0x0000001003007810 */ /* 0x000fe20007ffe0ff */
[----:B------:R1:W4:Y:S01]  /*11f0*/  SHFL.IDX PT, R7, R11, 0x1, 0x181f ;  /* 0x00381f000b077f89 */ /* 0x00032200000e0000 */
[----:B------:R-:W-:Y:S02]  /*1200*/  BSSY B0, `(.L_x_589) ;  /* 0x0000009000007945 */ /* 0x000fe40003800000 */
[----:B------:R-:W-:Y:S01]  /*1210*/  ISETP.GE.AND P0, PT, R0, R10, PT ;  /* 0x0000000a0000720c */ /* 0x000fe20003f06270 */
[----:B------:R1:W2:-:S12]  /*1220*/  SHFL.IDX PT, R6, R12, 0x1, 0x181f ;  /* 0x00381f000c067f89 */ /* 0x00029800000e0000 */
[----:B------:R-:W-:Y:S05]  /*1230*/  @P0 BRA `(.L_x_590) ;  /* 0x0000005000000947 */ /* 0x000fea0003800000 */
[----:B--2---:R-:W-:Y:S01]  /*1240*/  LEA R6, P0, R20, R6, 0x1 ;  /* 0x0000000614067211 */ /* 0x004fe200078008ff */
[----:B------:R-:W-:-:S03]  /*1250*/  IMAD.SHL.U32 R0, R5, 0x2, RZ ;  /* 0x0000000205007824 */ /* 0x000fc600078e00ff */
[----:B----4-:R-:W-:-:S05]  /*1260*/  LEA.HI.X R7, R20, R7, R21, 0x1, P0 ;  /* 0x0000000714077211 */ /* 0x010fca00000f0c15 */
[----:B------:R-:W-:Y:S01]  /*1270*/  @!PT LDS RZ, [RZ] ;  /* 0x00000000fffff984 */ /* 0x000fe20000000800 */
[----:B------:R2:W-:Y:S04]  /*1280*/  LDGSTS.E.BYPASS.LTC128B.128 [R0+0x7900], [R6.64], !P5 ;  /* 0x0790000006007fae */ /* 0x0005e8000e901d4a */
.L_x_590:
[----:B------:R-:W-:Y:S05]  /*1290*/  BSYNC B0 ;  /* 0x0000000000007941 */ /* 0x000fea0003800000 */
.L_x_589:
[----:B--2---:R-:W-:Y:S01]  /*12a0*/  IADD3 R0, R3, 0x20, RZ ;  /* 0x0000002003007810 */ /* 0x004fe20007ffe0ff */
[----:B----4-:R2:W4:Y:S01]  /*12b0*/  SHFL.IDX PT, R7, R11, 0x2, 0x181f ;  /* 0x00581f000b077f89 */ /* 0x01052200000e0000 */
[----:B------:R-:W-:Y:S02]  /*12c0*/  BSSY B0, `(.L_x_591) ;  /* 0x0000009000007945 */ /* 0x000fe40003800000 */
[----:B------:R-:W-:Y:S01]  /*12d0*/  ISETP.GE.AND P0, PT, R0, R10, PT ;  /* 0x0000000a0000720c */ /* 0x000fe20003f06270 */
[----:B------:R2:W1:-:S12]  /*12e0*/  SHFL.IDX PT, R6, R12, 0x2, 0x181f ;  /* 0x00581f000c067f89 */ /* 0x00045800000e0000 */
[----:B------:R-:W-:Y:S05]  /*12f0*/  @P0 BRA `(.L_x_592) ;  /* 0x0000005000000947 */ /* 0x000fea0003800000 */
[----:B-1----:R-:W-:Y:S01]  /*1300*/  LEA R6, P0, R20, R6, 0x1 ;  /* 0x0000000614067211 */ /* 0x002fe200078008ff */
[----:B------:R-:W-:-:S03]  /*1310*/  IMAD.SHL.U32 R0, R5, 0x2, RZ ;  /* 0x0000000205007824 */ /* 0x000fc600078e00ff */
[----:B----4-:R-:W-:-:S05]  /*1320*/  LEA.HI.X R7, R20, R7, R21, 0x1, P0 ;  /* 0x0000000714077211 */ /* 0x010fca00000f0c15 */
[----:B------:R-:W-:Y:S01]  /*1330*/  @!PT LDS RZ, [RZ] ;  /* 0x00000000fffff984 */ /* 0x000fe20000000800 */
[----:B------:R1:W-:Y:S04]  /*1340*/  LDGSTS.E.BYPASS.LTC128B.128 [R0+0x8100], [R6.64], !P5 ;  /* 0x0810000006007fae */ /* 0x0003e8000e901d4a */
.L_x_592:
[----:B------:R-:W-:Y:S05]  /*1350*/  BSYNC B0 ;  /* 0x0000000000007941 */ /* 0x000fea0003800000 */
.L_x_591:
[----:B-1----:R-:W-:Y:S01]  /*1360*/  IADD3 R0, R3, 0x30, RZ ;  /* 0x0000003003007810 */ /* 0x002fe20007ffe0ff */
[----:B----4-:R1:W4:Y:S01]  /*1370*/  SHFL.IDX PT, R7, R11, 0x3, 0x181f ;  /* 0x00781f000b077f89 */ /* 0x01032200000e0000 */
        /* <DEDUP_REMOVED lines=9> */
.L_x_594:
[----:B------:R-:W-:Y:S05]  /*1410*/  BSYNC B0 ;  /* 0x0000000000007941 */ /* 0x000fea0003800000 */
.L_x_593:
        /* <DEDUP_REMOVED lines=11> */
.L_x_596:
[----:B------:R-:W-:Y:S05]  /*14d0*/  BSYNC B0 ;  /* 0x0000000000007941 */ /* 0x000fea0003800000 */
.L_x_595:
        /* <DEDUP_REMOVED lines=11> */
.L_x_598:
[----:B------:R-:W-:Y:S05]  /*1590*/  BSYNC B0 ;  /* 0x0000000000007941 */ /* 0x000fea0003800000 */
.L_x_597:
        /* <DEDUP_REMOVED lines=11> */
.L_x_600:
[----:B------:R-:W-:Y:S05]  /*1650*/  BSYNC B0 ;  /* 0x0000000000007941 */ /* 0x000fea0003800000 */
.L_x_599:
[----:B------:R-:W5:Y:S01]  /*1660*/  SHFL.IDX PT, R8, R12, 0x7, 0x181f ;  /* 0x00f81f000c087f89 */ /* 0x000f6200000e0000 */
[----:B-1----:R-:W-:Y:S01]  /*1670*/  IADD3 R0, R3, 0x70, RZ ;  /* 0x0000007003007810 */ /* 0x002fe20007ffe0ff */
[----:B------:R-:W-:Y:S01]  /*1680*/  IMAD.SHL.U32 R245, R5, 0x2, RZ ;  /* 0x0000000205f57824 */ /* 0x000fe200078e00ff */
[----:B------:R-:W-:Y:S01]  /*1690*/  IADD3 R23, R46, -0x1, RZ ;  /* 0xffffffff2e177810 */ /* 0x000fe20007ffe0ff */
[----:B--23--:R-:W1:Y:S01]  /*16a0*/  SHFL.IDX PT, R11, R11, 0x7, 0x181f ;  /* 0x00f81f000b0b7f89 */ /* 0x00ce6200000e0000 */
        /* <DEDUP_REMOVED lines=8> */
[----:B------:R-:W-:Y:S01]  /*1730*/  SHF.R.S32.HI R146, RZ, 0x5, R247 ;  /* 0x00000005ff927819 */ /* 0x000fe200000114f7 */
[----:B------:R-:W-:Y:S01]  /*1740*/  IMAD.WIDE.U32 R14, R0, c[0x0][0x1e0], RZ ;  /* 0x00007800000e7a25 */ /* 0x000fe200078e00ff */
[----:B------:R-:W-:Y:S01]  /*1750*/  IADD3 R44, R145, R35, -R17 ;  /* 0x00000023912c7210 */ /* 0x000fe20007ffe811 */
[----:B------:R-:W-:-:S02]  /*1760*/  USHF.L.U32 UR9, UR4, 0x5, URZ ;  /* 0x0000000504097899 */ /* 0x000fc4000800063f */
[----:B------:R-:W-:Y:S01]  /*1770*/  IMAD.IADD R248, R15, 0x1, R3 ;  /* 0x000000010ff87824 */ /* 0x000fe200078e0203 */
[C---:B------:R-:W-:Y:S01]  /*1780*/  ISETP.GE.AND P2, PT, R44.reuse, 0x11, PT ;  /* 0x000000112c00780c */ /* 0x040fe20003f46270 */
[----:B----4-:R-:W-:Y:S01]  /*1790*/  IMAD.MOV.U32 R7, RZ, RZ, R31 ;  /* 0x000000ffff077224 */ /* 0x010fe200078e001f */
[----:B------:R-:W-:Y:S01]  /*17a0*/  ISETP.GE.AND P3, PT, R44, 0x1, PT ;  /* 0x000000012c00780c */ /* 0x000fe20003f66270 */
[----:B------:R-:W-:Y:S01]  /*17b0*/  IMAD.MOV.U32 R6, RZ, RZ, R28 ;  /* 0x000000ffff067224 */ /* 0x000fe200078e001c */
[----:B------:R-:W-:Y:S01]  /*17c0*/  UMOV UR8, 0x5 ;  /* 0x0000000500087882 */ /* 0x000fe20000000000 */
[----:B-----5:R-:W-:Y:S01]  /*17d0*/  @!P6 LEA R8, P0, R20, R8, 0x1 ;  /* 0x000000081408e211 */ /* 0x020fe200078008ff */
[----:B------:R-:W-:Y:S01]  /*17e0*/  IMAD R3, R248, R23, RZ ;  /* 0x00000017f8037224 */ /* 0x000fe200078e02ff */
[----:B------:R-:W-:Y:S01]  /*17f0*/  USHF.L.U64.HI UR8, UR4, UR8, UR5 ;  /* 0x0000000804087299 */ /* 0x000fe20008010205 */
[----:B------:R2:W-:Y:S01]  /*1800*/  STL.64 [R1+0x40], R6 ;  /* 0x0000400601007387 */ /* 0x0005e20000100a00 */
[----:B-1----:R-:W-:Y:S01]  /*1810*/  @!P6 LEA.HI.X R9, R20, R11, R21, 0x1, P0 ;  /* 0x0000000b1409e211 */ /* 0x002fe200000f0c15 */
[----:B------:R-:W-:Y:S01]  /*1820*/  IMAD.MOV.U32 R251, RZ, RZ, c[0x0][0x1e0] ;  /* 0x00007800fffb7624 */ /* 0x000fe200078e00ff */
[----:B------:R-:W-:Y:S01]  /*1830*/  SHF.R.S32.HI R21, RZ, 0x1f, R23 ;  /* 0x0000001fff157819 */ /* 0x000fe20000011417 */
[----:B------:R-:W-:Y:S01]  /*1840*/  IMAD.MOV.U32 R252, RZ, RZ, c[0x0][0x1e4] ;  /* 0x00007900fffc7624 */ /* 0x000fe200078e00ff */
[----:B------:R-:W-:Y:S01]  /*1850*/  ISETP.GE.AND P0, PT, R44, 0x21, PT ;  /* 0x000000212c00780c */ /* 0x000fe20003f06270 */
[----:B------:R-:W-:Y:S01]  /*1860*/  @!PT LDS RZ, [RZ] ;  /* 0x00000000fffff984 */ /* 0x000fe20000000800 */
[----:B------:R1:W-:Y:S01]  /*1870*/  @!P6 LDGSTS.E.BYPASS.LTC128B.128 [R245+0xa900], [R8.64], !P5 ;  /* 0x0a90000008f5efae */ /* 0x0003e2000e901d4a */
[----:B------:R-:W-:Y:S01]  /*1880*/  ISETP.GE.AND P6, PT, R20, c[0x0][0x1d4], PT ;  /* 0x0000750014007a0c */ /* 0x000fe20003fc6270 */
[----:B------:R-:W-:-:S02]  /*1890*/  IMAD R3, R21, R14, R3 ;  /* 0x0000000e15037224 */ /* 0x000fc400078e0203 */
[----:B------:R-:W0:Y:S01]  /*18a0*/  LDGDEPBAR ;  /* 0x00000000000079af */ /* 0x000e220000000000 */
[----:B------:R-:W-:-:S04]  /*18b0*/  IMAD.WIDE.U32 R10, R251, 0x20, RZ ;  /* 0x00000020fb0a7825 */ /* 0x000fc800078e00ff */
[----:B------:R-:W-:Y:S02]  /*18c0*/  IMAD.MOV.U32 R100, RZ, RZ, R26 ;  /* 0x000000ffff647224 */ /* 0x000fe400078e001a */
[----:B------:R-:W-:Y:S02]  /*18d0*/  IMAD.MOV.U32 R101, RZ, RZ, R27 ;  /* 0x000000ffff657224 */ /* 0x000fe400078e001b */
[----:B------:R-:W-:-:S05]  /*18e0*/  IMAD.MOV.U32 R100, RZ, RZ, R102 ;  /* 0x000000ffff647224 */ /* 0x000fca00078e0066 */
[----:B------:R-:W-:Y:S01]  /*18f0*/  STL.64 [R1+0x58], R100 ;  /* 0x0000586401007387 */ /* 0x000fe20000100a00 */
[----:B--2---:R-:W-:-:S04]  /*1900*/  IMAD.WIDE.U32 R6, R23, R14, R6 ;  /* 0x0000000e17067225 */ /* 0x004fc800078e0006 */
[----:B------:R-:W-:Y:S01]  /*1910*/  IMAD.IADD R7, R7, 0x1, R3 ;  /* 0x0000000107077824 */ /* 0x000fe200078e0203 */
[----:B------:R-:W-:Y:S01]  /*1920*/  BAR.SYNC.DEFER_BLOCKING 0x0 ;  /* 0x0000000000007b1d */ /* 0x000fe20000010000 */
[C---:B------:R-:W-:Y:S02]  /*1930*/  @P2 LEA R0, P1, R251.reuse, R6, 0x4 ;  /* 0x00000006fb002211 */ /* 0x040fe400078220ff */
[----:B-1----:R-:W-:Y:S02]  /*1940*/  @P3 LEA R8, P5, R6, c[0x0][0x1c8], 0x1 ;  /* 0x0000720006083a11 */ /* 0x002fe400078a08ff */
[----:B------:R-:W-:Y:S02]  /*1950*/  @P2 LEA.HI.X R3, R251, R7, R252, 0x4, P1 ;  /* 0x00000007fb032211 */ /* 0x000fe400008f24fc */
[----:B------:R-:W-:Y:S02]  /*1960*/  @P2 LEA R12, P1, R0, c[0x0][0x1c8], 0x1 ;  /* 0x00007200000c2a11 */ /* 0x000fe400078208ff */
[----:B------:R-:W-:-:S02]  /*1970*/  @P3 LEA.HI.X R9, R6, c[0x0][0x1cc], R7, 0x1, P5 ;  /* 0x0000730006093a11 */ /* 0x000fc400028f0c07 */
[----:B------:R-:W-:Y:S02]  /*1980*/  ISETP.GE.AND P5, PT, R44, 0x31, PT ;  /* 0x000000312c00780c */ /* 0x000fe40003fa6270 */
[----:B------:R-:W-:Y:S01]  /*1990*/  @P2 LEA.HI.X R13, R0, c[0x0][0x1cc], R3, 0x1, P1 ;  /* 0x00007300000d2a11 */ /* 0x000fe200008f0c03 */
[----:B------:R-:W-:Y:S01]  /*19a0*/  IMAD.SHL.U32 R3, R252, 0x20, RZ ;  /* 0x00000020fc037824 */ /* 0x000fe200078e00ff */
[----:B------:R-:W-:-:S04]  /*19b0*/  @P0 IADD3 R0, P1, R6, R10, RZ ;  /* 0x0000000a06000210 */ /* 0x000fc80007f3e0ff */
[----:B------:R-:W-:Y:S02]  /*19c0*/  @P0 IADD3.X R3, R7, R11, R3, P1, !PT ;  /* 0x0000000b07030210 */ /* 0x000fe40000ffe403 */
[----:B------:R-:W-:Y:S01]  /*19d0*/  @P0 LEA R10, P1, R0, c[0x0][0x1c8], 0x1 ;  /* 0x00007200000a0a11 */ /* 0x000fe200078208ff */
[----:B------:R-:W-:Y:S01]  /*19e0*/  @!PT LDS RZ, [RZ] ;  /* 0x00000000fffff984 */ /* 0x000fe20000000800 */
[----:B------:R-:W-:Y:S01]  /*19f0*/  @!PT LDS RZ, [RZ] ;  /* 0x00000000fffff984 */ /* 0x000fe20000000800 */
[----:B------:R-:W-:Y:S01]  /*1a00*/  @!PT LDS RZ, [RZ] ;  /* 0x00000000fffff984 */ /* 0x000fe20000000800 */
[----:B------:R1:W-:Y:S01]  /*1a10*/  @P3 LDGSTS.E.BYPASS.LTC128B.128 [R245+0x3900], [R8.64], !P6 ;  /* 0x0390000008f53fae */ /* 0x0003e2000f101d4a */
[----:B------:R-:W-:Y:S02]  /*1a20*/  ISETP.GE.AND P3, PT, R44, 0x41, PT ;  /* 0x000000412c00780c */ /* 0x000fe40003f66270 */
[----:B------:R-:W-:Y:S01]  /*1a30*/  @P0 LEA.HI.X R11, R0, c[0x0][0x1cc], R3, 0x1, P1 ;  /* 0x00007300000b0a11 */ /* 0x000fe200008f0c03 */
[----:B------:R-:W-:Y:S01]  /*1a40*/  @P5 IMAD R0, R252, 0x30, RZ ;  /* 0x00000030fc005824 */ /* 0x000fe200078e02ff */
[----:B------:R2:W-:Y:S01]  /*1a50*/  @P2 LDGSTS.E.BYPASS.LTC128B.128 [R245+0x4100], [R12.64], !P6 ;  /* 0x041000000cf52fae */ /* 0x0005e2000f101d4a */
[C---:B------:R-:W-:Y:S02]  /*1a60*/  ISETP.GE.AND P2, PT, R44.reuse, 0x51, PT ;  /* 0x000000512c00780c */ /* 0x040fe40003f46270 */
[----:B------:R-:W-:Y:S01]  /*1a70*/  ISETP.GE.AND P1, PT, R44, 0x61, PT ;  /* 0x000000612c00780c */ /* 0x000fe20003f26270 */
[----:B------:R3:W-:-:S12]  /*1a80*/  @P0 LDGSTS.E.BYPASS.LTC128B.128 [R245+0x4900], [R10.64], !P6 ;  /* 0x049000000af50fae */ /* 0x0007d8000f101d4a */
[----:B------:R-:W-:Y:S02]  /*1a90*/  @P1 IMAD R5, R252, 0x60, RZ ;  /* 0x00000060fc051824 */ /* 0x000fe400078e02ff */
[----:B-1----:R-:W-:-:S04]  /*1aa0*/  @P5 IMAD.WIDE.U32 R8, R251, 0x30, R6 ;  /* 0x00000030fb085825 */ /* 0x002fc800078e0006 */
[----:B------:R-:W-:Y:S01]  /*1ab0*/  @P5 IMAD.IADD R0, R9, 0x1, R0 ;  /* 0x0000000109005824 */ /* 0x000fe200078e0200 */
[----:B------:R-:W-:-:S04]  /*1ac0*/  @P5 LEA R14, P0, R8, c[0x0][0x1c8], 0x1 ;  /* 0x00007200080e5a11 */ /* 0x000fc800078008ff */
[----:B------:R-:W-:Y:S01]  /*1ad0*/  @P5 LEA.HI.X R15, R8, c[0x0][0x1cc], R0, 0x1, P0 ;  /* 0x00007300080f5a11 */ /* 0x000fe200000f0c00 */
[----:B---3--:R-:W-:Y:S01]  /*1ae0*/  @P2 IMAD R10, R252, 0x50, RZ ;  /* 0x00000050fc0a2824 */ /* 0x008fe200078e02ff */
[C---:B------:R-:W-:Y:S01]  /*1af0*/  @P3 LEA R0, P0, R251.reuse, R6, 0x6 ;  /* 0x00000006fb003211 */ /* 0x040fe200078030ff */
[C---:B------:R-:W-:Y:S02]  /*1b00*/  @P2 IMAD.WIDE.U32 R8, R251.reuse, 0x50, R6 ;  /* 0x00000050fb082825 */ /* 0x040fe400078e0006 */
[----:B------:R1:W-:Y:S01]  /*1b10*/  @P5 LDGSTS.E.BYPASS.LTC128B.128 [R245+0x5100], [R14.64], !P6 ;  /* 0x051000000ef55fae */ /* 0x0003e2000f101d4a */
[C---:B------:R-:W-:Y:S01]  /*1b20*/  @P3 LEA.HI.X R3, R251.reuse, R7, R252, 0x6, P0 ;  /* 0x00000007fb033211 */ /* 0x040fe200000f34fc */
[----:B------:R-:W-:Y:S01]  /*1b30*/  @P1 IMAD.WIDE.U32 R6, R251, 0x60, R6 ;  /* 0x00000060fb061825 */ /* 0x000fe200078e0006 */
[----:B--2---:R-:W-:-:S04]  /*1b40*/  @P3 LEA R12, P0, R0, c[0x0][0x1c8], 0x1 ;  /* 0x00007200000c3a11 */ /* 0x004fc800078008ff */
[----:B------:R-:W-:Y:S01]  /*1b50*/  @P3 LEA.HI.X R13, R0, c[0x0][0x1cc], R3, 0x1, P0 ;  /* 0x00007300000d3a11 */ /* 0x000fe200000f0c03 */
[----:B------:R-:W-:Y:S01]  /*1b60*/  @P2 IMAD.IADD R0, R9, 0x1, R10 ;  /* 0x0000000109002824 */ /* 0x000fe200078e020a */
[----:B------:R-:W-:Y:S02]  /*1b70*/  @P2 LEA R10, P0, R8, c[0x0][0x1c8], 0x1 ;  /* 0x00007200080a2a11 */ /* 0x000fe400078008ff */
[----:B------:R-:W-:Y:S01]  /*1b80*/  LEA.HI R3, R24, R16, RZ, 0x1 ;  /* 0x0000001018037211 */ /* 0x000fe200078f08ff */
[----:B------:R1:W-:Y:S01]  /*1b90*/  @P3 LDGSTS.E.BYPASS.LTC128B.128 [R245+0x5900], [R12.64], !P6 ;  /* 0x059000000cf53fae */ /* 0x0003e2000f101d4a */
[----:B------:R-:W-:Y:S01]  /*1ba0*/  @P2 LEA.HI.X R11, R8, c[0x0][0x1cc], R0, 0x1, P0 ;  /* 0x00007300080b2a11 */ /* 0x000fe200000f0c00 */
[----:B------:R-:W-:Y:S01]  /*1bb0*/  @P1 IMAD.IADD R0, R7, 0x1, R5 ;  /* 0x0000000107001824 */ /* 0x000fe200078e0205 */
[----:B------:R-:W-:Y:S01]  /*1bc0*/  @P1 LEA R8, P0, R6, c[0x0][0x1c8], 0x1 ;  /* 0x0000720006081a11 */ /* 0x000fe200078008ff */
[----:B------:R-:W-:Y:S01]  /*1bd0*/  IMAD.SHL.U32 R5, R22, 0x40, RZ ;  /* 0x0000004016057824 */ /* 0x000fe200078e00ff */
[----:B------:R-:W-:Y:S01]  /*1be0*/  LOP3.LUT R3, R3, 0xfffffffe, RZ, 0xc0, !PT ;  /* 0xfffffffe03037812 */ /* 0x000fe200078ec0ff */
[----:B------:R2:W-:Y:S01]  /*1bf0*/  @P2 LDGSTS.E.BYPASS.LTC128B.128 [R245+0x6100], [R10.64], !P6 ;  /* 0x061000000af52fae */ /* 0x0005e2000f101d4a */
[----:B------:R-:W-:Y:S01]  /*1c00*/  @P1 LEA.HI.X R9, R6, c[0x0][0x1cc], R0, 0x1, P0 ;  /* 0x0000730006091a11 */ /* 0x000fe200000f0c00 */
[----:B------:R-:W-:Y:S01]  /*1c10*/  IMAD.SHL.U32 R0, R45, 0x40, RZ ;  /* 0x000000402d007824 */ /* 0x000fe200078e00ff */
[----:B------:R-:W-:Y:S01]  /*1c20*/  LOP3.LUT R144, R5, 0xfffffe00, RZ, 0xc0, !PT ;  /* 0xfffffe0005907812 */ /* 0x000fe200078ec0ff */
[----:B------:R-:W-:Y:S01]  /*1c30*/  IMAD.IADD R16, R16, 0x1, -R3 ;  /* 0x0000000110107824 */ /* 0x000fe200078e0a03 */
[----:B------:R-:W-:Y:S01]  /*1c40*/  LOP3.LUT P0, RZ, R45, 0x2, RZ, 0xc0, !PT ;  /* 0x000000022dff7812 */ /* 0x000fe2000780c0ff */
[----:B------:R2:W-:Y:S01]  /*1c50*/  @P1 LDGSTS.E.BYPASS.LTC128B.128 [R245+0x6900], [R8.64], !P6 ;  /* 0x0690000008f51fae */ /* 0x0005e2000f101d4a */
[----:B------:R-:W-:Y:S01]  /*1c60*/  IMAD.SHL.U32 R3, R19, 0x40, RZ ;  /* 0x0000004013037824 */ /* 0x000fe200078e00ff */
[----:B------:R-:W-:Y:S01]  /*1c70*/  LOP3.LUT R0, R0, 0x1c0, RZ, 0xc0, !PT ;  /* 0x000001c000007812 */ /* 0x000fe200078ec0ff */
[----:B------:R-:W-:Y:S01]  /*1c80*/  IMAD.SHL.U32 R7, R17, 0x8, RZ ;  /* 0x0000000811077824 */ /* 0x000fe200078e00ff */
[----:B------:R-:W0:Y:S01]  /*1c90*/  LDGDEPBAR ;  /* 0x00000000000079af */ /* 0x000e220000000000 */
[----:B------:R-:W-:Y:S01]  /*1ca0*/  IMAD.SHL.U32 R6, R16, 0x8, RZ ;  /* 0x0000000810067824 */ /* 0x000fe200078e00ff */
[----:B------:R-:W-:-:S02]  /*1cb0*/  LOP3.LUT R3, R3, 0x1c0, RZ, 0xc0, !PT ;  /* 0x000001c003037812 */ /* 0x000fc400078ec0ff */
[----:B------:R-:W-:Y:S02]  /*1cc0*/  LOP3.LUT R7, R0, 0x8, R7, 0xf8, !PT ;  /* 0x0000000800077812 */ /* 0x000fe400078ef807 */
[----:B------:R-:W-:Y:S02]  /*1cd0*/  LOP3.LUT R5, R3, 0x8, R6, 0xf8, !PT ;  /* 0x0000000803057812 */ /* 0x000fe400078ef806 */
[----:B------:R-:W-:Y:S02]  /*1ce0*/  SHF.R.U32.HI R0, RZ, 0x3, R0 ;  /* 0x00000003ff007819 */ /* 0x000fe40000011600 */
[----:B------:R-:W-:Y:S02]  /*1cf0*/  SHF.R.U32.HI R3, RZ, 0x3, R3 ;  /* 0x00000003ff037819 */ /* 0x000fe40000011603 */
[----:B------:R-:W-:Y:S01]  /*1d00*/  LOP3.LUT R0, R7, R0, RZ, 0x3c, !PT ;  /* 0x0000000007007212 */ /* 0x000fe200078e3cff */
[----:B------:R-:W-:Y:S01]  /*1d10*/  IMAD.WIDE.U32 R6, R23, c[0x0][0x208], RZ ;  /* 0x0000820017067a25 */ /* 0x000fe200078e00ff */
[----:B------:R-:W-:-:S02]  /*1d20*/  LOP3.LUT R5, R5, R3, RZ, 0x3c, !PT ;  /* 0x0000000305057212 */ /* 0x000fc400078e3cff */
[----:B------:R-:W-:Y:S01]  /*1d30*/  ISETP.GE.AND P2, PT, R20, c[0x0][0x1d4], PT ;  /* 0x0000750014007a0c */ /* 0x000fe20003f46270 */
[----:B------:R-:W-:Y:S02]  /*1d40*/  IMAD R3, R146, 0x400, R144 ;  /* 0x0000040092037824 */ /* 0x000fe400078e0290 */
[----:B------:R-:W-:Y:S01]  /*1d50*/  IMAD R0, R16, 0x200, R0 ;  /* 0x0000020010007824 */ /* 0x000fe200078e0200 */
[----:B------:R-:W-:Y:S01]  /*1d60*/  ISETP.LT.OR P5, PT, R44, 0x1, P2 ;  /* 0x000000012c00780c */ /* 0x000fe200017a1670 */
[----:B------:R-:W-:Y:S02]  /*1d70*/  IMAD.IADD R3, R5, 0x1, R3 ;  /* 0x0000000105037824 */ /* 0x000fe400078e0203 */
[----:B------:R-:W-:Y:S01]  /*1d80*/  IMAD.SHL.U32 R147, R0, 0x2, RZ ;  /* 0x0000000200937824 */ /* 0x000fe200078e00ff */
[----:B------:R-:W-:-:S04]  /*1d90*/  DEPBAR.LE SB0, 0x1 ;  /* 0x000080400000791a */ /* 0x000fc80000000000 */
[----:B------:R-:W-:-:S04]  /*1da0*/  DEPBAR.LE SB0, 0x0 ;  /* 0x000080000000791a */ /* 0x000fc80000000000 */
[----:B------:R-:W-:Y:S01]  /*1db0*/  BAR.SYNC.DEFER_BLOCKING 0x0 ;  /* 0x0000000000007b1d */ /* 0x000fe20000010000 */
[----:B------:R-:W-:Y:S01]  /*1dc0*/  IMAD.SHL.U32 R234, R3, 0x2, RZ ;  /* 0x0000000203ea7824 */ /* 0x000fe200078e00ff */
[C---:B------:R-:W-:Y:S01]  /*1dd0*/  IADD3 R0, R147.reuse, 0x3900, RZ ;  /* 0x0000390093007810 */ /* 0x040fe20007ffe0ff */
[----:B------:R-:W-:Y:S01]  /*1de0*/  IMAD.MOV.U32 R3, RZ, RZ, R46 ;  /* 0x000000ffff037224 */ /* 0x000fe200078e002e */
[----:B------:R-:W-:Y:S01]  /*1df0*/  IADD3 R238, R147, 0x3920, RZ ;  /* 0x0000392093ee7810 */ /* 0x000fe20007ffe0ff */
[--C-:B------:R-:W-:Y:S01]  /*1e00*/  IMAD R237, R2, 0x2, R234.reuse ;  /* 0x0000000202ed7824 */ /* 0x100fe200078e02ea */
[----:B------:R-:W-:Y:S01]  /*1e10*/  @P0 IADD3 R238, R0, -0x20, RZ ;  /* 0xffffffe000ee0810 */ /* 0x000fe20007ffe0ff */
[----:B------:R-:W-:Y:S02]  /*1e20*/  IMAD R0, R21, c[0x0][0x208], RZ ;  /* 0x0000820015007a24 */ /* 0x000fe400078e02ff */
[----:B------:R-:W-:Y:S01]  /*1e30*/  IMAD R235, R4, 0x2, R234 ;  /* 0x0000000204eb7824 */ /* 0x000fe200078e02ea */
[C---:B------:R-:W-:Y:S01]  /*1e40*/  IADD3 R244, R238.reuse, 0x800, RZ ;  /* 0x00000800eef47810 */ /* 0x040fe20007ffe0ff */
[----:B------:R-:W-:Y:S01]  /*1e50*/  IMAD R0, R23, c[0x0][0x20c], R0 ;  /* 0x0000830017007a24 */ /* 0x000fe200078e0200 */
[----:B------:R-:W-:Y:S01]  /*1e60*/  IADD3 R243, R238, 0x1000, RZ ;  /* 0x00001000eef37810 */ /* 0x000fe20007ffe0ff */
[----:B------:R-:W-:Y:S01]  /*1e70*/  IMAD R236, R2, 0x2, R235 ;  /* 0x0000000202ec7824 */ /* 0x000fe200078e02eb */
[C---:B------:R-:W-:Y:S01]  /*1e80*/  IADD3 R242, R238.reuse, 0x1800, RZ ;  /* 0x00001800eef27810 */ /* 0x040fe20007ffe0ff */
[----:B------:R-:W-:Y:S01]  /*1e90*/  IMAD.IADD R0, R7, 0x1, R0 ;  /* 0x0000000107007824 */ /* 0x000fe200078e0200 */
[----:B------:R-:W-:Y:S01]  /*1ea0*/  IADD3 R241, R238, 0x2000, RZ ;  /* 0x00002000eef17810 */ /* 0x000fe20007ffe0ff */
[----:B------:R-:W-:Y:S01]  /*1eb0*/  IMAD.WIDE.U32 R6, R6, 0x70, R100 ;  /* 0x0000007006067825 */ /* 0x000fe200078e0064 */
[----:B------:R-:W-:-:S02]  /*1ec0*/  IADD3 R240, R238, 0x2800, RZ ;  /* 0x00002800eef07810 */ /* 0x000fc40007ffe0ff */
[----:B------:R-:W-:Y:S01]  /*1ed0*/  IADD3 R239, R238, 0x3000, RZ ;  /* 0x00003000eeef7810 */ /* 0x000fe20007ffe0ff */
[----:B------:R-:W-:Y:S01]  /*1ee0*/  IMAD R0, R0, 0x70, RZ ;  /* 0x0000007000007824 */ /* 0x000fe200078e02ff */
[----:B--2---:R-:W-:Y:S03]  /*1ef0*/  LDSM.16.M88.4 R8, [R234+0x9100] ;  /* 0x00910000ea08783b */ /* 0x004fe60000000200 */
[----:B------:R-:W-:Y:S01]  /*1f00*/  IMAD.IADD R0, R7, 0x1, R0 ;  /* 0x0000000107007824 */ /* 0x000fe200078e0200 */
[----:B------:R-:W2:Y:S04]  /*1f10*/  LDSM.16.M88.4 R24, [R147+0x4100] ;  /* 0x004100009318783b */ /* 0x000ea80000000200 */
[----:B-1----:R-:W1:Y:S04]  /*1f20*/  LDSM.16.M88.4 R12, [R234+0x7100] ;  /* 0x00710000ea0c783b */ /* 0x002e680000000200 */
[----:B------:R-:W3:Y:S04]  /*1f30*/  LDSM.16.M88.4 R28, [R147+0x3900] ;  /* 0x00390000931c783b */ /* 0x000ee80000000200 */
[----:B------:R-:W4:Y:S04]  /*1f40*/  LDSM.16.M88.4 R16, [R147+0x4900] ;  /* 0x004900009310783b */ /* 0x000f280000000200 */
[----:B------:R-:W5:Y:S04]  /*1f50*/  LDSM.16.M88.4 R32, [R147+0x5100] ;  /* 0x005100009320783b */ /* 0x000f680000000200 */
[----:B------:R-:W4:Y:S04]  /*1f60*/  LDSM.16.M88.4 R36, [R147+0x5900] ;  /* 0x005900009324783b */ /* 0x000f280000000200 */
[----:B------:R-:W4:Y:S04]  /*1f70*/  LDSM.16.M88.4 R48, [R147+0x6100] ;  /* 0x006100009330783b */ /* 0x000f280000000200 */
[----:B------:R-:W4:Y:S04]  /*1f80*/  LDSM.16.M88.4 R40, [R147+0x6900] ;  /* 0x006900009328783b */ /* 0x000f280000000200 */
[----:B------:R-:W-:Y:S04]  /*1f90*/  LDSM.16.M88.4 R60, [R238] ;  /* 0x00000000ee3c783b */ /* 0x000fe80000000200 */
[----:B------:R-:W-:Y:S01]  /*1fa0*/  LDSM.16.M88.4 R56, [R238+0x800] ;  /* 0x00080000ee38783b */ /* 0x000fe20000000200 */
[-C--:B--2---:R-:W-:Y:S03]  /*1fb0*/  HMMA.16816.F32.BF16 R68, R8, R24.reuse, RZ ;  /* 0x000000180844723c */ /* 0x084fe600000418ff */
[----:B------:R-:W-:Y:S05]  /*1fc0*/  LDSM.16.M88.4 R52, [R238+0x1000] ;  /* 0x00100000ee34783b */ /* 0x000fea0000000200 */
[C---:B-1----:R-:W-:Y:S07]  /*1fd0*/  HMMA.16816.F32.BF16 R156, R12.reuse, R24, RZ ;  /* 0x000000180c9c723c */ /* 0x042fee00000418ff */
[----:B------:R-:W-:Y:S01]  /*1fe0*/  LEA R24, P1, R6, c[0x0][0x1f8], 0x1 ;  /* 0x00007e0006187a11 */ /* 0x000fe200078208ff */
[----:B---3--:R-:W-:Y:S03]  /*1ff0*/  HMMA.16816.F32.BF16 R184, R12, R28, RZ ;  /* 0x0000001c0cb8723c */ /* 0x008fe600000418ff */
[----:B------:R-:W-:-:S02]  /*2000*/  IADD3 R22, P0, R24, UR9, RZ ;  /* 0x0000000918167c10 */ /* 0x000fc4000ff1e0ff */
[----:B------:R-:W-:Y:S01]  /*2010*/  LEA.HI.X R25, R6, c[0x0][0x1fc], R0, 0x1, P1 ;  /* 0x00007f0006197a11 */ /* 0x000fe200008f0c00 */
[----:B------:R-:W-:Y:S02]  /*2020*/  IMAD.MOV.U32 R0, RZ, RZ, 0x40 ;  /* 0x00000040ff007424 */ /* 0x000fe400078e00ff */
[----:B------:R-:W-:Y:S01]  /*2030*/  HMMA.16816.F32.BF16 R180, R12, R30, RZ ;  /* 0x0000001e0cb4723c */ /* 0x000fe200000418ff */
[----:B------:R-:W-:-:S07]  /*2040*/  IADD3.X R23, R25, UR8, RZ, P0, !PT ;  /* 0x0000000819177c10 */ /* 0x000fce00087fe4ff */
[C---:B------:R-:W-:Y:S08]  /*2050*/  HMMA.16816.F32.BF16 R176, R12.reuse, R26, RZ ;  /* 0x0000001a0cb0723c */ /* 0x040ff000000418ff */
[C---:B----4-:R-:W-:Y:S08]  /*2060*/  HMMA.16816.F32.BF16 R148, R12.reuse, R16, RZ ;  /* 0x000000100c94723c */ /* 0x050ff000000418ff */
[C---:B------:R-:W-:Y:S08]  /*2070*/  HMMA.16816.F32.BF16 R172, R12.reuse, R18, RZ ;  /* 0x000000120cac723c */ /* 0x040ff000000418ff */
[C---:B-----5:R-:W-:Y:S08]  /*2080*/  HMMA.16816.F32.BF16 R140, R12.reuse, R32, RZ ;  /* 0x000000200c8c723c */ /* 0x060ff000000418ff */
[C---:B------:R-:W-:Y:S08]  /*2090*/  HMMA.16816.F32.BF16 R168, R12.reuse, R34, RZ ;  /* 0x000000220ca8723c */ /* 0x040ff000000418ff */
[C---:B------:R-:W-:Y:S08]  /*20a0*/  HMMA.16816.F32.BF16 R136, R12.reuse, R36, RZ ;  /* 0x000000240c88723c */ /* 0x040ff000000418ff */
[C---:B------:R-:W-:Y:S08]  /*20b0*/  HMMA.16816.F32.BF16 R160, R12.reuse, R38, RZ ;  /* 0x000000260ca0723c */ /* 0x040ff000000418ff */
[C---:B------:R-:W-:Y:S08]  /*20c0*/  HMMA.16816.F32.BF16 R128, R12.reuse, R48, RZ ;  /* 0x000000300c80723c */ /* 0x040ff000000418ff */
[C---:B------:R-:W-:Y:S08]  /*20d0*/  HMMA.16816.F32.BF16 R152, R12.reuse, R50, RZ ;  /* 0x000000320c98723c */ /* 0x040ff000000418ff */
[C---:B------:R-:W-:Y:S08]  /*20e0*/  HMMA.16816.F32.BF16 R124, R12.reuse, R40, RZ ;  /* 0x000000280c7c723c */ /* 0x040ff000000418ff */
[----:B------:R-:W-:Y:S07]  /*20f0*/  HMMA.16816.F32.BF16 R132, R12, R42, RZ ;  /* 0x0000002a0c84723c */ /* 0x000fee00000418ff */
[----:B------:R-:W-:Y:S01]  /*2100*/  IADD3 R14, P1, R22, UR9, RZ ;  /* 0x00000009160e7c10 */ /* 0x000fe2000ff3e0ff */
[----:B------:R-:W-:Y:S03]  /*2110*/  HMMA.16816.F32.BF16 R72, R8, R16, RZ ;  /* 0x000000100848723c */ /* 0x000fe600000418ff */
[----:B------:R-:W-:-:S02]  /*2120*/  IADD3 R12, P0, R14, UR9, RZ ;  /* 0x000000090e0c7c10 */ /* 0x000fc4000ff1e0ff */
[----:B------:R-:W-:Y:S02]  /*2130*/  IADD3.X R15, R23, UR8, RZ, P1, !PT ;  /* 0x00000008170f7c10 */ /* 0x000fe40008ffe4ff */
[----:B------:R-:W-:Y:S01]  /*2140*/  IADD3 R6, P3, R12, UR9, RZ ;  /* 0x000000090c067c10 */ /* 0x000fe2000ff7e0ff */
[C---:B------:R-:W-:Y:S01]  /*2150*/  HMMA.16816.F32.BF16 R112, R8.reuse, R18, RZ ;  /* 0x000000120870723c */ /* 0x040fe200000418ff */
[----:B------:R-:W1:Y:S01]  /*2160*/  LDSM.16.M88.4 R16, [R237+0x9100] ;  /* 0x00910000ed10783b */ /* 0x000e620000000200 */
[----:B------:R-:W-:Y:S02]  /*2170*/  IADD3.X R13, R15, UR8, RZ, P0, !PT ;  /* 0x000000080f0d7c10 */ /* 0x000fe400087fe4ff */
[----:B------:R-:W-:Y:S02]  /*2180*/  ISETP.LT.OR P1, PT, R44, 0x11, P2 ;  /* 0x000000112c00780c */ /* 0x000fe40001721670 */
[----:B------:R-:W-:Y:S02]  /*2190*/  IADD3.X R7, R13, UR8, RZ, P3, !PT ;  /* 0x000000080d077c10 */ /* 0x000fe40009ffe4ff */
[----:B------:R-:W-:Y:S01]  /*21a0*/  HMMA.16816.F32.BF16 R80, R8, R36, RZ ;  /* 0x000000240850723c */ /* 0x000fe200000418ff */
[----:B------:R-:W-:-:S02]  /*21b0*/  IADD3 R20, P0, R6, UR9, RZ ;  /* 0x0000000906147c10 */ /* 0x000fc4000ff1e0ff */
[C---:B------:R-:W-:Y:S02]  /*21c0*/  ISETP.LT.OR P3, PT, R44.reuse, 0x21, P2 ;  /* 0x000000212c00780c */ /* 0x040fe40001761670 */
[----:B------:R-:W-:Y:S02]  /*21d0*/  IADD3.X R21, R7, UR8, RZ, P0, !PT ;  /* 0x0000000807157c10 */ /* 0x000fe400087fe4ff */
[C---:B------:R-:W-:Y:S01]  /*21e0*/  ISETP.LT.OR P0, PT, R44.reuse, 0x31, P2 ;  /* 0x000000312c00780c */ /* 0x040fe20001701670 */
[C---:B------:R-:W-:Y:S01]  /*21f0*/  HMMA.16816.F32.BF16 R164, R8.reuse, R38, RZ ;  /* 0x0000002608a4723c */ /* 0x040fe200000418ff */
[----:B------:R-:W2:Y:S07]  /*2200*/  LDSM.16.M88.4 R36, [R238+0x2000] ;  /* 0x00200000ee24783b */ /* 0x000eae0000000200 */
[C---:B------:R-:W-:Y:S08]  /*2210*/  HMMA.16816.F32.BF16 R88, R8.reuse, R48, RZ ;  /* 0x000000300858723c */ /* 0x040ff000000418ff */
[C---:B------:R-:W-:Y:S01]  /*2220*/  HMMA.16816.F32.BF16 R192, R8.reuse, R50, RZ ;  /* 0x0000003208c0723c */ /* 0x040fe200000418ff */
[----:B------:R-:W3:Y:S07]  /*2230*/  LDSM.16.M88.4 R48, [R238+0x1800] ;  /* 0x00180000ee30783b */ /* 0x000eee0000000200 */
[C---:B------:R-:W-:Y:S08]  /*2240*/  HMMA.16816.F32.BF16 R64, R8.reuse, R28, RZ ;  /* 0x0000001c0840723c */ /* 0x040ff000000418ff */
[C---:B------:R-:W-:Y:S08]  /*2250*/  HMMA.16816.F32.BF16 R76, R8.reuse, R32, RZ ;  /* 0x00000020084c723c */ /* 0x040ff000000418ff */
[C---:B------:R-:W-:Y:S01]  /*2260*/  HMMA.16816.F32.BF16 R96, R8.reuse, R30, RZ ;  /* 0x0000001e0860723c */ /* 0x040fe200000418ff */
[----:B------:R-:W-:Y:S07]  /*2270*/  LDSM.16.M88.4 R28, [R238+0x3000] ;  /* 0x00300000ee1c783b */ /* 0x000fee0000000200 */
[C---:B------:R-:W-:Y:S01]  /*2280*/  HMMA.16816.F32.BF16 R120, R8.reuse, R34, RZ ;  /* 0x000000220878723c */ /* 0x040fe200000418ff */
[----:B------:R-:W4:Y:S07]  /*2290*/  LDSM.16.M88.4 R32, [R238+0x2800] ;  /* 0x00280000ee20783b */ /* 0x000f2e0000000200 */
[C---:B------:R-:W-:Y:S08]  /*22a0*/  HMMA.16816.F32.BF16 R92, R8.reuse, R40, RZ ;  /* 0x00000028085c723c */ /* 0x040ff000000418ff */
[C---:B------:R-:W-:Y:S08]  /*22b0*/  HMMA.16816.F32.BF16 R84, R8.reuse, R26, RZ ;  /* 0x0000001a0854723c */ /* 0x040ff000000418ff */
[----:B------:R-:W-:Y:S01]  /*22c0*/  HMMA.16816.F32.BF16 R188, R8, R42, RZ ;  /* 0x0000002a08bc723c */ /* 0x000fe200000418ff */
[----:B------:R-:W5:Y:S04]  /*22d0*/  LDSM.16.M88.4 R8, [R237+0x7100] ;  /* 0x00710000ed08783b */ /* 0x000f680000000200 */
[----:B------:R-:W-:Y:S01]  /*22e0*/  @!PT LDS RZ, [RZ] ;  /* 0x00000000fffff984 */ /* 0x000fe20000000800 */
[----:B------:R-:W-:Y:S01]  /*22f0*/  @!PT LDS RZ, [RZ] ;  /* 0x00000000fffff984 */ /* 0x000fe20000000800 */
[----:B------:R-:W-:Y:S01]  /*2300*/  @!PT LDS RZ, [RZ] ;  /* 0x00000000fffff984 */ /* 0x000fe20000000800 */
[----:B------:R3:W-:Y:S01]  /*2310*/  LDGSTS.E.BYPASS.LTC128B.128 [R245+0x100], [R24.64], !P5 ;  /* 0x0010000018f57fae */ /* 0x0007e2000e901d4a */
[----:B------:R-:W-:-:S02]  /*2320*/  ISETP.LT.OR P5, PT, R44, 0x41, P2 ;  /* 0x000000412c00780c */ /* 0x000fc400017a1670 */
[----:B-1----:R-:W-:Y:S01]  /*2330*/  HMMA.16816.F32.BF16 R116, R16, R60, R64 ;  /* 0x0000003c1074723c */ /* 0x002fe20000041840 */
[----:B------:R1:W-:Y:S01]  /*2340*/  LDGSTS.E.BYPASS.LTC128B.128 [R245+0x900], [R22.64], !P1 ;  /* 0x0090000016f57fae */ /* 0x0003e2000c901d4a */
[----:B------:R-:W-:-:S03]  /*2350*/  LOP3.LUT P1, RZ, R45, 0x4, RZ, 0xc0, !PT ;  /* 0x000000042dff7812 */ /* 0x000fc6000782c0ff */
[----:B------:R1:W-:Y:S01]  /*2360*/  LDGSTS.E.BYPASS.LTC128B.128 [R245+0x1100], [R14.64], !P3 ;  /* 0x011000000ef57fae */ /* 0x0003e2000d901d4a */
[C---:B------:R-:W-:Y:S02]  /*2370*/  ISETP.LT.OR P3, PT, R44.reuse, 0x51, P2 ;  /* 0x000000512c00780c */ /* 0x040fe40001761670 */
[----:B------:R-:W-:Y:S01]  /*2380*/  ISETP.LT.OR P2, PT, R44, 0x61, P2 ;  /* 0x000000612c00780c */ /* 0x000fe20001741670 */
[----:B------:R1:W-:Y:S01]  /*2390*/  LDGSTS.E.BYPASS.LTC128B.128 [R245+0x1900], [R12.64], !P0 ;  /* 0x019000000cf57fae */ /* 0x0003e2000c101d4a */
[----:B------:R-:W-:Y:S01]  /*23a0*/  SEL R0, R0, 0xffffffc0, !P1 ;  /* 0xffffffc000007807 */ /* 0x000fe20004800000 */
[----:B--2---:R-:W-:Y:S02]  /*23b0*/  HMMA.16816.F32.BF16 R40, R16, R36, R80 ;  /* 0x000000241028723c */ /* 0x004fe40000041850 */
[----:B------:R2:W-:Y:S02]  /*23c0*/  LDGSTS.E.BYPASS.LTC128B.128 [R245+0x2100], [R6.64], !P5 ;  /* 0x0210000006f57fae */ /* 0x0005e4000e901d4a */
[----:B------:R-:W-:-:S02]  /*23d0*/  IMAD.IADD R233, R147, 0x1, R0 ;  /* 0x0000000193e97824 */ /* 0x000fc400078e0200 */
[----:B------:R-:W-:Y:S01]  /*23e0*/  IMAD.IADD R232, R0, 0x1, R238 ;  /* 0x0000000100e87824 */ /* 0x000fe200078e02ee */
[----:B------:R-:W-:Y:S01]  /*23f0*/  LOP3.LUT R0, R5, R144, RZ, 0xfc, !PT ;  /* 0x0000009005007212 */ /* 0x000fe200078efcff */
[----:B------:R2:W-:Y:S01]  /*2400*/  LDGSTS.E.BYPASS.LTC128B.128 [R245+0x2900], [R20.64], !P3 ;  /* 0x0290000014f57fae */ /* 0x0005e2000d901d4a */
[C---:B------:R-:W-:Y:S08]  /*2410*/  HMMA.16816.F32.BF16 R108, R16.reuse, R56, R68 ;  /* 0x00000038106c723c */ /* 0x040ff00000041844 */
[----:B------:R-:W-:Y:S01]  /*2420*/  HMMA.16816.F32.BF16 R104, R16, R52, R72 ;  /* 0x000000341068723c */ /* 0x000fe20000041848 */
[----:B-1----:R-:W-:-:S07]  /*2430*/  IADD3 R12, P0, R20, UR9, RZ ;  /* 0x00000009140c7c10 */ /* 0x002fce000ff1e0ff */
[----:B---3--:R-:W-:Y:S01]  /*2440*/  HMMA.16816.F32.BF16 R24, R16, R62, R96 ;  /* 0x0000003e1018723c */ /* 0x008fe20000041860 */
[----:B------:R-:W-:Y:S02]  /*2450*/  IADD3.X R13, R21, UR8, RZ, P0, !PT ;  /* 0x00000008150d7c10 */ /* 0x000fe400087fe4ff */
[----:B------:R-:W-:-:S03]  /*2460*/  ISETP.GE.AND P0, PT, R3, 0x2, PT ;  /* 0x000000020300780c */ /* 0x000fc60003f06270 */
[----:B------:R1:W-:Y:S02]  /*2470*/  LDGSTS.E.BYPASS.LTC128B.128 [R245+0x3100], [R12.64], !P2 ;  /* 0x031000000cf57fae */ /* 0x0003e4000d101d4a */
[C---:B------:R-:W-:Y:S02]  /*2480*/  HMMA.16816.F32.BF16 R224, R16.reuse, R58, R84 ;  /* 0x0000003a10e0723c */ /* 0x040fe40000041854 */
[----:B--2---:R-:W-:Y:S04]  /*2490*/  LDSM.16.M88.4 R20, [R235+0x9100] ;  /* 0x00910000eb14783b */ /* 0x004fe80000000200 */
[----:B------:R-:W2:Y:S02]  /*24a0*/  LDSM.16.M88.4 R64, [R233+0x5900] ;  /* 0x00590000e940783b */ /* 0x000ea40000000200 */
[C---:B------:R-:W-:Y:S02]  /*24b0*/  HMMA.16816.F32.BF16 R204, R16.reuse, R50, R120 ;  /* 0x0000003210cc723c */ /* 0x040fe40000041878 */
[----:B------:R-:W3:Y:S04]  /*24c0*/  LDSM.16.M88.4 R80, [R233+0x3900] ;  /* 0x00390000e950783b */ /* 0x000ee80000000200 */
[----:B------:R-:W2:Y:S02]  /*24d0*/  LDSM.16.M88.4 R72, [R233+0x4900] ;  /* 0x00490000e948783b */ /* 0x000ea40000000200 */
[C---:B------:R-:W-:Y:S02]  /*24e0*/  HMMA.16816.F32.BF16 R100, R16.reuse, R48, R76 ;  /* 0x000000301064723c */ /* 0x040fe4000004184c */
[----:B------:R-:W2:Y:S04]  /*24f0*/  LDSM.16.M88.4 R68, [R233+0x5100] ;  /* 0x00510000e944783b */ /* 0x000ea80000000200 */
[----:B------:R-:W2:Y:S02]  /*2500*/  LDSM.16.M88.4 R84, [R233+0x6100] ;  /* 0x00610000e954783b */ /* 0x000ea40000000200 */
[C---:B----4-:R-:W-:Y:S02]  /*2510*/  HMMA.16816.F32.BF16 R88, R16.reuse, R32, R88 ;  /* 0x000000201058723c */ /* 0x050fe40000041858 */
[----:B------:R-:W4:Y:S04]  /*2520*/  LDSM.16.M88.4 R96, [R233+0x6900] ;  /* 0x00690000e960783b */ /* 0x000f280000000200 */
[----:B------:R-:W2:Y:S02]  /*2530*/  LDSM.16.M88.4 R76, [R233+0x4100] ;  /* 0x00410000e94c783b */ /* 0x000ea40000000200 */
[C---:B------:R-:W-:Y:S02]  /*2540*/  HMMA.16816.F32.BF16 R92, R16.reuse, R28, R92 ;  /* 0x0000001c105c723c */ /* 0x040fe4000004185c */
[----:B------:R-:W-:Y:S04]  /*2550*/  LDSM.16.M88.4 R44, [R232+0x800] ;  /* 0x00080000e82c783b */ /* 0x000fe80000000200 */
[----:B-1----:R-:W-:Y:S02]  /*2560*/  LDSM.16.M88.4 R12, [R236+0x7100] ;  /* 0x00710000ec0c783b */ /* 0x002fe40000000200 */
[C---:B------:R-:W-:Y:S02]  /*2570*/  HMMA.16816.F32.BF16 R220, R16.reuse, R54, R112 ;  /* 0x0000003610dc723c */ /* 0x040fe40000041870 */
[----:B------:R-:W0:Y:S06]  /*2580*/  LDGDEPBAR ;  /* 0x00000000000079af */ /* 0x000e2c0000000000 */
[C---:B------:R-:W-:Y:S08]  /*2590*/  HMMA.16816.F32.BF16 R120, R16.reuse, R38, R164 ;  /* 0x000000261078723c */ /* 0x040ff000000418a4 */
[C---:B------:R-:W-:Y:S08]  /*25a0*/  HMMA.16816.F32.BF16 R200, R16.reuse, R34, R192 ;  /* 0x0000002210c8723c */ /* 0x040ff000000418c0 */
[----:B------:R-:W-:Y:S01]  /*25b0*/  HMMA.16816.F32.BF16 R188, R16, R30, R188 ;  /* 0x0000001e10bc723c */ /* 0x000fe200000418bc */
[----:B------:R-:W1:Y:S07]  /*25c0*/  LDSM.16.M88.4 R16, [R235+0x7100] ;  /* 0x00710000eb10783b */ /* 0x000e6e0000000200 */
        /* <DEDUP_REMOVED lines=14> */
[C---:B------:R-:W-:Y:S01]  /*26b0*/  HMMA.16816.F32.BF16 R180, R8.reuse, R34, R152 ;  /* 0x0000002208b4723c */ /* 0x040fe20000041898 */
[----:B------:R-:W-:Y:S07]  /*26c0*/  LDSM.16.M88.4 R32, [R232+0x2000] ;  /* 0x00200000e820783b */ /* 0x000fee0000000200 */
[----:B------:R-:W-:Y:S01]  /*26d0*/  HMMA.16816.F32.BF16 R172, R8, R30, R132 ;  /* 0x0000001e08ac723c */ /* 0x000fe20000041884 */
[----:B------:R-:W5:Y:S04]  /*26e0*/  LDSM.16.M88.4 R8, [R236+0x9100] ;  /* 0x00910000ec08783b */ /* 0x000f680000000200 */
[----:B------:R-:W-:Y:S03]  /*26f0*/  LDSM.16.M88.4 R28, [R232+0x2800] ;  /* 0x00280000e81c783b */ /* 0x000fe60000000200 */
[C---:B--2---:R-:W-:Y:S01]  /*2700*/  HMMA.16816.F32.BF16 R148, R20.reuse, R64, R40 ;  /* 0x000000401494723c */ /* 0x044fe20000041828 */
[----:B------:R-:W2:Y:S07]  /*2710*/  LDSM.16.M88.4 R40, [R232+0x1000] ;  /* 0x00100000e828783b */ /* 0x000eae0000000200 */
[----:B---3--:R-:W-:Y:S01]  /*2720*/  HMMA.16816.F32.BF16 R136, R20, R82, R24 ;  /* 0x000000521488723c */ /* 0x008fe20000041818 */
[----:B------:R-:W3:Y:S01]  /*2730*/  LDSM.16.M88.4 R24, [R232+0x3000] ;  /* 0x00300000e818783b */ /* 0x000ee20000000200 */
[----:B------:R-:W-:-:S06]  /*2740*/  DEPBAR.LE SB0, 0x0 ;  /* 0x000080000000791a */ /* 0x000fcc0000000000 */
[C---:B------:R-:W-:Y:S08]  /*2750*/  HMMA.16816.F32.BF16 R160, R20.reuse, R72, R104 ;  /* 0x0000004814a0723c */ /* 0x040ff00000041868 */
[C---:B------:R-:W-:Y:S08]  /*2760*/  HMMA.16816.F32.BF16 R152, R20.reuse, R68, R100 ;  /* 0x000000441498723c */ /* 0x040ff00000041864 */
[C---:B------:R-:W-:Y:S08]  /*2770*/  HMMA.16816.F32.BF16 R140, R20.reuse, R84, R88 ;  /* 0x00000054148c723c */ /* 0x040ff00000041858 */
[C---:B----4-:R-:W-:Y:S08]  /*2780*/  HMMA.16816.F32.BF16 R112, R20.reuse, R96, R92 ;  /* 0x000000601470723c */ /* 0x050ff0000004185c */
[C---:B------:R-:W-:Y:S08]  /*2790*/  HMMA.16816.F32.BF16 R168, R20.reuse, R80, R116 ;  /* 0x0000005014a8723c */ /* 0x040ff00000041874 */
[C---:B------:R-:W-:Y:S08]  /*27a0*/  HMMA.16816.F32.BF16 R164, R20.reuse, R76, R108 ;  /* 0x0000004c14a4723c */ /* 0x040ff0000004186c */
[----:B------:R-:W-:Y:S08]  /*27b0*/  HMMA.16816.F32.BF16 R132, R20, R78, R224 ;  /* 0x0000004e1484723c */ /* 0x000ff000000418e0 */
[C---:B-1----:R-:W-:Y:S08]  /*27c0*/  HMMA.16816.F32.BF16 R104, R16.reuse, R80, R184 ;  /* 0x000000501068723c */ /* 0x042ff000000418b8 */
        /* <DEDUP_REMOVED lines=48> */
[----:B------:R-:W2:Y:S01]  /*2ad0*/  LDL.64 R224, [R1+0x40] ;  /* 0x0000400001e07983 */ /* 0x000ea20000100a00 */
[----:B------:R-:W-:Y:S01]  /*2ae0*/  IMAD.MOV.U32 R226, RZ, RZ, 0x70 ;  /* 0x00000070ffe27424 */ /* 0x000fe200078e00ff */
[----:B------:R-:W-:Y:S01]  /*2af0*/  IADD3 R3, R3, -0x2, RZ ;  /* 0xfffffffe03037810 */ /* 0x000fe20007ffe0ff */
[----:B------:R-:W-:-:S02]  /*2b00*/  IMAD.SHL.U32 R16, R251, 0x20, RZ ;  /* 0x00000020fb107824 */ /* 0x000fc400078e00ff */
[----:B------:R-:W-:Y:S01]  /*2b10*/  IMAD.WIDE.U32 R226, R226, c[0x0][0x1e0], RZ ;  /* 0x00007800e2e27a25 */ /* 0x000fe200078e00ff */
[----:B------:R-:W-:-:S03]  /*2b20*/  SHF.R.S32.HI R6, RZ, 0x1f, R3 ;  /* 0x0000001fff067819 */ /* 0x000fc60000011403 */
[----:B------:R-:W-:Y:S02]  /*2b30*/  IMAD R5, R248, R3, RZ ;  /* 0x00000003f8057224 */ /* 0x000fe400078e02ff */
[----:B--2---:R-:W-:-:S04]  /*2b40*/  IMAD.WIDE.U32 R8, R3, R226, R224 ;  /* 0x000000e203087225 */ /* 0x004fc800078e00e0 */
        /* <DEDUP_REMOVED lines=27> */
.L_x_601:
[----:B---3--:R-:W2:Y:S04]  /*2d00*/  LDL R12, [R1+0x64] ;  /* 0x00006400010c7983 */ /* 0x008ea80000100800 */
[----:B------:R-:W3:Y:S01]  /*2d10*/  LDL R189, [R1+0x60] ;  /* 0x0000600001bd7983 */ /* 0x000ee20000100800 */
[----:B------:R-:W-:-:S02]  /*2d20*/  LOP3.LUT R3, R247, 0xffffffe0, RZ, 0xc0, !PT ;  /* 0xffffffe0f7037812 */ /* 0x000fc400078ec0ff */
[----:B------:R-:W-:Y:S02]  /*2d30*/  LEA.HI R6, R249, R250, RZ, 0x2 ;  /* 0x000000faf9067211 */ /* 0x000fe400078f10ff */
[----:B------:R-:W-:Y:S01]  /*2d40*/  SHF.R.S32.HI R7, RZ, 0x1f, R146 ;  /* 0x0000001fff077819 */ /* 0x000fe20000011492 */
[----:B------:R-:W-:Y:S01]  /*2d50*/  IMAD.IADD R5, R250, 0x1, -R3 ;  /* 0x00000001fa057824 */ /* 0x000fe200078e0a03 */
[----:B------:R-:W-:Y:S01]  /*2d60*/  LOP3.LUT R3, R6, 0xfffffffc, RZ, 0xc0, !PT ;  /* 0xfffffffc06037812 */ /* 0x000fe200078ec0ff */
[----:B------:R-:W-:Y:S01]  /*2d70*/  IMAD.SHL.U32 R228, R0, 0x2, RZ ;  /* 0x0000000200e47824 */ /* 0x000fe200078e00ff */
[----:B------:R-:W-:Y:S01]  /*2d80*/  LEA.HI R7, R7, R146, RZ, 0x2 ;  /* 0x0000009207077211 */ /* 0x000fe200078f10ff */
[----:B------:R-:W0:Y:S01]  /*2d90*/  LDGDEPBAR ;  /* 0x00000000000079af */ /* 0x000e220000000000 */
[----:B------:R-:W-:Y:S01]  /*2da0*/  SHF.R.S32.HI R9, RZ, 0x1f, R5 ;  /* 0x0000001fff097819 */ /* 0x000fe20000011405 */
[----:B------:R-:W-:Y:S01]  /*2db0*/  IMAD.IADD R6, R250, 0x1, -R3 ;  /* 0x00000001fa067824 */ /* 0x000fe200078e0a03 */
[----:B------:R-:W-:Y:S01]  /*2dc0*/  LOP3.LUT R8, R7, 0xffffffc, RZ, 0xc0, !PT ;  /* 0x0ffffffc07087812 */ /* 0x000fe200078ec0ff */
[----:B------:R-:W-:Y:S01]  /*2dd0*/  STL [R1+0xac], R245 ;  /* 0x0000acf501007387 */ /* 0x000fe20000100800 */
[----:B------:R-:W-:-:S02]  /*2de0*/  LEA.HI R7, R9, R5, RZ, 0x2 ;  /* 0x0000000509077211 */ /* 0x000fc400078f10ff */
[----:B------:R-:W-:Y:S01]  /*2df0*/  LEA.HI R3, R6, R6, RZ, 0x1 ;  /* 0x0000000606037211 */ /* 0x000fe200078f08ff */
[----:B------:R-:W-:Y:S01]  /*2e00*/  IMAD.IADD R9, R146, 0x1, -R8 ;  /* 0x0000000192097824 */ /* 0x000fe200078e0a08 */
[----:B------:R-:W-:Y:S01]  /*2e10*/  LEA.HI.SX32 R8, R7, R246, 0x1e ;  /* 0x000000f607087211 */ /* 0x000fe200078ff2ff */
[----:B------:R-:W-:Y:S01]  /*2e20*/  IMAD R229, R4, 0x2, R228 ;  /* 0x0000000204e57824 */ /* 0x000fe200078e02e4 */
[----:B------:R-:W-:Y:S01]  /*2e30*/  LDSM.16.MT88.4 R20, [R228+0x100] ;  /* 0x00010000e414783b */ /* 0x000fe20000004200 */
[C---:B------:R-:W-:Y:S01]  /*2e40*/  IMAD.SHL.U32 R10, R3.reuse, 0x20, RZ ;  /* 0x00000020030a7824 */ /* 0x040fe200078e00ff */
[----:B------:R-:W-:Y:S01]  /*2e50*/  LOP3.LUT R11, R3, 0x1ffffffe, RZ, 0xc0, !PT ;  /* 0x1ffffffe030b7812 */ /* 0x000fe200078ec0ff */
[----:B------:R-:W-:-:S03]  /*2e60*/  IMAD R3, R9, 0x10, R8 ;  /* 0x0000001009037824 */ /* 0x000fc600078e0208 */
[----:B------:R-:W-:Y:S01]  /*2e70*/  LOP3.LUT R8, R10, 0xffffffc0, RZ, 0xc0, !PT ;  /* 0xffffffc00a087812 */ /* 0x000fe200078ec0ff */
[----:B------:R-:W-:-:S04]  /*2e80*/  IMAD.IADD R6, R6, 0x1, -R11 ;  /* 0x0000000106067824 */ /* 0x000fc800078e0a0b */
[----:B------:R-:W-:-:S04]  /*2e90*/  IMAD.IADD R3, R8, 0x1, R3 ;  /* 0x0000000108037824 */ /* 0x000fc800078e0203 */
[----:B------:R-:W-:-:S04]  /*2ea0*/  IMAD R13, R6, 0x8, R3 ;  /* 0x00000008060d7824 */ /* 0x000fc800078e0203 */
[----:B------:R-:W-:-:S04]  /*2eb0*/  @P4 IMAD.HI.U32 R6, R13, c[0x0][0x2c8], RZ ;  /* 0x0000b2000d064a27 */ /* 0x000fc800078e00ff */
[----:B------:R-:W-:Y:S01]  /*2ec0*/  IMAD.MOV.U32 R3, RZ, RZ, R13 ;  /* 0x000000ffff037224 */ /* 0x000fe200078e000d */
[----:B------:R-:W-:-:S05]  /*2ed0*/  @P4 SHF.R.U32.HI R3, RZ, c[0x0][0x2cc], R6 ;  /* 0x0000b300ff034a19 */ /* 0x000fca0000011606 */
[----:B------:R-:W1:Y:S04]  /*2ee0*/  SHFL.IDX PT, R6, R3, 0x2, 0x1c1f ;  /* 0x005c1f0003067f89 */ /* 0x000e6800000e0000 */
[----:B------:R-:W4:Y:S04]  /*2ef0*/  SHFL.IDX PT, R8, R3, RZ, 0x1c1f ;  /* 0x001c1fff03087589 */ /* 0x000f2800000e0000 */
[----:B------:R-:W1:Y:S04]  /*2f00*/  SHFL.IDX PT, R9, R3, 0x3, 0x1c1f ;  /* 0x007c1f0003097f89 */ /* 0x000e6800000e0000 */
[----:B------:R1:W2:Y:S04]  /*2f10*/  SHFL.IDX PT, R10, R3, 0x1, 0x1c1f ;  /* 0x003c1f00030a7f89 */ /* 0x0002a800000e0000 */
[----:B------:R-:W-:Y:S04]  /*2f20*/  STL [R1+0xa8], R244 ;  /* 0x0000a8f401007387 */ /* 0x000fe80000100800 */
[----:B------:R-:W-:Y:S04]  /*2f30*/  STL [R1+0xa4], R243 ;  /* 0x0000a4f301007387 */ /* 0x000fe80000100800 */
[----:B------:R-:W-:Y:S01]  /*2f40*/  STL [R1+0xa0], R242 ;  /* 0x0000a0f201007387 */ /* 0x000fe20000100800 */
[----:B-1----:R-:W-:-:S03]  /*2f50*/  LOP3.LUT R3, R7, 0x7ffffffc, RZ, 0xc0, !PT ;  /* 0x7ffffffc07037812 */ /* 0x002fc600078ec0ff */
[----:B------:R-:W-:Y:S02]  /*2f60*/  STL [R1+0x9c], R241 ;  /* 0x00009cf101007387 */ /* 0x000fe40000100800 */
[----:B------:R-:W-:Y:S02]  /*2f70*/  IMAD.IADD R3, R5, 0x1, -R3 ;  /* 0x0000000105037824 */ /* 0x000fe400078e0a03 */
[----:B------:R-:W-:Y:S02]  /*2f80*/  STL [R1+0x98], R240 ;  /* 0x000098f001007387 */ /* 0x000fe40000100800 */
[----:B------:R-:W-:Y:S02]  /*2f90*/  IMAD.SHL.U32 R5, R3, 0x2, RZ ;  /* 0x0000000203057824 */ /* 0x000fe400078e00ff */
        /* <DEDUP_REMOVED lines=11> */
[----:B------:R1:W-:Y:S01]  /*3050*/  STL [R1+0x54], R5 ;  /* 0x0000540501007387 */ /* 0x0003e20000100800 */
[----:B--2---:R-:W-:-:S05]  /*3060*/  IMAD.IADD R7, R12, 0x1, R145 ;  /* 0x000000010c077824 */ /* 0x004fca00078e0291 */
[----:B------:R-:W-:Y:S01]  /*3070*/  IADD3 R3, -R5, 0x1, R7 ;  /* 0x0000000105037810 */ /* 0x000fe20007ffe107 */
[----:B------:R-:W-:-:S04]  /*3080*/  IMAD.IADD R7, R7, 0x1, -R5 ;  /* 0x0000000107077824 */ /* 0x000fc800078e0a05 */
[----:B---3--:R-:W-:-:S04]  /*3090*/  IMAD.IADD R3, R3, 0x1, -R189 ;  /* 0x0000000103037824 */ /* 0x008fc800078e0abd */
[C---:B-1----:R-:W-:Y:S02]  /*30a0*/  IMAD.IADD R5, R3.reuse, 0x1, R6 ;  /* 0x0000000103057824 */ /* 0x042fe400078e0206 */
[C---:B----4-:R-:W-:Y:S02]  /*30b0*/  IMAD.IADD R6, R3.reuse, 0x1, R8 ;  /* 0x0000000103067824 */ /* 0x050fe400078e0208 */
[----:B------:R-:W-:Y:S01]  /*30c0*/  IMAD.IADD R8, R3, 0x1, R9 ;  /* 0x0000000103087824 */ /* 0x000fe200078e0209 */
[----:B------:R-:W-:Y:S01]  /*30d0*/  IMNMX R5, R7, R5, PT ;  /* 0x0000000507057217 */ /* 0x000fe20003800200 */
[----:B------:R-:W-:-:S03]  /*30e0*/  IMAD.IADD R9, R3, 0x1, R10 ;  /* 0x0000000103097824 */ /* 0x000fc600078e020a */
[----:B------:R-:W-:Y:S02]  /*30f0*/  IMNMX R3, R7, R8, PT ;  /* 0x0000000807037217 */ /* 0x000fe40003800200 */
[----:B------:R-:W-:Y:S02]  /*3100*/  ISETP.GT.AND P3, PT, R5, RZ, PT ;  /* 0x000000ff0500720c */ /* 0x000fe40003f64270 */
[----:B------:R-:W-:Y:S02]  /*3110*/  ISETP.GT.AND P0, PT, R3, 0x1, PT ;  /* 0x000000010300780c */ /* 0x000fe40003f04270 */
[----:B------:R-:W-:Y:S02]  /*3120*/  FSEL R14, R168, -INF , P3 ;  /* 0xff800000a80e7808 */ /* 0x000fe40001800000 */
[----:B------:R-:W-:Y:S02]  /*3130*/  FSEL R19, R171, -INF , P0 ;  /* 0xff800000ab137808 */ /* 0x000fe40000000000 */
[----:B------:R-:W-:-:S02]  /*3140*/  ISETP.GT.AND P1, PT, R3, RZ, PT ;  /* 0x000000ff0300720c */ /* 0x000fc40003f24270 */
[----:B------:R-:W-:Y:S02]  /*3150*/  ISETP.GT.AND P3, PT, R5, 0x8, PT ;  /* 0x000000080500780c */ /* 0x000fe40003f64270 */
[----:B------:R-:W-:Y:S02]  /*3160*/  ISETP.GT.AND P0, PT, R3, 0x9, PT ;  /* 0x000000090300780c */ /* 0x000fe40003f04270 */
[----:B------:R-:W-:Y:S02]  /*3170*/  FSEL R18, R170, -INF , P1 ;  /* 0xff800000aa127808 */ /* 0x000fe40000800000 */
[----:B------:R-:W-:Y:S02]  /*3180*/  FSEL R16, R136, -INF , P3 ;  /* 0xff80000088107808 */ /* 0x000fe40001800000 */
[----:B------:R-:W-:Y:S02]  /*3190*/  FSEL R28, R139, -INF , P0 ;  /* 0xff8000008b1c7808 */ /* 0x000fe40000000000 */
[----:B------:R-:W-:-:S02]  /*31a0*/  ISETP.GT.AND P2, PT, R5, 0x1, PT ;  /* 0x000000010500780c */ /* 0x000fc40003f44270 */
[----:B------:R-:W-:Y:S02]  /*31b0*/  ISETP.GT.AND P1, PT, R3, 0x8, PT ;  /* 0x000000080300780c */ /* 0x000fe40003f24270 */
[----:B------:R-:W-:Y:S02]  /*31c0*/  ISETP.GT.AND P3, PT, R5, 0x10, PT ;  /* 0x000000100500780c */ /* 0x000fe40003f64270 */
[----:B------:R-:W-:Y:S02]  /*31d0*/  ISETP.GT.AND P0, PT, R3, 0x11, PT ;  /* 0x000000110300780c */ /* 0x000fe40003f04270 */
[----:B------:R-:W-:Y:S02]  /*31e0*/  FSEL R15, R169, -INF , P2 ;  /* 0xff800000a90f7808 */ /* 0x000fe40001000000 */
[----:B------:R-:W-:Y:S02]  /*31f0*/  FSEL R24, R138, -INF , P1 ;  /* 0xff8000008a187808 */ /* 0x000fe40000800000 */
[----:B------:R-:W-:-:S02]  /*3200*/  FSEL R29, R164, -INF , P3 ;  /* 0xff800000a41d7808 */ /* 0x000fc40001800000 */
[----:B------:R-:W-:Y:S02]  /*3210*/  FSEL R34, R167, -INF , P0 ;  /* 0xff800000a7227808 */ /* 0x000fe40000000000 */
[----:B------:R-:W-:Y:S02]  /*3220*/  ISETP.GT.AND P2, PT, R5, 0x9, PT ;  /* 0x000000090500780c */ /* 0x000fe40003f44270 */
[----:B------:R-:W-:Y:S02]  /*3230*/  ISETP.GT.AND P1, PT, R3, 0x10, PT ;  /* 0x000000100300780c */ /* 0x000fe40003f24270 */
[----:B------:R-:W-:Y:S02]  /*3240*/  ISETP.GT.AND P3, PT, R5, 0x18, PT ;  /* 0x000000180500780c */ /* 0x000fe40003f64270 */
[----:B------:R-:W-:Y:S02]  /*3250*/  ISETP.GT.AND P0, PT, R3, 0x19, PT ;  /* 0x000000190300780c */ /* 0x000fe40003f04270 */
[----:B------:R-:W-:-:S02]  /*3260*/  FSEL R17, R137, -INF , P2 ;  /* 0xff80000089117808 */ /* 0x000fc40001000000 */
[----:B------:R-:W-:Y:S02]  /*3270*/  FSEL R33, R166, -INF , P1 ;  /* 0xff800000a6217808 */ /* 0x000fe40000800000 */
[----:B------:R-:W-:Y:S02]  /*3280*/  FSEL R31, R132, -INF , P3 ;  /* 0xff800000841f7808 */ /* 0x000fe40001800000 */
[----:B------:R-:W-:Y:S02]  /*3290*/  FSEL R76, R135, -INF , P0 ;  /* 0xff800000874c7808 */ /* 0x000fe40000000000 */
[----:B------:R-:W-:Y:S02]  /*32a0*/  ISETP.GT.AND P2, PT, R5, 0x11, PT ;  /* 0x000000110500780c */ /* 0x000fe40003f44270 */
[----:B------:R-:W-:Y:S02]  /*32b0*/  ISETP.GT.AND P1, PT, R3, 0x18, PT ;  /* 0x000000180300780c */ /* 0x000fe40003f24270 */
[----:B------:R-:W-:-:S02]  /*32c0*/  ISETP.GT.AND P3, PT, R5, 0x20, PT ;  /* 0x000000200500780c */ /* 0x000fc40003f64270 */
[----:B------:R-:W-:Y:S02]  /*32d0*/  ISETP.GT.AND P0, PT, R3, 0x21, PT ;  /* 0x000000210300780c */ /* 0x000fe40003f04270 */
[----:B------:R-:W-:Y:S02]  /*32e0*/  FSEL R30, R165, -INF , P2 ;  /* 0xff800000a51e7808 */ /* 0x000fe40001000000 */
[----:B------:R-:W-:Y:S02]  /*32f0*/  FSEL R35, R134, -INF , P1 ;  /* 0xff80000086237808 */ /* 0x000fe40000800000 */
[----:B------:R-:W-:Y:S02]  /*3300*/  FSEL R132, R160, -INF , P3 ;  /* 0xff800000a0847808 */ /* 0x000fe40001800000 */
[----:B------:R-:W-:Y:S02]  /*3310*/  FSEL R141, R163, -INF , P0 ;  /* 0xff800000a38d7808 */ /* 0x000fe40000000000 */
[----:B------:R-:W-:-:S02]  /*3320*/  ISETP.GT.AND P2, PT, R5, 0x19, PT ;  /* 0x000000190500780c */ /* 0x000fc40003f44270 */
[----:B------:R-:W-:Y:S02]  /*3330*/  ISETP.GT.AND P1, PT, R3, 0x20, PT ;  /* 0x000000200300780c */ /* 0x000fe40003f24270 */
[----:B------:R-:W-:Y:S02]  /*3340*/  ISETP.GT.AND P3, PT, R5, 0x28, PT ;  /* 0x000000280500780c */ /* 0x000fe40003f64270 */
[----:B------:R-:W-:Y:S02]  /*3350*/  ISETP.GT.AND P0, PT, R3, 0x29, PT ;  /* 0x000000290300780c */ /* 0x000fe40003f04270 */
[----:B------:R-:W-:Y:S02]  /*3360*/  IMNMX R6, R7, R6, PT ;  /* 0x0000000607067217 */ /* 0x000fe40003800200 */
[----:B------:R-:W-:Y:S02]  /*3370*/  FSEL R32, R133, -INF , P2 ;  /* 0xff80000085207808 */ /* 0x000fe40001000000 */
[----:B------:R-:W-:-:S02]  /*3380*/  FSEL R136, R162, -INF , P1 ;  /* 0xff800000a2887808 */ /* 0x000fc40000800000 */
[----:B------:R-:W-:Y:S02]  /*3390*/  FSEL R134, R128, -INF , P3 ;  /* 0xff80000080867808 */ /* 0x000fe40001800000 */
[----:B------:R-:W-:Y:S02]  /*33a0*/  FSEL R145, R131, -INF , P0 ;  /* 0xff80000083917808 */ /* 0x000fe40000000000 */
[----:B------:R-:W-:Y:S02]  /*33b0*/  ISETP.GT.AND P2, PT, R5, 0x21, PT ;  /* 0x000000210500780c */ /* 0x000fe40003f44270 */
[----:B------:R-:W-:Y:S02]  /*33c0*/  ISETP.GT.AND P1, PT, R3, 0x28, PT ;  /* 0x000000280300780c */ /* 0x000fe40003f24270 */
[C---:B------:R-:W-:Y:S02]  /*33d0*/  ISETP.GT.AND P3, PT, R6.reuse, RZ, PT ;  /* 0x000000ff0600720c */ /* 0x040fe40003f64270 */
[----:B------:R-:W-:-:S02]  /*33e0*/  ISETP.GT.AND P0, PT, R6, 0x8, PT ;  /* 0x000000080600780c */ /* 0x000fc40003f04270 */
[----:B------:R-:W-:Y:S02]  /*33f0*/  FSEL R133, R161, -INF , P2 ;  /* 0xff800000a1857808 */ /* 0x000fe40001000000 */
[----:B------:R-:W-:Y:S02]  /*3400*/  FSEL R144, R130, -INF , P1 ;  /* 0xff80000082907808 */ /* 0x000fe40000800000 */
[----:B------:R-:W-:Y:S02]  /*3410*/  FSEL R10, R104, -INF , P3 ;  /* 0xff800000680a7808 */ /* 0x000fe40001800000 */
[----:B------:R-:W-:Y:S02]  /*3420*/  FSEL R12, R100, -INF , P0 ;  /* 0xff800000640c7808 */ /* 0x000fe40000000000 */
[----:B------:R-:W-:Y:S02]  /*3430*/  ISETP.GT.AND P2, PT, R5, 0x29, PT ;  /* 0x000000290500780c */ /* 0x000fe40003f44270 */
[----:B------:R-:W-:-:S02]  /*3440*/  ISETP.GT.AND P1, PT, R6, 0x9, PT ;  /* 0x000000090600780c */ /* 0x000fc40003f24270 */
[C---:B------:R-:W-:Y:S02]  /*3450*/  ISETP.GT.AND P3, PT, R6.reuse, 0x10, PT ;  /* 0x000000100600780c */ /* 0x040fe40003f64270 */
[----:B------:R-:W-:Y:S02]  /*3460*/  ISETP.GT.AND P0, PT, R6, 0x18, PT ;  /* 0x000000180600780c */ /* 0x000fe40003f04270 */
[----:B------:R-:W-:Y:S02]  /*3470*/  FSEL R135, R129, -INF , P2 ;  /* 0xff80000081877808 */ /* 0x000fe40001000000 */
[----:B------:R-:W-:Y:S02]  /*3480*/  FSEL R13, R101, -INF , P1 ;  /* 0xff800000650d7808 */ /* 0x000fe40000800000 */
[----:B------:R-:W-:Y:S02]  /*3490*/  FSEL R84, R96, -INF , P3 ;  /* 0xff80000060547808 */ /* 0x000fe40001800000 */
[----:B------:R-:W-:-:S02]  /*34a0*/  FSEL R87, R88, -INF , P0 ;  /* 0xff80000058577808 */ /* 0x000fc40000000000 */
[C---:B------:R-:W-:Y:S02]  /*34b0*/  ISETP.GT.AND P2, PT, R6.reuse, 0x1, PT ;  /* 0x000000010600780c */ /* 0x040fe40003f44270 */
[C---:B------:R-:W-:Y:S02]  /*34c0*/  ISETP.GT.AND P1, PT, R6.reuse, 0x19, PT ;  /* 0x000000190600780c */ /* 0x040fe40003f24270 */
[C---:B------:R-:W-:Y:S02]  /*34d0*/  ISETP.GT.AND P3, PT, R6.reuse, 0x20, PT ;  /* 0x000000200600780c */ /* 0x040fe40003f64270 */
[----:B------:R-:W-:Y:S02]  /*34e0*/  ISETP.GT.AND P0, PT, R6, 0x28, PT ;  /* 0x000000280600780c */ /* 0x000fe40003f04270 */
[----:B------:R-:W-:Y:S02]  /*34f0*/  FSEL R11, R105, -INF , P2 ;  /* 0xff800000690b7808 */ /* 0x000fe40001000000 */
[----:B------:R-:W-:-:S02]  /*3500*/  FSEL R88, R89, -INF , P1 ;  /* 0xff80000059587808 */ /* 0x000fc40000800000 */
[----:B------:R-:W-:Y:S02]  /*3510*/  FSEL R130, R92, -INF , P3 ;  /* 0xff8000005c827808 */ /* 0x000fe40001800000 */
[----:B------:R-:W-:Y:S02]  /*3520*/  FSEL R128, R48, -INF , P0 ;  /* 0xff80000030807808 */ /* 0x000fe40000000000 */
[C---:B------:R-:W-:Y:S02]  /*3530*/  ISETP.GT.AND P2, PT, R6.reuse, 0x11, PT ;  /* 0x000000110600780c */ /* 0x040fe40003f44270 */
[C---:B------:R-:W-:Y:S02]  /*3540*/  ISETP.GT.AND P1, PT, R6.reuse, 0x29, PT ;  /* 0x000000290600780c */ /* 0x040fe40003f24270 */
[C---:B------:R-:W-:Y:S02]  /*3550*/  ISETP.GT.AND P3, PT, R6.reuse, 0x30, PT ;  /* 0x000000300600780c */ /* 0x040fe40003f64270 */
[----:B------:R-:W-:-:S02]  /*3560*/  ISETP.GT.AND P0, PT, R6, 0x38, PT ;  /* 0x000000380600780c */ /* 0x000fc40003f04270 */
[----:B------:R-:W-:Y:S02]  /*3570*/  FSEL R85, R97, -INF , P2 ;  /* 0xff80000061557808 */ /* 0x000fe40001000000 */
[----:B------:R-:W-:Y:S02]  /*3580*/  FSEL R105, R49, -INF , P1 ;  /* 0xff80000031697808 */ /* 0x000fe40000800000 */
[----:B------:R-:W-:Y:S02]  /*3590*/  FSEL R165, R72, -INF , P3 ;  /* 0xff80000048a57808 */ /* 0x000fe40001800000 */
[----:B------:R-:W-:Y:S02]  /*35a0*/  FSEL R163, R44, -INF , P0 ;  /* 0xff8000002ca37808 */ /* 0x000fe40000000000 */
[C---:B------:R-:W-:Y:S02]  /*35b0*/  ISETP.GT.AND P2, PT, R6.reuse, 0x21, PT ;  /* 0x000000210600780c */ /* 0x040fe40003f44270 */
        /* <DEDUP_REMOVED lines=16> */
[----:B------:R-:W-:Y:S02]  /*36c0*/  ISETP.GT.AND P1, PT, R6, 0x59, PT ;  /* 0x000000590600780c */ /* 0x000fe40003f24270 */
[----:B------:R-:W-:Y:S02]  /*36d0*/  ISETP.GT.AND P0, PT, R5, 0x31, PT ;  /* 0x000000310500780c */ /* 0x000fe40003f04270 */
        /* <DEDUP_REMOVED lines=10> */
[----:B------:R-:W-:-:S04]  /*3780*/  FMNMX.FTZ R6, R10, R11, !PT ;  /* 0x0000000b0a067209 */ /* 0x000fc80007810000 */
[----:B------:R-:W-:-:S04]  /*3790*/  FMNMX.FTZ R6, R12, R6, !PT ;  /* 0x000000060c067209 */ /* 0x000fc80007810000 */
[----:B------:R-:W-:-:S04]  /*37a0*/  FMNMX.FTZ R6, R13, R6, !PT ;  /* 0x000000060d067209 */ /* 0x000fc80007810000 */
[----:B------:R-:W-:-:S04]  /*37b0*/  FMNMX.FTZ R6, R84, R6, !PT ;  /* 0x0000000654067209 */ /* 0x000fc80007810000 */
[----:B------:R-:W-:Y:S02]  /*37c0*/  FMNMX.FTZ R6, R85, R6, !PT ;  /* 0x0000000655067209 */ /* 0x000fe40007810000 */
[----:B------:R-:W-:Y:S02]  /*37d0*/  FSEL R214, R57, -INF , P2 ;  /* 0xff80000039d67808 */ /* 0x000fe40001000000 */
[----:B------:R-:W-:Y:S02]  /*37e0*/  FMNMX.FTZ R6, R87, R6, !PT ;  /* 0x0000000657067209 */ /* 0x000fe40007810000 */
[----:B------:R-:W-:Y:S02]  /*37f0*/  ISETP.GT.AND P2, PT, R5, 0x30, PT ;  /* 0x000000300500780c */ /* 0x000fe40003f44270 */
[----:B------:R-:W-:Y:S02]  /*3800*/  FMNMX.FTZ R6, R88, R6, !PT ;  /* 0x0000000658067209 */ /* 0x000fe40007810000 */
[----:B------:R-:W-:-:S02]  /*3810*/  FSEL R160, R152, -INF , P2 ;  /* 0xff80000098a07808 */ /* 0x000fc40001000000 */
[----:B------:R-:W-:Y:S02]  /*3820*/  ISETP.GT.AND P2, PT, R3, 0x31, PT ;  /* 0x000000310300780c */ /* 0x000fe40003f44270 */
[----:B------:R-:W-:Y:S02]  /*3830*/  IMNMX R7, R7, R9, PT ;  /* 0x0000000907077217 */ /* 0x000fe40003800200 */
[----:B------:R-:W-:Y:S02]  /*3840*/  FMNMX.FTZ R6, R130, R6, !PT ;  /* 0x0000000682067209 */ /* 0x000fe40007810000 */
[----:B------:R-:W-:Y:S02]  /*3850*/  FMNMX.FTZ R8, R14, R15, !PT ;  /* 0x0000000f0e087209 */ /* 0x000fe40007810000 */
[----:B------:R-:W-:Y:S02]  /*3860*/  FSEL R166, R155, -INF , P2 ;  /* 0xff8000009ba67808 */ /* 0x000fe40001000000 */
[----:B------:R-:W-:-:S02]  /*3870*/  FSEL R197, R41, -INF , P1 ;  /* 0xff80000029c57808 */ /* 0x000fc40000800000 */
[----:B------:R-:W-:Y:S02]  /*3880*/  ISETP.GT.AND P2, PT, R7, RZ, PT ;  /* 0x000000ff0700720c */ /* 0x000fe40003f44270 */
[----:B------:R-:W-:Y:S02]  /*3890*/  ISETP.GT.AND P1, PT, R5, 0x38, PT ;  /* 0x000000380500780c */ /* 0x000fe40003f24270 */
[----:B------:R-:W-:Y:S02]  /*38a0*/  FMNMX.FTZ R6, R129, R6, !PT ;  /* 0x0000000681067209 */ /* 0x000fe40007810000 */
[----:B------:R-:W-:Y:S02]  /*38b0*/  FMNMX.FTZ R8, R16, R8, !PT ;  /* 0x0000000810087209 */ /* 0x000fe40007810000 */
[----:B------:R-:W-:Y:S02]  /*38c0*/  FSEL R241, R36, -INF , P0 ;  /* 0xff80000024f17808 */ /* 0x000fe40000000000 */
[----:B------:R-:W-:-:S02]  /*38d0*/  FSEL R240, R37, -INF , P3 ;  /* 0xff80000025f07808 */ /* 0x000fc40001800000 */
[----:B------:R-:W-:Y:S02]  /*38e0*/  FSEL R86, R106, -INF , P2 ;  /* 0xff8000006a567808 */ /* 0x000fe40001000000 */
[----:B------:R-:W-:Y:S02]  /*38f0*/  FSEL R152, R124, -INF , P1 ;  /* 0xff8000007c987808 */ /* 0x000fe40000800000 */
[----:B------:R-:W-:Y:S02]  /*3900*/  FMNMX.FTZ R6, R128, R6, !PT ;  /* 0x0000000680067209 */ /* 0x000fe40007810000 */
[C---:B------:R-:W-:Y:S02]  /*3910*/  ISETP.GT.AND P0, PT, R5.reuse, 0x39, PT ;  /* 0x000000390500780c */ /* 0x040fe40003f04270 */
        /* <DEDUP_REMOVED lines=9> */
[C---:B------:R-:W-:Y:S02]  /*39b0*/  ISETP.GT.AND P0, PT, R5.reuse, 0x49, PT ;  /* 0x000000490500780c */ /* 0x040fe40003f04270 */
[C---:B------:R-:W-:Y:S02]  /*39c0*/  ISETP.GT.AND P3, PT, R5.reuse, 0x50, PT ;  /* 0x000000500500780c */ /* 0x040fe40003f64270 */
[C---:B------:R-:W-:Y:S02]  /*39d0*/  ISETP.GT.AND P2, PT, R5.reuse, 0x51, PT ;  /* 0x000000510500780c */ /* 0x040fe40003f44270 */
[----:B------:R-:W-:Y:S02]  /*39e0*/  ISETP.GT.AND P1, PT, R5, 0x58, PT ;  /* 0x000000580500780c */ /* 0x000fe40003f24270 */
[----:B------:R-:W-:-:S02]  /*39f0*/  FMNMX.FTZ R8, R29, R8, !PT ;  /* 0x000000081d087209 */ /* 0x000fc40007810000 */
[----:B------:R-:W-:Y:S02]  /*3a00*/  FMNMX.FTZ R6, R165, R6, !PT ;  /* 0x00000006a5067209 */ /* 0x000fe40007810000 */
[----:B------:R-:W-:Y:S02]  /*3a10*/  FSEL R200, R40, -INF , P5 ;  /* 0xff80000028c87808 */ /* 0x000fe40002800000 */
[----:B------:R-:W-:Y:S02]  /*3a20*/  FSEL R172, R121, -INF , P0 ;  /* 0xff80000079ac7808 */ /* 0x000fe40000000000 */
[----:B------:R-:W-:Y:S02]  /*3a30*/  FSEL R188, R156, -INF , P3 ;  /* 0xff8000009cbc7808 */ /* 0x000fe40001800000 */
[----:B------:R-:W-:Y:S02]  /*3a40*/  FSEL R190, R157, -INF , P2 ;  /* 0xff8000009dbe7808 */ /* 0x000fe40001000000 */
[----:B------:R-:W-:-:S02]  /*3a50*/  FSEL R192, R116, -INF , P1 ;  /* 0xff80000074c07808 */ /* 0x000fc40000800000 */
[----:B------:R-:W-:Y:S02]  /*3a60*/  FMNMX.FTZ R8, R30, R8, !PT ;  /* 0x000000081e087209 */ /* 0x000fe40007810000 */
[C---:B------:R-:W-:Y:S02]  /*3a70*/  ISETP.GT.AND P0, PT, R5.reuse, 0x59, PT ;  /* 0x000000590500780c */ /* 0x040fe40003f04270 */
        /* <DEDUP_REMOVED lines=28> */
[----:B------:R-:W-:Y:S02]  /*3c40*/  ISETP.GT.AND P0, PT, R3, 0x38, PT ;  /* 0x000000380300780c */ /* 0x000fe40003f04270 */
[----:B------:R-:W-:Y:S02]  /*3c50*/  FMNMX.FTZ R8, R33, R8, !PT ;  /* 0x0000000821087209 */ /* 0x000fe40007810000 */
[----:B------:R-:W-:Y:S02]  /*3c60*/  FMNMX.FTZ R5, R211, R5, !PT ;  /* 0x00000005d3057209 */ /* 0x000fe40007810000 */
[----:B------:R-:W-:Y:S02]  /*3c70*/  FMNMX.FTZ R6, R169, R6, !PT ;  /* 0x00000006a9067209 */ /* 0x000fe40007810000 */
[----:B------:R-:W-:Y:S02]  /*3c80*/  FSEL R148, R126, -INF , P0 ;  /* 0xff8000007e947808 */ /* 0x000fe40000000000 */
[----:B------:R-:W-:-:S02]  /*3c90*/  FMNMX.FTZ R8, R34, R8, !PT ;  /* 0x0000000822087209 */ /* 0x000fc40007810000 */
[----:B------:R-:W-:Y:S02]  /*3ca0*/  FMNMX.FTZ R5, R200, R5, !PT ;  /* 0x00000005c8057209 */ /* 0x000fe40007810000 */
[----:B------:R-:W-:Y:S02]  /*3cb0*/  ISETP.GT.AND P0, PT, R3, 0x39, PT ;  /* 0x000000390300780c */ /* 0x000fe40003f04270 */
        /* <DEDUP_REMOVED lines=10> */
[----:B------:R-:W-:Y:S02]  /*3d60*/  ISETP.GT.AND P0, PT, R3, 0x41, PT ;  /* 0x000000410300780c */ /* 0x000fe40003f04270 */
[----:B------:R-:W-:Y:S02]  /*3d70*/  FMNMX.FTZ R8, R136, R8, !PT ;  /* 0x0000000888087209 */ /* 0x000fe40007810000 */
[----:B------:R-:W-:Y:S02]  /*3d80*/  FMNMX.FTZ R5, R240, R5, !PT ;  /* 0x00000005f0057209 */ /* 0x000fe40007810000 */
[----:B------:R-:W-:Y:S02]  /*3d90*/  FMNMX.FTZ R6, R188, R6, !PT ;  /* 0x00000006bc067209 */ /* 0x000fe40007810000 */
[----:B------:R-:W-:Y:S01]  /*3da0*/  FSEL R168, R151, -INF , P0 ;  /* 0xff80000097a87808 */ /* 0x000fe20000000000 */
[----:B------:R-:W1:Y:S01]  /*3db0*/  SHFL.BFLY PT, R9, R5, 0x2, 0x1f ;  /* 0x0c401f0005097f89 */ /* 0x000e6200000e0000 */
[----:B------:R-:W-:-:S02]  /*3dc0*/  ISETP.GT.AND P0, PT, R3, 0x48, PT ;  /* 0x000000480300780c */ /* 0x000fc40003f04270 */
[----:B------:R-:W-:Y:S02]  /*3dd0*/  FMNMX.FTZ R8, R141, R8, !PT ;  /* 0x000000088d087209 */ /* 0x000fe40007810000 */
[----:B------:R-:W-:Y:S02]  /*3de0*/  FMNMX.FTZ R6, R190, R6, !PT ;  /* 0x00000006be067209 */ /* 0x000fe40007810000 */
[----:B------:R-:W-:Y:S02]  /*3df0*/  FSEL R167, R122, -INF , P0 ;  /* 0xff8000007aa77808 */ /* 0x000fe40000000000 */
[----:B------:R-:W-:Y:S02]  /*3e00*/  FMNMX.FTZ R8, R144, R8, !PT ;  /* 0x0000000890087209 */ /* 0x000fe40007810000 */
[----:B------:R-:W-:Y:S02]  /*3e10*/  ISETP.GT.AND P0, PT, R3, 0x49, PT ;  /* 0x000000490300780c */ /* 0x000fe40003f04270 */
[----:B------:R-:W-:-:S02]  /*3e20*/  FMNMX.FTZ R6, R192, R6, !PT ;  /* 0x00000006c0067209 */ /* 0x000fc40007810000 */
[----:B------:R-:W-:Y:S02]  /*3e30*/  FMNMX.FTZ R8, R145, R8, !PT ;  /* 0x0000000891087209 */ /* 0x000fe40007810000 */
[----:B------:R-:W-:Y:S02]  /*3e40*/  FSEL R156, R123, -INF , P0 ;  /* 0xff8000007b9c7808 */ /* 0x000fe40000000000 */
[----:B------:R-:W-:Y:S02]  /*3e50*/  ISETP.GT.AND P0, PT, R3, 0x50, PT ;  /* 0x000000500300780c */ /* 0x000fe40003f04270 */
[----:B------:R-:W-:Y:S02]  /*3e60*/  FSEL R245, R112, -INF , P5 ;  /* 0xff80000070f57808 */ /* 0x000fe40002800000 */
[----:B------:R-:W-:Y:S02]  /*3e70*/  FMNMX.FTZ R6, R195, R6, !PT ;  /* 0x00000006c3067209 */ /* 0x000fe40007810000 */
[----:B------:R-:W-:-:S02]  /*3e80*/  FMNMX.FTZ R8, R154, R8, !PT ;  /* 0x000000089a087209 */ /* 0x000fc40007810000 */
[----:B------:R-:W-:Y:S02]  /*3e90*/  FSEL R184, R158, -INF , P0 ;  /* 0xff8000009eb87808 */ /* 0x000fe40000000000 */
[----:B------:R-:W-:Y:S02]  /*3ea0*/  FSEL R244, R113, -INF , P3 ;  /* 0xff80000071f47808 */ /* 0x000fe40001800000 */
[----:B------:R-:W-:Y:S02]  /*3eb0*/  FMNMX.FTZ R6, R245, R6, !PT ;  /* 0x00000006f5067209 */ /* 0x000fe40007810000 */
[----:B------:R-:W-:Y:S02]  /*3ec0*/  ISETP.GT.AND P0, PT, R3, 0x51, PT ;  /* 0x000000510300780c */ /* 0x000fe40003f04270 */
[----:B------:R-:W-:Y:S02]  /*3ed0*/  FMNMX.FTZ R8, R166, R8, !PT ;  /* 0x00000008a6087209 */ /* 0x000fe40007810000 */
[----:B------:R-:W-:-:S02]  /*3ee0*/  FSEL R237, R108, -INF , P2 ;  /* 0xff8000006ced7808 */ /* 0x000fc40001000000 */
[----:B------:R-:W-:Y:S02]  /*3ef0*/  FMNMX.FTZ R6, R244, R6, !PT ;  /* 0x00000006f4067209 */ /* 0x000fe40007810000 */
[----:B------:R-:W-:Y:S02]  /*3f00*/  FSEL R185, R159, -INF , P0 ;  /* 0xff8000009fb97808 */ /* 0x000fe40000000000 */
[----:B------:R-:W-:Y:S02]  /*3f10*/  FMNMX.FTZ R8, R148, R8, !PT ;  /* 0x0000000894087209 */ /* 0x000fe40007810000 */
[----:B------:R-:W-:Y:S02]  /*3f20*/  ISETP.GT.AND P0, PT, R3, 0x58, PT ;  /* 0x000000580300780c */ /* 0x000fe40003f04270 */
[----:B------:R-:W-:Y:S02]  /*3f30*/  FSEL R236, R109, -INF , P1 ;  /* 0xff8000006dec7808 */ /* 0x000fe40000800000 */
[----:B------:R-:W-:-:S02]  /*3f40*/  FMNMX.FTZ R6, R237, R6, !PT ;  /* 0x00000006ed067209 */ /* 0x000fc40007810000 */
[----:B------:R-:W-:Y:S02]  /*3f50*/  FMNMX.FTZ R8, R146, R8, !PT ;  /* 0x0000000892087209 */ /* 0x000fe40007810000 */
[----:B------:R-:W-:Y:S02]  /*3f60*/  FSEL R179, R118, -INF , P0 ;  /* 0xff80000076b37808 */ /* 0x000fe40000000000 */
[C---:B------:R-:W-:Y:S02]  /*3f70*/  ISETP.GT.AND P5, PT, R3.reuse, 0x59, PT ;  /* 0x000000590300780c */ /* 0x040fe40003fa4270 */
[C---:B------:R-:W-:Y:S02]  /*3f80*/  ISETP.GT.AND P3, PT, R3.reuse, 0x60, PT ;  /* 0x000000600300780c */ /* 0x040fe40003f64270 */
[C---:B------:R-:W-:Y:S02]  /*3f90*/  ISETP.GT.AND P2, PT, R3.reuse, 0x61, PT ;  /* 0x000000610300780c */ /* 0x040fe40003f44270 */
[----:B------:R-:W-:-:S02]  /*3fa0*/  ISETP.GT.AND P1, PT, R3, 0x68, PT ;  /* 0x000000680300780c */ /* 0x000fc40003f24270 */
[----:B------:R-:W-:Y:S02]  /*3fb0*/  ISETP.GT.AND P0, PT, R3, 0x69, PT ;  /* 0x000000690300780c */ /* 0x000fe40003f04270 */
[----:B-1----:R-:W-:Y:S02]  /*3fc0*/  FMNMX.FTZ R143, R5, R9, !PT ;  /* 0x00000009058f7209 */ /* 0x002fe40007810000 */
[----:B------:R-:W-:Y:S02]  /*3fd0*/  FMNMX.FTZ R3, R236, R6, !PT ;  /* 0x00000006ec037209 */ /* 0x000fe40007810000 */
[----:B------:R-:W-:Y:S01]  /*3fe0*/  FMNMX.FTZ R8, R157, R8, !PT ;  /* 0x000000089d087209 */ /* 0x000fe20007810000 */
[----:B------:R-:W1:Y:S03]  /*3ff0*/  SHFL.BFLY PT, R6, R143, 0x1, 0x1f ;  /* 0x0c201f008f067f89 */ /* 0x000e6600000e0000 */
[----:B------:R-:W-:Y:S01]  /*4000*/  FMNMX.FTZ R8, R168, R8, !PT ;  /* 0x00000008a8087209 */ /* 0x000fe20007810000 */
[----:B------:R-:W2:Y:S03]  /*4010*/  SHFL.BFLY PT, R5, R3, 0x2, 0x1f ;  /* 0x0c401f0003057f89 */ /* 0x000ea600000e0000 */
[----:B------:R-:W-:-:S04]  /*4020*/  FMNMX.FTZ R70, R167, R8, !PT ;  /* 0x00000008a7467209 */ /* 0x000fc80007810000 */
[----:B------:R-:W-:-:S04]  /*4030*/  FMNMX.FTZ R70, R156, R70, !PT ;  /* 0x000000469c467209 */ /* 0x000fc80007810000 */
[----:B------:R-:W-:-:S04]  /*4040*/  FMNMX.FTZ R70, R184, R70, !PT ;  /* 0x00000046b8467209 */ /* 0x000fc80007810000 */
[----:B------:R-:W-:Y:S01]  /*4050*/  FMNMX.FTZ R70, R185, R70, !PT ;  /* 0x00000046b9467209 */ /* 0x000fe20007810000 */
[----:B------:R3:W-:Y:S01]  /*4060*/  STL [R1+0xb4], R241 ;  /* 0x0000b4f101007387 */ /* 0x0007e20000100800 */
[----:B------:R-:W-:Y:S02]  /*4070*/  FSEL R183, R119, -INF , P5 ;  /* 0xff80000077b77808 */ /* 0x000fe40002800000 */
[----:B------:R-:W-:Y:S02]  /*4080*/  FMNMX.FTZ R70, R179, R70, !PT ;  /* 0x00000046b3467209 */ /* 0x000fe40007810000 */
[----:B-1----:R-:W-:Y:S02]  /*4090*/  FMNMX.FTZ R143, R143, R6, !PT ;  /* 0x000000068f8f7209 */ /* 0x002fe40007810000 */
[----:B------:R-:W-:Y:S02]  /*40a0*/  FSEL R235, R114, -INF , P3 ;  /* 0xff80000072eb7808 */ /* 0x000fe40001800000 */
[----:B--2---:R-:W-:-:S02]  /*40b0*/  FMNMX.FTZ R3, R3, R5, !PT ;  /* 0x0000000503037209 */ /* 0x004fc40007810000 */
[----:B------:R-:W-:Y:S01]  /*40c0*/  FMNMX.FTZ R70, R183, R70, !PT ;  /* 0x00000046b7467209 */ /* 0x000fe20007810000 */
[----:B------:R-:W-:Y:S01]  /*40d0*/  FMUL.FTZ R6, R143, c[0x0][0x2d0] ;  /* 0x0000b4008f067a20 */ /* 0x000fe20000410000 */
[----:B------:R-:W-:Y:S01]  /*40e0*/  ISETP.GT.AND P5, PT, R7, 0x1, PT ;  /* 0x000000010700780c */ /* 0x000fe20003fa4270 */
[----:B------:R-:W1:Y:S01]  /*40f0*/  SHFL.BFLY PT, R140, R3, 0x1, 0x1f ;  /* 0x0c201f00038c7f89 */ /* 0x000e6200000e0000 */
[----:B------:R-:W-:Y:S02]  /*4100*/  FSEL R234, R115, -INF , P2 ;  /* 0xff80000073ea7808 */ /* 0x000fe40001000000 */
[----:B------:R-:W-:Y:S02]  /*4110*/  FMNMX.FTZ R70, R235, R70, !PT ;  /* 0x00000046eb467209 */ /* 0x000fe40007810000 */
[----:B---3--:R-:W-:Y:S02]  /*4120*/  FSEL R241, R111, -INF , P0 ;  /* 0xff8000006ff17808 */ /* 0x008fe40000000000 */
[----:B------:R-:W-:-:S04]  /*4130*/  ISETP.GT.AND P0, PT, R7, 0x19, PT ;  /* 0x000000190700780c */ /* 0x000fc80003f04270 */
[----:B------:R-:W-:Y:S02]  /*4140*/  FSEL R83, R91, -INF , P0 ;  /* 0xff8000005b537808 */ /* 0x000fe40000000000 */
[----:B------:R-:W-:Y:S02]  /*4150*/  FSETP.NEU.FTZ.AND P0, PT, R143, -INF , PT ;  /* 0xff8000008f00780b */ /* 0x000fe40003f1d000 */
[----:B------:R-:W-:Y:S02]  /*4160*/  FSEL R81, R107, -INF , P5 ;  /* 0xff8000006b517808 */ /* 0x000fe40002800000 */
[----:B------:R-:W-:Y:S02]  /*4170*/  ISETP.GT.AND P3, PT, R7, 0x8, PT ;  /* 0x000000080700780c */ /* 0x000fe40003f64270 */
[----:B------:R-:W-:Y:S02]  /*4180*/  FSEL R233, R110, -INF , P1 ;  /* 0xff8000006ee97808 */ /* 0x000fe40000800000 */
[----:B------:R-:W-:-:S02]  /*4190*/  FMNMX.FTZ R70, R234, R70, !PT ;  /* 0x00000046ea467209 */ /* 0x000fc40007810000 */
[----:B------:R-:W-:Y:S02]  /*41a0*/  FSEL R6, R6, RZ, P0 ;  /* 0x000000ff06067208 */ /* 0x000fe40000000000 */
[----:B------:R-:W-:Y:S02]  /*41b0*/  ISETP.GT.AND P2, PT, R7, 0x9, PT ;  /* 0x000000090700780c */ /* 0x000fe40003f44270 */
[----:B------:R-:W-:Y:S02]  /*41c0*/  FSEL R80, R102, -INF , P3 ;  /* 0xff80000066507808 */ /* 0x000fe40001800000 */
[----:B------:R-:W-:Y:S01]  /*41d0*/  FMNMX.FTZ R5, R86, R81, !PT ;  /* 0x0000005156057209 */ /* 0x000fe20007810000 */
[----:B------:R-:W-:Y:S01]  /*41e0*/  FFMA.FTZ R8, R10, c[0x0][0x2d0], -R6 ;  /* 0x0000b4000a087a23 */ /* 0x000fe20000010806 */
[----:B------:R-:W-:Y:S02]  /*41f0*/  FMNMX.FTZ R70, R233, R70, !PT ;  /* 0x00000046e9467209 */ /* 0x000fe40007810000 */
[----:B------:R-:W-:-:S02]  /*4200*/  FSEL R71, R103, -INF , P2 ;  /* 0xff80000067477808 */ /* 0x000fc40001000000 */
[----:B------:R-:W-:Y:S02]  /*4210*/  ISETP.GT.AND P3, PT, R7, 0x10, PT ;  /* 0x000000100700780c */ /* 0x000fe40003f64270 */
[----:B------:R-:W-:Y:S01]  /*4220*/  FMNMX.FTZ R5, R80, R5, !PT ;  /* 0x0000000550057209 */ /* 0x000fe20007810000 */
[----:B------:R2:W-:Y:S01]  /*4230*/  MUFU.EX2 R213, R8 ;  /* 0x0000000800d57308 */ /* 0x0005e20000000800 */
[----:B------:R-:W-:Y:S02]  /*4240*/  FMNMX.FTZ R70, R241, R70, !PT ;  /* 0x00000046f1467209 */ /* 0x000fe40007810000 */
[C---:B------:R-:W-:Y:S02]  /*4250*/  ISETP.GT.AND P2, PT, R7.reuse, 0x11, PT ;  /* 0x000000110700780c */ /* 0x040fe40003f44270 */
[----:B------:R-:W-:Y:S01]  /*4260*/  FSEL R68, R98, -INF , P3 ;  /* 0xff80000062447808 */ /* 0x000fe20001800000 */
[----:B------:R-:W3:Y:S01]  /*4270*/  SHFL.BFLY PT, R9, R70, 0x2, 0x1f ;  /* 0x0c401f0046097f89 */ /* 0x000ee200000e0000 */
[----:B------:R-:W-:-:S02]  /*4280*/  ISETP.GT.AND P1, PT, R7, 0x18, PT ;  /* 0x000000180700780c */ /* 0x000fc40003f24270 */
[----:B------:R-:W-:Y:S02]  /*4290*/  FSEL R69, R99, -INF , P2 ;  /* 0xff80000063457808 */ /* 0x000fe40001000000 */
[----:B--2---:R-:W-:Y:S01]  /*42a0*/  FMNMX.FTZ R8, R71, R5, !PT ;  /* 0x0000000547087209 */ /* 0x004fe20007810000 */
[----:B------:R-:W-:-:S03]  /*42b0*/  FFMA.FTZ R5, R11, c[0x0][0x2d0], -R6 ;  /* 0x0000b4000b057a23 */ /* 0x000fc60000010806 */
[----:B------:R-:W-:Y:S01]  /*42c0*/  FMNMX.FTZ R8, R68, R8, !PT ;  /* 0x0000000844087209 */ /* 0x000fe20007810000 */
[----:B------:R2:W-:Y:S01]  /*42d0*/  MUFU.EX2 R180, R5 ;  /* 0x0000000500b47308 */ /* 0x0005e20000000800 */
[----:B------:R-:W-:Y:S02]  /*42e0*/  FSEL R82, R90, -INF , P1 ;  /* 0xff8000005a527808 */ /* 0x000fe40000800000 */
[----:B-1----:R-:W-:Y:S01]  /*42f0*/  FMNMX.FTZ R140, R3, R140, !PT ;  /* 0x0000008c038c7209 */ /* 0x002fe20007810000 */
[----:B------:R-:W-:Y:S01]  /*4300*/  FFMA.FTZ R3, R12, c[0x0][0x2d0], -R6 ;  /* 0x0000b4000c037a23 */ /* 0x000fe20000010806 */
[C---:B------:R-:W-:Y:S02]  /*4310*/  ISETP.GT.AND P5, PT, R7.reuse, 0x20, PT ;  /* 0x000000200700780c */ /* 0x040fe40003fa4270 */
[----:B------:R-:W-:Y:S01]  /*4320*/  ISETP.GT.AND P0, PT, R7, 0x31, PT ;  /* 0x000000310700780c */ /* 0x000fe20003f04270 */
[----:B------:R1:W-:Y:S01]  /*4330*/  MUFU.EX2 R238, R3 ;  /* 0x0000000300ee7308 */ /* 0x0003e20000000800 */
[----:B--2---:R-:W-:-:S04]  /*4340*/  FMNMX.FTZ R5, R69, R8, !PT ;  /* 0x0000000845057209 */ /* 0x004fc80007810000 */
[----:B------:R-:W-:Y:S02]  /*4350*/  FMNMX.FTZ R5, R82, R5, !PT ;  /* 0x0000000552057209 */ /* 0x000fe40007810000 */
[----:B------:R-:W-:Y:S02]  /*4360*/  ISETP.GT.AND P3, PT, R7, 0x21, PT ;  /* 0x000000210700780c */ /* 0x000fe40003f64270 */
[----:B------:R-:W-:Y:S02]  /*4370*/  FSEL R89, R94, -INF , P5 ;  /* 0xff8000005e597808 */ /* 0x000fe40002800000 */
[----:B-1----:R-:W-:Y:S02]  /*4380*/  FMNMX.FTZ R3, R83, R5, !PT ;  /* 0x0000000553037209 */ /* 0x002fe40007810000 */
[----:B------:R-:W-:Y:S02]  /*4390*/  FSEL R138, R75, -INF , P0 ;  /* 0xff8000004b8a7808 */ /* 0x000fe40000000000 */
[----:B------:R-:W-:-:S02]  /*43a0*/  ISETP.GT.AND P0, PT, R7, 0x39, PT ;  /* 0x000000390700780c */ /* 0x000fc40003f04270 */
[----:B------:R-:W-:Y:S02]  /*43b0*/  ISETP.GT.AND P2, PT, R7, 0x28, PT ;  /* 0x000000280700780c */ /* 0x000fe40003f44270 */
[----:B------:R-:W-:Y:S02]  /*43c0*/  FSEL R90, R95, -INF , P3 ;  /* 0xff8000005f5a7808 */ /* 0x000fe40001800000 */
[----:B------:R-:W-:Y:S01]  /*43d0*/  FMNMX.FTZ R3, R89, R3, !PT ;  /* 0x0000000359037209 */ /* 0x000fe20007810000 */
[----:B------:R-:W-:Y:S01]  /*43e0*/  FMUL.FTZ R5, R140, c[0x0][0x2d0] ;  /* 0x0000b4008c057a20 */ /* 0x000fe20000410000 */
[----:B------:R-:W-:Y:S02]  /*43f0*/  ISETP.GT.AND P1, PT, R7, 0x29, PT ;  /* 0x000000290700780c */ /* 0x000fe40003f24270 */
[----:B------:R-:W-:Y:S02]  /*4400*/  FSEL R137, R47, -INF , P0 ;  /* 0xff8000002f897808 */ /* 0x000fe40000000000 */
[----:B------:R-:W-:-:S02]  /*4410*/  FSEL R91, R50, -INF , P2 ;  /* 0xff800000325b7808 */ /* 0x000fc40001000000 */
[----:B------:R-:W-:Y:S02]  /*4420*/  FSETP.NEU.FTZ.AND P0, PT, R140, -INF , PT ;  /* 0xff8000008c00780b */ /* 0x000fe40003f1d000 */
[----:B------:R-:W-:Y:S01]  /*4430*/  FMNMX.FTZ R3, R90, R3, !PT ;  /* 0x000000035a037209 */ /* 0x000fe20007810000 */
[----:B------:R-:W-:Y:S01]  /*4440*/  FFMA.FTZ R8, R13, c[0x0][0x2d0], -R6 ;  /* 0x0000b4000d087a23 */ /* 0x000fe20000010806 */
[----:B------:R-:W-:Y:S02]  /*4450*/  FSEL R104, R51, -INF , P1 ;  /* 0xff80000033687808 */ /* 0x000fe40000800000 */
[----:B---3--:R-:W-:Y:S02]  /*4460*/  FMNMX.FTZ R70, R70, R9, !PT ;  /* 0x0000000946467209 */ /* 0x008fe40007810000 */
[----:B------:R-:W-:Y:S02]  /*4470*/  FSEL R5, R5, RZ, P0 ;  /* 0x000000ff05057208 */ /* 0x000fe40000000000 */
[----:B------:R-:W-:-:S02]  /*4480*/  FMNMX.FTZ R3, R91, R3, !PT ;  /* 0x000000035b037209 */ /* 0x000fc40007810000 */
[C---:B------:R-:W-:Y:S01]  /*4490*/  ISETP.GT.AND P1, PT, R7.reuse, 0x30, PT ;  /* 0x000000300700780c */ /* 0x040fe20003f24270 */
[----:B------:R-:W1:Y:S01]  /*44a0*/  SHFL.BFLY PT, R9, R70, 0x1, 0x1f ;  /* 0x0c201f0046097f89 */ /* 0x000e6200000e0000 */
[----:B------:R2:W-:Y:S01]  /*44b0*/  MUFU.EX2 R243, R8 ;  /* 0x0000000800f37308 */ /* 0x0005e20000000800 */
[----:B------:R-:W-:Y:S02]  /*44c0*/  FMNMX.FTZ R3, R104, R3, !PT ;  /* 0x0000000368037209 */ /* 0x000fe40007810000 */
[----:B------:R-:W-:Y:S01]  /*44d0*/  FSEL R139, R74, -INF , P1 ;  /* 0xff8000004a8b7808 */ /* 0x000fe20000800000 */
[C---:B------:R-:W-:Y:S01]  /*44e0*/  IMAD R231, R2.reuse, 0x2, R228 ;  /* 0x0000000202e77824 */ /* 0x040fe200078e02e4 */
[----:B------:R-:W-:Y:S01]  /*44f0*/  ISETP.GT.AND P1, PT, R7, 0x38, PT ;  /* 0x000000380700780c */ /* 0x000fe20003f24270 */
[----:B------:R-:W-:Y:S01]  /*4500*/  IMAD R230, R2, 0x2, R229 ;  /* 0x0000000202e67824 */ /* 0x000fe200078e02e5 */
[----:B------:R-:W-:Y:S01]  /*4510*/  FMNMX.FTZ R3, R139, R3, !PT ;  /* 0x000000038b037209 */ /* 0x000fe20007810000 */
[----:B------:R-:W-:Y:S01]  /*4520*/  LDSM.16.MT88.4 R48, [R228+0x900] ;  /* 0x00090000e430783b */ /* 0x000fe20000004200 */
[----:B------:R-:W-:Y:S01]  /*4530*/  FSEL R131, R46, -INF , P1 ;  /* 0xff8000002e837808 */ /* 0x000fe20000800000 */
[----:B--2---:R-:W-:Y:S01]  /*4540*/  FFMA.FTZ R8, R14, c[0x0][0x2d0], -R5 ;  /* 0x0000b4000e087a23 */ /* 0x004fe20000010805 */
[----:B------:R-:W-:Y:S01]  /*4550*/  FMNMX.FTZ R3, R138, R3, !PT ;  /* 0x000000038a037209 */ /* 0x000fe20007810000 */
[----:B------:R-:W-:Y:S02]  /*4560*/  LDSM.16.MT88.4 R44, [R230+0x100] ;  /* 0x00010000e62c783b */ /* 0x000fe40000004200 */
[----:B------:R2:W-:Y:S01]  /*4570*/  MUFU.EX2 R198, R8 ;  /* 0x0000000800c67308 */ /* 0x0005e20000000800 */
[----:B------:R-:W-:Y:S01]  /*4580*/  ISETP.GT.AND P2, PT, R7, 0x40, PT ;  /* 0x000000400700780c */ /* 0x000fe20003f44270 */
[----:B------:R-:W-:Y:S01]  /*4590*/  LDSM.16.MT88.4 R72, [R229+0x900] ;  /* 0x00090000e548783b */ /* 0x000fe20000004200 */
[----:B------:R-:W-:-:S02]  /*45a0*/  FMNMX.FTZ R3, R131, R3, !PT ;  /* 0x0000000383037209 */ /* 0x000fc40007810000 */
[----:B------:R-:W-:Y:S01]  /*45b0*/  ISETP.GT.AND P1, PT, R7, 0x41, PT ;  /* 0x000000410700780c */ /* 0x000fe20003f24270 */
[----:B--2---:R-:W-:-:S04]  /*45c0*/  FFMA.FTZ R8, R15, c[0x0][0x2d0], -R5 ;  /* 0x0000b4000f087a23 */ /* 0x004fc80000010805 */
[----:B------:R2:W-:Y:S01]  /*45d0*/  MUFU.EX2 R232, R8 ;  /* 0x0000000800e87308 */ /* 0x0005e20000000800 */
[----:B------:R-:W-:Y:S02]  /*45e0*/  FSEL R149, R62, -INF , P2 ;  /* 0xff8000003e957808 */ /* 0x000fe40001000000 */
[----:B------:R-:W-:Y:S02]  /*45f0*/  FSEL R150, R63, -INF , P1 ;  /* 0xff8000003f967808 */ /* 0x000fe40000800000 */
[C---:B------:R-:W-:Y:S02]  /*4600*/  ISETP.GT.AND P1, PT, R7.reuse, 0x48, PT ;  /* 0x000000480700780c */ /* 0x040fe40003f24270 */
[----:B------:R-:W-:Y:S01]  /*4610*/  ISETP.GT.AND P0, PT, R7, 0x49, PT ;  /* 0x000000490700780c */ /* 0x000fe20003f04270 */
[----:B--2---:R-:W-:-:S04]  /*4620*/  FFMA.FTZ R8, R16, c[0x0][0x2d0], -R5 ;  /* 0x0000b40010087a23 */ /* 0x004fc80000010805 */
[----:B------:R2:W3:Y:S01]  /*4630*/  MUFU.EX2 R25, R8 ;  /* 0x0000000800197308 */ /* 0x0004e20000000800 */
[----:B------:R-:W-:Y:S02]  /*4640*/  FSEL R151, R66, -INF , P1 ;  /* 0xff80000042977808 */ /* 0x000fe40000800000 */
[----:B------:R-:W-:Y:S02]  /*4650*/  FSEL R155, R67, -INF , P0 ;  /* 0xff800000439b7808 */ /* 0x000fe40000000000 */
[----:B-1----:R-:W-:Y:S02]  /*4660*/  FMNMX.FTZ R70, R70, R9, !PT ;  /* 0x0000000946467209 */ /* 0x002fe40007810000 */
[----:B------:R-:W-:Y:S01]  /*4670*/  ISETP.GT.AND P1, PT, R7, 0x50, PT ;  /* 0x000000500700780c */ /* 0x000fe20003f24270 */
[----:B------:R-:W-:Y:S01]  /*4680*/  LDSM.16.MT88.4 R64, [R231+0x900] ;  /* 0x00090000e740783b */ /* 0x000fe20000004200 */
[----:B--2---:R-:W-:-:S04]  /*4690*/  FMNMX.FTZ R8, R137, R3, !PT ;  /* 0x0000000389087209 */ /* 0x004fc80007810000 */
[----:B------:R-:W-:Y:S02]  /*46a0*/  FMNMX.FTZ R8, R149, R8, !PT ;  /* 0x0000000895087209 */ /* 0x000fe40007810000 */
[----:B------:R-:W-:Y:S02]  /*46b0*/  ISETP.GT.AND P0, PT, R7, 0x51, PT ;  /* 0x000000510700780c */ /* 0x000fe40003f04270 */
[----:B------:R-:W-:Y:S01]  /*46c0*/  FMNMX.FTZ R8, R150, R8, !PT ;  /* 0x0000000896087209 */ /* 0x000fe20007810000 */
[----:B------:R-:W-:Y:S01]  /*46d0*/  FMUL.FTZ R3, R70, c[0x0][0x2d0] ;  /* 0x0000b40046037a20 */ /* 0x000fe20000410000 */
[----:B------:R-:W-:Y:S02]  /*46e0*/  FSEL R177, R58, -INF , P1 ;  /* 0xff8000003ab17808 */ /* 0x000fe40000800000 */
[----:B------:R-:W-:Y:S02]  /*46f0*/  FMNMX.FTZ R8, R151, R8, !PT ;  /* 0x0000000897087209 */ /* 0x000fe40007810000 */
[----:B------:R-:W-:-:S02]  /*4700*/  FSEL R178, R59, -INF , P0 ;  /* 0xff8000003bb27808 */ /* 0x000fc40000000000 */
[----:B------:R-:W-:Y:S02]  /*4710*/  ISETP.GT.AND P0, PT, R7, 0x58, PT ;  /* 0x000000580700780c */ /* 0x000fe40003f04270 */
[----:B------:R-:W-:Y:S02]  /*4720*/  FSETP.NEU.FTZ.AND P1, PT, R70, -INF , PT ;  /* 0xff8000004600780b */ /* 0x000fe40003f3d000 */
[----:B------:R-:W-:Y:S02]  /*4730*/  FMNMX.FTZ R8, R155, R8, !PT ;  /* 0x000000089b087209 */ /* 0x000fe40007810000 */
[----:B------:R-:W-:Y:S02]  /*4740*/  FSEL R3, R3, RZ, P1 ;  /* 0x000000ff03037208 */ /* 0x000fe40000800000 */
[----:B------:R-:W-:Y:S02]  /*4750*/  FSEL R159, R54, -INF , P0 ;  /* 0xff800000369f7808 */ /* 0x000fe40000000000 */
[----:B------:R-:W-:-:S02]  /*4760*/  ISETP.GT.AND P5, PT, R7, 0x59, PT ;  /* 0x000000590700780c */ /* 0x000fc40003fa4270 */
[C---:B------:R-:W-:Y:S02]  /*4770*/  ISETP.GT.AND P3, PT, R7.reuse, 0x60, PT ;  /* 0x000000600700780c */ /* 0x040fe40003f64270 */
[C---:B------:R-:W-:Y:S02]  /*4780*/  ISETP.GT.AND P2, PT, R7.reuse, 0x61, PT ;  /* 0x000000610700780c */ /* 0x040fe40003f44270 */
[C---:B------:R-:W-:Y:S02]  /*4790*/  ISETP.GT.AND P1, PT, R7.reuse, 0x68, PT ;  /* 0x000000680700780c */ /* 0x040fe40003f24270 */
[----:B------:R-:W-:Y:S02]  /*47a0*/  ISETP.GT.AND P0, PT, R7, 0x69, PT ;  /* 0x000000690700780c */ /* 0x000fe40003f04270 */
[----:B------:R-:W-:Y:S01]  /*47b0*/  FMNMX.FTZ R7, R177, R8, !PT ;  /* 0x00000008b1077209 */ /* 0x000fe20007810000 */
[----:B------:R-:W-:-:S03]  /*47c0*/  FFMA.FTZ R0, R19, c[0x0][0x2d0], -R3 ;  /* 0x0000b40013007a23 */ /* 0x000fc60000010803 */
[----:B------:R-:W-:Y:S01]  /*47d0*/  FMNMX.FTZ R7, R178, R7, !PT ;  /* 0x00000007b2077209 */ /* 0x000fe20007810000 */
[----:B------:R1:W-:Y:S01]  /*47e0*/  MUFU.EX2 R147, R0 ;  /* 0x0000000000937308 */ /* 0x0003e20000000800 */
[----:B------:R-:W-:Y:S02]  /*47f0*/  FSEL R158, R55, -INF , P5 ;  /* 0xff800000379e7808 */ /* 0x000fe40002800000 */
[----:B------:R-:W-:Y:S02]  /*4800*/  FMNMX.FTZ R4, R159, R7, !PT ;  /* 0x000000079f047209 */ /* 0x000fe40007810000 */
[----:B------:R-:W-:Y:S02]  /*4810*/  FSEL R242, R42, -INF , P3 ;  /* 0xff8000002af27808 */ /* 0x000fe40001800000 */
[----:B------:R-:W-:Y:S02]  /*4820*/  FMNMX.FTZ R4, R158, R4, !PT ;  /* 0x000000049e047209 */ /* 0x000fe40007810000 */
[----:B------:R-:W-:Y:S01]  /*4830*/  FSEL R252, R43, -INF , P2 ;  /* 0xff8000002bfc7808 */ /* 0x000fe20001000000 */
[----:B-1----:R-:W-:Y:S01]  /*4840*/  FFMA.FTZ R0, R24, c[0x0][0x2d0], -R3 ;  /* 0x0000b40018007a23 */ /* 0x002fe20000010803 */
[----:B------:R-:W-:-:S02]  /*4850*/  FMNMX.FTZ R2, R242, R4, !PT ;  /* 0x00000004f2027209 */ /* 0x000fc40007810000 */
[----:B------:R-:W-:Y:S01]  /*4860*/  FSEL R196, R38, -INF , P1 ;  /* 0xff80000026c47808 */ /* 0x000fe20000800000 */
[----:B------:R1:W-:Y:S01]  /*4870*/  MUFU.EX2 R193, R0 ;  /* 0x0000000000c17308 */ /* 0x0003e20000000800 */
[----:B------:R-:W-:Y:S01]  /*4880*/  FSEL R251, R39, -INF , P0 ;  /* 0xff80000027fb7808 */ /* 0x000fe20000000000 */
[----:B---3--:R-:W-:Y:S01]  /*4890*/  IMAD.MOV.U32 R7, RZ, RZ, R25 ;  /* 0x000000ffff077224 */ /* 0x008fe200078e0019 */
[----:B------:R-:W-:Y:S04]  /*48a0*/  LDSM.16.MT88.4 R40, [R229+0x100] ;  /* 0x00010000e528783b */ /* 0x000fe80000004200 */
[----:B------:R-:W-:Y:S01]  /*48b0*/  LDSM.16.MT88.4 R24, [R231+0x100] ;  /* 0x00010000e718783b */ /* 0x000fe20000004200 */
[----:B-1----:R-:W-:-:S04]  /*48c0*/  FFMA.FTZ R0, R28, c[0x0][0x2d0], -R3 ;  /* 0x0000b4001c007a23 */ /* 0x002fc80000010803 */
[----:B------:R1:W-:Y:S02]  /*48d0*/  MUFU.EX2 R106, R0 ;  /* 0x00000000006a7308 */ /* 0x0003e40000000800 */
[----:B-1----:R-:W-:-:S04]  /*48e0*/  FMNMX.FTZ R0, R252, R2, !PT ;  /* 0x00000002fc007209 */ /* 0x002fc80007810000 */
[----:B------:R-:W-:-:S04]  /*48f0*/  FMNMX.FTZ R0, R196, R0, !PT ;  /* 0x00000000c4007209 */ /* 0x000fc80007810000 */
[----:B------:R-:W-:-:S05]  /*4900*/  FMNMX.FTZ R0, R251, R0, !PT ;  /* 0x00000000fb007209 */ /* 0x000fca0007810000 */
[----:B------:R-:W1:Y:S01]  /*4910*/  SHFL.BFLY PT, R4, R0, 0x2, 0x1f ;  /* 0x0c401f0000047f89 */ /* 0x000e6200000e0000 */
[----:B------:R-:W-:-:S04]  /*4920*/  FFMA.FTZ R2, R29, c[0x0][0x2d0], -R5 ;  /* 0x0000b4001d027a23 */ /* 0x000fc80000010805 */
[----:B------:R2:W-:Y:S02]  /*4930*/  MUFU.EX2 R239, R2 ;  /* 0x0000000200ef7308 */ /* 0x0005e40000000800 */
[----:B--2---:R-:W-:-:S06]  /*4940*/  FFMA.FTZ R2, R30, c[0x0][0x2d0], -R5 ;  /* 0x0000b4001e027a23 */ /* 0x004fcc0000010805 */
[----:B------:R2:W-:Y:S01]  /*4950*/  MUFU.EX2 R204, R2 ;  /* 0x0000000200cc7308 */ /* 0x0005e20000000800 */
[----:B-1----:R-:W-:Y:S01]  /*4960*/  FMNMX.FTZ R0, R0, R4, !PT ;  /* 0x0000000400007209 */ /* 0x002fe20007810000 */
[----:B--2---:R-:W-:-:S06]  /*4970*/  FFMA.FTZ R2, R31, c[0x0][0x2d0], -R5 ;  /* 0x0000b4001f027a23 */ /* 0x004fcc0000010805 */
[----:B------:R1:W-:Y:S01]  /*4980*/  MUFU.EX2 R209, R2 ;  /* 0x0000000200d17308 */ /* 0x0003e20000000800 */
[----:B------:R-:W2:Y:S01]  /*4990*/  SHFL.BFLY PT, R4, R0, 0x1, 0x1f ;  /* 0x0c201f0000047f89 */ /* 0x000ea200000e0000 */
[----:B-1----:R-:W-:-:S06]  /*49a0*/  FFMA.FTZ R2, R32, c[0x0][0x2d0], -R5 ;  /* 0x0000b40020027a23 */ /* 0x002fcc0000010805 */
[----:B------:R1:W-:Y:S02]  /*49b0*/  MUFU.EX2 R246, R2 ;  /* 0x0000000200f67308 */ /* 0x0003e40000000800 */
[----:B-1----:R-:W-:-:S06]  /*49c0*/  FFMA.FTZ R2, R33, c[0x0][0x2d0], -R3 ;  /* 0x0000b40021027a23 */ /* 0x002fcc0000010803 */
[----:B------:R1:W-:Y:S02]  /*49d0*/  MUFU.EX2 R201, R2 ;  /* 0x0000000200c97308 */ /* 0x0003e40000000800 */
[----:B-1----:R-:W-:-:S06]  /*49e0*/  FFMA.FTZ R2, R34, c[0x0][0x2d0], -R3 ;  /* 0x0000b40022027a23 */ /* 0x002fcc0000010803 */
[----:B------:R1:W-:Y:S01]  /*49f0*/  MUFU.EX2 R205, R2 ;  /* 0x0000000200cd7308 */ /* 0x0003e20000000800 */
[----:B--2---:R-:W-:Y:S01]  /*4a00*/  FMNMX.FTZ R142, R0, R4, !PT ;  /* 0x00000004008e7209 */ /* 0x004fe20007810000 */
[----:B-1----:R-:W-:-:S06]  /*4a10*/  FFMA.FTZ R2, R35, c[0x0][0x2d0], -R3 ;  /* 0x0000b40023027a23 */ /* 0x002fcc0000010803 */
[----:B------:R1:W-:Y:S01]  /*4a20*/  MUFU.EX2 R210, R2 ;  /* 0x0000000200d27308 */ /* 0x0003e20000000800 */
[----:B------:R-:W-:Y:S02]  /*4a30*/  FMUL.FTZ R0, R142, c[0x0][0x2d0] ;  /* 0x0000b4008e007a20 */ /* 0x000fe40000410000 */
[----:B-1----:R-:W-:Y:S01]  /*4a40*/  FFMA.FTZ R2, R76, c[0x0][0x2d0], -R3 ;  /* 0x0000b4004c027a23 */ /* 0x002fe20000010803 */
[----:B------:R-:W-:Y:S01]  /*4a50*/  FSETP.NEU.FTZ.AND P0, PT, R142, -INF , PT ;  /* 0xff8000008e00780b */ /* 0x000fe20003f1d000 */
[----:B------:R-:W-:Y:S01]  /*4a60*/  IMAD.MOV.U32 R4, RZ, RZ, R180 ;  /* 0x000000ffff047224 */ /* 0x000fe200078e00b4 */
[----:B------:R-:W1:Y:S02]  /*4a70*/  LDSM.16.MT88.4 R76, [R230+0x900] ;  /* 0x00090000e64c783b */ /* 0x000e640000004200 */
[----:B------:R2:W-:Y:S01]  /*4a80*/  MUFU.EX2 R194, R2 ;  /* 0x0000000200c27308 */ /* 0x0005e20000000800 */
[----:B------:R-:W-:Y:S01]  /*4a90*/  FSEL R0, R0, RZ, P0 ;  /* 0x000000ff00007208 */ /* 0x000fe20000000000 */
[----:B--2---:R-:W-:-:S06]  /*4aa0*/  FFMA.FTZ R2, R84, c[0x0][0x2d0], -R6 ;  /* 0x0000b40054027a23 */ /* 0x004fcc0000010806 */
[----:B------:R2:W-:Y:S02]  /*4ab0*/  MUFU.EX2 R107, R2 ;  /* 0x00000002006b7308 */ /* 0x0005e40000000800 */
        /* <DEDUP_REMOVED lines=37> */
[----:B------:R2:W-:Y:S01]  /*4d10*/  MUFU.EX2 R247, R2 ;  /* 0x0000000200f77308 */ /* 0x0005e20000000800 */
[----:B------:R-:W-:Y:S02]  /*4d20*/  FFMA.FTZ R9, R17, c[0x0][0x2d0], -R5 ;  /* 0x0000b40011097a23 */ /* 0x000fe40000010805 */
[----:B--2---:R-:W-:-:S05]  /*4d30*/  FFMA.FTZ R2, R136, c[0x0][0x2d0], -R3 ;  /* 0x0000b40088027a23 */ /* 0x004fca0000010803 */
[----:B------:R2:W-:Y:S02]  /*4d40*/  MUFU.EX2 R227, R2 ;  /* 0x0000000200e37308 */ /* 0x0005e40000000800 */
[----:B--2---:R-:W-:-:S06]  /*4d50*/  FFMA.FTZ R2, R141, c[0x0][0x2d0], -R3 ;  /* 0x0000b4008d027a23 */ /* 0x004fcc0000010803 */
[----:B------:R2:W-:Y:S02]  /*4d60*/  MUFU.EX2 R226, R2 ;  /* 0x0000000200e27308 */ /* 0x0005e40000000800 */
[----:B--2---:R-:W-:-:S06]  /*4d70*/  FFMA.FTZ R2, R144, c[0x0][0x2d0], -R3 ;  /* 0x0000b40090027a23 */ /* 0x004fcc0000010803 */
[----:B------:R2:W-:Y:S08]  /*4d80*/  MUFU.EX2 R225, R2 ;  /* 0x0000000200e17308 */ /* 0x0005f00000000800 */
[----:B------:R3:W4:Y:S01]  /*4d90*/  MUFU.EX2 R215, R9 ;  /* 0x0000000900d77308 */ /* 0x0007220000000800 */
[----:B--2---:R-:W-:-:S07]  /*4da0*/  FFMA.FTZ R2, R145, c[0x0][0x2d0], -R3 ;  /* 0x0000b40091027a23 */ /* 0x004fce0000010803 */
[----:B------:R2:W-:Y:S01]  /*4db0*/  MUFU.EX2 R224, R2 ;  /* 0x0000000200e07308 */ /* 0x0005e20000000800 */
[----:B---3--:R-:W-:-:S07]  /*4dc0*/  FFMA.FTZ R9, R18, c[0x0][0x2d0], -R3 ;  /* 0x0000b40012097a23 */ /* 0x008fce0000010803 */
[----:B------:R-:W3:Y:S01]  /*4dd0*/  MUFU.EX2 R199, R9 ;  /* 0x0000000900c77308 */ /* 0x000ee20000000800 */
[----:B--2---:R-:W-:-:S07]  /*4de0*/  FFMA.FTZ R2, R89, c[0x0][0x2d0], -R0 ;  /* 0x0000b40059027a23 */ /* 0x004fce0000010800 */
[----:B------:R2:W-:Y:S01]  /*4df0*/  MUFU.EX2 R222, R2 ;  /* 0x0000000200de7308 */ /* 0x0005e20000000800 */
[----:B------:R-:W-:Y:S01]  /*4e00*/  F2FP.BF16.PACK_AB R8, R232, R198 ;  /* 0x000000c6e808723e */ /* 0x000fe200000010ff */
[----:B--2---:R-:W-:-:S06]  /*4e10*/  FFMA.FTZ R2, R90, c[0x0][0x2d0], -R0 ;  /* 0x0000b4005a027a23 */ /* 0x004fcc0000010800 */
[----:B------:R2:W1:Y:S01]  /*4e20*/  MUFU.EX2 R223, R2 ;  /* 0x0000000200df7308 */ /* 0x0004620000000800 */
[----:B----4-:R-:W-:Y:S02]  /*4e30*/  F2FP.BF16.PACK_AB R10, R215, R7 ;  /* 0x00000007d70a723e */ /* 0x010fe400000010ff */
[----:B---3--:R-:W-:Y:S02]  /*4e40*/  F2FP.BF16.PACK_AB R9, R147, R199 ;  /* 0x000000c79309723e */ /* 0x008fe400000010ff */
[----:B------:R-:W-:Y:S01]  /*4e50*/  F2FP.BF16.PACK_AB R11, R106, R193 ;  /* 0x000000c16a0b723e */ /* 0x000fe200000010ff */
[----:B--2---:R-:W-:-:S04]  /*4e60*/  FFMA.FTZ R2, R91, c[0x0][0x2d0], -R0 ;  /* 0x0000b4005b027a23 */ /* 0x004fc80000010800 */
[----:B------:R2:W-:Y:S01]  /*4e70*/  MUFU.EX2 R221, R2 ;  /* 0x0000000200dd7308 */ /* 0x0005e20000000800 */
[----:B------:R-:W-:Y:S01]  /*4e80*/  IMAD.MOV.U32 R132, RZ, RZ, R216 ;  /* 0x000000ffff847224 */ /* 0x000fe200078e00d8 */
[----:B------:R-:W-:Y:S01]  /*4e90*/  HMMA.16816.F32.BF16 R52, R8, R20, RZ ;  /* 0x000000140834723c */ /* 0x000fe200000418ff */
[----:B--2---:R-:W-:-:S05]  /*4ea0*/  FFMA.FTZ R2, R104, c[0x0][0x2d0], -R0 ;  /* 0x0000b40068027a23 */ /* 0x004fca0000010800 */
[----:B------:R2:W3:Y:S02]  /*4eb0*/  MUFU.EX2 R220, R2 ;  /* 0x0000000200dc7308 */ /* 0x0004e40000000800 */
[C---:B------:R-:W-:Y:S08]  /*4ec0*/  HMMA.16816.F32.BF16 R60, R8.reuse, R24, RZ ;  /* 0x00000018083c723c */ /* 0x040ff000000418ff */
[----:B------:R-:W-:Y:S01]  /*4ed0*/  HMMA.16816.F32.BF16 R56, R8, R40, RZ ;  /* 0x000000280838723c */ /* 0x000fe200000418ff */
[----:B--2---:R-:W-:-:S07]  /*4ee0*/  FFMA.FTZ R2, R165, c[0x0][0x2d0], -R6 ;  /* 0x0000b400a5027a23 */ /* 0x004fce0000010806 */
[C---:B------:R-:W-:Y:S01]  /*4ef0*/  HMMA.16816.F32.BF16 R16, R8.reuse, R44, RZ ;  /* 0x0000002c0810723c */ /* 0x040fe200000418ff */
[----:B------:R2:W-:Y:S07]  /*4f00*/  MUFU.EX2 R216, R2 ;  /* 0x0000000200d87308 */ /* 0x0005ee0000000800 */
[C---:B------:R-:W-:Y:S08]  /*4f10*/  HMMA.16816.F32.BF16 R36, R8.reuse, R22, RZ ;  /* 0x000000160824723c */ /* 0x040ff000000418ff */
[----:B------:R-:W-:Y:S01]  /*4f20*/  HMMA.16816.F32.BF16 R32, R8, R26, RZ ;  /* 0x0000001a0820723c */ /* 0x000fe200000418ff */
[----:B--2---:R-:W-:-:S07]  /*4f30*/  FFMA.FTZ R2, R164, c[0x0][0x2d0], -R6 ;  /* 0x0000b400a4027a23 */ /* 0x004fce0000010806 */
[C---:B------:R-:W-:Y:S01]  /*4f40*/  HMMA.16816.F32.BF16 R28, R8.reuse, R42, RZ ;  /* 0x0000002a081c723c */ /* 0x040fe200000418ff */
[----:B------:R2:W-:Y:S07]  /*4f50*/  MUFU.EX2 R217, R2 ;  /* 0x0000000200d97308 */ /* 0x0005ee0000000800 */
[----:B------:R-:W-:Y:S01]  /*4f60*/  HMMA.16816.F32.BF16 R8, R8, R46, RZ ;  /* 0x0000002e0808723c */ /* 0x000fe200000418ff */
[----:B--2---:R-:W-:-:S04]  /*4f70*/  FFMA.FTZ R2, R163, c[0x0][0x2d0], -R6 ;  /* 0x0000b400a3027a23 */ /* 0x004fc80000010806 */
[----:B------:R2:W-:Y:S01]  /*4f80*/  MUFU.EX2 R218, R2 ;  /* 0x0000000200da7308 */ /* 0x0005e20000000800 */
[----:B------:R-:W-:Y:S01]  /*4f90*/  IMAD.MOV.U32 R68, RZ, RZ, R214 ;  /* 0x000000ffff447224 */ /* 0x000fe200078e00d6 */
[----:B------:R-:W-:Y:S02]  /*4fa0*/  F2FP.BF16.PACK_AB R12, R204, R239 ;  /* 0x000000efcc0c723e */ /* 0x000fe400000010ff */
[----:B------:R-:W-:Y:S02]  /*4fb0*/  F2FP.BF16.PACK_AB R13, R205, R201 ;  /* 0x000000c9cd0d723e */ /* 0x000fe400000010ff */
[----:B------:R-:W-:Y:S01]  /*4fc0*/  F2FP.BF16.PACK_AB R14, R246, R209 ;  /* 0x000000d1f60e723e */ /* 0x000fe200000010ff */
[----:B--2---:R-:W-:-:S04]  /*4fd0*/  FFMA.FTZ R2, R162, c[0x0][0x2d0], -R6 ;  /* 0x0000b400a2027a23 */ /* 0x004fc80000010806 */
[----:B------:R2:W-:Y:S01]  /*4fe0*/  MUFU.EX2 R219, R2 ;  /* 0x0000000200db7308 */ /* 0x0005e20000000800 */
[----:B------:R-:W-:Y:S01]  /*4ff0*/  F2FP.BF16.PACK_AB R15, R194, R210 ;  /* 0x000000d2c20f723e */ /* 0x000fe200000010ff */
[----:B------:R-:W-:Y:S02]  /*5000*/  IMAD.MOV.U32 R141, RZ, RZ, R215 ;  /* 0x000000ffff8d7224 */ /* 0x000fe400078e00d7 */
[----:B--2---:R-:W-:-:S04]  /*5010*/  FFMA.FTZ R2, R160, c[0x0][0x2d0], -R5 ;  /* 0x0000b400a0027a23 */ /* 0x004fc80000010805 */
[----:B------:R2:W-:Y:S01]  /*5020*/  MUFU.EX2 R214, R2 ;  /* 0x0000000200d67308 */ /* 0x0005e20000000800 */
[----:B-1----:R-:W-:Y:S01]  /*5030*/  HMMA.16816.F32.BF16 R100, R12, R78, R8 ;  /* 0x0000004e0c64723c */ /* 0x002fe20000041808 */
[----:B------:R-:W-:-:S06]  /*5040*/  IMAD.MOV.U32 R163, RZ, RZ, R213 ;  /* 0x000000ffffa37224 */ /* 0x000fcc00078e00d5 */
[----:B------:R-:W-:Y:S01]  /*5050*/  F2FP.BF16.PACK_AB R8, R4, R213 ;  /* 0x000000d50408723e */ /* 0x000fe200000010ff */
[----:B--2---:R-:W-:-:S04]  /*5060*/  FFMA.FTZ R2, R161, c[0x0][0x2d0], -R5 ;  /* 0x0000b400a1027a23 */ /* 0x004fc80000010805 */
[----:B------:R1:W2:Y:S02]  /*5070*/  MUFU.EX2 R215, R2 ;  /* 0x0000000200d77308 */ /* 0x0002a40000000800 */
[----:B-1----:R-:W-:-:S06]  /*5080*/  FFMA.FTZ R2, R152, c[0x0][0x2d0], -R5 ;  /* 0x0000b40098027a23 */ /* 0x002fcc0000010805 */
[----:B------:R1:W-:Y:S01]  /*5090*/  MUFU.EX2 R213, R2 ;  /* 0x0000000200d57308 */ /* 0x0003e20000000800 */
[----:B------:R-:W-:Y:S02]  /*50a0*/  F2FP.BF16.PACK_AB R10, R243, R238 ;  /* 0x000000eef30a723e */ /* 0x000fe400000010ff */
[----:B------:R-:W-:Y:S01]  /*50b0*/  F2FP.BF16.PACK_AB R9, R181, R182 ;  /* 0x000000b6b509723e */ /* 0x000fe200000010ff */
[----:B-1----:R-:W-:Y:S02]  /*50c0*/  FFMA.FTZ R2, R153, c[0x0][0x2d0], -R5 ;  /* 0x0000b40099027a23 */ /* 0x002fe40000010805 */
[----:B------:R-:W-:Y:S02]  /*50d0*/  IMAD.MOV.U32 R153, RZ, RZ, R212 ;  /* 0x000000ffff997224 */ /* 0x000fe400078e00d4 */
[----:B------:R1:W-:Y:S01]  /*50e0*/  MUFU.EX2 R212, R2 ;  /* 0x0000000200d47308 */ /* 0x0003e20000000800 */
[----:B------:R-:W-:Y:S02]  /*50f0*/  F2FP.BF16.PACK_AB R11, R187, R180 ;  /* 0x000000b4bb0b723e */ /* 0x000fe400000010ff */
[----:B------:R-:W-:Y:S01]  /*5100*/  MOV R136, R210 ;  /* 0x000000d200887202 */ /* 0x000fe20000000f00 */
[----:B-1----:R-:W-:-:S02]  /*5110*/  FFMA.FTZ R2, R154, c[0x0][0x2d0], -R3 ;  /* 0x0000b4009a027a23 */ /* 0x002fc40000010803 */
[----:B------:R-:W-:Y:S02]  /*5120*/  IMAD.MOV.U32 R154, RZ, RZ, R211 ;  /* 0x000000ffff9a7224 */ /* 0x000fe400078e00d3 */
[----:B------:R1:W-:Y:S01]  /*5130*/  MUFU.EX2 R211, R2 ;  /* 0x0000000200d37308 */ /* 0x0003e20000000800 */
[----:B------:R-:W-:Y:S01]  /*5140*/  IMAD.MOV.U32 R165, RZ, RZ, R209 ;  /* 0x000000ffffa57224 */ /* 0x000fe200078e00d1 */
[----:B------:R-:W-:Y:S01]  /*5150*/  HMMA.16816.F32.BF16 R120, R12, R48, R52 ;  /* 0x000000300c78723c */ /* 0x000fe20000041834 */
[----:B------:R-:W-:Y:S02]  /*5160*/  IMAD.MOV.U32 R164, RZ, RZ, R208 ;  /* 0x000000ffffa47224 */ /* 0x000fe400078e00d0 */
[----:B-1----:R-:W-:-:S04]  /*5170*/  FFMA.FTZ R2, R166, c[0x0][0x2d0], -R3 ;  /* 0x0000b400a6027a23 */ /* 0x002fc80000010803 */
[----:B------:R1:W4:Y:S01]  /*5180*/  MUFU.EX2 R210, R2 ;  /* 0x0000000200d27308 */ /* 0x0003220000000800 */
[C---:B------:R-:W-:Y:S08]  /*5190*/  HMMA.16816.F32.BF16 R112, R12.reuse, R64, R60 ;  /* 0x000000400c70723c */ /* 0x040ff0000004183c */
[----:B------:R-:W-:Y:S01]  /*51a0*/  HMMA.16816.F32.BF16 R108, R12, R72, R56 ;  /* 0x000000480c6c723c */ /* 0x000fe20000041838 */
[----:B-1----:R-:W-:-:S07]  /*51b0*/  FFMA.FTZ R2, R148, c[0x0][0x2d0], -R3 ;  /* 0x0000b40094027a23 */ /* 0x002fce0000010803 */
[C---:B------:R-:W-:Y:S01]  /*51c0*/  HMMA.16816.F32.BF16 R124, R12.reuse, R76, R16 ;  /* 0x0000004c0c7c723c */ /* 0x040fe20000041810 */
[----:B------:R1:W-:Y:S07]  /*51d0*/  MUFU.EX2 R209, R2 ;  /* 0x0000000200d17308 */ /* 0x0003ee0000000800 */
[C---:B------:R-:W-:Y:S08]  /*51e0*/  HMMA.16816.F32.BF16 R96, R12.reuse, R50, R36 ;  /* 0x000000320c60723c */ /* 0x040ff00000041824 */
[----:B------:R-:W-:Y:S01]  /*51f0*/  HMMA.16816.F32.BF16 R92, R12, R66, R32 ;  /* 0x000000420c5c723c */ /* 0x000fe20000041820 */
[----:B-1----:R-:W-:-:S07]  /*5200*/  FFMA.FTZ R2, R146, c[0x0][0x2d0], -R3 ;  /* 0x0000b40092027a23 */ /* 0x002fce0000010803 */
[----:B------:R-:W-:Y:S08]  /*5210*/  HMMA.16816.F32.BF16 R116, R12, R74, R28 ;  /* 0x0000004a0c74723c */ /* 0x000ff0000004181c */
[C---:B------:R-:W-:Y:S08]  /*5220*/  HMMA.16816.F32.BF16 R12, R8.reuse, R20, RZ ;  /* 0x00000014080c723c */ /* 0x040ff000000418ff */
[C---:B------:R-:W-:Y:S08]  /*5230*/  HMMA.16816.F32.BF16 R32, R8.reuse, R22, RZ ;  /* 0x000000160820723c */ /* 0x040ff000000418ff */
[C---:B------:R-:W-:Y:S08]  /*5240*/  HMMA.16816.F32.BF16 R16, R8.reuse, R24, RZ ;  /* 0x000000180810723c */ /* 0x040ff000000418ff */
[----:B------:R-:W-:Y:S01]  /*5250*/  HMMA.16816.F32.BF16 R28, R8, R26, RZ ;  /* 0x0000001a081c723c */ /* 0x000fe200000418ff */
[----:B------:R-:W-:-:S07]  /*5260*/  IMAD.MOV.U32 R166, RZ, RZ, R206 ;  /* 0x000000ffffa67224 */ /* 0x000fce00078e00ce */
[C---:B------:R-:W-:Y:S08]  /*5270*/  HMMA.16816.F32.BF16 R20, R8.reuse, R40, RZ ;  /* 0x000000280814723c */ /* 0x040ff000000418ff */
[C---:B------:R-:W-:Y:S08]  /*5280*/  HMMA.16816.F32.BF16 R24, R8.reuse, R44, RZ ;  /* 0x0000002c0818723c */ /* 0x040ff000000418ff */
[C---:B------:R-:W-:Y:S08]  /*5290*/  HMMA.16816.F32.BF16 R40, R8.reuse, R42, RZ ;  /* 0x0000002a0828723c */ /* 0x040ff000000418ff */
[----:B------:R-:W-:Y:S07]  /*52a0*/  HMMA.16816.F32.BF16 R44, R8, R46, RZ ;  /* 0x0000002e082c723c */ /* 0x000fee00000418ff */
[----:B------:R-:W-:-:S02]  /*52b0*/  F2FP.BF16.PACK_AB R11, R71, R208 ;  /* 0x000000d0470b723e */ /* 0x000fc400000010ff */
[----:B------:R1:W1:Y:S01]  /*52c0*/  MUFU.EX2 R208, R2 ;  /* 0x0000000200d07308 */ /* 0x0002620000000800 */
[----:B------:R-:W-:Y:S01]  /*52d0*/  F2FP.BF16.PACK_AB R10, R207, R206 ;  /* 0x000000cecf0a723e */ /* 0x000fe200000010ff */
[----:B------:R-:W-:Y:S02]  /*52e0*/  IMAD.MOV.U32 R161, RZ, RZ, R207 ;  /* 0x000000ffffa17224 */ /* 0x000fe400078e00cf */
[----:B-1----:R-:W-:-:S04]  /*52f0*/  FFMA.FTZ R2, R139, c[0x0][0x2d0], -R0 ;  /* 0x0000b4008b027a23 */ /* 0x002fc80000010800 */
[----:B------:R1:W-:Y:S01]  /*5300*/  MUFU.EX2 R206, R2 ;  /* 0x0000000200ce7308 */ /* 0x0003e20000000800 */
[----:B------:R-:W-:Y:S02]  /*5310*/  IMAD.MOV.U32 R148, RZ, RZ, R205 ;  /* 0x000000ffff947224 */ /* 0x000fe400078e00cd */
[----:B------:R-:W-:Y:S02]  /*5320*/  IMAD.MOV.U32 R146, RZ, RZ, R204 ;  /* 0x000000ffff927224 */ /* 0x000fe400078e00cc */
[----:B-1----:R-:W-:-:S04]  /*5330*/  FFMA.FTZ R2, R138, c[0x0][0x2d0], -R0 ;  /* 0x0000b4008a027a23 */ /* 0x002fc80000010800 */
[----:B------:R1:W1:Y:S02]  /*5340*/  MUFU.EX2 R207, R2 ;  /* 0x0000000200cf7308 */ /* 0x0002640000000800 */
[----:B-1----:R-:W-:-:S06]  /*5350*/  FFMA.FTZ R2, R131, c[0x0][0x2d0], -R0 ;  /* 0x0000b40083027a23 */ /* 0x002fcc0000010800 */
[----:B------:R1:W-:Y:S01]  /*5360*/  MUFU.EX2 R205, R2 ;  /* 0x0000000200cd7308 */ /* 0x0003e20000000800 */
[----:B------:R-:W-:Y:S02]  /*5370*/  IMAD.MOV.U32 R131, RZ, RZ, R201 ;  /* 0x000000ffff837224 */ /* 0x000fe400078e00c9 */
[----:B-1----:R-:W-:-:S05]  /*5380*/  FFMA.FTZ R2, R137, c[0x0][0x2d0], -R0 ;  /* 0x0000b40089027a23 */ /* 0x002fca0000010800 */
[----:B------:R1:W1:Y:S01]  /*5390*/  MUFU.EX2 R204, R2 ;  /* 0x0000000200cc7308 */ /* 0x0002620000000800 */
[----:B------:R-:W-:Y:S01]  /*53a0*/  IMAD.MOV.U32 R137, RZ, RZ, R200 ;  /* 0x000000ffff897224 */ /* 0x000fe200078e00c8 */
[----:B------:R-:W-:Y:S01]  /*53b0*/  F2FP.BF16.PACK_AB R8, R202, R107 ;  /* 0x0000006bca08723e */ /* 0x000fe200000010ff */
[----:B------:R-:W-:Y:S02]  /*53c0*/  IMAD.MOV.U32 R138, RZ, RZ, R202 ;  /* 0x000000ffff8a7224 */ /* 0x000fe400078e00ca */
[----:B-1----:R-:W-:-:S04]  /*53d0*/  FFMA.FTZ R2, R173, c[0x0][0x2d0], -R6 ;  /* 0x0000b400ad027a23 */ /* 0x002fc80000010806 */
[----:B------:R1:W-:Y:S01]  /*53e0*/  MUFU.EX2 R200, R2 ;  /* 0x0000000200c87308 */ /* 0x0003e20000000800 */
[----:B------:R-:W-:Y:S01]  /*53f0*/  F2FP.BF16.PACK_AB R9, R203, R186 ;  /* 0x000000bacb09723e */ /* 0x000fe200000010ff */
[----:B------:R-:W-:Y:S02]  /*5400*/  IMAD.MOV.U32 R139, RZ, RZ, R203 ;  /* 0x000000ffff8b7224 */ /* 0x000fe400078e00cb */
[----:B-1----:R-:W-:-:S04]  /*5410*/  FFMA.FTZ R2, R174, c[0x0][0x2d0], -R6 ;  /* 0x0000b400ae027a23 */ /* 0x002fc80000010806 */
[----:B------:R1:W-:Y:S01]  /*5420*/  MUFU.EX2 R201, R2 ;  /* 0x0000000200c97308 */ /* 0x0003e20000000800 */
[----:B------:R-:W-:Y:S02]  /*5430*/  IMAD.MOV.U32 R160, RZ, RZ, R198 ;  /* 0x000000ffffa07224 */ /* 0x000fe400078e00c6 */
[----:B-1----:R-:W-:-:S05]  /*5440*/  FFMA.FTZ R2, R175, c[0x0][0x2d0], -R6 ;  /* 0x0000b400af027a23 */ /* 0x002fca0000010806 */
        /* <DEDUP_REMOVED lines=9> */
[----:B------:R1:W1:Y:S01]  /*54e0*/  MUFU.EX2 R199, R2 ;  /* 0x0000000200c77308 */ /* 0x0002620000000800 */
        /* <DEDUP_REMOVED lines=16> */
[----:B------:R-:W-:Y:S02]  /*55f0*/  IMAD.MOV.U32 R68, RZ, RZ, R191 ;  /* 0x000000ffff447224 */ /* 0x000fe400078e00bf */
[----:B-1----:R-:W-:-:S04]  /*5600*/  FFMA.FTZ R2, R156, c[0x0][0x2d0], -R3 ;  /* 0x0000b4009c027a23 */ /* 0x002fc80000010803 */
[----:B------:R1:W1:Y:S01]  /*5610*/  MUFU.EX2 R192, R2 ;  /* 0x0000000200c07308 */ /* 0x0002620000000800 */
[----:B------:R-:W-:Y:S02]  /*5620*/  IMAD.MOV.U32 R176, RZ, RZ, R190 ;  /* 0x000000ffffb07224 */ /* 0x000fe400078e00be */
[----:B-1----:R-:W-:-:S05]  /*5630*/  FFMA.FTZ R2, R149, c[0x0][0x2d0], -R0 ;  /* 0x0000b40095027a23 */ /* 0x002fca0000010800 */
[----:B------:R1:W-:Y:S01]  /*5640*/  MUFU.EX2 R188, R2 ;  /* 0x0000000200bc7308 */ /* 0x0003e20000000800 */
[----:B------:R-:W-:Y:S02]  /*5650*/  IMAD.MOV.U32 R133, RZ, RZ, R189 ;  /* 0x000000ffff857224 */ /* 0x000fe400078e00bd */
[----:B-1----:R-:W-:-:S05]  /*5660*/  FFMA.FTZ R2, R150, c[0x0][0x2d0], -R0 ;  /* 0x0000b40096027a23 */ /* 0x002fca0000010800 */
[----:B------:R1:W1:Y:S01]  /*5670*/  MUFU.EX2 R191, R2 ;  /* 0x0000000200bf7308 */ /* 0x0002620000000800 */
[----:B------:R-:W-:Y:S02]  /*5680*/  IMAD.MOV.U32 R170, RZ, RZ, R176 ;  /* 0x000000ffffaa7224 */ /* 0x000fe400078e00b0 */
[----:B------:R-:W-:Y:S02]  /*5690*/  IMAD.MOV.U32 R176, RZ, RZ, R174 ;  /* 0x000000ffffb07224 */ /* 0x000fe400078e00ae */
[----:B-1----:R-:W-:-:S04]  /*56a0*/  FFMA.FTZ R2, R151, c[0x0][0x2d0], -R0 ;  /* 0x0000b40097027a23 */ /* 0x002fc80000010800 */
[----:B------:R1:W-:Y:S01]  /*56b0*/  MUFU.EX2 R190, R2 ;  /* 0x0000000200be7308 */ /* 0x0003e20000000800 */
[----:B------:R-:W-:Y:S02]  /*56c0*/  IMAD.MOV.U32 R144, RZ, RZ, R85 ;  /* 0x000000ffff907224 */ /* 0x000fe400078e0055 */
[----:B------:R-:W-:Y:S02]  /*56d0*/  IMAD.MOV.U32 R174, RZ, RZ, R173 ;  /* 0x000000ffffae7224 */ /* 0x000fe400078e00ad */
[----:B------:R-:W-:Y:S02]  /*56e0*/  IMAD.MOV.U32 R173, RZ, RZ, R131 ;  /* 0x000000ffffad7224 */ /* 0x000fe400078e0083 */
[----:B-1----:R-:W-:-:S04]  /*56f0*/  FFMA.FTZ R2, R155, c[0x0][0x2d0], -R0 ;  /* 0x0000b4009b027a23 */ /* 0x002fc80000010800 */
[----:B------:R1:W1:Y:S01]  /*5700*/  MUFU.EX2 R189, R2 ;  /* 0x0000000200bd7308 */ /* 0x0002620000000800 */
[----:B------:R-:W-:Y:S02]  /*5710*/  IMAD.MOV.U32 R135, RZ, RZ, R106 ;  /* 0x000000ffff877224 */ /* 0x000fe400078e006a */
[----:B------:R-:W-:Y:S02]  /*5720*/  IMAD.MOV.U32 R131, RZ, RZ, R154 ;  /* 0x000000ffff837224 */ /* 0x000fe400078e009a */
[----:B------:R-:W-:Y:S02]  /*5730*/  IMAD.MOV.U32 R154, RZ, RZ, R152 ;  /* 0x000000ffff9a7224 */ /* 0x000fe400078e0098 */
[----:B------:R-:W-:Y:S02]  /*5740*/  IMAD.MOV.U32 R134, RZ, RZ, R107 ;  /* 0x000000ffff867224 */ /* 0x000fe400078e006b */
[----:B-1----:R-:W-:Y:S02]  /*5750*/  FFMA.FTZ R2, R169, c[0x0][0x2d0], -R5 ;  /* 0x0000b400a9027a23 */ /* 0x002fe40000010805 */
[----:B------:R-:W-:-:S02]  /*5760*/  IMAD.MOV.U32 R169, RZ, RZ, R175 ;  /* 0x000000ffffa97224 */ /* 0x000fc400078e00af */
[----:B------:R-:W-:Y:S02]  /*5770*/  IMAD.MOV.U32 R175, RZ, RZ, R137 ;  /* 0x000000ffffaf7224 */ /* 0x000fe400078e0089 */
[----:B------:R-:W-:Y:S01]  /*5780*/  IMAD.MOV.U32 R137, RZ, RZ, R138 ;  /* 0x000000ffff897224 */ /* 0x000fe200078e008a */
[----:B------:R-:W-:Y:S01]  /*5790*/  MOV R138, R139 ;  /* 0x0000008b008a7202 */ /* 0x000fe20000000f00 */
[----:B------:R-:W-:Y:S02]  /*57a0*/  IMAD.MOV.U32 R139, RZ, RZ, R146 ;  /* 0x000000ffff8b7224 */ /* 0x000fe400078e0092 */
[----:B------:R-:W-:Y:S02]  /*57b0*/  IMAD.MOV.U32 R146, RZ, RZ, R153 ;  /* 0x000000ffff927224 */ /* 0x000fe400078e0099 */
[----:B------:R-:W-:Y:S02]  /*57c0*/  IMAD.MOV.U32 R153, RZ, RZ, R144 ;  /* 0x000000ffff997224 */ /* 0x000fe400078e0090 */
[----:B------:R-:W-:-:S02]  /*57d0*/  IMAD.MOV.U32 R152, RZ, RZ, R141 ;  /* 0x000000ffff987224 */ /* 0x000fc400078e008d */
[----:B------:R-:W-:Y:S02]  /*57e0*/  IMAD.MOV.U32 R171, RZ, RZ, R169 ;  /* 0x000000ffffab7224 */ /* 0x000fe400078e00a9 */
[----:B------:R-:W-:Y:S02]  /*57f0*/  IMAD.MOV.U32 R141, RZ, RZ, R135 ;  /* 0x000000ffff8d7224 */ /* 0x000fe400078e0087 */
[----:B------:R-:W-:Y:S02]  /*5800*/  IMAD.MOV.U32 R169, RZ, RZ, R131 ;  /* 0x000000ffffa97224 */ /* 0x000fe400078e0083 */
[----:B------:R-:W-:Y:S02]  /*5810*/  IMAD.MOV.U32 R131, RZ, RZ, R154 ;  /* 0x000000ffff837224 */ /* 0x000fe400078e009a */
[----:B------:R-:W-:Y:S02]  /*5820*/  IMAD.MOV.U32 R154, RZ, RZ, R153 ;  /* 0x000000ffff9a7224 */ /* 0x000fe400078e0099 */
[----:B------:R-:W-:-:S02]  /*5830*/  IMAD.MOV.U32 R153, RZ, RZ, R152 ;  /* 0x000000ffff997224 */ /* 0x000fc400078e0098 */
[----:B------:R-:W-:Y:S02]  /*5840*/  IMAD.MOV.U32 R135, RZ, RZ, R134 ;  /* 0x000000ffff877224 */ /* 0x000fe400078e0086 */
[----:B------:R-:W-:Y:S01]  /*5850*/  IMAD.MOV.U32 R152, RZ, RZ, R141 ;  /* 0x000000ffff987224 */ /* 0x000fe200078e008d */
[----:B------:R-:W4:Y:S01]  /*5860*/  LDL R134, [R1+0x64] ;  /* 0x0000640001867983 */ /* 0x000f220000100800 */
[----:B------:R-:W-:-:S03]  /*5870*/  IMAD.MOV.U32 R141, RZ, RZ, R241 ;  /* 0x000000ffff8d7224 */ /* 0x000fc600078e00f1 */
[----:B------:R-:W4:Y:S01]  /*5880*/  LDL.LU R241, [R1+0xb4] ;  /* 0x0000b40001f17983 */ /* 0x000f220000300800 */
[C---:B------:R-:W-:Y:S03]  /*5890*/  HMMA.16816.F32.BF16 R60, R8.reuse, R48, R12 ;  /* 0x00000030083c723c */ /* 0x040fe6000004180c */
[----:B------:R-:W-:Y:S05]  /*58a0*/  LDSM.16.MT88.4 R12, [R229+0x1100] ;  /* 0x00110000e50c783b */ /* 0x000fea0000004200 */
[C---:B------:R-:W-:Y:S01]  /*58b0*/  HMMA.16816.F32.BF16 R56, R8.reuse, R64, R16 ;  /* 0x000000400838723c */ /* 0x040fe20000041810 */
[----:B------:R-:W-:Y:S07]  /*58c0*/  LDSM.16.MT88.4 R16, [R231+0x1100] ;  /* 0x00110000e710783b */ /* 0x000fee0000004200 */
[C---:B------:R-:W-:Y:S01]  /*58d0*/  HMMA.16816.F32.BF16 R52, R8.reuse, R72, R20 ;  /* 0x000000480834723c */ /* 0x040fe20000041814 */
[----:B------:R-:W1:Y:S07]  /*58e0*/  LDSM.16.MT88.4 R20, [R228+0x1100] ;  /* 0x00110000e414783b */ /* 0x000e6e0000004200 */
[C---:B------:R-:W-:Y:S01]  /*58f0*/  HMMA.16816.F32.BF16 R80, R8.reuse, R76, R24 ;  /* 0x0000004c0850723c */ /* 0x040fe20000041818 */
[----:B------:R-:W1:Y:S07]  /*5900*/  LDSM.16.MT88.4 R24, [R230+0x1100] ;  /* 0x00110000e618783b */ /* 0x000e6e0000004200 */
[C---:B------:R-:W-:Y:S08]  /*5910*/  HMMA.16816.F32.BF16 R36, R8.reuse, R50, R32 ;  /* 0x000000320824723c */ /* 0x040ff00000041820 */
[C---:B------:R-:W-:Y:S08]  /*5920*/  HMMA.16816.F32.BF16 R28, R8.reuse, R66, R28 ;  /* 0x00000042081c723c */ /* 0x040ff0000004181c */
[C---:B------:R-:W-:Y:S08]  /*5930*/  HMMA.16816.F32.BF16 R32, R8.reuse, R74, R40 ;  /* 0x0000004a0820723c */ /* 0x040ff00000041828 */
[----:B------:R-:W-:Y:S01]  /*5940*/  HMMA.16816.F32.BF16 R44, R8, R78, R44 ;  /* 0x0000004e082c723c */ /* 0x000fe2000004182c */
[----:B------:R-:W-:-:S06]  /*5950*/  IMAD.MOV.U32 R145, RZ, RZ, R84 ;  /* 0x000000ffff917224 */ /* 0x000fcc00078e0054 */
[----:B------:R-:W-:Y:S02]  /*5960*/  F2FP.BF16.PACK_AB R8, R250, R249 ;  /* 0x000000f9fa08723e */ /* 0x000fe400000010ff */
[----:B------:R-:W-:Y:S02]  /*5970*/  F2FP.BF16.PACK_AB R9, R226, R227 ;  /* 0x000000e3e209723e */ /* 0x000fe400000010ff */
[----:B------:R-:W-:Y:S02]  /*5980*/  F2FP.BF16.PACK_AB R10, R247, R248 ;  /* 0x000000f8f70a723e */ /* 0x000fe400000010ff */
[----:B------:R-:W-:-:S07]  /*5990*/  F2FP.BF16.PACK_AB R11, R224, R225 ;  /* 0x000000e1e00b723e */ /* 0x000fce00000010ff */
[C---:B-1----:R-:W-:Y:S08]  /*59a0*/  HMMA.16816.F32.BF16 R48, R8.reuse, R20, R120 ;  /* 0x000000140830723c */ /* 0x042ff00000041878 */
[C---:B------:R-:W-:Y:S08]  /*59b0*/  HMMA.16816.F32.BF16 R84, R8.reuse, R16, R112 ;  /* 0x000000100854723c */ /* 0x040ff00000041870 */
[C---:B------:R-:W-:Y:S08]  /*59c0*/  HMMA.16816.F32.BF16 R104, R8.reuse, R12, R108 ;  /* 0x0000000c0868723c */ /* 0x040ff0000004186c */
[C---:B------:R-:W-:Y:S08]  /*59d0*/  HMMA.16816.F32.BF16 R124, R8.reuse, R24, R124 ;  /* 0x00000018087c723c */ /* 0x040ff0000004187c */
[C---:B------:R-:W-:Y:S08]  /*59e0*/  HMMA.16816.F32.BF16 R76, R8.reuse, R22, R96 ;  /* 0x00000016084c723c */ /* 0x040ff00000041860 */
[C---:B------:R-:W-:Y:S08]  /*59f0*/  HMMA.16816.F32.BF16 R92, R8.reuse, R18, R92 ;  /* 0x00000012085c723c */ /* 0x040ff0000004185c */
[C---:B------:R-:W-:Y:S08]  /*5a00*/  HMMA.16816.F32.BF16 R116, R8.reuse, R14, R116 ;  /* 0x0000000e0874723c */ /* 0x040ff00000041874 */
[----:B------:R-:W-:Y:S07]  /*5a10*/  HMMA.16816.F32.BF16 R100, R8, R26, R100 ;  /* 0x0000001a0864723c */ /* 0x000fee0000041864 */
[----:B------:R-:W-:-:S02]  /*5a20*/  F2FP.BF16.PACK_AB R8, R144, R145 ;  /* 0x000000919008723e */ /* 0x000fc400000010ff */
[----:B------:R-:W-:Y:S02]  /*5a30*/  F2FP.BF16.PACK_AB R9, R223, R222 ;  /* 0x000000dedf09723e */ /* 0x000fe400000010ff */
[----:B------:R-:W-:Y:S02]  /*5a40*/  F2FP.BF16.PACK_AB R10, R132, R128 ;  /* 0x00000080840a723e */ /* 0x000fe400000010ff */
[----:B---3--:R-:W-:-:S07]  /*5a50*/  F2FP.BF16.PACK_AB R11, R220, R221 ;  /* 0x000000dddc0b723e */ /* 0x008fce00000010ff */
[C---:B------:R-:W-:Y:S08]  /*5a60*/  HMMA.16816.F32.BF16 R96, R8.reuse, R20, R60 ;  /* 0x000000140860723c */ /* 0x040ff0000004183c */
[C---:B------:R-:W-:Y:S01]  /*5a70*/  HMMA.16816.F32.BF16 R88, R8.reuse, R22, R36 ;  /* 0x000000160858723c */ /* 0x040fe20000041824 */
[----:B------:R-:W1:Y:S07]  /*5a80*/  LDSM.16.MT88.4 R20, [R228+0x1900] ;  /* 0x00190000e414783b */ /* 0x000e6e0000004200 */
[C---:B------:R-:W-:Y:S08]  /*5a90*/  HMMA.16816.F32.BF16 R64, R8.reuse, R18, R28 ;  /* 0x000000120840723c */ /* 0x040ff0000004181c */
[C---:B------:R-:W-:Y:S01]  /*5aa0*/  HMMA.16816.F32.BF16 R72, R8.reuse, R16, R56 ;  /* 0x000000100848723c */ /* 0x040fe20000041838 */
[----:B------:R-:W3:Y:S07]  /*5ab0*/  LDSM.16.MT88.4 R16, [R231+0x1900] ;  /* 0x00190000e710783b */ /* 0x000eee0000004200 */
[C---:B------:R-:W-:Y:S08]  /*5ac0*/  HMMA.16816.F32.BF16 R40, R8.reuse, R12, R52 ;  /* 0x0000000c0828723c */ /* 0x040ff00000041834 */
[C---:B------:R-:W-:Y:S01]  /*5ad0*/  HMMA.16816.F32.BF16 R32, R8.reuse, R14, R32 ;  /* 0x0000000e0820723c */ /* 0x040fe20000041820 */
[----:B------:R-:W3:Y:S07]  /*5ae0*/  LDSM.16.MT88.4 R12, [R229+0x1900] ;  /* 0x00190000e50c783b */ /* 0x000eee0000004200 */
[C---:B------:R-:W-:Y:S08]  /*5af0*/  HMMA.16816.F32.BF16 R36, R8.reuse, R24, R80 ;  /* 0x000000180824723c */ /* 0x040ff00000041850 */
[----:B------:R-:W-:Y:S01]  /*5b00*/  HMMA.16816.F32.BF16 R28, R8, R26, R44 ;  /* 0x0000001a081c723c */ /* 0x000fe2000004182c */
[----:B------:R-:W4:Y:S06]  /*5b10*/  LDSM.16.MT88.4 R24, [R230+0x1900] ;  /* 0x00190000e618783b */ /* 0x000f2c0000004200 */
[----:B--2---:R-:W-:-:S02]  /*5b20*/  F2FP.BF16.PACK_AB R8, R215, R214 ;  /* 0x000000d6d708723e */ /* 0x004fc400000010ff */
[----:B----4-:R-:W-:Y:S02]  /*5b30*/  F2FP.BF16.PACK_AB R9, R210, R211 ;  /* 0x000000d3d209723e */ /* 0x010fe400000010ff */
[----:B------:R-:W-:Y:S02]  /*5b40*/  F2FP.BF16.PACK_AB R10, R212, R213 ;  /* 0x000000d5d40a723e */ /* 0x000fe400000010ff */
[----:B------:R-:W-:-:S07]  /*5b50*/  F2FP.BF16.PACK_AB R11, R208, R209 ;  /* 0x000000d1d00b723e */ /* 0x000fce00000010ff */
[C---:B-1----:R-:W-:Y:S08]  /*5b60*/  HMMA.16816.F32.BF16 R52, R8.reuse, R20, R48 ;  /* 0x000000140834723c */ /* 0x042ff00000041830 */
[C---:B------:R-:W-:Y:S08]  /*5b70*/  HMMA.16816.F32.BF16 R48, R8.reuse, R22, R76 ;  /* 0x000000160830723c */ /* 0x040ff0000004184c */
[C---:B---3--:R-:W-:Y:S08]  /*5b80*/  HMMA.16816.F32.BF16 R44, R8.reuse, R16, R84 ;  /* 0x00000010082c723c */ /* 0x048ff00000041854 */
        /* <DEDUP_REMOVED lines=8> */
[----:B------:R-:W-:-:S07]  /*5c10*/  F2FP.BF16.PACK_AB R11, R204, R205 ;  /* 0x000000cdcc0b723e */ /* 0x000fce00000010ff */
[C---:B------:R-:W-:Y:S08]  /*5c20*/  HMMA.16816.F32.BF16 R120, R8.reuse, R20, R96 ;  /* 0x000000140878723c */ /* 0x040ff00000041860 */
[C---:B------:R-:W-:Y:S01]  /*5c30*/  HMMA.16816.F32.BF16 R76, R8.reuse, R22, R88 ;  /* 0x00000016084c723c */ /* 0x040fe20000041858 */
[----:B------:R-:W1:Y:S07]  /*5c40*/  LDSM.16.MT88.4 R20, [R228+0x2100] ;  /* 0x00210000e414783b */ /* 0x000e6e0000004200 */
[C---:B------:R-:W-:Y:S08]  /*5c50*/  HMMA.16816.F32.BF16 R104, R8.reuse, R16, R72 ;  /* 0x000000100868723c */ /* 0x040ff00000041848 */
[C---:B------:R-:W-:Y:S01]  /*5c60*/  HMMA.16816.F32.BF16 R80, R8.reuse, R18, R64 ;  /* 0x000000120850723c */ /* 0x040fe20000041840 */
[----:B------:R-:W2:Y:S07]  /*5c70*/  LDSM.16.MT88.4 R16, [R231+0x2100] ;  /* 0x00210000e710783b */ /* 0x000eae0000004200 */
[C---:B------:R-:W-:Y:S08]  /*5c80*/  HMMA.16816.F32.BF16 R100, R8.reuse, R12, R40 ;  /* 0x0000000c0864723c */ /* 0x040ff00000041828 */
[C---:B------:R-:W-:Y:S01]  /*5c90*/  HMMA.16816.F32.BF16 R40, R8.reuse, R14, R32 ;  /* 0x0000000e0828723c */ /* 0x040fe20000041820 */
[----:B------:R-:W3:Y:S07]  /*5ca0*/  LDSM.16.MT88.4 R12, [R229+0x2100] ;  /* 0x00210000e50c783b */ /* 0x000eee0000004200 */
[C---:B------:R-:W-:Y:S08]  /*5cb0*/  HMMA.16816.F32.BF16 R96, R8.reuse, R24, R36 ;  /* 0x000000180860723c */ /* 0x040ff00000041824 */
[----:B------:R-:W-:Y:S01]  /*5cc0*/  HMMA.16816.F32.BF16 R84, R8, R26, R28 ;  /* 0x0000001a0854723c */ /* 0x000fe2000004181c */
[----:B------:R-:W2:Y:S01]  /*5cd0*/  LDSM.16.MT88.4 R24, [R230+0x2100] ;  /* 0x00210000e618783b */ /* 0x000ea20000004200 */
[----:B------:R1:W-:Y:S03]  /*5ce0*/  MUFU.EX2 R144, R2 ;  /* 0x0000000200907308 */ /* 0x0003e60000000800 */
[----:B------:R-:W-:Y:S02]  /*5cf0*/  LDSM.16.MT88.4 R28, [R228+0x2900] ;  /* 0x00290000e41c783b */ /* 0x000fe40000004200 */
[----:B------:R-:W-:-:S02]  /*5d00*/  F2FP.BF16.PACK_AB R8, R199, R198 ;  /* 0x000000c6c708723e */ /* 0x000fc400000010ff */
[----:B------:R-:W-:Y:S02]  /*5d10*/  F2FP.BF16.PACK_AB R9, R194, R195 ;  /* 0x000000c3c209723e */ /* 0x000fe400000010ff */
[----:B------:R-:W-:Y:S02]  /*5d20*/  F2FP.BF16.PACK_AB R10, R196, R197 ;  /* 0x000000c5c40a723e */ /* 0x000fe400000010ff */
[----:B------:R-:W-:Y:S01]  /*5d30*/  F2FP.BF16.PACK_AB R11, R192, R193 ;  /* 0x000000c1c00b723e */ /* 0x000fe200000010ff */
[----:B-1----:R-:W-:Y:S02]  /*5d40*/  FFMA.FTZ R2, R170, c[0x0][0x2d0], -R5 ;  /* 0x0000b400aa027a23 */ /* 0x002fe40000010805 */
[----:B------:R-:W-:Y:S02]  /*5d50*/  IMAD.MOV.U32 R170, RZ, RZ, R176 ;  /* 0x000000ffffaa7224 */ /* 0x000fe400078e00b0 */
[----:B------:R-:W-:Y:S02]  /*5d60*/  IMAD.MOV.U32 R176, RZ, RZ, R173 ;  /* 0x000000ffffb07224 */ /* 0x000fe400078e00ad */
[----:B------:R-:W-:-:S02]  /*5d70*/  IMAD.MOV.U32 R173, RZ, RZ, R146 ;  /* 0x000000ffffad7224 */ /* 0x000fc400078e0092 */
[----:B------:R1:W1:Y:S01]  /*5d80*/  MUFU.EX2 R146, R2 ;  /* 0x0000000200927308 */ /* 0x0002620000000800 */
[----:B------:R-:W-:Y:S01]  /*5d90*/  HMMA.16816.F32.BF16 R92, R8, R22, R48 ;  /* 0x00000016085c723c */ /* 0x000fe20000041830 */
[----:B------:R-:W-:Y:S02]  /*5da0*/  IMAD.MOV.U32 R67, RZ, RZ, R170 ;  /* 0x000000ffff437224 */ /* 0x000fe400078e00aa */
[----:B------:R-:W-:Y:S02]  /*5db0*/  IMAD.MOV.U32 R170, RZ, RZ, R131 ;  /* 0x000000ffffaa7224 */ /* 0x000fe400078e0083 */
[----:B------:R-:W-:-:S03]  /*5dc0*/  IMAD.MOV.U32 R131, RZ, RZ, R141 ;  /* 0x000000ffff837224 */ /* 0x000fc600078e008d */
[C---:B------:R-:W-:Y:S01]  /*5dd0*/  HMMA.16816.F32.BF16 R108, R8.reuse, R20, R52 ;  /* 0x00000014086c723c */ /* 0x040fe20000041834 */
[----:B-1----:R-:W-:Y:S02]  /*5de0*/  FFMA.FTZ R2, R171, c[0x0][0x2d0], -R5 ;  /* 0x0000b400ab027a23 */ /* 0x002fe40000010805 */
[----:B------:R-:W-:Y:S02]  /*5df0*/  IMAD.MOV.U32 R171, RZ, RZ, R173 ;  /* 0x000000ffffab7224 */ /* 0x000fe400078e00ad */
[----:B------:R-:W-:Y:S02]  /*5e00*/  IMAD.MOV.U32 R173, RZ, RZ, R68 ;  /* 0x000000ffffad7224 */ /* 0x000fe400078e0044 */
[----:B------:R-:W-:Y:S02]  /*5e10*/  IMAD.MOV.U32 R68, RZ, RZ, R246 ;  /* 0x000000ffff447224 */ /* 0x000fe400078e00f6 */
[----:B------:R-:W4:Y:S01]  /*5e20*/  LDL.LU R246, [R1+0xb0] ;  /* 0x0000b00001f67983 */ /* 0x000f220000300800 */
[----:B--2---:R-:W-:Y:S01]  /*5e30*/  HMMA.16816.F32.BF16 R48, R8, R18, R56 ;  /* 0x000000120830723c */ /* 0x004fe20000041838 */
[----:B------:R1:W-:Y:S01]  /*5e40*/  MUFU.EX2 R141, R2 ;  /* 0x00000002008d7308 */ /* 0x0003e20000000800 */
[----:B------:R-:W-:-:S02]  /*5e50*/  IMAD.MOV.U32 R172, RZ, RZ, R171 ;  /* 0x000000ffffac7224 */ /* 0x000fc400078e00ab */
[----:B------:R-:W-:-:S04]  /*5e60*/  IMAD.MOV.U32 R171, RZ, RZ, R170 ;  /* 0x000000ffffab7224 */ /* 0x000fc800078e00aa */
[----:B------:R-:W-:Y:S01]  /*5e70*/  HMMA.16816.F32.BF16 R32, R8, R16, R44 ;  /* 0x000000100820723c */ /* 0x000fe2000004182c */
[----:B------:R-:W-:Y:S02]  /*5e80*/  IMAD.MOV.U32 R170, RZ, RZ, R173 ;  /* 0x000000ffffaa7224 */ /* 0x000fe400078e00ad */
[----:B------:R-:W-:-:S05]  /*5e90*/  IMAD.MOV.U32 R173, RZ, RZ, R145 ;  /* 0x000000ffffad7224 */ /* 0x000fca00078e0091 */
[----:B---3--:R-:W-:Y:S01]  /*5ea0*/  HMMA.16816.F32.BF16 R52, R8, R12, R60 ;  /* 0x0000000c0834723c */ /* 0x008fe2000004183c */
[----:B-1----:R-:W-:-:S07]  /*5eb0*/  FFMA.FTZ R2, R67, c[0x0][0x2d0], -R5 ;  /* 0x0000b40043027a23 */ /* 0x002fce0000010805 */
[C---:B------:R-:W-:Y:S01]  /*5ec0*/  HMMA.16816.F32.BF16 R56, R8.reuse, R14, R116 ;  /* 0x0000000e0838723c */ /* 0x040fe20000041874 */
[----:B------:R1:W-:Y:S07]  /*5ed0*/  MUFU.EX2 R145, R2 ;  /* 0x0000000200917308 */ /* 0x0003ee0000000800 */
[C---:B------:R-:W-:Y:S08]  /*5ee0*/  HMMA.16816.F32.BF16 R72, R8.reuse, R24, R124 ;  /* 0x000000180848723c */ /* 0x040ff0000004187c */
[----:B------:R-:W-:Y:S01]  /*5ef0*/  HMMA.16816.F32.BF16 R88, R8, R26, R112 ;  /* 0x0000001a0858723c */ /* 0x000fe20000041870 */
[----:B-1----:R-:W-:Y:S01]  /*5f00*/  FFMA.FTZ R2, R184, c[0x0][0x2d0], -R3 ;  /* 0x0000b400b8027a23 */ /* 0x002fe20000010803 */
[----:B------:R-:W-:Y:S05]  /*5f10*/  LDSM.16.MT88.4 R124, [R229+0x3100] ;  /* 0x00310000e57c783b */ /* 0x000fea0000004200 */
[----:B------:R-:W-:-:S02]  /*5f20*/  F2FP.BF16.PACK_AB R8, R201, R200 ;  /* 0x000000c8c908723e */ /* 0x000fc400000010ff */
[----:B------:R-:W-:Y:S02]  /*5f30*/  F2FP.BF16.PACK_AB R9, R191, R188 ;  /* 0x000000bcbf09723e */ /* 0x000fe400000010ff */
[----:B------:R-:W-:Y:S02]  /*5f40*/  F2FP.BF16.PACK_AB R10, R203, R202 ;  /* 0x000000cacb0a723e */ /* 0x000fe400000010ff */
[----:B------:R-:W-:-:S07]  /*5f50*/  F2FP.BF16.PACK_AB R11, R189, R190 ;  /* 0x000000bebd0b723e */ /* 0x000fce00000010ff */
[C---:B------:R-:W-:Y:S08]  /*5f60*/  HMMA.16816.F32.BF16 R112, R8.reuse, R20, R120 ;  /* 0x000000140870723c */ /* 0x040ff00000041878 */
[C---:B------:R-:W-:Y:S01]  /*5f70*/  HMMA.16816.F32.BF16 R76, R8.reuse, R22, R76 ;  /* 0x00000016084c723c */ /* 0x040fe2000004184c */
[----:B------:R-:W1:Y:S07]  /*5f80*/  LDSM.16.MT88.4 R20, [R231+0x2900] ;  /* 0x00290000e714783b */ /* 0x000e6e0000004200 */
[C---:B------:R-:W-:Y:S01]  /*5f90*/  HMMA.16816.F32.BF16 R64, R8.reuse, R16, R104 ;  /* 0x000000100840723c */ /* 0x040fe20000041868 */
[----:B------:R2:W-:Y:S07]  /*5fa0*/  MUFU.EX2 R105, R2 ;  /* 0x0000000200697308 */ /* 0x0005ee0000000800 */
[----:B------:R-:W-:Y:S01]  /*5fb0*/  HMMA.16816.F32.BF16 R36, R8, R12, R100 ;  /* 0x0000000c0824723c */ /* 0x000fe20000041864 */
[----:B--2---:R-:W-:-:S04]  /*5fc0*/  FFMA.FTZ R2, R185, c[0x0][0x2d0], -R3 ;  /* 0x0000b400b9027a23 */ /* 0x004fc80000010803 */
[----:B------:R2:W3:Y:S03]  /*5fd0*/  MUFU.EX2 R104, R2 ;  /* 0x0000000200687308 */ /* 0x0004e60000000800 */
[----:B------:R-:W-:Y:S01]  /*5fe0*/  HMMA.16816.F32.BF16 R60, R8, R24, R96 ;  /* 0x00000018083c723c */ /* 0x000fe20000041860 */
[----:B--2---:R-:W-:-:S04]  /*5ff0*/  FFMA.FTZ R2, R179, c[0x0][0x2d0], -R3 ;  /* 0x0000b400b3027a23 */ /* 0x004fc80000010803 */
[----:B------:R2:W-:Y:S03]  /*6000*/  MUFU.EX2 R101, R2 ;  /* 0x0000000200657308 */ /* 0x0005e60000000800 */
[----:B------:R-:W-:Y:S01]  /*6010*/  HMMA.16816.F32.BF16 R44, R8, R18, R80 ;  /* 0x00000012082c723c */ /* 0x000fe20000041850 */
[----:B------:R-:W1:Y:S01]  /*6020*/  LDSM.16.MT88.4 R16, [R229+0x2900] ;  /* 0x00290000e510783b */ /* 0x000e620000004200 */
[----:B--2---:R-:W-:-:S04]  /*6030*/  FFMA.FTZ R2, R183, c[0x0][0x2d0], -R3 ;  /* 0x0000b400b7027a23 */ /* 0x004fc80000010803 */
[----:B------:R2:W1:Y:S02]  /*6040*/  MUFU.EX2 R100, R2 ;  /* 0x0000000200647308 */ /* 0x0004640000000800 */
[----:B------:R-:W-:Y:S01]  /*6050*/  HMMA.16816.F32.BF16 R80, R8, R26, R84 ;  /* 0x0000001a0850723c */ /* 0x000fe20000041854 */
[----:B--2---:R-:W-:Y:S02]  /*6060*/  FFMA.FTZ R2, R172, c[0x0][0x2d0], -R6 ;  /* 0x0000b400ac027a23 */ /* 0x004fe40000010806 */
[----:B------:R-:W-:Y:S01]  /*6070*/  IMAD.MOV.U32 R172, RZ, RZ, R171 ;  /* 0x000000ffffac7224 */ /* 0x000fe200078e00ab */
[----:B------:R-:W-:Y:S01]  /*6080*/  MOV R171, R170 ;  /* 0x000000aa00ab7202 */ /* 0x000fe20000000f00 */
[----:B------:R-:W-:Y:S01]  /*6090*/  IMAD.MOV.U32 R170, RZ, RZ, R169 ;  /* 0x000000ffffaa7224 */ /* 0x000fe200078e00a9 */
[----:B------:R2:W-:Y:S01]  /*60a0*/  MUFU.EX2 R96, R2 ;  /* 0x0000000200607308 */ /* 0x0005e20000000800 */
[----:B------:R-:W-:Y:S02]  /*60b0*/  IMAD.MOV.U32 R169, RZ, RZ, R175 ;  /* 0x000000ffffa97224 */ /* 0x000fe400078e00af */
[----:B------:R-:W-:-:S02]  /*60c0*/  IMAD.MOV.U32 R175, RZ, RZ, R174 ;  /* 0x000000ffffaf7224 */ /* 0x000fc400078e00ae */
[----:B------:R-:W-:Y:S01]  /*60d0*/  IMAD.MOV.U32 R174, RZ, RZ, R245 ;  /* 0x000000ffffae7224 */ /* 0x000fe200078e00f5 */
[----:B------:R-:W-:Y:S01]  /*60e0*/  HMMA.16816.F32.BF16 R40, R8, R14, R40 ;  /* 0x0000000e0828723c */ /* 0x000fe20000041828 */
[----:B------:R-:W4:Y:S01]  /*60f0*/  LDSM.16.MT88.4 R12, [R230+0x2900] ;  /* 0x00290000e60c783b */ /* 0x000f220000004200 */
[----:B------:R-:W-:Y:S02]  /*6100*/  IMAD.MOV.U32 R149, RZ, RZ, R68 ;  /* 0x000000ffff957224 */ /* 0x000fe400078e0044 */
[----:B------:R-:W-:Y:S01]  /*6110*/  IMAD.MOV.U32 R167, RZ, RZ, R71 ;  /* 0x000000ffffa77224 */ /* 0x000fe200078e0047 */
[----:B------:R1:W5:Y:S01]  /*6120*/  LDL.LU R245, [R1+0xac] ;  /* 0x0000ac0001f57983 */ /* 0x0003620000300800 */
[----:B--2---:R-:W-:Y:S02]  /*6130*/  FFMA.FTZ R2, R172, c[0x0][0x2d0], -R6 ;  /* 0x0000b400ac027a23 */ /* 0x004fe40000010806 */
[----:B------:R-:W-:Y:S02]  /*6140*/  IMAD.MOV.U32 R172, RZ, RZ, R171 ;  /* 0x000000ffffac7224 */ /* 0x000fe400078e00ab */
[----:B------:R-:W-:Y:S01]  /*6150*/  IMAD.MOV.U32 R171, RZ, RZ, R170 ;  /* 0x000000ffffab7224 */ /* 0x000fe200078e00aa */
[----:B------:R2:W2:Y:S01]  /*6160*/  MUFU.EX2 R85, R2 ;  /* 0x0000000200557308 */ /* 0x0004a20000000800 */
[----:B------:R-:W-:-:S02]  /*6170*/  IMAD.MOV.U32 R170, RZ, RZ, R169 ;  /* 0x000000ffffaa7224 */ /* 0x000fc400078e00a9 */
[----:B------:R-:W-:Y:S02]  /*6180*/  IMAD.MOV.U32 R169, RZ, RZ, R175 ;  /* 0x000000ffffa97224 */ /* 0x000fe400078e00af */
[----:B------:R-:W-:Y:S02]  /*6190*/  IMAD.MOV.U32 R175, RZ, RZ, R174 ;  /* 0x000000ffffaf7224 */ /* 0x000fe400078e00ae */
[----:B------:R-:W-:Y:S01]  /*61a0*/  IMAD.MOV.U32 R174, RZ, RZ, R244 ;  /* 0x000000ffffae7224 */ /* 0x000fe200078e00f4 */
[----:B------:R-:W-:Y:S01]  /*61b0*/  F2FP.BF16.PACK_AB R8, R146, R144 ;  /* 0x000000909208723e */ /* 0x000fe200000010ff */
[----:B------:R-:W-:Y:S01]  /*61c0*/  IMAD.MOV.U32 R156, RZ, RZ, R69 ;  /* 0x000000ffff9c7224 */ /* 0x000fe200078e0045 */
[----:B---3--:R-:W-:Y:S01]  /*61d0*/  F2FP.BF16.PACK_AB R9, R104, R105 ;  /* 0x000000696809723e */ /* 0x008fe200000010ff */
[----:B------:R-:W-:Y:S01]  /*61e0*/  IMAD.MOV.U32 R157, RZ, RZ, R173 ;  /* 0x000000ffff9d7224 */ /* 0x000fe200078e00ad */
[----:B------:R-:W-:Y:S01]  /*61f0*/  F2FP.BF16.PACK_AB R10, R145, R141 ;  /* 0x0000008d910a723e */ /* 0x000fe200000010ff */
[--C-:B------:R-:W-:Y:S01]  /*6200*/  FFMA.FTZ R25, R235, c[0x0][0x2d0], -R3.reuse ;  /* 0x0000b400eb197a23 */ /* 0x100fe20000010803 */
[----:B-1----:R-:W-:Y:S01]  /*6210*/  F2FP.BF16.PACK_AB R11, R100, R101 ;  /* 0x00000065640b723e */ /* 0x002fe200000010ff */
[----:B------:R-:W-:Y:S01]  /*6220*/  FFMA.FTZ R24, R234, c[0x0][0x2d0], -R3 ;  /* 0x0000b400ea187a23 */ /* 0x000fe20000010803 */
[----:B------:R1:W5:Y:S01]  /*6230*/  LDL.LU R244, [R1+0xa8] ;  /* 0x0000a80001f47983 */ /* 0x0003620000300800 */
[----:B--2---:R-:W-:-:S02]  /*6240*/  FFMA.FTZ R2, R172, c[0x0][0x2d0], -R6 ;  /* 0x0000b400ac027a23 */ /* 0x004fc40000010806 */
[----:B------:R-:W-:Y:S02]  /*6250*/  IMAD.MOV.U32 R172, RZ, RZ, R171 ;  /* 0x000000ffffac7224 */ /* 0x000fe400078e00ab */
[----:B------:R-:W-:Y:S01]  /*6260*/  IMAD.MOV.U32 R171, RZ, RZ, R170 ;  /* 0x000000ffffab7224 */ /* 0x000fe200078e00aa */
[----:B------:R2:W-:Y:S01]  /*6270*/  MUFU.EX2 R86, R2 ;  /* 0x0000000200567308 */ /* 0x0005e20000000800 */
[----:B------:R-:W-:Y:S02]  /*6280*/  IMAD.MOV.U32 R170, RZ, RZ, R169 ;  /* 0x000000ffffaa7224 */ /* 0x000fe400078e00a9 */
[----:B------:R-:W-:Y:S02]  /*6290*/  IMAD.MOV.U32 R169, RZ, RZ, R175 ;  /* 0x000000ffffa97224 */ /* 0x000fe400078e00af */
[----:B------:R-:W-:Y:S02]  /*62a0*/  IMAD.MOV.U32 R175, RZ, RZ, R174 ;  /* 0x000000ffffaf7224 */ /* 0x000fe400078e00ae */
[----:B------:R-:W-:-:S02]  /*62b0*/  IMAD.MOV.U32 R174, RZ, RZ, R131 ;  /* 0x000000ffffae7224 */ /* 0x000fc400078e0083 */
[----:B------:R-:W-:Y:S02]  /*62c0*/  IMAD.MOV.U32 R118, RZ, RZ, R171 ;  /* 0x000000ffff767224 */ /* 0x000fe400078e00ab */
[----:B------:R-:W-:Y:S02]  /*62d0*/  IMAD.MOV.U32 R119, RZ, RZ, R170 ;  /* 0x000000ffff777224 */ /* 0x000fe400078e00aa */
[----:B--2---:R-:W-:Y:S02]  /*62e0*/  FFMA.FTZ R2, R172, c[0x0][0x2d0], -R6 ;  /* 0x0000b400ac027a23 */ /* 0x004fe40000010806 */
[----:B------:R-:W-:Y:S02]  /*62f0*/  IMAD.MOV.U32 R155, RZ, RZ, R169 ;  /* 0x000000ffff9b7224 */ /* 0x000fe400078e00a9 */
[----:B------:R2:W3:Y:S01]  /*6300*/  MUFU.EX2 R84, R2 ;  /* 0x0000000200547308 */ /* 0x0004e20000000800 */
[----:B------:R-:W-:Y:S01]  /*6310*/  IMAD.MOV.U32 R151, RZ, RZ, R175 ;  /* 0x000000ffff977224 */ /* 0x000fe200078e00af */
[----:B------:R-:W-:Y:S01]  /*6320*/  HMMA.16816.F32.BF16 R168, R8, R20, R32 ;  /* 0x0000001408a8723c */ /* 0x000fe20000041820 */
[----:B------:R-:W-:-:S06]  /*6330*/  IMAD.MOV.U32 R150, RZ, RZ, R174 ;  /* 0x000000ffff967224 */ /* 0x000fcc00078e00ae */
[----:B------:R-:W-:Y:S02]  /*6340*/  FFMA.FTZ R34, R118, c[0x0][0x2d0], -R6 ;  /* 0x0000b40076227a23 */ /* 0x000fe40000010806 */
[----:B------:R-:W-:Y:S02]  /*6350*/  IMAD.MOV.U32 R118, RZ, RZ, R119 ;  /* 0x000000ffff767224 */ /* 0x000fe400078e0077 */
[----:B------:R-:W-:Y:S02]  /*6360*/  IMAD.MOV.U32 R119, RZ, RZ, R155 ;  /* 0x000000ffff777224 */ /* 0x000fe400078e009b */
[----:B--2---:R-:W-:Y:S02]  /*6370*/  FFMA.FTZ R2, R177, c[0x0][0x2d0], -R0 ;  /* 0x0000b400b1027a23 */ /* 0x004fe40000010800 */
[----:B------:R-:W-:Y:S01]  /*6380*/  IMAD.MOV.U32 R155, RZ, RZ, R151 ;  /* 0x000000ffff9b7224 */ /* 0x000fe200078e0097 */
[----:B------:R-:W-:Y:S01]  /*6390*/  MOV R151, R150 ;  /* 0x0000009600977202 */ /* 0x000fe20000000f00 */
[----:B------:R2:W-:Y:S01]  /*63a0*/  MUFU.EX2 R71, R2 ;  /* 0x0000000200477308 */ /* 0x0005e20000000800 */
[----:B------:R-:W-:-:S02]  /*63b0*/  IMAD.MOV.U32 R150, RZ, RZ, R149 ;  /* 0x000000ffff967224 */ /* 0x000fc400078e0095 */
[----:B------:R-:W-:Y:S02]  /*63c0*/  IMAD.MOV.U32 R149, RZ, RZ, R167 ;  /* 0x000000ffff957224 */ /* 0x000fe400078e00a7 */
[----:B------:R-:W-:Y:S02]  /*63d0*/  IMAD.MOV.U32 R167, RZ, RZ, R176 ;  /* 0x000000ffffa77224 */ /* 0x000fe400078e00b0 */
[----:B------:R-:W-:Y:S02]  /*63e0*/  IMAD.MOV.U32 R176, RZ, RZ, R137 ;  /* 0x000000ffffb07224 */ /* 0x000fe400078e0089 */
[----:B------:R-:W-:Y:S02]  /*63f0*/  IMAD.MOV.U32 R137, RZ, RZ, R138 ;  /* 0x000000ffff897224 */ /* 0x000fe400078e008a */
[----:B--2---:R-:W-:Y:S02]  /*6400*/  FFMA.FTZ R2, R178, c[0x0][0x2d0], -R0 ;  /* 0x0000b400b2027a23 */ /* 0x004fe40000010800 */
[----:B------:R-:W-:-:S02]  /*6410*/  IMAD.MOV.U32 R138, RZ, RZ, R139 ;  /* 0x000000ffff8a7224 */ /* 0x000fc400078e008b */
[----:B------:R2:W1:Y:S01]  /*6420*/  MUFU.EX2 R69, R2 ;  /* 0x0000000200457308 */ /* 0x0004620000000800 */
[----:B------:R-:W-:Y:S02]  /*6430*/  FFMA.FTZ R35, R118, c[0x0][0x2d0], -R6 ;  /* 0x0000b40076237a23 */ /* 0x000fe40000010806 */
[----:B------:R-:W-:Y:S02]  /*6440*/  IMAD.MOV.U32 R139, RZ, RZ, R148 ;  /* 0x000000ffff8b7224 */ /* 0x000fe400078e0094 */
[----:B------:R-:W-:Y:S02]  /*6450*/  IMAD.MOV.U32 R118, RZ, RZ, R119 ;  /* 0x000000ffff767224 */ /* 0x000fe400078e0077 */
[----:B------:R-:W-:Y:S02]  /*6460*/  IMAD.MOV.U32 R148, RZ, RZ, R166 ;  /* 0x000000ffff947224 */ /* 0x000fe400078e00a6 */
[----:B------:R-:W-:Y:S02]  /*6470*/  IMAD.MOV.U32 R119, RZ, RZ, R155 ;  /* 0x000000ffff777224 */ /* 0x000fe400078e009b */
[----:B------:R-:W-:-:S02]  /*6480*/  IMAD.MOV.U32 R166, RZ, RZ, R161 ;  /* 0x000000ffffa67224 */ /* 0x000fc400078e00a1 */
[----:B--2---:R-:W-:Y:S02]  /*6490*/  FFMA.FTZ R2, R159, c[0x0][0x2d0], -R0 ;  /* 0x0000b4009f027a23 */ /* 0x004fe40000010800 */
[----:B------:R-:W-:Y:S02]  /*64a0*/  IMAD.MOV.U32 R155, RZ, RZ, R151 ;  /* 0x000000ffff9b7224 */ /* 0x000fe400078e0097 */
[----:B------:R2:W-:Y:S01]  /*64b0*/  MUFU.EX2 R68, R2 ;  /* 0x0000000200447308 */ /* 0x0005e20000000800 */
[----:B------:R-:W-:Y:S02]  /*64c0*/  IMAD.MOV.U32 R161, RZ, RZ, R242 ;  /* 0x000000ffffa17224 */ /* 0x000fe400078e00f2 */
[----:B------:R-:W-:Y:S02]  /*64d0*/  IMAD.MOV.U32 R151, RZ, RZ, R150 ;  /* 0x000000ffff977224 */ /* 0x000fe400078e0096 */
[----:B------:R-:W-:Y:S01]  /*64e0*/  IMAD.MOV.U32 R150, RZ, RZ, R149 ;  /* 0x000000ffff967224 */ /* 0x000fe200078e0095 */
[----:B------:R-:W-:Y:S01]  /*64f0*/  HMMA.16816.F32.BF16 R172, R8, R22, R48 ;  /* 0x0000001608ac723c */ /* 0x000fe20000041830 */
[----:B------:R-:W-:-:S02]  /*6500*/  IMAD.MOV.U32 R149, RZ, RZ, R167 ;  /* 0x000000ffff957224 */ /* 0x000fc400078e00a7 */
[----:B------:R-:W-:Y:S02]  /*6510*/  IMAD.MOV.U32 R167, RZ, RZ, R176 ;  /* 0x000000ffffa77224 */ /* 0x000fe400078e00b0 */
[----:B------:R-:W-:Y:S02]  /*6520*/  IMAD.MOV.U32 R176, RZ, RZ, R161 ;  /* 0x000000ffffb07224 */ /* 0x000fe400078e00a1 */
[----:B--2---:R-:W-:Y:S02]  /*6530*/  FFMA.FTZ R2, R158, c[0x0][0x2d0], -R0 ;  /* 0x0000b4009e027a23 */ /* 0x004fe40000010800 */
[----:B------:R-:W-:Y:S02]  /*6540*/  IMAD.MOV.U32 R161, RZ, RZ, R160 ;  /* 0x000000ffffa17224 */ /* 0x000fe400078e00a0 */
[----:B------:R2:W1:Y:S01]  /*6550*/  MUFU.EX2 R51, R2 ;  /* 0x0000000200337308 */ /* 0x0004620000000800 */
[----:B------:R-:W-:Y:S02]  /*6560*/  IMAD.MOV.U32 R160, RZ, RZ, R129 ;  /* 0x000000ffffa07224 */ /* 0x000fe400078e0081 */
[----:B------:R-:W-:Y:S01]  /*6570*/  FFMA.FTZ R33, R233, c[0x0][0x2d0], -R3 ;  /* 0x0000b400e9217a23 */ /* 0x000fe20000010803 */
[----:B------:R-:W-:Y:S01]  /*6580*/  HMMA.16816.F32.BF16 R108, R8, R28, R108 ;  /* 0x0000001c086c723c */ /* 0x000fe2000004186c */
[----:B------:R-:W-:-:S02]  /*6590*/  IMAD.MOV.U32 R123, RZ, RZ, R163 ;  /* 0x000000ffff7b7224 */ /* 0x000fc400078e00a3 */
[----:B--2---:R-:W-:Y:S02]  /*65a0*/  FFMA.FTZ R2, R118, c[0x0][0x2d0], -R5 ;  /* 0x0000b40076027a23 */ /* 0x004fe40000010805 */
[----:B------:R-:W-:Y:S02]  /*65b0*/  IMAD.MOV.U32 R118, RZ, RZ, R119 ;  /* 0x000000ffff767224 */ /* 0x000fe400078e0077 */
[----:B------:R-:W-:Y:S02]  /*65c0*/  IMAD.MOV.U32 R119, RZ, RZ, R155 ;  /* 0x000000ffff777224 */ /* 0x000fe400078e009b */
[----:B------:R-:W-:Y:S02]  /*65d0*/  IMAD.MOV.U32 R155, RZ, RZ, R176 ;  /* 0x000000ffff9b7224 */ /* 0x000fe400078e00b0 */
[----:B------:R-:W-:Y:S02]  /*65e0*/  IMAD.MOV.U32 R176, RZ, RZ, R161 ;  /* 0x000000ffffb07224 */ /* 0x000fe400078e00a1 */
[----:B------:R-:W-:-:S02]  /*65f0*/  IMAD.MOV.U32 R161, RZ, RZ, R160 ;  /* 0x000000ffffa17224 */ /* 0x000fc400078e00a0 */
[----:B------:R-:W-:Y:S02]  /*6600*/  IMAD.MOV.U32 R160, RZ, RZ, R162 ;  /* 0x000000ffffa07224 */ /* 0x000fe400078e00a2 */
[----:B------:R-:W-:Y:S02]  /*6610*/  IMAD.MOV.U32 R121, RZ, RZ, R155 ;  /* 0x000000ffff797224 */ /* 0x000fe400078e009b */
[----:B------:R-:W-:Y:S01]  /*6620*/  IMAD.MOV.U32 R122, RZ, RZ, R160 ;  /* 0x000000ffff7a7224 */ /* 0x000fe200078e00a0 */
[----:B------:R-:W-:Y:S01]  /*6630*/  HMMA.16816.F32.BF16 R92, R8, R30, R92 ;  /* 0x0000001e085c723c */ /* 0x000fe2000004185c */
[----:B------:R-:W-:Y:S02]  /*6640*/  FFMA.FTZ R3, R119, c[0x0][0x2d0], -R3 ;  /* 0x0000b40077037a23 */ /* 0x000fe40000010803 */
[----:B------:R-:W-:Y:S02]  /*6650*/  IMAD.MOV.U32 R119, RZ, RZ, R4 ;  /* 0x000000ffff777224 */ /* 0x000fe400078e0004 */
[----:B------:R-:W-:-:S03]  /*6660*/  IMAD.MOV.U32 R155, RZ, RZ, R7 ;  /* 0x000000ffff9b7224 */ /* 0x000fc600078e0007 */
[C---:B------:R-:W-:Y:S01]  /*6670*/  HMMA.16816.F32.BF16 R52, R8.reuse, R16, R52 ;  /* 0x000000100834723c */ /* 0x040fe20000041834 */
[----:B------:R-:W-:Y:S02]  /*6680*/  IMAD.MOV.U32 R131, RZ, RZ, R243 ;  /* 0x000000ffff837224 */ /* 0x000fe400078e00f3 */
[----:B------:R2:W5:Y:S05]  /*6690*/  LDL.LU R243, [R1+0xa4] ;  /* 0x0000a40001f37983 */ /* 0x00056a0000300800 */
[----:B------:R-:W-:Y:S01]  /*66a0*/  HMMA.16816.F32.BF16 R56, R8, R18, R56 ;  /* 0x000000120838723c */ /* 0x000fe20000041838 */
[----:B------:R2:W5:Y:S01]  /*66b0*/  LDL.LU R242, [R1+0xa0] ;  /* 0x0000a00001f27983 */ /* 0x0005620000300800 */
[----:B------:R-:W-:-:S06]  /*66c0*/  FFMA.FTZ R48, R241, c[0x0][0x2d0], -R6 ;  /* 0x0000b400f1307a23 */ /* 0x000fcc0000010806 */
[----:B----4-:R-:W-:Y:S01]  /*66d0*/  HMMA.16816.F32.BF16 R72, R8, R12, R72 ;  /* 0x0000000c0848723c */ /* 0x010fe20000041848 */
[----:B------:R2:W5:Y:S01]  /*66e0*/  LDL.LU R241, [R1+0x9c] ;  /* 0x00009c0001f17983 */ /* 0x0005620000300800 */
[----:B------:R-:W-:-:S06]  /*66f0*/  FFMA.FTZ R49, R240, c[0x0][0x2d0], -R6 ;  /* 0x0000b400f0317a23 */ /* 0x000fcc0000010806 */
[----:B------:R-:W-:Y:S01]  /*6700*/  HMMA.16816.F32.BF16 R88, R8, R14, R88 ;  /* 0x0000000e0858723c */ /* 0x000fe20000041858 */
[----:B------:R2:W5:Y:S06]  /*6710*/  LDL.LU R240, [R1+0x98] ;  /* 0x0000980001f07983 */ /* 0x00056c0000300800 */
[----:B------:R-:W-:Y:S02]  /*6720*/  FFMA.FTZ R8, R121, c[0x0][0x2d0], -R0 ;  /* 0x0000b40079087a23 */ /* 0x000fe40000010800 */
[----:B------:R-:W-:Y:S02]  /*6730*/  IMAD.MOV.U32 R121, RZ, RZ, R122 ;  /* 0x000000ffff797224 */ /* 0x000fe400078e007a */
[----:B------:R-:W-:-:S02]  /*6740*/  IMAD.MOV.U32 R122, RZ, RZ, R123 ;  /* 0x000000ffff7a7224 */ /* 0x000fc400078e007b */
[----:B------:R-:W-:Y:S02]  /*6750*/  IMAD.MOV.U32 R123, RZ, RZ, R119 ;  /* 0x000000ffff7b7224 */ /* 0x000fe400078e0077 */
[----:B------:R-:W-:Y:S02]  /*6760*/  IMAD.MOV.U32 R119, RZ, RZ, R155 ;  /* 0x000000ffff777224 */ /* 0x000fe400078e009b */
[----:B------:R-:W-:Y:S02]  /*6770*/  IMAD.MOV.U32 R155, RZ, RZ, R156 ;  /* 0x000000ffff9b7224 */ /* 0x000fe400078e009c */
[----:B------:R-:W-:Y:S02]  /*6780*/  IMAD.MOV.U32 R129, RZ, RZ, R239 ;  /* 0x000000ffff817224 */ /* 0x000fe400078e00ef */
[----:B------:R-:W-:Y:S01]  /*6790*/  IMAD.MOV.U32 R156, RZ, RZ, R157 ;  /* 0x000000ffff9c7224 */ /* 0x000fe200078e009d */
[----:B------:R2:W5:Y:S01]  /*67a0*/  LDL.LU R239, [R1+0x94] ;  /* 0x0000940001ef7983 */ /* 0x0005620000300800 */
[----:B------:R-:W-:-:S02]  /*67b0*/  IMAD.MOV.U32 R162, RZ, RZ, R238 ;  /* 0x000000ffffa27224 */ /* 0x000fc400078e00ee */
[----:B------:R-:W-:Y:S01]  /*67c0*/  IMAD.MOV.U32 R157, RZ, RZ, R131 ;  /* 0x000000ffff9d7224 */ /* 0x000fe200078e0083 */
[----:B------:R2:W5:Y:S01]  /*67d0*/  LDL.LU R238, [R1+0x90] ;  /* 0x0000900001ee7983 */ /* 0x0005620000300800 */
[--C-:B------:R-:W-:Y:S02]  /*67e0*/  FFMA.FTZ R27, R237, c[0x0][0x2d0], -R5.reuse ;  /* 0x0000b400ed1b7a23 */ /* 0x100fe40000010805 */
[----:B------:R-:W-:Y:S01]  /*67f0*/  IMAD.MOV.U32 R131, RZ, RZ, R154 ;  /* 0x000000ffff837224 */ /* 0x000fe200078e009a */
[----:B------:R2:W5:Y:S01]  /*6800*/  LDL.LU R237, [R1+0x8c] ;  /* 0x00008c0001ed7983 */ /* 0x0005620000300800 */
[----:B------:R-:W-:Y:S02]  /*6810*/  FFMA.FTZ R26, R236, c[0x0][0x2d0], -R5 ;  /* 0x0000b400ec1a7a23 */ /* 0x000fe40000010805 */
[----:B------:R-:W-:Y:S01]  /*6820*/  IMAD.MOV.U32 R154, RZ, RZ, R153 ;  /* 0x000000ffff9a7224 */ /* 0x000fe200078e0099 */
[----:B------:R2:W5:Y:S01]  /*6830*/  LDL.LU R236, [R1+0x88] ;  /* 0x0000880001ec7983 */ /* 0x0005620000300800 */
[----:B------:R-:W-:-:S02]  /*6840*/  IMAD.MOV.U32 R153, RZ, RZ, R152 ;  /* 0x000000ffff997224 */ /* 0x000fc400078e0098 */
[----:B------:R-:W-:Y:S01]  /*6850*/  IMAD.MOV.U32 R152, RZ, RZ, R135 ;  /* 0x000000ffff987224 */ /* 0x000fe200078e0087 */
[----:B------:R2:W5:Y:S01]  /*6860*/  LDL.LU R235, [R1+0x84] ;  /* 0x0000840001eb7983 */ /* 0x0005620000300800 */
[----:B------:R-:W-:Y:S02]  /*6870*/  IMAD.MOV.U32 R135, RZ, RZ, R134 ;  /* 0x000000ffff877224 */ /* 0x000fe400078e0086 */
[----:B------:R-:W-:Y:S01]  /*6880*/  IMAD.MOV.U32 R134, RZ, RZ, R133 ;  /* 0x000000ffff867224 */ /* 0x000fe200078e0085 */
[----:B------:R2:W5:Y:S04]  /*6890*/  LDL.LU R234, [R1+0x80] ;  /* 0x0000800001ea7983 */ /* 0x0005680000300800 */
[----:B------:R2:W5:Y:S04]  /*68a0*/  LDL.LU R233, [R1+0x7c] ;  /* 0x00007c0001e97983 */ /* 0x0005680000300800 */
[----:B------:R-:W4:Y:S01]  /*68b0*/  LDL.LU R133, [R1+0x8] ;  /* 0x0000080001857983 */ /* 0x000f220000300800 */
[----:B------:R-:W-:Y:S01]  /*68c0*/  FFMA.FTZ R32, R118, c[0x0][0x2d0], -R5 ;  /* 0x0000b40076207a23 */ /* 0x000fe20000010805 */
[----:B------:R-:W-:-:S02]  /*68d0*/  MOV R116, R176 ;  /* 0x000000b000747202 */ /* 0x000fc40000000f00 */
[----:B------:R-:W-:Y:S02]  /*68e0*/  F2FP.BF16.PACK_AB R4, R85, R96 ;  /* 0x000000605504723e */ /* 0x000fe400000010ff */
[----:B---3--:R-:W-:Y:S02]  /*68f0*/  F2FP.BF16.PACK_AB R6, R84, R86 ;  /* 0x000000565406723e */ /* 0x008fe400000010ff */
[----:B-1----:R-:W-:Y:S02]  /*6900*/  F2FP.BF16.PACK_AB R5, R69, R71 ;  /* 0x000000474505723e */ /* 0x002fe400000010ff */
[----:B------:R-:W-:Y:S01]  /*6910*/  F2FP.BF16.PACK_AB R7, R51, R68 ;  /* 0x000000443307723e */ /* 0x000fe200000010ff */
[--C-:B------:R-:W-:Y:S02]  /*6920*/  FFMA.FTZ R10, R121, c[0x0][0x2d0], -R0.reuse ;  /* 0x0000b400790a7a23 */ /* 0x100fe40000010800 */
[----:B------:R-:W-:Y:S02]  /*6930*/  IMAD.MOV.U32 R120, RZ, RZ, R123 ;  /* 0x000000ffff787224 */ /* 0x000fe400078e007b */
[----:B------:R-:W-:Y:S01]  /*6940*/  FFMA.FTZ R9, R252, c[0x0][0x2d0], -R0 ;  /* 0x0000b400fc097a23 */ /* 0x000fe20000010800 */
[----:B------:R-:W-:Y:S01]  /*6950*/  MOV R98, R154 ;  /* 0x0000009a00627202 */ /* 0x000fe20000000f00 */
[----:B------:R-:W-:Y:S01]  /*6960*/  IMAD.MOV.U32 R121, RZ, RZ, R122 ;  /* 0x000000ffff797224 */ /* 0x000fe200078e007a */
[----:B------:R1:W-:Y:S01]  /*6970*/  MUFU.EX2 R50, R2 ;  /* 0x0000000200327308 */ /* 0x0003e20000000800 */
[----:B------:R-:W-:Y:S01]  /*6980*/  IMAD.MOV.U32 R123, RZ, RZ, R116 ;  /* 0x000000ffff7b7224 */ /* 0x000fe200078e0074 */
[----:B------:R-:W-:Y:S01]  /*6990*/  LDSM.16.MT88.4 R176, [R231+0x3100] ;  /* 0x00310000e7b0783b */ /* 0x000fe20000004200 */
[----:B------:R-:W-:Y:S01]  /*69a0*/  IMAD.MOV.U32 R122, RZ, RZ, R232 ;  /* 0x000000ffff7a7224 */ /* 0x000fe200078e00e8 */
[----:B------:R-:W-:Y:S01]  /*69b0*/  HMMA.16816.F32.BF16 R60, R4, R12, R60 ;  /* 0x0000000c043c723c */ /* 0x000fe2000004183c */
[----:B------:R-:W-:Y:S01]  /*69c0*/  IMAD.MOV.U32 R103, RZ, RZ, R129 ;  /* 0x000000ffff677224 */ /* 0x000fe200078e0081 */
[----:B------:R2:W5:Y:S05]  /*69d0*/  LDL.LU R232, [R1+0x78] ;  /* 0x0000780001e87983 */ /* 0x00056a0000300800 */
[----:B------:R-:W-:-:S02]  /*69e0*/  FFMA.FTZ R12, R251, c[0x0][0x2d0], -R0 ;  /* 0x0000b400fb0c7a23 */ /* 0x000fc40000010800 */
[----:B------:R-:W-:Y:S01]  /*69f0*/  FADD.FTZ R0, R123, R122 ;  /* 0x0000007a7b007221 */ /* 0x000fe20000010000 */
[----:B------:R-:W-:Y:S03]  /*6a00*/  HMMA.16816.F32.BF16 R64, R4, R20, R64 ;  /* 0x000000140440723c */ /* 0x000fe60000041840 */
[----:B------:R-:W-:Y:S01]  /*6a10*/  FADD.FTZ R0, R119, R0 ;  /* 0x0000000077007221 */ /* 0x000fe20000010000 */
[----:B------:R3:W-:Y:S01]  /*6a20*/  MUFU.EX2 R21, R3 ;  /* 0x0000000300157308 */ /* 0x0007e20000000800 */
[----:B------:R-:W-:Y:S02]  /*6a30*/  IMAD.MOV.U32 R117, RZ, RZ, R161 ;  /* 0x000000ffff757224 */ /* 0x000fe400078e00a1 */
[----:B------:R-:W-:Y:S02]  /*6a40*/  FADD.FTZ R0, R98, R0 ;  /* 0x0000000062007221 */ /* 0x000fe40000010000 */
[----:B------:R-:W-:-:S02]  /*6a50*/  IMAD.MOV.U32 R118, RZ, RZ, R162 ;  /* 0x000000ffff767224 */ /* 0x000fc400078e00a2 */
[----:B------:R-:W-:Y:S01]  /*6a60*/  IMAD.MOV.U32 R116, RZ, RZ, R147 ;  /* 0x000000ffff747224 */ /* 0x000fe200078e0093 */
[----:B------:R-:W-:Y:S01]  /*6a70*/  HMMA.16816.F32.BF16 R112, R4, R28, R112 ;  /* 0x0000001c0470723c */ /* 0x000fe20000041870 */
[----:B-1----:R-:W-:Y:S02]  /*6a80*/  FADD.FTZ R2, R182, R181 ;  /* 0x000000b5b6027221 */ /* 0x002fe40000010000 */
[----:B------:R-:W-:-:S05]  /*6a90*/  IMAD.MOV.U32 R97, RZ, RZ, R157 ;  /* 0x000000ffff617224 */ /* 0x000fca00078e009d */
[----:B------:R-:W-:Y:S01]  /*6aa0*/  HMMA.16816.F32.BF16 R76, R4, R30, R76 ;  /* 0x0000001e044c723c */ /* 0x000fe2000004184c */
[----:B---3--:R-:W-:-:S07]  /*6ab0*/  FADD.FTZ R3, R121, R120 ;  /* 0x0000007879037221 */ /* 0x008fce0000010000 */
[----:B------:R-:W-:Y:S01]  /*6ac0*/  HMMA.16816.F32.BF16 R44, R4, R22, R44 ;  /* 0x00000016042c723c */ /* 0x000fe2000004182c */
[----:B------:R-:W-:-:S07]  /*6ad0*/  FADD.FTZ R11, R117, R116 ;  /* 0x00000074750b7221 */ /* 0x000fce0000010000 */
[----:B------:R-:W-:Y:S01]  /*6ae0*/  HMMA.16816.F32.BF16 R36, R4, R16, R36 ;  /* 0x000000100424723c */ /* 0x000fe20000041824 */
[----:B------:R-:W-:-:S07]  /*6af0*/  FADD.FTZ R3, R118, R3 ;  /* 0x0000000376037221 */ /* 0x000fce0000010000 */
[----:B------:R-:W-:Y:S01]  /*6b00*/  HMMA.16816.F32.BF16 R40, R4, R18, R40 ;  /* 0x000000120428723c */ /* 0x000fe20000041828 */
[----:B------:R-:W-:-:S07]  /*6b10*/  FADD.FTZ R2, R180, R2 ;  /* 0x00000002b4027221 */ /* 0x000fce0000010000 */
[----:B------:R-:W-:Y:S01]  /*6b20*/  HMMA.16816.F32.BF16 R80, R4, R14, R80 ;  /* 0x0000000e0450723c */ /* 0x000fe20000041850 */
[----:B------:R-:W-:Y:S02]  /*6b30*/  IMAD.MOV.U32 R99, RZ, RZ, R153 ;  /* 0x000000ffff637224 */ /* 0x000fe400078e0099 */
[----:B------:R-:W-:Y:S02]  /*6b40*/  IMAD.MOV.U32 R102, RZ, RZ, R152 ;  /* 0x000000ffff667224 */ /* 0x000fe400078e0098 */
[----:B------:R-:W-:Y:S02]  /*6b50*/  IMAD.MOV.U32 R107, RZ, RZ, R134 ;  /* 0x000000ffff6b7224 */ /* 0x000fe400078e0086 */
[----:B------:R-:W-:Y:S01]  /*6b60*/  IMAD.MOV.U32 R185, RZ, RZ, R131 ;  /* 0x000000ffffb97224 */ /* 0x000fe200078e0083 */
[----:B------:R1:W-:Y:S01]  /*6b70*/  MUFU.EX2 R22, R33 ;  /* 0x0000002100167308 */ /* 0x0003e20000000800 */
[----:B------:R-:W-:Y:S01]  /*6b80*/  FADD.FTZ R6, R103, R0 ;  /* 0x0000000067067221 */ /* 0x000fe20000010000 */
[----:B------:R-:W3:Y:S01]  /*6b90*/  LDSM.16.MT88.4 R160, [R228+0x3100] ;  /* 0x00310000e4a0783b */ /* 0x000ee20000004200 */
[----:B------:R-:W-:-:S03]  /*6ba0*/  @P4 IMAD.HI.U32 R0, R246, c[0x0][0x2c8], RZ ;  /* 0x0000b200f6004a27 */ /* 0x000fc600078e00ff */
[----:B------:R-:W2:Y:S01]  /*6bb0*/  LDSM.16.MT88.4 R16, [R230+0x3100] ;  /* 0x00310000e610783b */ /* 0x000ea20000004200 */
[----:B------:R-:W-:Y:S01]  /*6bc0*/  IMAD.MOV.U32 R116, RZ, RZ, R135 ;  /* 0x000000ffff747224 */ /* 0x000fe200078e0087 */
[----:B------:R-:W-:Y:S01]  /*6bd0*/  @P4 SHF.R.U32.HI R246, RZ, c[0x0][0x2cc], R0 ;  /* 0x0000b300fff64a19 */ /* 0x000fe20000011600 */
[----:B------:R-:W-:Y:S02]  /*6be0*/  FADD.FTZ R4, R130, R11 ;  /* 0x0000000b82047221 */ /* 0x000fe40000010000 */
[----:B------:R-:W-:Y:S02]  /*6bf0*/  IMAD.MOV.U32 R184, RZ, RZ, R156 ;  /* 0x000000ffffb87224 */ /* 0x000fe400078e009c */
[----:B------:R-:W-:Y:S02]  /*6c00*/  IMAD.MOV.U32 R251, RZ, RZ, R149 ;  /* 0x000000fffffb7224 */ /* 0x000fe400078e0095 */
[----:B------:R-:W-:Y:S02]  /*6c10*/  IMAD.MOV.U32 R252, RZ, RZ, R167 ;  /* 0x000000fffffc7224 */ /* 0x000fe400078e00a7 */
[----:B------:R-:W-:-:S02]  /*6c20*/  IMAD.MOV.U32 R106, RZ, RZ, R155 ;  /* 0x000000ffff6a7224 */ /* 0x000fc400078e009b */
[----:B------:R-:W-:Y:S01]  /*6c30*/  IMAD.MOV.U32 R87, RZ, RZ, R150 ;  /* 0x000000ffff577224 */ /* 0x000fe200078e0096 */
[----:B------:R-:W1:Y:S01]  /*6c40*/  MUFU.EX2 R20, R34 ;  /* 0x0000002200147308 */ /* 0x000e620000000800 */
[----:B------:R-:W-:Y:S01]  /*6c50*/  FADD.FTZ R3, R97, R3 ;  /* 0x0000000361037221 */ /* 0x000fe20000010000 */
[----:B------:R2:W5:Y:S01]  /*6c60*/  LDL.LU R147, [R1+0x74] ;  /* 0x0000740001937983 */ /* 0x0005620000300800 */
[----:B------:R-:W-:Y:S02]  /*6c70*/  FADD.FTZ R2, R187, R2 ;  /* 0x00000002bb027221 */ /* 0x000fe40000010000 */
[----:B------:R-:W-:Y:S02]  /*6c80*/  FADD.FTZ R7, R99, R4 ;  /* 0x0000000463077221 */ /* 0x000fe40000010000 */
[----:B------:R-:W-:Y:S01]  /*6c90*/  FADD.FTZ R5, R102, R3 ;  /* 0x0000000366057221 */ /* 0x000fe20000010000 */
[----:B------:R-:W-:Y:S01]  /*6ca0*/  IADD3 R3, R246, R116, -R107 ;  /* 0x00000074f6037210 */ /* 0x000fe20007ffe86b */
[----:B------:R-:W-:-:S02]  /*6cb0*/  FADD.FTZ R4, R186, R2 ;  /* 0x00000002ba047221 */ /* 0x000fc40000010000 */
[----:B------:R-:W-:-:S04]  /*6cc0*/  IMAD.MOV.U32 R2, RZ, RZ, RZ ;  /* 0x000000ffff027224 */ /* 0x000fc800078e00ff */
[----:B------:R-:W-:Y:S01]  /*6cd0*/  IMAD.HI R2, R3, -0x6db6db6d, R2 ;  /* 0x9249249303027827 */ /* 0x000fe200078e0202 */
[----:B------:R2:W-:Y:S04]  /*6ce0*/  MUFU.EX2 R23, R24 ;  /* 0x0000001800177308 */ /* 0x0005e80000000800 */
[----:B------:R-:W-:Y:S01]  /*6cf0*/  SHF.R.U32.HI R0, RZ, 0x1f, R2 ;  /* 0x0000001fff007819 */ /* 0x000fe20000011602 */
[----:B-1----:R-:W-:Y:S02]  /*6d00*/  IMAD.MOV.U32 R33, RZ, RZ, R137 ;  /* 0x000000ffff217224 */ /* 0x002fe400078e0089 */
[----:B------:R-:W-:Y:S01]  /*6d10*/  IMAD.MOV.U32 R102, RZ, RZ, R185 ;  /* 0x000000ffff667224 */ /* 0x000fe200078e00b9 */
[----:B------:R-:W-:Y:S01]  /*6d20*/  LEA.HI.SX32 R11, R2, R0, 0x1a ;  /* 0x00000000020b7211 */ /* 0x000fe200078fd2ff */
[----:B------:R-:W-:-:S02]  /*6d30*/  IMAD.MOV.U32 R99, RZ, RZ, R184 ;  /* 0x000000ffff637224 */ /* 0x000fc400078e00b8 */
[----:B------:R-:W-:Y:S02]  /*6d40*/  IMAD.MOV.U32 R185, RZ, RZ, R139 ;  /* 0x000000ffffb97224 */ /* 0x000fe400078e008b */
[----:B------:R-:W-:Y:S02]  /*6d50*/  FADD.FTZ R2, R251, R7 ;  /* 0x00000007fb027221 */ /* 0x000fe40000010000 */
[----:B--2---:R-:W-:Y:S02]  /*6d60*/  IMAD.MOV.U32 R24, RZ, RZ, R138 ;  /* 0x000000ffff187224 */ /* 0x004fe400078e008a */
[----:B------:R-:W-:Y:S02]  /*6d70*/  IMAD.MOV.U32 R184, RZ, RZ, R148 ;  /* 0x000000ffffb87224 */ /* 0x000fe400078e0094 */
[----:B------:R-:W-:Y:S02]  /*6d80*/  FADD.FTZ R0, R252, R5 ;  /* 0x00000005fc007221 */ /* 0x000fe40000010000 */
[----:B------:R-:W-:-:S02]  /*6d90*/  IMAD.MOV.U32 R30, RZ, RZ, R164 ;  /* 0x000000ffff1e7224 */ /* 0x000fc400078e00a4 */
[----:B------:R-:W-:Y:S02]  /*6da0*/  FADD.FTZ R3, R33, R4 ;  /* 0x0000000421037221 */ /* 0x000fe40000010000 */
[----:B------:R-:W-:Y:S02]  /*6db0*/  IMAD.MOV.U32 R31, RZ, RZ, R165 ;  /* 0x000000ffff1f7224 */ /* 0x000fe400078e00a5 */
[----:B------:R-:W-:Y:S02]  /*6dc0*/  FADD.FTZ R6, R24, R6 ;  /* 0x0000000618067221 */ /* 0x000fe40000010000 */
[----:B------:R-:W-:Y:S02]  /*6dd0*/  IMAD.MOV.U32 R28, RZ, RZ, R136 ;  /* 0x000000ffff1c7224 */ /* 0x000fe400078e0088 */
[----:B------:R-:W-:Y:S02]  /*6de0*/  FADD.FTZ R5, R185, R2 ;  /* 0x00000002b9057221 */ /* 0x000fe40000010000 */
[----:B------:R-:W-:-:S02]  /*6df0*/  IMAD.MOV.U32 R29, RZ, RZ, R166 ;  /* 0x000000ffff1d7224 */ /* 0x000fc400078e00a6 */
[----:B------:R-:W-:Y:S02]  /*6e00*/  FADD.FTZ R4, R184, R0 ;  /* 0x00000000b8047221 */ /* 0x000fe40000010000 */
[----:B------:R-:W-:Y:S02]  /*6e10*/  FADD.FTZ R3, R30, R3 ;  /* 0x000000031e037221 */ /* 0x000fe40000010000 */
[----:B------:R-:W-:Y:S02]  /*6e20*/  IMAD.MOV.U32 R97, RZ, RZ, R151 ;  /* 0x000000ffff617224 */ /* 0x000fe400078e0097 */
[----:B------:R-:W-:Y:S02]  /*6e30*/  FADD.FTZ R2, R31, R6 ;  /* 0x000000061f027221 */ /* 0x000fe40000010000 */
[----:B------:R-:W-:Y:S02]  /*6e40*/  IMAD.MOV.U32 R98, RZ, RZ, R106 ;  /* 0x000000ffff627224 */ /* 0x000fe400078e006a */
[----:B------:R-:W-:-:S02]  /*6e50*/  FADD.FTZ R0, R28, R5 ;  /* 0x000000051c007221 */ /* 0x000fc40000010000 */
[----:B------:R-:W-:Y:S02]  /*6e60*/  FADD.FTZ R5, R29, R4 ;  /* 0x000000041d057221 */ /* 0x000fe40000010000 */
[----:B------:R-:W-:Y:S02]  /*6e70*/  FADD.FTZ R3, R87, R3 ;  /* 0x0000000357037221 */ /* 0x000fe40000010000 */
[----:B------:R-:W-:Y:S02]  /*6e80*/  FADD.FTZ R4, R97, R2 ;  /* 0x0000000261047221 */ /* 0x000fe40000010000 */
[----:B------:R-:W-:Y:S02]  /*6e90*/  FADD.FTZ R2, R98, R0 ;  /* 0x0000000062027221 */ /* 0x000fe40000010000 */
[----:B------:R-:W-:Y:S02]  /*6ea0*/  IMAD.MOV.U32 R119, RZ, RZ, R128 ;  /* 0x000000ffff777224 */ /* 0x000fe400078e0080 */
[----:B------:R-:W-:-:S02]  /*6eb0*/  FADD.FTZ R0, R99, R5 ;  /* 0x0000000563007221 */ /* 0x000fc40000010000 */
[----:B------:R-:W-:Y:S02]  /*6ec0*/  FADD.FTZ R3, R222, R3 ;  /* 0x00000003de037221 */ /* 0x000fe40000010000 */
[----:B------:R-:W-:Y:S02]  /*6ed0*/  FADD.FTZ R4, R249, R4 ;  /* 0x00000004f9047221 */ /* 0x000fe40000010000 */
[----:B------:R-:W-:Y:S02]  /*6ee0*/  FADD.FTZ R5, R227, R2 ;  /* 0x00000002e3057221 */ /* 0x000fe40000010000 */
[----:B------:R-:W-:Y:S02]  /*6ef0*/  IMAD.MOV.U32 R118, RZ, RZ, R132 ;  /* 0x000000ffff767224 */ /* 0x000fe400078e0084 */
[----:B------:R-:W-:Y:S02]  /*6f00*/  IMAD.MOV.U32 R103, RZ, RZ, R119 ;  /* 0x000000ffff677224 */ /* 0x000fe400078e0077 */
        /* <DEDUP_REMOVED lines=44> */
[----:B------:R-:W-:Y:S01]  /*71d0*/  FADD.FTZ R5, R192, R5 ;  /* 0x00000005c0057221 */ /* 0x000fe20000010000 */
[----:B------:R-:W1:Y:S01]  /*71e0*/  MUFU.EX2 R8, R8 ;  /* 0x0000000800087308 */ /* 0x000e620000000800 */
[----:B------:R-:W-:Y:S02]  /*71f0*/  FADD.FTZ R0, R96, R0 ;  /* 0x0000000060007221 */ /* 0x000fe40000010000 */
[----:B------:R-:W-:Y:S02]  /*7200*/  FADD.FTZ R3, R71, R3 ;  /* 0x0000000347037221 */ /* 0x000fe40000010000 */
[----:B------:R-:W-:Y:S02]  /*7210*/  FADD.FTZ R4, R144, R4 ;  /* 0x0000000490047221 */ /* 0x000fe40000010000 */
[----:B------:R-:W-:Y:S01]  /*7220*/  FADD.FTZ R5, R105, R5 ;  /* 0x0000000569057221 */ /* 0x000fe20000010000 */
[----:B------:R-:W2:Y:S01]  /*7230*/  MUFU.EX2 R25, R25 ;  /* 0x0000001900197308 */ /* 0x000ea20000000800 */
[----:B------:R-:W-:-:S02]  /*7240*/  FADD.FTZ R0, R85, R0 ;  /* 0x0000000055007221 */ /* 0x000fc40000010000 */
        /* <DEDUP_REMOVED lines=13> */
[----:B----4-:R-:W-:-:S05]  /*7320*/  IMAD.MOV.U32 R117, RZ, RZ, R133 ;  /* 0x000000ffff757224 */ /* 0x010fca00078e0085 */
[----:B------:R-:W4:Y:S01]  /*7330*/  MUFU.EX2 R10, R10 ;  /* 0x0000000a000a7308 */ /* 0x000f220000000800 */
[----:B------:R-:W-:Y:S02]  /*7340*/  FADD.FTZ R4, R145, R4 ;  /* 0x0000000491047221 */ /* 0x000fe40000010000 */
[----:B------:R-:W-:-:S05]  /*7350*/  FADD.FTZ R5, R100, R5 ;  /* 0x0000000564057221 */ /* 0x000fca0000010000 */
[----:B------:R-:W2:Y:S01]  /*7360*/  MUFU.EX2 R27, R27 ;  /* 0x0000001b001b7308 */ /* 0x000ea20000000800 */
[----:B------:R-:W-:Y:S02]  /*7370*/  FADD.FTZ R3, R20, R2 ;  /* 0x0000000214037221 */ /* 0x000fe40000010000 */
[----:B-1----:R-:W-:-:S05]  /*7380*/  FADD.FTZ R2, R8, R0 ;  /* 0x0000000008027221 */ /* 0x002fca0000010000 */
[----:B------:R-:W-:Y:S01]  /*7390*/  MUFU.EX2 R15, R49 ;  /* 0x00000031000f7308 */ /* 0x000fe20000000800 */
[----:B------:R-:W-:Y:S02]  /*73a0*/  IMAD.MOV.U32 R107, RZ, RZ, R117 ;  /* 0x000000ffff6b7224 */ /* 0x000fe400078e0075 */
[----:B------:R-:W-:-:S05]  /*73b0*/  FADD.FTZ R0, R50, R4 ;  /* 0x0000000432007221 */ /* 0x000fca0000010000 */
[----:B------:R-:W-:Y:S01]  /*73c0*/  MUFU.EX2 R12, R12 ;  /* 0x0000000c000c7308 */ /* 0x000fe20000000800 */
[----:B--2---:R-:W-:-:S07]  /*73d0*/  FADD.FTZ R4, R25, R5 ;  /* 0x0000000519047221 */ /* 0x004fce0000010000 */
[----:B------:R-:W1:Y:S01]  /*73e0*/  MUFU.EX2 R26, R26 ;  /* 0x0000001a001a7308 */ /* 0x000e620000000800 */
[----:B------:R-:W-:Y:S01]  /*73f0*/  FADD.FTZ R3, R13, R3 ;  /* 0x000000030d037221 */ /* 0x000fe20000010000 */
[----:B------:R-:W-:Y:S01]  /*7400*/  IMNMX R5, RZ, R11, !PT ;  /* 0x0000000bff057217 */ /* 0x000fe20007800200 */
[----:B------:R-:W-:Y:S01]  /*7410*/  FADD.FTZ R2, R9, R2 ;  /* 0x0000000209027221 */ /* 0x000fe20000010000 */
[----:B------:R-:W-:Y:S01]  /*7420*/  IADD3 R246, R107, -0x2, RZ ;  /* 0xfffffffe6bf67810 */ /* 0x000fe20007ffe0ff */
[----:B------:R-:W-:Y:S02]  /*7430*/  FADD.FTZ R0, R32, R0 ;  /* 0x0000000020007221 */ /* 0x000fe40000010000 */
[----:B------:R-:W-:Y:S02]  /*7440*/  FADD.FTZ R4, R23, R4 ;  /* 0x0000000417047221 */ /* 0x000fe40000010000 */
[----:B------:R-:W-:Y:S02]  /*7450*/  FADD.FTZ R3, R14, R3 ;  /* 0x000000030e037221 */ /* 0x000fe40000010000 */
[----:B----4-:R-:W-:Y:S01]  /*7460*/  FADD.FTZ R2, R10, R2 ;  /* 0x000000020a027221 */ /* 0x010fe20000010000 */
[----:B------:R2:W-:Y:S01]  /*7470*/  STL [R1+0x38], R5 ;  /* 0x0000380501007387 */ /* 0x0005e20000100800 */
[----:B------:R-:W-:Y:S01]  /*7480*/  FADD.FTZ R0, R27, R0 ;  /* 0x000000001b007221 */ /* 0x000fe20000010000 */
[----:B------:R-:W-:Y:S01]  /*7490*/  ISETP.GE.AND P0, PT, R246, R5, PT ;  /* 0x00000005f600720c */ /* 0x000fe20003f06270 */
[----:B------:R-:W-:Y:S01]  /*74a0*/  FADD.FTZ R4, R22, R4 ;  /* 0x0000000416047221 */ /* 0x000fe20000010000 */
[----:B------:R-:W-:-:S02]  /*74b0*/  F2FP.BF16.PACK_AB R132, R32, R50 ;  /* 0x000000322084723e */ /* 0x000fc400000010ff */
[----:B------:R-:W-:Y:S02]  /*74c0*/  F2FP.BF16.PACK_AB R133, R23, R25 ;  /* 0x000000191785723e */ /* 0x000fe400000010ff */
[----:B-1----:R-:W-:Y:S01]  /*74d0*/  F2FP.BF16.PACK_AB R134, R26, R27 ;  /* 0x0000001b1a86723e */ /* 0x002fe200000010ff */
[----:B--2---:R-:W-:Y:S02]  /*74e0*/  FADD.FTZ R5, R15, R3 ;  /* 0x000000030f057221 */ /* 0x004fe40000010000 */
[----:B------:R-:W-:Y:S02]  /*74f0*/  FADD.FTZ R3, R12, R2 ;  /* 0x000000020c037221 */ /* 0x000fe40000010000 */
[----:B------:R-:W-:Y:S02]  /*7500*/  FADD.FTZ R2, R26, R0 ;  /* 0x000000001a027221 */ /* 0x000fe40000010000 */
[C---:B------:R-:W-:Y:S01]  /*7510*/  FADD.FTZ R0, R21.reuse, R4 ;  /* 0x0000000415007221 */ /* 0x040fe20000010000 */
[----:B------:R1:W-:Y:S04]  /*7520*/  STL [R1+0x28], R5 ;  /* 0x0000280501007387 */ /* 0x0003e80000100800 */
[----:B------:R1:W-:Y:S04]  /*7530*/  STL [R1+0x30], R3 ;  /* 0x0000300301007387 */ /* 0x0003e80000100800 */
[----:B------:R1:W-:Y:S04]  /*7540*/  STL [R1+0x34], R0 ;  /* 0x0000340001007387 */ /* 0x0003e80000100800 */
[----:B------:R1:W-:Y:S01]  /*7550*/  STL [R1+0x2c], R2 ;  /* 0x00002c0201007387 */ /* 0x0003e20000100800 */
[----:B------:R-:W-:-:S02]  /*7560*/  F2FP.BF16.PACK_AB R135, R21, R22 ;  /* 0x000000161587723e */ /* 0x000fc400000010ff */
[----:B------:R-:W-:Y:S02]  /*7570*/  F2FP.BF16.PACK_AB R136, R13, R20 ;  /* 0x000000140d88723e */ /* 0x000fe400000010ff */
[----:B------:R-:W-:Y:S02]  /*7580*/  F2FP.BF16.PACK_AB R137, R9, R8 ;  /* 0x000000080989723e */ /* 0x000fe400000010ff */
[----:B------:R-:W-:Y:S02]  /*7590*/  F2FP.BF16.PACK_AB R138, R15, R14 ;  /* 0x0000000e0f8a723e */ /* 0x000fe400000010ff */
[----:B------:R-:W-:Y:S01]  /*75a0*/  F2FP.BF16.PACK_AB R139, R12, R10 ;  /* 0x0000000a0c8b723e */ /* 0x000fe200000010ff */
        /* <DEDUP_REMOVED lines=17> */
[----:B-1----:R-:W2:Y:S01]  /*76c0*/  LDL R107, [R1+0x50] ;  /* 0x00005000016b7983 */ /* 0x002ea20000100800 */
[----:B------:R-:W-:Y:S01]  /*76d0*/  MOV R141, R142 ;  /* 0x0000008e008d7202 */ /* 0x000fe20000000f00 */
[----:B------:R-:W-:Y:S01]  /*76e0*/  IMAD.MOV.U32 R145, RZ, RZ, R70 ;  /* 0x000000ffff917224 */ /* 0x000fe200078e0046 */
[----:B------:R-:W-:Y:S01]  /*76f0*/  MOV R3, R143 ;  /* 0x0000008f00037202 */ /* 0x000fe20000000f00 */
[----:B------:R-:W-:Y:S01]  /*7700*/  IMAD.MOV.U32 R220, RZ, RZ, R246 ;  /* 0x000000ffffdc7224 */ /* 0x000fe200078e00f6 */
[----:B------:R-:W-:Y:S01]  /*7710*/  MOV R144, R140 ;  /* 0x0000008c00907202 */ /* 0x000fe20000000f00 */
[----:B--2---:R-:W-:-:S05]  /*7720*/  @P4 IMAD.HI.U32 R0, R107, c[0x0][0x2c8], RZ ;  /* 0x0000b2006b004a27 */ /* 0x004fca00078e00ff */
[----:B------:R-:W-:-:S05]  /*7730*/  @P4 SHF.R.U32.HI R0, RZ, c[0x0][0x2cc], R0 ;  /* 0x0000b300ff004a19 */ /* 0x000fca0000011600 */
[----:B------:R1:W-:Y:S02]  /*7740*/  @P4 STL [R1+0x3c], R0 ;  /* 0x00003c0001004387 */ /* 0x0003e40000100800 */
.L_x_603:
[----:B------:R-:W-:Y:S04]  /*7750*/  DEPBAR.LE SB0, 0x0 ;  /* 0x000080000000791a */ /* 0x000fe80000000000 */
[----:B------:R-:W-:Y:S01]  /*7760*/  BAR.SYNC.DEFER_BLOCKING 0x0 ;  /* 0x0000000000007b1d */ /* 0x000fe20000010000 */
[C---:B------:R-:W-:Y:S02]  /*7770*/  ISETP.GE.AND P2, PT, R220.reuse, RZ, PT ;  /* 0x000000ffdc00720c */ /* 0x040fe40003f46270 */
[C---:B------:R-:W-:Y:S11]  /*7780*/  IADD3 R246, R220.reuse, -0x1, RZ ;  /* 0xffffffffdcf67810 */ /* 0x040ff60007ffe0ff */
[----:B-1----:R-:W-:Y:S01]  /*7790*/  @P2 SHF.R.S32.HI R0, RZ, 0x1f, R220 ;  /* 0x0000001fff002819 */ /* 0x002fe200000114dc */
[----:B------:R-:W-:Y:S04]  /*77a0*/  @P2 IMAD.WIDE.U32 R142, R220, c[0x0][0x208], RZ ;  /* 0x00008200dc8e2a25 */ /* 0x000fe800078e00ff */
[----:B------:R-:W-:Y:S04]  /*77b0*/  @P2 IMAD R0, R0, c[0x0][0x208], RZ ;  /* 0x0000820000002a24 */ /* 0x000fe800078e02ff */
[----:B------:R-:W-:Y:S01]  /*77c0*/  @P2 IMAD R0, R220, c[0x0][0x20c], R0 ;  /* 0x00008300dc002a24 */ /* 0x000fe200078e0200 */
[----:B-----5:R-:W-:Y:S03]  /*77d0*/  LDSM.16.M88.4 R112, [R234+0x7100] ;  /* 0x00710000ea70783b */ /* 0x020fe60000000200 */
[----:B------:R-:W-:Y:S04]  /*77e0*/  @P2 IMAD.IADD R0, R143, 0x1, R0 ;  /* 0x000000018f002824 */ /* 0x000fe800078e0200 */
[----:B------:R-:W-:Y:S01]  /*77f0*/  @P2 IMAD R0, R0, 0x70, RZ ;  /* 0x0000007000002824 */ /* 0x000fe200078e02ff */
[----:B------:R-:W1:Y:S08]  /*7800*/  LDSM.16.M88.4 R16, [R147+0x3900] ;  /* 0x003900009310783b */ /* 0x000e700000000200 */
[----:B------:R-:W2:Y:S08]  /*7810*/  LDSM.16.M88.4 R108, [R234+0x9100] ;  /* 0x00910000ea6c783b */ /* 0x000eb00000000200 */
[----:B------:R-:W3:Y:S08]  /*7820*/  LDSM.16.M88.4 R32, [R147+0x4100] ;  /* 0x004100009320783b */ /* 0x000ef00000000200 */
[----:B------:R-:W3:Y:S06]  /*7830*/  LDL.64 R224, [R1+0x58] ;  /* 0x0000580001e07983 */ /* 0x000eec0000100a00 */
[----:B------:R-:W3:Y:S08]  /*7840*/  LDSM.16.M88.4 R48, [R147+0x4900] ;  /* 0x004900009330783b */ /* 0x000ef00000000200 */
[----:B------:R-:W3:Y:S01]  /*7850*/  LDSM.16.M88.4 R64, [R147+0x5100] ;  /* 0x005100009340783b */ /* 0x000ee20000000200 */
[-C--:B-1----:R-:W-:Y:S07]  /*7860*/  HMMA.16816.F32.BF16 R4, R112, R16.reuse, RZ ;  /* 0x000000107004723c */ /* 0x082fee00000418ff */
[----:B------:R-:W3:Y:S01]  /*7870*/  LDL.64 R222, [R1+0x68] ;  /* 0x0000680001de7983 */ /* 0x000ee20000100a00 */
[C---:B--2---:R-:W-:Y:S05]  /*7880*/  HMMA.16816.F32.BF16 R8, R108.reuse, R16, RZ ;  /* 0x000000106c08723c */ /* 0x044fea00000418ff */
[----:B------:R-:W1:Y:S03]  /*7890*/  LDSM.16.M88.4 R80, [R147+0x5900] ;  /* 0x005900009350783b */ /* 0x000e660000000200 */
[-C--:B------:R-:W-:Y:S05]  /*78a0*/  HMMA.16816.F32.BF16 R12, R108, R18.reuse, RZ ;  /* 0x000000126c0c723c */ /* 0x080fea00000418ff */
[----:B------:R-:W2:Y:S03]  /*78b0*/  LDSM.16.M88.4 R96, [R147+0x6100] ;  /* 0x006100009360783b */ /* 0x000ea60000000200 */
[C---:B------:R-:W-:Y:S05]  /*78c0*/  HMMA.16816.F32.BF16 R16, R112.reuse, R18, RZ ;  /* 0x000000127010723c */ /* 0x040fea00000418ff */
[----:B------:R-:W1:Y:S03]  /*78d0*/  LDSM.16.M88.4 R188, [R147+0x6900] ;  /* 0x0069000093bc783b */ /* 0x000e660000000200 */
[-C--:B---3--:R-:W-:Y:S05]  /*78e0*/  HMMA.16816.F32.BF16 R20, R112, R32.reuse, RZ ;  /* 0x000000207014723c */ /* 0x088fea00000418ff */
[----:B------:R-:W-:Y:S03]  /*78f0*/  LDSM.16.M88.4 R192, [R237+0x7100] ;  /* 0x00710000edc0783b */ /* 0x000fe60000000200 */
[C---:B------:R-:W-:Y:S05]  /*7900*/  HMMA.16816.F32.BF16 R24, R108.reuse, R32, RZ ;  /* 0x000000206c18723c */ /* 0x040fea00000418ff */
[----:B------:R-:W3:Y:S03]  /*7910*/  LDSM.16.M88.4 R196, [R238] ;  /* 0x00000000eec4783b */ /* 0x000ee60000000200 */
[-C--:B------:R-:W-:Y:S05]  /*7920*/  HMMA.16816.F32.BF16 R28, R108, R34.reuse, RZ ;  /* 0x000000226c1c723c */ /* 0x080fea00000418ff */
[----:B------:R-:W1:Y:S03]  /*7930*/  LDSM.16.M88.4 R200, [R237+0x9100] ;  /* 0x00910000edc8783b */ /* 0x000e660000000200 */
[C---:B------:R-:W-:Y:S05]  /*7940*/  HMMA.16816.F32.BF16 R32, R112.reuse, R34, RZ ;  /* 0x000000227020723c */ /* 0x040fea00000418ff */
[----:B------:R-:W1:Y:S03]  /*7950*/  LDSM.16.M88.4 R204, [R244] ;  /* 0x00000000f4cc783b */ /* 0x000e660000000200 */
[-C--:B------:R-:W-:Y:S05]  /*7960*/  HMMA.16816.F32.BF16 R36, R112, R48.reuse, RZ ;  /* 0x000000307024723c */ /* 0x080fea00000418ff */
[----:B------:R-:W1:Y:S03]  /*7970*/  LDSM.16.M88.4 R208, [R243] ;  /* 0x00000000f3d0783b */ /* 0x000e660000000200 */
[C---:B------:R-:W-:Y:S05]  /*7980*/  HMMA.16816.F32.BF16 R40, R108.reuse, R48, RZ ;  /* 0x000000306c28723c */ /* 0x040fea00000418ff */
[----:B------:R-:W1:Y:S03]  /*7990*/  LDSM.16.M88.4 R212, [R242] ;  /* 0x00000000f2d4783b */ /* 0x000e660000000200 */
[-C--:B------:R-:W-:Y:S05]  /*79a0*/  HMMA.16816.F32.BF16 R44, R108, R50.reuse, RZ ;  /* 0x000000326c2c723c */ /* 0x080fea00000418ff */
[----:B------:R-:W1:Y:S03]  /*79b0*/  LDSM.16.M88.4 R216, [R241] ;  /* 0x00000000f1d8783b */ /* 0x000e660000000200 */
[C---:B------:R-:W-:Y:S05]  /*79c0*/  HMMA.16816.F32.BF16 R48, R112.reuse, R50, RZ ;  /* 0x000000327030723c */ /* 0x040fea00000418ff */
[----:B------:R-:W-:Y:S03]  /*79d0*/  STL [R1+0x74], R234 ;  /* 0x000074ea01007387 */ /* 0x000fe60000100800 */
[-C--:B------:R-:W-:Y:S01]  /*79e0*/  HMMA.16816.F32.BF16 R52, R112, R64.reuse, RZ ;  /* 0x000000407034723c */ /* 0x080fe200000418ff */
[----:B------:R1:W-:Y:S04]  /*79f0*/  STL [R1+0x78], R147 ;  /* 0x0000789301007387 */ /* 0x0003e80000100800 */
[----:B------:R-:W-:Y:S03]  /*7a00*/  STL [R1+0x7c], R238 ;  /* 0x00007cee01007387 */ /* 0x000fe60000100800 */
[C---:B------:R-:W-:Y:S01]  /*7a10*/  HMMA.16816.F32.BF16 R56, R108.reuse, R64, RZ ;  /* 0x000000406c38723c */ /* 0x040fe200000418ff */
[----:B------:R-:W-:Y:S04]  /*7a20*/  STL [R1+0x80], R237 ;  /* 0x000080ed01007387 */ /* 0x000fe80000100800 */
[----:B------:R-:W-:Y:S03]  /*7a30*/  STL [R1+0x84], R244 ;  /* 0x000084f401007387 */ /* 0x000fe60000100800 */
[-C--:B------:R-:W-:Y:S01]  /*7a40*/  HMMA.16816.F32.BF16 R60, R108, R66.reuse, RZ ;  /* 0x000000426c3c723c */ /* 0x080fe200000418ff */
[----:B------:R-:W-:Y:S04]  /*7a50*/  STL [R1+0x88], R243 ;  /* 0x000088f301007387 */ /* 0x000fe80000100800 */
[----:B------:R-:W-:Y:S03]  /*7a60*/  STL [R1+0x8c], R242 ;  /* 0x00008cf201007387 */ /* 0x000fe60000100800 */
[C---:B------:R-:W-:Y:S01]  /*7a70*/  HMMA.16816.F32.BF16 R64, R112.reuse, R66, RZ ;  /* 0x000000427040723c */ /* 0x040fe200000418ff */
[----:B------:R-:W-:Y:S04]  /*7a80*/  STL [R1+0x90], R241 ;  /* 0x000090f101007387 */ /* 0x000fe80000100800 */
[----:B------:R-:W-:Y:S03]  /*7a90*/  STL [R1+0x94], R240 ;  /* 0x000094f001007387 */ /* 0x000fe60000100800 */
[-C--:B-1----:R-:W-:Y:S01]  /*7aa0*/  HMMA.16816.F32.BF16 R68, R112, R80.reuse, RZ ;  /* 0x000000507044723c */ /* 0x082fe200000418ff */
[----:B------:R-:W4:Y:S04]  /*7ab0*/  LDL R2, [R1+0x3c] ;  /* 0x00003c0001027983 */ /* 0x000f280000100800 */
[----:B------:R-:W4:Y:S03]  /*7ac0*/  LDL R221, [R1+0x64] ;  /* 0x0000640001dd7983 */ /* 0x000f260000100800 */
[C---:B------:R-:W-:Y:S01]  /*7ad0*/  HMMA.16816.F32.BF16 R72, R108.reuse, R80, RZ ;  /* 0x000000506c48723c */ /* 0x040fe200000418ff */
[----:B------:R-:W4:Y:S07]  /*7ae0*/  LDL R147, [R1+0x60] ;  /* 0x0000600001937983 */ /* 0x000f2e0000100800 */
        /* <DEDUP_REMOVED lines=11> */
[-C--:B---3--:R-:W-:Y:S08]  /*7ba0*/  HMMA.16816.F32.BF16 R4, R192, R196.reuse, R4 ;  /* 0x000000c4c004723c */ /* 0x088ff00000041804 */
[C---:B------:R-:W-:Y:S08]  /*7bb0*/  HMMA.16816.F32.BF16 R8, R200.reuse, R196, R8 ;  /* 0x000000c4c808723c */ /* 0x040ff00000041808 */
[-C--:B------:R-:W-:Y:S08]  /*7bc0*/  HMMA.16816.F32.BF16 R12, R200, R198.reuse, R12 ;  /* 0x000000c6c80c723c */ /* 0x080ff0000004180c */
[C---:B------:R-:W-:Y:S01]  /*7bd0*/  HMMA.16816.F32.BF16 R16, R192.reuse, R198, R16 ;  /* 0x000000c6c010723c */ /* 0x040fe20000041810 */
[----:B------:R-:W2:Y:S07]  /*7be0*/  LDSM.16.M88.4 R196, [R239] ;  /* 0x00000000efc4783b */ /* 0x000eae0000000200 */
[-C--:B------:R-:W-:Y:S08]  /*7bf0*/  HMMA.16816.F32.BF16 R20, R192, R204.reuse, R20 ;  /* 0x000000ccc014723c */ /* 0x080ff00000041814 */
[C---:B------:R-:W-:Y:S08]  /*7c00*/  HMMA.16816.F32.BF16 R24, R200.reuse, R204, R24 ;  /* 0x000000ccc818723c */ /* 0x040ff00000041818 */
[-C--:B------:R-:W-:Y:S08]  /*7c10*/  HMMA.16816.F32.BF16 R28, R200, R206.reuse, R28 ;  /* 0x000000cec81c723c */ /* 0x080ff0000004181c */
[C---:B------:R-:W-:Y:S04]  /*7c20*/  HMMA.16816.F32.BF16 R32, R192.reuse, R206, R32 ;  /* 0x000000cec020723c */ /* 0x040fe80000041820 */
[----:B------:R-:W-:Y:S04]  /*7c30*/  @P2 IMAD.MOV.U32 R205, RZ, RZ, R225 ;  /* 0x000000ffffcd2224 */ /* 0x000fe800078e00e1 */
[-C--:B------:R-:W-:Y:S08]  /*7c40*/  HMMA.16816.F32.BF16 R36, R192, R208.reuse, R36 ;  /* 0x000000d0c024723c */ /* 0x080ff00000041824 */
[C---:B------:R-:W-:Y:S08]  /*7c50*/  HMMA.16816.F32.BF16 R40, R200.reuse, R208, R40 ;  /* 0x000000d0c828723c */ /* 0x040ff00000041828 */
[-C--:B------:R-:W-:Y:S04]  /*7c60*/  HMMA.16816.F32.BF16 R44, R200, R210.reuse, R44 ;  /* 0x000000d2c82c723c */ /* 0x080fe8000004182c */
[----:B------:R-:W-:Y:S02]  /*7c70*/  @P2 IMAD.MOV.U32 R204, RZ, RZ, R222 ;  /* 0x000000ffffcc2224 */ /* 0x000fe400078e00de */
[----:B------:R-:W3:Y:S02]  /*7c80*/  LDL R222, [R1+0x54] ;  /* 0x0000540001de7983 */ /* 0x000ee40000100800 */
[C---:B------:R-:W-:Y:S02]  /*7c90*/  HMMA.16816.F32.BF16 R48, R192.reuse, R210, R48 ;  /* 0x000000d2c030723c */ /* 0x040fe40000041830 */
[----:B------:R-:W-:Y:S02]  /*7ca0*/  STL [R1+0x98], R239 ;  /* 0x000098ef01007387 */ /* 0x000fe40000100800 */
[----:B------:R-:W-:Y:S02]  /*7cb0*/  @P2 IMAD.WIDE.U32 R204, R142, 0x70, R204 ;  /* 0x000000708ecc2825 */ /* 0x000fe400078e00cc */
[----:B------:R-:W-:Y:S02]  /*7cc0*/  STL [R1+0x9c], R235 ;  /* 0x00009ceb01007387 */ /* 0x000fe40000100800 */
[-C--:B------:R-:W-:Y:S02]  /*7cd0*/  HMMA.16816.F32.BF16 R52, R192, R212.reuse, R52 ;  /* 0x000000d4c034723c */ /* 0x080fe40000041834 */
[----:B------:R-:W-:Y:S02]  /*7ce0*/  STL [R1+0xa0], R233 ;  /* 0x0000a0e901007387 */ /* 0x000fe40000100800 */
[C---:B------:R-:W-:Y:S01]  /*7cf0*/  @P2 LEA R142, P0, R204.reuse, c[0x0][0x1f8], 0x1 ;  /* 0x00007e00cc8e2a11 */ /* 0x040fe200078008ff */
[----:B------:R-:W-:Y:S01]  /*7d00*/  @P2 IMAD.IADD R0, R205, 0x1, R0 ;  /* 0x00000001cd002824 */ /* 0x000fe200078e0200 */
[----:B------:R-:W-:Y:S02]  /*7d10*/  STL [R1+0xa4], R236 ;  /* 0x0000a4ec01007387 */ /* 0x000fe40000100800 */
[C---:B------:R-:W-:Y:S04]  /*7d20*/  HMMA.16816.F32.BF16 R56, R200.reuse, R212, R56 ;  /* 0x000000d4c838723c */ /* 0x040fe80000041838 */
[----:B------:R-:W-:Y:S02]  /*7d30*/  @P2 LEA.HI.X R143, R204, c[0x0][0x1fc], R0, 0x1, P0 ;  /* 0x00007f00cc8f2a11 */ /* 0x000fe400000f0c00 */
[----:B------:R1:W4:Y:S01]  /*7d40*/  LDL R0, [R1+0x50] ;  /* 0x0000500001007983 */ /* 0x0003220000100800 */
[----:B------:R-:W-:Y:S01]  /*7d50*/  @P2 IADD3 R208, P1, R142, UR9, RZ ;  /* 0x000000098ed02c10 */ /* 0x000fe2000ff3e0ff */
[-C--:B------:R-:W-:Y:S02]  /*7d60*/  HMMA.16816.F32.BF16 R60, R200, R214.reuse, R60 ;  /* 0x000000d6c83c723c */ /* 0x080fe4000004183c */
[----:B------:R-:W-:Y:S01]  /*7d70*/  @!PT LDS RZ, [RZ] ;  /* 0x00000000fffff984 */ /* 0x000fe20000000800 */
[----:B------:R-:W-:Y:S01]  /*7d80*/  @!PT LDS RZ, [RZ] ;  /* 0x00000000fffff984 */ /* 0x000fe20000000800 */
[----:B------:R-:W-:Y:S01]  /*7d90*/  @!PT LDS RZ, [RZ] ;  /* 0x00000000fffff984 */ /* 0x000fe20000000800 */
[----:B------:R1:W-:Y:S02]  /*7da0*/  @P2 LDGSTS.E.BYPASS.LTC128B.128 [R245+0x100], [R142.64], !P6 ;  /* 0x001000008ef52fae */ /* 0x0003e4000f101d4a */
[----:B------:R-:W-:Y:S02]  /*7db0*/  @P2 IADD3.X R209, R143, UR8, RZ, P1, !PT ;  /* 0x000000088fd12c10 */ /* 0x000fe40008ffe4ff */
[----:B------:R-:W-:Y:S02]  /*7dc0*/  @P2 IADD3 R206, P0, R208, UR9, RZ ;  /* 0x00000009d0ce2c10 */ /* 0x000fe4000ff1e0ff */
[C---:B------:R-:W-:Y:S02]  /*7dd0*/  HMMA.16816.F32.BF16 R64, R192.reuse, R214, R64 ;  /* 0x000000d6c040723c */ /* 0x040fe40000041840 */
[----:B------:R1:W-:Y:S02]  /*7de0*/  @P2 LDGSTS.E.BYPASS.LTC128B.128 [R245+0x900], [R208.64], !P6 ;  /* 0x00900000d0f52fae */ /* 0x0003e4000f101d4a */
[----:B------:R-:W-:Y:S02]  /*7df0*/  @P2 IADD3.X R207, R209, UR8, RZ, P0, !PT ;  /* 0x00000008d1cf2c10 */ /* 0x000fe400087fe4ff */
[----:B------:R-:W-:Y:S02]  /*7e00*/  @P2 IADD3 R204, P1, R206, UR9, RZ ;  /* 0x00000009cecc2c10 */ /* 0x000fe4000ff3e0ff */
[-C--:B------:R-:W-:Y:S02]  /*7e10*/  HMMA.16816.F32.BF16 R68, R192, R216.reuse, R68 ;  /* 0x000000d8c044723c */ /* 0x080fe40000041844 */
[----:B------:R1:W-:Y:S02]  /*7e20*/  @P2 LDGSTS.E.BYPASS.LTC128B.128 [R245+0x1100], [R206.64], !P6 ;  /* 0x01100000cef52fae */ /* 0x0003e4000f101d4a */
[----:B------:R-:W-:Y:S04]  /*7e30*/  @P2 IADD3.X R205, R207, UR8, RZ, P1, !PT ;  /* 0x00000008cfcd2c10 */ /* 0x000fe80008ffe4ff */
[C---:B------:R-:W-:Y:S02]  /*7e40*/  HMMA.16816.F32.BF16 R72, R200.reuse, R216, R72 ;  /* 0x000000d8c848723c */ /* 0x040fe40000041848 */
[----:B------:R2:W-:Y:S06]  /*7e50*/  @P2 LDGSTS.E.BYPASS.LTC128B.128 [R245+0x1900], [R204.64], !P6 ;  /* 0x01900000ccf52fae */ /* 0x0005ec000f101d4a */
[-C--:B------:R-:W-:Y:S02]  /*7e60*/  HMMA.16816.F32.BF16 R76, R200, R218.reuse, R76 ;  /* 0x000000dac84c723c */ /* 0x080fe4000004184c */
[----:B------:R-:W-:Y:S06]  /*7e70*/  STL [R1+0xa8], R232 ;  /* 0x0000a8e801007387 */ /* 0x000fec0000100800 */
[C---:B------:R-:W-:Y:S08]  /*7e80*/  HMMA.16816.F32.BF16 R80, R192.reuse, R218, R80 ;  /* 0x000000dac050723c */ /* 0x040ff00000041850 */
[-C--:B-1----:R-:W-:Y:S08]  /*7e90*/  HMMA.16816.F32.BF16 R84, R192, R188.reuse, R84 ;  /* 0x000000bcc054723c */ /* 0x082ff00000041854 */
[C---:B------:R-:W-:Y:S07]  /*7ea0*/  HMMA.16816.F32.BF16 R88, R200.reuse, R188, R88 ;  /* 0x000000bcc858723c */ /* 0x040fee0000041858 */
[----:B------:R-:W-:Y:S01]  /*7eb0*/  @P2 IADD3 R188, P0, R204, UR9, RZ ;  /* 0x00000009ccbc2c10 */ /* 0x000fe2000ff1e0ff */
[-C--:B------:R-:W-:Y:S04]  /*7ec0*/  HMMA.16816.F32.BF16 R92, R200, R190.reuse, R92 ;  /* 0x000000bec85c723c */ /* 0x080fe8000004185c */
[----:B------:R-:W-:Y:S02]  /*7ed0*/  @P2 IADD3.X R189, R205, UR8, RZ, P0, !PT ;  /* 0x00000008cdbd2c10 */ /* 0x000fe400087fe4ff */
[----:B------:R-:W-:Y:S02]  /*7ee0*/  @P2 IADD3 R142, P1, R188, UR9, RZ ;  /* 0x00000009bc8e2c10 */ /* 0x000fe4000ff3e0ff */
[C---:B------:R-:W-:Y:S01]  /*7ef0*/  HMMA.16816.F32.BF16 R96, R192.reuse, R190, R96 ;  /* 0x000000bec060723c */ /* 0x040fe20000041860 */
[----:B------:R1:W-:Y:S03]  /*7f00*/  @P2 LDGSTS.E.BYPASS.LTC128B.128 [R245+0x2100], [R188.64], !P6 ;  /* 0x02100000bcf52fae */ /* 0x0003e6000f101d4a */
[----:B------:R-:W-:Y:S02]  /*7f10*/  @P2 IADD3.X R143, R189, UR8, RZ, P1, !PT ;  /* 0x00000008bd8f2c10 */ /* 0x000fe40008ffe4ff */
[----:B------:R-:W-:Y:S02]  /*7f20*/  @P2 IADD3 R208, P0, R142, UR9, RZ ;  /* 0x000000098ed02c10 */ /* 0x000fe4000ff1e0ff */
[-C--:B--2---:R-:W-:Y:S01]  /*7f30*/  HMMA.16816.F32.BF16 R100, R192, R196.reuse, R100 ;  /* 0x000000c4c064723c */ /* 0x084fe20000041864 */
[----:B------:R2:W-:Y:S03]  /*7f40*/  @P2 LDGSTS.E.BYPASS.LTC128B.128 [R245+0x2900], [R142.64], !P6 ;  /* 0x029000008ef52fae */ /* 0x0005e6000f101d4a */
[----:B------:R-:W-:Y:S04]  /*7f50*/  @P2 IADD3.X R209, R143, UR8, RZ, P0, !PT ;  /* 0x000000088fd12c10 */ /* 0x000fe800087fe4ff */
[C---:B------:R-:W-:Y:S01]  /*7f60*/  HMMA.16816.F32.BF16 R104, R200.reuse, R196, R104 ;  /* 0x000000c4c868723c */ /* 0x040fe20000041868 */
[----:B------:R2:W-:Y:S07]  /*7f70*/  @P2 LDGSTS.E.BYPASS.LTC128B.128 [R245+0x3100], [R208.64], !P6 ;  /* 0x03100000d0f52fae */ /* 0x0005ee000f101d4a */
[-C--:B------:R-:W-:Y:S01]  /*7f80*/  HMMA.16816.F32.BF16 R108, R200, R198.reuse, R108 ;  /* 0x000000c6c86c723c */ /* 0x080fe2000004186c */
[----:B------:R-:W-:Y:S07]  /*7f90*/  LDSM.16.M88.4 R204, [R233+0x3900] ;  /* 0x00390000e9cc783b */ /* 0x000fee0000000200 */
[----:B------:R-:W-:Y:S01]  /*7fa0*/  HMMA.16816.F32.BF16 R112, R192, R198, R112 ;  /* 0x000000c6c070723c */ /* 0x000fe20000041870 */
[----:B-1----:R-:W1:Y:S03]  /*7fb0*/  LDSM.16.M88.4 R188, [R235+0x7100] ;  /* 0x00710000ebbc783b */ /* 0x002e660000000200 */
[----:B--2---:R-:W-:Y:S05]  /*7fc0*/  IMAD R142, R220, -0x70, RZ ;  /* 0xffffff90dc8e7824 */ /* 0x004fea00078e02ff */
[----:B------:R-:W-:Y:S08]  /*7fd0*/  LDSM.16.M88.4 R212, [R233+0x4100] ;  /* 0x00410000e9d4783b */ /* 0x000ff00000000200 */
[----:B------:R-:W2:Y:S08]  /*7fe0*/  LDSM.16.M88.4 R208, [R235+0x9100] ;  /* 0x00910000ebd0783b */ /* 0x000eb00000000200 */
[----:B------:R-:W0:Y:S08]  /*7ff0*/  LDGDEPBAR ;  /* 0x00000000000079af */ /* 0x000e300000000000 */
[----:B------:R-:W2:Y:S01]  /*8000*/  LDSM.16.M88.4 R216, [R233+0x4900] ;  /* 0x00490000e9d8783b */ /* 0x000ea20000000200 */
[-C--:B-1----:R-:W-:Y:S07]  /*8010*/  HMMA.16816.F32.BF16 R4, R188, R204.reuse, R4 ;  /* 0x000000ccbc04723c */ /* 0x082fee0000041804 */
[----:B------:R-:W1:Y:S08]  /*8020*/  LDSM.16.M88.4 R200, [R233+0x5100] ;  /* 0x00510000e9c8783b */ /* 0x000e700000000200 */
[----:B------:R-:W1:Y:S01]  /*8030*/  LDSM.16.M88.4 R192, [R233+0x5900] ;  /* 0x00590000e9c0783b */ /* 0x000e620000000200 */
[C---:B--2---:R-:W-:Y:S07]  /*8040*/  HMMA.16816.F32.BF16 R8, R208.reuse, R204, R8 ;  /* 0x000000ccd008723c */ /* 0x044fee0000041808 */
[----:B------:R-:W2:Y:S01]  /*8050*/  LDSM.16.M88.4 R196, [R233+0x6100] ;  /* 0x00610000e9c4783b */ /* 0x000ea20000000200 */
[-C--:B------:R-:W-:Y:S08]  /*8060*/  HMMA.16816.F32.BF16 R12, R208, R206.reuse, R12 ;  /* 0x000000ced00c723c */ /* 0x080ff0000004180c */
[C---:B------:R-:W-:Y:S01]  /*8070*/  HMMA.16816.F32.BF16 R16, R188.reuse, R206, R16 ;  /* 0x000000cebc10723c */ /* 0x040fe20000041810 */
[----:B------:R-:W1:Y:S07]  /*8080*/  LDSM.16.M88.4 R204, [R233+0x6900] ;  /* 0x00690000e9cc783b */ /* 0x000e6e0000000200 */
[-C--:B------:R-:W-:Y:S08]  /*8090*/  HMMA.16816.F32.BF16 R20, R188, R212.reuse, R20 ;  /* 0x000000d4bc14723c */ /* 0x080ff00000041814 */
[C---:B------:R-:W-:Y:S08]  /*80a0*/  HMMA.16816.F32.BF16 R24, R208.reuse, R212, R24 ;  /* 0x000000d4d018723c */ /* 0x040ff00000041818 */
[-C--:B------:R-:W-:Y:S08]  /*80b0*/  HMMA.16816.F32.BF16 R28, R208, R214.reuse, R28 ;  /* 0x000000d6d01c723c */ /* 0x080ff0000004181c */
[C---:B------:R-:W-:Y:S01]  /*80c0*/  HMMA.16816.F32.BF16 R32, R188.reuse, R214, R32 ;  /* 0x000000d6bc20723c */ /* 0x040fe20000041820 */
[----:B------:R-:W-:Y:S07]  /*80d0*/  LDSM.16.M88.4 R212, [R232] ;  /* 0x00000000e8d4783b */ /* 0x000fee0000000200 */
        /* <DEDUP_REMOVED lines=9> */
[----:B------:R-:W-:Y:S03]  /*8170*/  LDSM.16.M88.4 R200, [R236+0x7100] ;  /* 0x00710000ecc8783b */ /* 0x000fe60000000200 */
[----:B---3--:R-:W-:Y:S04]  /*8180*/  IADD3 R142, -R222, 0x1, R142 ;  /* 0x00000001de8e7810 */ /* 0x008fe80007ffe18e */
[-C--:B------:R-:W-:Y:S04]  /*8190*/  HMMA.16816.F32.BF16 R68, R188, R192.reuse, R68 ;  /* 0x000000c0bc44723c */ /* 0x080fe80000041844 */
[----:B----4-:R-:W-:Y:S04]  /*81a0*/  IADD3 R142, -R147, R142, R221 ;  /* 0x0000008e938e7210 */ /* 0x010fe80007ffe1dd */
[C---:B------:R-:W-:Y:S08]  /*81b0*/  HMMA.16816.F32.BF16 R72, R208.reuse, R192, R72 ;  /* 0x000000c0d048723c */ /* 0x040ff00000041848 */
[-C--:B------:R-:W-:Y:S04]  /*81c0*/  HMMA.16816.F32.BF16 R76, R208, R194.reuse, R76 ;  /* 0x000000c2d04c723c */ /* 0x080fe8000004184c */
[----:B------:R-:W-:Y:S04]  /*81d0*/  @P4 IMAD.MOV.U32 R0, RZ, RZ, R2 ;  /* 0x000000ffff004224 */ /* 0x000fe800078e0002 */
[C---:B------:R-:W-:Y:S01]  /*81e0*/  HMMA.16816.F32.BF16 R80, R188.reuse, R194, R80 ;  /* 0x000000c2bc50723c */ /* 0x040fe20000041850 */
[----:B------:R-:W-:Y:S07]  /*81f0*/  LDSM.16.M88.4 R192, [R232+0x800] ;  /* 0x00080000e8c0783b */ /* 0x000fee0000000200 */
[-C--:B--2---:R-:W-:Y:S01]  /*8200*/  HMMA.16816.F32.BF16 R84, R188, R196.reuse, R84 ;  /* 0x000000c4bc54723c */ /* 0x084fe20000041854 */
[----:B------:R-:W-:Y:S07]  /*8210*/  SHFL.IDX PT, R146, R0, 0x2, 0x1c1f ;  /* 0x005c1f0000927f89 */ /* 0x000fee00000e0000 */
[C---:B------:R-:W-:Y:S01]  /*8220*/  HMMA.16816.F32.BF16 R88, R208.reuse, R196, R88 ;  /* 0x000000c4d058723c */ /* 0x040fe20000041858 */
[----:B------:R-:W-:Y:S07]  /*8230*/  SHFL.IDX PT, R143, R0, 0x3, 0x1c1f ;  /* 0x007c1f00008f7f89 */ /* 0x000fee00000e0000 */
[-C--:B------:R-:W-:Y:S01]  /*8240*/  HMMA.16816.F32.BF16 R92, R208, R198.reuse, R92 ;  /* 0x000000c6d05c723c */ /* 0x080fe2000004185c */
[----:B------:R-:W1:Y:S07]  /*8250*/  SHFL.IDX PT, R2, R0, RZ, 0x1c1f ;  /* 0x001c1fff00027589 */ /* 0x000e6e00000e0000 */
[C---:B------:R-:W-:Y:S01]  /*8260*/  HMMA.16816.F32.BF16 R96, R188.reuse, R198, R96 ;  /* 0x000000c6bc60723c */ /* 0x040fe20000041860 */
[----:B------:R1:W2:Y:S07]  /*8270*/  SHFL.IDX PT, R140, R0, 0x1, 0x1c1f ;  /* 0x003c1f00008c7f89 */ /* 0x0002ae00000e0000 */
[-C--:B------:R-:W-:Y:S08]  /*8280*/  HMMA.16816.F32.BF16 R100, R188, R204.reuse, R100 ;  /* 0x000000ccbc64723c */ /* 0x080ff00000041864 */
[C---:B------:R-:W-:Y:S08]  /*8290*/  HMMA.16816.F32.BF16 R104, R208.reuse, R204, R104 ;  /* 0x000000ccd068723c */ /* 0x040ff00000041868 */
[-C--:B------:R-:W-:Y:S04]  /*82a0*/  HMMA.16816.F32.BF16 R108, R208, R206.reuse, R108 ;  /* 0x000000ced06c723c */ /* 0x080fe8000004186c */
[C---:B-1----:R-:W-:Y:S02]  /*82b0*/  IMAD.IADD R0, R142.reuse, 0x1, R2 ;  /* 0x000000018e007824 */ /* 0x042fe400078e0202 */
[----:B--2---:R-:W-:Y:S02]  /*82c0*/  IMAD.IADD R140, R142, 0x1, R140 ;  /* 0x000000018e8c7824 */ /* 0x004fe400078e028c */
[----:B------:R-:W-:Y:S01]  /*82d0*/  HMMA.16816.F32.BF16 R112, R188, R206, R112 ;  /* 0x000000cebc70723c */ /* 0x000fe20000041870 */
[----:B------:R-:W1:Y:S03]  /*82e0*/  LDSM.16.M88.4 R188, [R232+0x1000] ;  /* 0x00100000e8bc783b */ /* 0x000e660000000200 */
[----:B------:R-:W-:Y:S01]  /*82f0*/  ISETP.GT.AND P3, PT, R0, RZ, PT ;  /* 0x000000ff0000720c */ /* 0x000fe20003f64270 */
[----:B------:R-:W-:Y:S01]  /*8300*/  IMAD.IADD R2, R142, 0x1, R146 ;  /* 0x000000018e027824 */ /* 0x000fe200078e0292 */
[----:B------:R-:W-:Y:S01]  /*8310*/  ISETP.GT.AND P2, PT, R0, 0x1, PT ;  /* 0x000000010000780c */ /* 0x000fe20003f44270 */
[----:B------:R-:W-:Y:S01]  /*8320*/  IMAD.IADD R142, R142, 0x1, R143 ;  /* 0x000000018e8e7824 */ /* 0x000fe200078e028f */
[-C--:B------:R-:W-:Y:S05]  /*8330*/  HMMA.16816.F32.BF16 R4, R200, R212.reuse, R4 ;  /* 0x000000d4c804723c */ /* 0x080fea0000041804 */
[C---:B------:R-:W-:Y:S02]  /*8340*/  ISETP.GT.AND P1, PT, R140.reuse, RZ, PT ;  /* 0x000000ff8c00720c */ /* 0x040fe40003f24270 */
[----:B------:R-:W-:Y:S01]  /*8350*/  ISETP.GT.AND P0, PT, R140, 0x1, PT ;  /* 0x000000018c00780c */ /* 0x000fe20003f04270 */
[C---:B------:R-:W-:Y:S04]  /*8360*/  HMMA.16816.F32.BF16 R8, R216.reuse, R212, R8 ;  /* 0x000000d4d808723c */ /* 0x040fe80000041808 */
[----:B------:R-:W-:Y:S04]  /*8370*/  ISETP.GT.AND P5, PT, R0, 0x60, PT ;  /* 0x000000600000780c */ /* 0x000fe80003fa4270 */
[-C--:B------:R-:W-:Y:S08]  /*8380*/  HMMA.16816.F32.BF16 R12, R216, R214.reuse, R12 ;  /* 0x000000d6d80c723c */ /* 0x080ff0000004180c */
[C---:B------:R-:W-:Y:S04]  /*8390*/  HMMA.16816.F32.BF16 R16, R200.reuse, R214, R16 ;  /* 0x000000d6c810723c */ /* 0x040fe80000041810 */
[----:B------:R-:W-:Y:S02]  /*83a0*/  FSEL R146, R4, -INF , P3 ;  /* 0xff80000004927808 */ /* 0x000fe40001800000 */
[----:B------:R-:W-:Y:S02]  /*83b0*/  FSEL R196, R5, -INF , P2 ;  /* 0xff80000005c47808 */ /* 0x000fe40001000000 */
[-C--:B------:R-:W-:Y:S03]  /*83c0*/  HMMA.16816.F32.BF16 R20, R200, R192.reuse, R20 ;  /* 0x000000c0c814723c */ /* 0x080fe60000041814 */
[----:B------:R-:W-:Y:S02]  /*83d0*/  ISETP.GT.AND P3, PT, R2, RZ, PT ;  /* 0x000000ff0200720c */ /* 0x000fe40003f64270 */
[----:B------:R-:W-:Y:S02]  /*83e0*/  FSEL R198, R6, -INF , P1 ;  /* 0xff80000006c67808 */ /* 0x000fe40000800000 */
[----:B------:R-:W-:Y:S01]  /*83f0*/  FSEL R197, R7, -INF , P0 ;  /* 0xff80000007c57808 */ /* 0x000fe20000000000 */
[C---:B------:R-:W-:Y:S01]  /*8400*/  HMMA.16816.F32.BF16 R24, R216.reuse, R192, R24 ;  /* 0x000000c0d818723c */ /* 0x040fe20000041818 */
[----:B------:R-:W2:Y:S03]  /*8410*/  LDSM.16.M88.4 R4, [R232+0x1800] ;  /* 0x00180000e804783b */ /* 0x000ea60000000200 */
[----:B------:R-:W-:Y:S02]  /*8420*/  ISETP.GT.AND P2, PT, R2, 0x1, PT ;  /* 0x000000010200780c */ /* 0x000fe40003f44270 */
[C---:B------:R-:W-:Y:S02]  /*8430*/  ISETP.GT.AND P1, PT, R142.reuse, RZ, PT ;  /* 0x000000ff8e00720c */ /* 0x040fe40003f24270 */
[-C--:B------:R-:W-:Y:S03]  /*8440*/  HMMA.16816.F32.BF16 R28, R216, R194.reuse, R28 ;  /* 0x000000c2d81c723c */ /* 0x080fe6000004181c */
[----:B------:R-:W-:Y:S02]  /*8450*/  ISETP.GT.AND P0, PT, R142, 0x1, PT ;  /* 0x000000018e00780c */ /* 0x000fe40003f04270 */
[----:B------:R-:W-:Y:S02]  /*8460*/  FSEL R192, R8, -INF , P3 ;  /* 0xff80000008c07808 */ /* 0x000fe40001800000 */
[----:B------:R-:W-:Y:S01]  /*8470*/  FSEL R199, R9, -INF , P2 ;  /* 0xff80000009c77808 */ /* 0x000fe20001000000 */
[C---:B------:R-:W-:Y:S04]  /*8480*/  HMMA.16816.F32.BF16 R32, R200.reuse, R194, R32 ;  /* 0x000000c2c820723c */ /* 0x040fe80000041820 */
[----:B------:R-:W-:Y:S02]  /*8490*/  FSEL R205, R10, -INF , P1 ;  /* 0xff8000000acd7808 */ /* 0x000fe40000800000 */
[----:B------:R-:W-:Y:S02]  /*84a0*/  FSEL R204, R11, -INF , P0 ;  /* 0xff8000000bcc7808 */ /* 0x000fe40000000000 */
[-C--:B-1----:R-:W-:Y:S01]  /*84b0*/  HMMA.16816.F32.BF16 R36, R200, R188.reuse, R36 ;  /* 0x000000bcc824723c */ /* 0x082fe20000041824 */
[----:B------:R-:W1:Y:S02]  /*84c0*/  LDSM.16.M88.4 R8, [R232+0x2000] ;  /* 0x00200000e808783b */ /* 0x000e640000000200 */
[C---:B------:R-:W-:Y:S02]  /*84d0*/  ISETP.GT.AND P3, PT, R2.reuse, 0x8, PT ;  /* 0x000000080200780c */ /* 0x040fe40003f64270 */
[----:B------:R-:W-:Y:S02]  /*84e0*/  ISETP.GT.AND P2, PT, R2, 0x9, PT ;  /* 0x000000090200780c */ /* 0x000fe40003f44270 */
[----:B------:R-:W-:Y:S01]  /*84f0*/  FSEL R193, R12, -INF , P3 ;  /* 0xff8000000cc17808 */ /* 0x000fe20001800000 */
[C---:B------:R-:W-:Y:S04]  /*8500*/  HMMA.16816.F32.BF16 R40, R216.reuse, R188, R40 ;  /* 0x000000bcd828723c */ /* 0x040fe80000041828 */
[----:B------:R-:W-:Y:S02]  /*8510*/  ISETP.GT.AND P3, PT, R0, 0x8, PT ;  /* 0x000000080000780c */ /* 0x000fe40003f64270 */
[----:B------:R-:W-:Y:S02]  /*8520*/  FMNMX.FTZ R12, R146, R3, !PT ;  /* 0x00000003920c7209 */ /* 0x000fe40007810000 */
[-C--:B------:R-:W-:Y:S03]  /*8530*/  HMMA.16816.F32.BF16 R44, R216, R190.reuse, R44 ;  /* 0x000000bed82c723c */ /* 0x080fe6000004182c */
[C---:B------:R-:W-:Y:S02]  /*8540*/  ISETP.GT.AND P0, PT, R142.reuse, 0x9, PT ;  /* 0x000000098e00780c */ /* 0x040fe40003f04270 */
[----:B------:R-:W-:Y:S02]  /*8550*/  ISETP.GT.AND P1, PT, R142, 0x8, PT ;  /* 0x000000088e00780c */ /* 0x000fe40003f24270 */
[----:B------:R-:W-:Y:S01]  /*8560*/  FSEL R13, R13, -INF , P2 ;  /* 0xff8000000d0d7808 */ /* 0x000fe20001000000 */
[C---:B------:R-:W-:Y:S04]  /*8570*/  HMMA.16816.F32.BF16 R48, R200.reuse, R190, R48 ;  /* 0x000000bec830723c */ /* 0x040fe80000041830 */
[----:B------:R-:W-:Y:S02]  /*8580*/  FSEL R16, R16, -INF , P3 ;  /* 0xff80000010107808 */ /* 0x000fe40001800000 */
[C---:B------:R-:W-:Y:S02]  /*8590*/  ISETP.GT.AND P3, PT, R0.reuse, 0x10, PT ;  /* 0x000000100000780c */ /* 0x040fe40003f64270 */
[-C--:B--2---:R-:W-:Y:S03]  /*85a0*/  HMMA.16816.F32.BF16 R52, R200, R4.reuse, R52 ;  /* 0x00000004c834723c */ /* 0x084fe60000041834 */
[----:B------:R-:W-:Y:S02]  /*85b0*/  ISETP.GT.AND P2, PT, R0, 0x9, PT ;  /* 0x000000090000780c */ /* 0x000fe40003f44270 */
[----:B------:R-:W-:Y:S02]  /*85c0*/  FMNMX.FTZ R12, R196, R12, !PT ;  /* 0x0000000cc40c7209 */ /* 0x000fe40007810000 */
[----:B------:R-:W-:Y:S01]  /*85d0*/  FSEL R15, R15, -INF , P0 ;  /* 0xff8000000f0f7808 */ /* 0x000fe20000000000 */
[C---:B------:R-:W-:Y:S04]  /*85e0*/  HMMA.16816.F32.BF16 R56, R216.reuse, R4, R56 ;  /* 0x00000004d838723c */ /* 0x040fe80000041838 */
[----:B------:R-:W-:Y:S02]  /*85f0*/  ISETP.GT.AND P0, PT, R140, 0x9, PT ;  /* 0x000000098c00780c */ /* 0x000fe40003f04270 */
[----:B------:R-:W-:Y:S02]  /*8600*/  FSEL R20, R20, -INF , P3 ;  /* 0xff80000014147808 */ /* 0x000fe40001800000 */
[-C--:B------:R-:W-:Y:S03]  /*8610*/  HMMA.16816.F32.BF16 R60, R216, R6.reuse, R60 ;  /* 0x00000006d83c723c */ /* 0x080fe6000004183c */
[----:B------:R-:W-:Y:S02]  /*8620*/  ISETP.GT.AND P3, PT, R2, 0x10, PT ;  /* 0x000000100200780c */ /* 0x000fe40003f64270 */
[----:B------:R-:W-:Y:S02]  /*8630*/  FSEL R14, R14, -INF , P1 ;  /* 0xff8000000e0e7808 */ /* 0x000fe40000800000 */
[----:B------:R-:W-:Y:S01]  /*8640*/  FSEL R17, R17, -INF , P2 ;  /* 0xff80000011117808 */ /* 0x000fe20001000000 */
[C---:B------:R-:W-:Y:S01]  /*8650*/  HMMA.16816.F32.BF16 R64, R200.reuse, R6, R64 ;  /* 0x00000006c840723c */ /* 0x040fe20000041840 */
[----:B------:R-:W2:Y:S03]  /*8660*/  LDSM.16.M88.4 R4, [R232+0x2800] ;  /* 0x00280000e804783b */ /* 0x000ea60000000200 */
[----:B------:R-:W-:Y:S02]  /*8670*/  ISETP.GT.AND P2, PT, R0, 0x11, PT ;  /* 0x000000110000780c */ /* 0x000fe40003f44270 */
[----:B------:R-:W-:Y:S02]  /*8680*/  FMNMX.FTZ R12, R16, R12, !PT ;  /* 0x0000000c100c7209 */ /* 0x000fe40007810000 */
[-C--:B-1----:R-:W-:Y:S03]  /*8690*/  HMMA.16816.F32.BF16 R68, R200, R8.reuse, R68 ;  /* 0x00000008c844723c */ /* 0x082fe60000041844 */
[C---:B------:R-:W-:Y:S02]  /*86a0*/  ISETP.GT.AND P1, PT, R140.reuse, 0x8, PT ;  /* 0x000000088c00780c */ /* 0x040fe40003f24270 */
[----:B------:R-:W-:Y:S02]  /*86b0*/  FSEL R19, R19, -INF , P0 ;  /* 0xff80000013137808 */ /* 0x000fe40000000000 */
[----:B------:R-:W-:Y:S01]  /*86c0*/  ISETP.GT.AND P0, PT, R140, 0x11, PT ;  /* 0x000000118c00780c */ /* 0x000fe20003f04270 */
[C---:B------:R-:W-:Y:S04]  /*86d0*/  HMMA.16816.F32.BF16 R72, R216.reuse, R8, R72 ;  /* 0x00000008d848723c */ /* 0x040fe80000041848 */
[----:B------:R-:W-:Y:S02]  /*86e0*/  FSEL R21, R21, -INF , P2 ;  /* 0xff80000015157808 */ /* 0x000fe40001000000 */
[----:B------:R-:W-:Y:S02]  /*86f0*/  FSEL R18, R18, -INF , P1 ;  /* 0xff80000012127808 */ /* 0x000fe40000800000 */
[-C--:B------:R-:W-:Y:S03]  /*8700*/  HMMA.16816.F32.BF16 R76, R216, R10.reuse, R76 ;  /* 0x0000000ad84c723c */ /* 0x080fe6000004184c */
[----:B------:R-:W-:Y:S02]  /*8710*/  ISETP.GT.AND P1, PT, R140, 0x10, PT ;  /* 0x000000108c00780c */ /* 0x000fe40003f24270 */
[----:B------:R-:W-:Y:S02]  /*8720*/  ISETP.GT.AND P2, PT, R2, 0x11, PT ;  /* 0x000000110200780c */ /* 0x000fe40003f44270 */
[----:B------:R-:W-:Y:S01]  /*8730*/  FMNMX.FTZ R12, R17, R12, !PT ;  /* 0x0000000c110c7209 */ /* 0x000fe20007810000 */
[C---:B------:R-:W-:Y:S01]  /*8740*/  HMMA.16816.F32.BF16 R80, R200.reuse, R10, R80 ;  /* 0x0000000ac850723c */ /* 0x040fe20000041850 */
[----:B------:R-:W1:Y:S01]  /*8750*/  LDSM.16.M88.4 R8, [R232+0x3000] ;  /* 0x00300000e808783b */ /* 0x000e620000000200 */
[----:B------:R-:W-:Y:S04]  /*8760*/  DEPBAR.LE SB0, 0x0 ;  /* 0x000080000000791a */ /* 0x000fe80000000000 */
[----:B------:R-:W-:Y:S03]  /*8770*/  FSEL R24, R24, -INF , P3 ;  /* 0xff80000018187808 */ /* 0x000fe60001800000 */
[----:B------:R-:W-:Y:S01]  /*8780*/  BAR.SYNC.DEFER_BLOCKING 0x0 ;  /* 0x0000000000007b1d */ /* 0x000fe20000010000 */
[-C--:B--2---:R-:W-:Y:S05]  /*8790*/  HMMA.16816.F32.BF16 R84, R200, R4.reuse, R84 ;  /* 0x00000004c854723c */ /* 0x084fea0000041854 */
[----:B------:R-:W-:Y:S02]  /*87a0*/  ISETP.GT.AND P3, PT, R2, 0x18, PT ;  /* 0x000000180200780c */ /* 0x000fe40003f64270 */
[----:B------:R-:W-:Y:S01]  /*87b0*/  FSEL R23, R23, -INF , P0 ;  /* 0xff80000017177808 */ /* 0x000fe20000000000 */
[C---:B------:R-:W-:Y:S04]  /*87c0*/  HMMA.16816.F32.BF16 R88, R216.reuse, R4, R88 ;  /* 0x00000004d858723c */ /* 0x040fe80000041858 */
[----:B------:R-:W-:Y:S02]  /*87d0*/  ISETP.GT.AND P0, PT, R142, 0x11, PT ;  /* 0x000000118e00780c */ /* 0x000fe40003f04270 */
[----:B------:R-:W-:Y:S02]  /*87e0*/  FSEL R22, R22, -INF , P1 ;  /* 0xff80000016167808 */ /* 0x000fe40000800000 */
[----:B------:R-:W-:Y:S01]  /*87f0*/  FMNMX.FTZ R4, R20, R12, !PT ;  /* 0x0000000c14047209 */ /* 0x000fe20007810000 */
[-C--:B------:R-:W-:Y:S03]  /*8800*/  HMMA.16816.F32.BF16 R92, R216, R6.reuse, R92 ;  /* 0x00000006d85c723c */ /* 0x080fe6000004185c */
[----:B------:R-:W-:Y:S02]  /*8810*/  ISETP.GT.AND P1, PT, R142, 0x10, PT ;  /* 0x000000108e00780c */ /* 0x000fe40003f24270 */
[----:B------:R-:W-:Y:S02]  /*8820*/  FSEL R25, R25, -INF , P2 ;  /* 0xff80000019197808 */ /* 0x000fe40001000000 */
[----:B------:R-:W-:Y:S01]  /*8830*/  ISETP.GT.AND P2, PT, R2, 0x19, PT ;  /* 0x000000190200780c */ /* 0x000fe20003f44270 */
[C---:B------:R-:W-:Y:S04]  /*8840*/  HMMA.16816.F32.BF16 R96, R200.reuse, R6, R96 ;  /* 0x00000006c860723c */ /* 0x040fe80000041860 */
[----:B------:R-:W-:Y:S02]  /*8850*/  FSEL R28, R28, -INF , P3 ;  /* 0xff8000001c1c7808 */ /* 0x000fe40001800000 */
[----:B------:R-:W-:Y:S02]  /*8860*/  ISETP.GT.AND P3, PT, R0, 0x18, PT ;  /* 0x000000180000780c */ /* 0x000fe40003f64270 */
[----:B------:R-:W-:Y:S01]  /*8870*/  FSEL R27, R27, -INF , P0 ;  /* 0xff8000001b1b7808 */ /* 0x000fe20000000000 */
[-C--:B-1----:R-:W-:Y:S03]  /*8880*/  HMMA.16816.F32.BF16 R100, R200, R8.reuse, R100 ;  /* 0x00000008c864723c */ /* 0x082fe60000041864 */
[----:B------:R-:W-:Y:S02]  /*8890*/  ISETP.GT.AND P0, PT, R142, 0x19, PT ;  /* 0x000000198e00780c */ /* 0x000fe40003f04270 */
[----:B------:R-:W-:Y:S02]  /*88a0*/  FMNMX.FTZ R4, R21, R4, !PT ;  /* 0x0000000415047209 */ /* 0x000fe40007810000 */
[----:B------:R-:W-:Y:S01]  /*88b0*/  FSEL R32, R32, -INF , P3 ;  /* 0xff80000020207808 */ /* 0x000fe20001800000 */
[C---:B------:R-:W-:Y:S01]  /*88c0*/  HMMA.16816.F32.BF16 R104, R216.reuse, R8, R104 ;  /* 0x00000008d868723c */ /* 0x040fe20000041868 */
[----:B------:R-:W2:Y:S03]  /*88d0*/  LDL.64 R8, [R1+0x48] ;  /* 0x0000480001087983 */ /* 0x000ea60000100a00 */
[----:B------:R-:W-:Y:S02]  /*88e0*/  ISETP.GT.AND P3, PT, R0, 0x20, PT ;  /* 0x000000200000780c */ /* 0x000fe40003f64270 */
[----:B------:R-:W-:Y:S02]  /*88f0*/  FSEL R26, R26, -INF , P1 ;  /* 0xff8000001a1a7808 */ /* 0x000fe40000800000 */
[----:B------:R-:W-:Y:S01]  /*8900*/  ISETP.GT.AND P1, PT, R142, 0x18, PT ;  /* 0x000000188e00780c */ /* 0x000fe20003f24270 */
[-C--:B------:R-:W-:Y:S03]  /*8910*/  HMMA.16816.F32.BF16 R108, R216, R10.reuse, R108 ;  /* 0x0000000ad86c723c */ /* 0x080fe6000004186c */
[----:B------:R-:W-:Y:S02]  /*8920*/  FSEL R29, R29, -INF , P2 ;  /* 0xff8000001d1d7808 */ /* 0x000fe40001000000 */
[----:B------:R-:W-:Y:S02]  /*8930*/  ISETP.GT.AND P2, PT, R0, 0x19, PT ;  /* 0x000000190000780c */ /* 0x000fe40003f44270 */
[----:B------:R-:W-:Y:S01]  /*8940*/  FSEL R31, R31, -INF , P0 ;  /* 0xff8000001f1f7808 */ /* 0x000fe20000000000 */
[----:B------:R-:W-:Y:S01]  /*8950*/  HMMA.16816.F32.BF16 R112, R200, R10, R112 ;  /* 0x0000000ac870723c */ /* 0x000fe20000041870 */
[----:B------:R-:W3:Y:S03]  /*8960*/  LDL.64 R10, [R1+0x40] ;  /* 0x00004000010a7983 */ /* 0x000ee60000100a00 */
        /* <DEDUP_REMOVED lines=13> */
[----:B------:R-:W-:Y:S02]  /*8a40*/  ISETP.GT.AND P2, PT, R2, 0x21, PT ;  /* 0x000000210200780c */ /* 0x000fe40003f44270 */
[----:B------:R-:W-:Y:S02]  /*8a50*/  FMNMX.FTZ R4, R33, R4, !PT ;  /* 0x0000000421047209 */ /* 0x000fe40007810000 */
[----:B------:R-:W-:Y:S02]  /*8a60*/  FSEL R40, R40, -INF , P3 ;  /* 0xff80000028287808 */ /* 0x000fe40001800000 */
[----:B------:R-:W-:Y:S02]  /*8a70*/  ISETP.GT.AND P3, PT, R2, 0x28, PT ;  /* 0x000000280200780c */ /* 0x000fe40003f64270 */
[----:B------:R-:W-:Y:S02]  /*8a80*/  FSEL R39, R39, -INF , P0 ;  /* 0xff80000027277808 */ /* 0x000fe40000000000 */
[----:B------:R-:W-:Y:S02]  /*8a90*/  ISETP.GT.AND P0, PT, R142, 0x21, PT ;  /* 0x000000218e00780c */ /* 0x000fe40003f04270 */
[----:B------:R-:W-:Y:S02]  /*8aa0*/  FSEL R38, R38, -INF , P1 ;  /* 0xff80000026267808 */ /* 0x000fe40000800000 */
[----:B------:R-:W-:Y:S02]  /*8ab0*/  FMNMX.FTZ R4, R36, R4, !PT ;  /* 0x0000000424047209 */ /* 0x000fe40007810000 */
        /* <DEDUP_REMOVED lines=11> */
[C---:B------:R-:W-:Y:S02]  /*8b70*/  ISETP.GT.AND P3, PT, R0.reuse, 0x30, PT ;  /* 0x000000300000780c */ /* 0x040fe40003f64270 */
[----:B------:R-:W-:Y:S02]  /*8b80*/  FSEL R45, R45, -INF , P2 ;  /* 0xff8000002d2d7808 */ /* 0x000fe40001000000 */
[----:B------:R-:W-:Y:S02]  /*8b90*/  ISETP.GT.AND P2, PT, R0, 0x29, PT ;  /* 0x000000290000780c */ /* 0x000fe40003f44270 */
[----:B------:R-:W-:Y:S02]  /*8ba0*/  FSEL R188, R47, -INF , P0 ;  /* 0xff8000002fbc7808 */ /* 0x000fe40000000000 */
[----:B------:R-:W-:Y:S02]  /*8bb0*/  ISETP.GT.AND P0, PT, R140, 0x29, PT ;  /* 0x000000298c00780c */ /* 0x000fe40003f04270 */
[----:B------:R-:W-:Y:S02]  /*8bc0*/  FSEL R49, R49, -INF , P2 ;  /* 0xff80000031317808 */ /* 0x000fe40001000000 */
[----:B------:R-:W-:Y:S02]  /*8bd0*/  FSEL R47, R52, -INF , P3 ;  /* 0xff800000342f7808 */ /* 0x000fe40001800000 */
[----:B------:R-:W-:Y:S02]  /*8be0*/  ISETP.GT.AND P3, PT, R2, 0x30, PT ;  /* 0x000000300200780c */ /* 0x000fe40003f64270 */
[----:B------:R-:W-:Y:S02]  /*8bf0*/  FSEL R46, R46, -INF , P1 ;  /* 0xff8000002e2e7808 */ /* 0x000fe40000800000 */
[----:B------:R-:W-:Y:S02]  /*8c00*/  ISETP.GT.AND P1, PT, R140, 0x28, PT ;  /* 0x000000288c00780c */ /* 0x000fe40003f24270 */
        /* <DEDUP_REMOVED lines=24> */
[----:B------:R-:W-:Y:S02]  /*8d90*/  FSEL R221, R58, -INF , P1 ;  /* 0xff8000003add7808 */ /* 0x000fe40000800000 */
[----:B------:R-:W-:Y:S02]  /*8da0*/  ISETP.GT.AND P1, PT, R142, 0x38, PT ;  /* 0x000000388e00780c */ /* 0x000fe40003f24270 */
[C---:B------:R-:W-:Y:S02]  /*8db0*/  ISETP.GT.AND P2, PT, R0.reuse, 0x39, PT ;  /* 0x000000390000780c */ /* 0x040fe40003f44270 */
        /* <DEDUP_REMOVED lines=8> */
[----:B------:R-:W-:Y:S02]  /*8e40*/  ISETP.GT.AND P1, PT, R140, 0x38, PT ;  /* 0x000000388c00780c */ /* 0x000fe40003f24270 */
[----:B------:R-:W-:Y:S02]  /*8e50*/  ISETP.GT.AND P2, PT, R0, 0x41, PT ;  /* 0x000000410000780c */ /* 0x000fe40003f44270 */
[----:B------:R-:W-:Y:S02]  /*8e60*/  FMNMX.FTZ R4, R56, R4, !PT ;  /* 0x0000000438047209 */ /* 0x000fe40007810000 */
        /* <DEDUP_REMOVED lines=10> */
[----:B------:R-:W-:Y:S02]  /*8f10*/  FMNMX.FTZ R5, R197, R5, !PT ;  /* 0x00000005c5057209 */ /* 0x000fe40007810000 */
[----:B------:R-:W-:Y:S02]  /*8f20*/  FSEL R209, R71, -INF , P0 ;  /* 0xff80000047d17808 */ /* 0x000fe40000000000 */
[----:B------:R-:W-:Y:S02]  /*8f30*/  FSEL R210, R70, -INF , P1 ;  /* 0xff80000046d27808 */ /* 0x000fe40000800000 */
[----:B------:R-:W-:Y:S02]  /*8f40*/  ISETP.GT.AND P1, PT, R142, 0x40, PT ;  /* 0x000000408e00780c */ /* 0x000fe40003f24270 */
[----:B------:R-:W-:Y:S02]  /*8f50*/  FSEL R147, R73, -INF , P2 ;  /* 0xff80000049937808 */ /* 0x000fe40001000000 */
[----:B------:R-:W-:Y:S02]  /*8f60*/  ISETP.GT.AND P2, PT, R2, 0x49, PT ;  /* 0x000000490200780c */ /* 0x000fe40003f44270 */
[----:B------:R-:W-:Y:S01]  /*8f70*/  FSEL R58, R76, -INF , P3 ;  /* 0xff8000004c3a7808 */ /* 0x000fe20001800000 */
[----:B------:R-:W-:Y:S01]  /*8f80*/  IMAD.MOV.U32 R76, RZ, RZ, R210 ;  /* 0x000000ffff4c7224 */ /* 0x000fe200078e00d2 */
[----:B------:R-:W-:Y:S02]  /*8f90*/  FMNMX.FTZ R4, R251, R4, !PT ;  /* 0x00000004fb047209 */ /* 0x000fe40007810000 */
[----:B------:R-:W-:Y:S02]  /*8fa0*/  ISETP.GT.AND P3, PT, R0, 0x48, PT ;  /* 0x000000480000780c */ /* 0x000fe40003f64270 */
[----:B------:R-:W-:Y:S02]  /*8fb0*/  FMNMX.FTZ R5, R18, R5, !PT ;  /* 0x0000000512057209 */ /* 0x000fe40007810000 */
[----:B------:R-:W-:Y:S02]  /*8fc0*/  FSEL R53, R74, -INF , P1 ;  /* 0xff8000004a357808 */ /* 0x000fe40000800000 */
[----:B------:R-:W-:Y:S01]  /*8fd0*/  FSEL R52, R77, -INF , P2 ;  /* 0xff8000004d347808 */ /* 0x000fe20001000000 */
[----:B------:R-:W-:Y:S01]  /*8fe0*/  IMAD.MOV.U32 R77, RZ, RZ, R209 ;  /* 0x000000ffff4d7224 */ /* 0x000fe200078e00d1 */
[C---:B------:R-:W-:Y:S02]  /*8ff0*/  ISETP.GT.AND P0, PT, R142.reuse, 0x41, PT ;  /* 0x000000418e00780c */ /* 0x040fe40003f04270 */
[----:B------:R-:W-:Y:S02]  /*9000*/  ISETP.GT.AND P1, PT, R142, 0x48, PT ;  /* 0x000000488e00780c */ /* 0x000fe40003f24270 */
[----:B------:R-:W-:Y:S02]  /*9010*/  ISETP.GT.AND P2, PT, R0, 0x49, PT ;  /* 0x000000490000780c */ /* 0x000fe40003f44270 */
[----:B------:R-:W-:Y:S01]  /*9020*/  FSEL R209, R80, -INF , P3 ;  /* 0xff80000050d17808 */ /* 0x000fe20001800000 */
[----:B------:R-:W-:Y:S01]  /*9030*/  IMAD.MOV.U32 R80, RZ, RZ, R206 ;  /* 0x000000ffff507224 */ /* 0x000fe200078e00ce */
[----:B------:R-:W-:Y:S02]  /*9040*/  FMNMX.FTZ R4, R62, R4, !PT ;  /* 0x000000043e047209 */ /* 0x000fe40007810000 */
[----:B------:R-:W-:Y:S02]  /*9050*/  FMNMX.FTZ R5, R19, R5, !PT ;  /* 0x0000000513057209 */ /* 0x000fe40007810000 */
        /* <DEDUP_REMOVED lines=20> */
[----:B------:R-:W-:Y:S02]  /*91a0*/  FMNMX.FTZ R143, R213, R143, !PT ;  /* 0x0000008fd58f7209 */ /* 0x000fe40007810000 */
[----:B------:R-:W-:Y:S02]  /*91b0*/  ISETP.GT.AND P1, PT, R0, 0x58, PT ;  /* 0x000000580000780c */ /* 0x000fe40003f24270 */
[----:B------:R-:W-:Y:S02]  /*91c0*/  FMNMX.FTZ R5, R34, R5, !PT ;  /* 0x0000000522057209 */ /* 0x000fe40007810000 */
[----:B------:R-:W-:Y:S02]  /*91d0*/  FSEL R249, R87, -INF , P0 ;  /* 0xff80000057f97808 */ /* 0x000fe40000000000 */
[----:B------:R-:W-:Y:S02]  /*91e0*/  FSEL R206, R96, -INF , P1 ;  /* 0xff80000060ce7808 */ /* 0x000fe40000800000 */
[----:B------:R-:W-:Y:S02]  /*91f0*/  ISETP.GT.AND P0, PT, R0, 0x59, PT ;  /* 0x000000590000780c */ /* 0x000fe40003f04270 */
[----:B------:R-:W-:Y:S02]  /*9200*/  FMNMX.FTZ R143, R212, R143, !PT ;  /* 0x0000008fd48f7209 */ /* 0x000fe40007810000 */
[----:B------:R-:W-:Y:S02]  /*9210*/  FMNMX.FTZ R5, R35, R5, !PT ;  /* 0x0000000523057209 */ /* 0x000fe40007810000 */
[----:B------:R-:W-:Y:S02]  /*9220*/  FMNMX.FTZ R4, R192, R144, !PT ;  /* 0x00000090c0047209 */ /* 0x000fe40007810000 */
[----:B------:R-:W-:Y:S02]  /*9230*/  FSEL R202, R97, -INF , P0 ;  /* 0xff80000061ca7808 */ /* 0x000fe40000000000 */
[----:B------:R-:W-:Y:S02]  /*9240*/  FMNMX.FTZ R143, R206, R143, !PT ;  /* 0x0000008fce8f7209 */ /* 0x000fe40007810000 */
[----:B------:R-:W-:Y:S02]  /*9250*/  FMNMX.FTZ R5, R38, R5, !PT ;  /* 0x0000000526057209 */ /* 0x000fe40007810000 */
[----:B------:R-:W-:Y:S01]  /*9260*/  FMNMX.FTZ R4, R199, R4, !PT ;  /* 0x00000004c7047209 */ /* 0x000fe20007810000 */
[----:B--2---:R-:W-:Y:S01]  /*9270*/  IMAD.MOV.U32 R9, RZ, RZ, c[0x0][0x1e0] ;  /* 0x00007800ff097624 */ /* 0x004fe200078e00ff */
[----:B------:R-:W-:Y:S02]  /*9280*/  FSEL R201, R100, -INF , P5 ;  /* 0xff80000064c97808 */ /* 0x000fe40002800000 */
[----:B------:R-:W-:Y:S02]  /*9290*/  ISETP.GT.AND P3, PT, R0, 0x61, PT ;  /* 0x000000610000780c */ /* 0x000fe40003f64270 */
[----:B------:R-:W-:Y:S02]  /*92a0*/  FMNMX.FTZ R143, R202, R143, !PT ;  /* 0x0000008fca8f7209 */ /* 0x000fe40007810000 */
[----:B------:R-:W-:Y:S02]  /*92b0*/  FMNMX.FTZ R5, R39, R5, !PT ;  /* 0x0000000527057209 */ /* 0x000fe40007810000 */
[----:B------:R-:W-:Y:S02]  /*92c0*/  FMNMX.FTZ R4, R193, R4, !PT ;  /* 0x00000004c1047209 */ /* 0x000fe40007810000 */
[----:B------:R-:W-:Y:S02]  /*92d0*/  FSEL R200, R101, -INF , P3 ;  /* 0xff80000065c87808 */ /* 0x000fe40001800000 */
[----:B------:R-:W-:Y:S02]  /*92e0*/  ISETP.GT.AND P2, PT, R0, 0x68, PT ;  /* 0x000000680000780c */ /* 0x000fe40003f44270 */
[----:B------:R-:W-:Y:S01]  /*92f0*/  FMNMX.FTZ R143, R201, R143, !PT ;  /* 0x0000008fc98f7209 */ /* 0x000fe20007810000 */
[----:B---3--:R-:W-:Y:S01]  /*9300*/  IMAD.MOV.U32 R10, RZ, RZ, c[0x0][0x1e4] ;  /* 0x00007900ff0a7624 */ /* 0x008fe200078e00ff */
[----:B------:R-:W-:Y:S02]  /*9310*/  FMNMX.FTZ R4, R13, R4, !PT ;  /* 0x000000040d047209 */ /* 0x000fe40007810000 */
[----:B------:R-:W-:Y:S02]  /*9320*/  FMNMX.FTZ R5, R50, R5, !PT ;  /* 0x0000000532057209 */ /* 0x000fe40007810000 */
[----:B------:R-:W-:Y:S02]  /*9330*/  FSEL R195, R112, -INF , P2 ;  /* 0xff80000070c37808 */ /* 0x000fe40001000000 */
[----:B------:R-:W-:Y:S02]  /*9340*/  ISETP.GT.AND P1, PT, R0, 0x69, PT ;  /* 0x000000690000780c */ /* 0x000fe40003f24270 */
[----:B------:R-:W-:Y:S02]  /*9350*/  FMNMX.FTZ R143, R200, R143, !PT ;  /* 0x0000008fc88f7209 */ /* 0x000fe40007810000 */
        /* <DEDUP_REMOVED lines=27> */
[----:B------:R-:W-:Y:S02]  /*9510*/  ISETP.GT.AND P0, PT, R140, 0x58, PT ;  /* 0x000000588c00780c */ /* 0x000fe40003f04270 */
[----:B------:R-:W-:Y:S02]  /*9520*/  FMNMX.FTZ R4, R227, R4, !PT ;  /* 0x00000004e3047209 */ /* 0x000fe40007810000 */
[----:B------:R-:W-:Y:S02]  /*9530*/  FMNMX.FTZ R5, R46, R5, !PT ;  /* 0x000000052e057209 */ /* 0x000fe40007810000 */
[----:B------:R-:W-:Y:S02]  /*9540*/  FSEL R113, R98, -INF , P0 ;  /* 0xff80000062717808 */ /* 0x000fe40000000000 */
[C---:B------:R-:W-:Y:S02]  /*9550*/  ISETP.GT.AND P5, PT, R140.reuse, 0x59, PT ;  /* 0x000000598c00780c */ /* 0x040fe40003fa4270 */
[C---:B------:R-:W-:Y:S02]  /*9560*/  ISETP.GT.AND P3, PT, R140.reuse, 0x60, PT ;  /* 0x000000608c00780c */ /* 0x040fe40003f64270 */
[C---:B------:R-:W-:Y:S02]  /*9570*/  ISETP.GT.AND P2, PT, R140.reuse, 0x61, PT ;  /* 0x000000618c00780c */ /* 0x040fe40003f44270 */
[C---:B------:R-:W-:Y:S02]  /*9580*/  ISETP.GT.AND P1, PT, R140.reuse, 0x68, PT ;  /* 0x000000688c00780c */ /* 0x040fe40003f24270 */
[----:B------:R-:W-:Y:S02]  /*9590*/  ISETP.GT.AND P0, PT, R140, 0x69, PT ;  /* 0x000000698c00780c */ /* 0x000fe40003f04270 */
        /* <DEDUP_REMOVED lines=10> */
[----:B------:R-:W-:Y:S02]  /*9640*/  FSEL R100, R91, -INF , P0 ;  /* 0xff8000005b647808 */ /* 0x000fe40000000000 */
[----:B------:R-:W-:Y:S02]  /*9650*/  FMNMX.FTZ R0, R194, R0, !PT ;  /* 0x00000000c2007209 */ /* 0x000fe40007810000 */
[----:B------:R-:W-:Y:S02]  /*9660*/  FSEL R102, R102, -INF , P3 ;  /* 0xff80000066667808 */ /* 0x000fe40001800000 */
[----:B------:R-:W-:Y:S02]  /*9670*/  FSEL R103, R103, -INF , P2 ;  /* 0xff80000067677808 */ /* 0x000fe40001000000 */
[----:B------:R-:W-:Y:S02]  /*9680*/  FSEL R114, R114, -INF , P1 ;  /* 0xff80000072727808 */ /* 0x000fe40000800000 */
[C---:B------:R-:W-:Y:S02]  /*9690*/  ISETP.GT.AND P3, PT, R2.reuse, 0x50, PT ;  /* 0x000000500200780c */ /* 0x040fe40003f64270 */
[----:B------:R-:W-:Y:S02]  /*96a0*/  ISETP.GT.AND P2, PT, R2, 0x51, PT ;  /* 0x000000510200780c */ /* 0x000fe40003f44270 */
[----:B------:R-:W-:Y:S02]  /*96b0*/  ISETP.GT.AND P1, PT, R142, 0x50, PT ;  /* 0x000000508e00780c */ /* 0x000fe40003f24270 */
[----:B------:R-:W-:Y:S02]  /*96c0*/  ISETP.GT.AND P0, PT, R2, 0x58, PT ;  /* 0x000000580200780c */ /* 0x000fe40003f04270 */
[----:B------:R-:W-:Y:S02]  /*96d0*/  FMNMX.FTZ R4, R63, R4, !PT ;  /* 0x000000043f047209 */ /* 0x000fe40007810000 */
[----:B------:R-:W-:Y:S02]  /*96e0*/  FMNMX.FTZ R0, R76, R0, !PT ;  /* 0x000000004c007209 */ /* 0x000fe40007810000 */
[----:B------:R-:W-:Y:S01]  /*96f0*/  FSEL R112, R99, -INF , P5 ;  /* 0xff80000063707808 */ /* 0x000fe20002800000 */
[----:B------:R-:W-:Y:S01]  /*9700*/  IMAD.MOV.U32 R99, RZ, RZ, R147 ;  /* 0x000000ffff637224 */ /* 0x000fe200078e0093 */
[----:B------:R-:W-:Y:S02]  /*9710*/  FSEL R61, R88, -INF , P3 ;  /* 0xff800000583d7808 */ /* 0x000fe40001800000 */
[----:B------:R-:W-:Y:S02]  /*9720*/  FSEL R98, R89, -INF , P2 ;  /* 0xff80000059627808 */ /* 0x000fe40001000000 */
[----:B------:R-:W-:Y:S02]  /*9730*/  FSEL R7, R90, -INF , P1 ;  /* 0xff8000005a077808 */ /* 0x000fe40000800000 */
[C---:B------:R-:W-:Y:S02]  /*9740*/  ISETP.GT.AND P5, PT, R2.reuse, 0x59, PT ;  /* 0x000000590200780c */ /* 0x040fe40003fa4270 */
[C---:B------:R-:W-:Y:S02]  /*9750*/  ISETP.GT.AND P3, PT, R2.reuse, 0x60, PT ;  /* 0x000000600200780c */ /* 0x040fe40003f64270 */
[C---:B------:R-:W-:Y:S02]  /*9760*/  ISETP.GT.AND P2, PT, R2.reuse, 0x61, PT ;  /* 0x000000610200780c */ /* 0x040fe40003f44270 */
[----:B------:R-:W-:Y:S02]  /*9770*/  ISETP.GT.AND P1, PT, R2, 0x68, PT ;  /* 0x000000680200780c */ /* 0x000fe40003f24270 */
[----:B------:R-:W-:Y:S02]  /*9780*/  FSEL R225, R92, -INF , P0 ;  /* 0xff8000005ce17808 */ /* 0x000fe40000000000 */
[----:B------:R-:W-:Y:S02]  /*9790*/  ISETP.GT.AND P0, PT, R2, 0x69, PT ;  /* 0x000000690200780c */ /* 0x000fe40003f04270 */
[----:B------:R-:W-:Y:S02]  /*97a0*/  FMNMX.FTZ R2, R53, R4, !PT ;  /* 0x0000000435027209 */ /* 0x000fe40007810000 */
[----:B-1----:R-:W-:Y:S02]  /*97b0*/  FMNMX.FTZ R143, R143, R6, !PT ;  /* 0x000000068f8f7209 */ /* 0x002fe40007810000 */
[----:B------:R-:W-:Y:S02]  /*97c0*/  FMNMX.FTZ R0, R77, R0, !PT ;  /* 0x000000004d007209 */ /* 0x000fe40007810000 */
[----:B------:R-:W-:Y:S01]  /*97d0*/  FMNMX.FTZ R2, R59, R2, !PT ;  /* 0x000000023b027209 */ /* 0x000fe20007810000 */
[C---:B------:R-:W-:Y:S01]  /*97e0*/  FMUL.FTZ R92, R143.reuse, c[0x0][0x2d0] ;  /* 0x0000b4008f5c7a20 */ /* 0x040fe20000410000 */
[----:B------:R-:W-:Y:S01]  /*97f0*/  FSEL R217, R104, -INF , P3 ;  /* 0xff80000068d97808 */ /* 0x000fe20001800000 */
[----:B------:R-:W-:Y:S01]  /*9800*/  IMAD.MOV.U32 R104, RZ, RZ, R7 ;  /* 0x000000ffff687224 */ /* 0x000fe200078e0007 */
        /* <DEDUP_REMOVED lines=8> */
[----:B------:R-:W-:Y:S01]  /*9890*/  FFMA.FTZ R2, R146, c[0x0][0x2d0], -R92 ;  /* 0x0000b40092027a23 */ /* 0x000fe2000001085c */
[----:B------:R-:W-:Y:S01]  /*98a0*/  FMNMX.FTZ R0, R250, R0, !PT ;  /* 0x00000000fa007209 */ /* 0x000fe20007810000 */
[----:B------:R-:W-:Y:S01]  /*98b0*/  IMAD.MOV.U32 R146, RZ, RZ, R58 ;  /* 0x000000ffff927224 */ /* 0x000fe200078e003a */
[----:B------:R-:W-:Y:S01]  /*98c0*/  FMNMX.FTZ R140, R80, R140, !PT ;  /* 0x0000008c508c7209 */ /* 0x000fe20007810000 */
[----:B------:R1:W-:Y:S01]  /*98d0*/  MUFU.EX2 R224, R2 ;  /* 0x0000000200e07308 */ /* 0x0003e20000000800 */
[----:B------:R-:W-:Y:S02]  /*98e0*/  FMNMX.FTZ R0, R249, R0, !PT ;  /* 0x00000000f9007209 */ /* 0x000fe40007810000 */
[----:B------:R-:W-:Y:S01]  /*98f0*/  FSEL R211, R105, -INF , P2 ;  /* 0xff80000069d37808 */ /* 0x000fe20001000000 */
[----:B------:R-:W-:Y:S01]  /*9900*/  IMAD.MOV.U32 R105, RZ, RZ, R52 ;  /* 0x000000ffff697224 */ /* 0x000fe200078e0034 */
[----:B------:R-:W-:Y:S02]  /*9910*/  FMNMX.FTZ R0, R113, R0, !PT ;  /* 0x0000000071007209 */ /* 0x000fe40007810000 */
[----:B------:R-:W-:Y:S02]  /*9920*/  ISETP.GT.AND P2, PT, R142, 0x58, PT ;  /* 0x000000588e00780c */ /* 0x000fe40003f44270 */
[----:B------:R-:W-:Y:S02]  /*9930*/  FMNMX.FTZ R0, R112, R0, !PT ;  /* 0x0000000070007209 */ /* 0x000fe40007810000 */
[----:B------:R-:W-:Y:S02]  /*9940*/  FSEL R223, R94, -INF , P2 ;  /* 0xff8000005edf7808 */ /* 0x000fe40001000000 */
[----:B------:R-:W-:Y:S02]  /*9950*/  FMNMX.FTZ R0, R102, R0, !PT ;  /* 0x0000000066007209 */ /* 0x000fe40007810000 */
[----:B------:R-:W-:Y:S02]  /*9960*/  FMNMX.FTZ R4, R100, R4, !PT ;  /* 0x0000000464047209 */ /* 0x000fe40007810000 */
[----:B------:R-:W-:Y:S02]  /*9970*/  FMNMX.FTZ R0, R103, R0, !PT ;  /* 0x0000000067007209 */ /* 0x000fe40007810000 */
[----:B------:R-:W-:Y:S02]  /*9980*/  FSEL R203, R109, -INF , P0 ;  /* 0xff8000006dcb7808 */ /* 0x000fe40000000000 */
[----:B------:R-:W-:Y:S02]  /*9990*/  FMNMX.FTZ R0, R114, R0, !PT ;  /* 0x0000000072007209 */ /* 0x000fe40007810000 */
[----:B------:R-:W-:Y:S02]  /*99a0*/  ISETP.GT.AND P0, PT, R142, 0x59, PT ;  /* 0x000000598e00780c */ /* 0x000fe40003f04270 */
[----:B-1----:R-:W-:Y:S01]  /*99b0*/  FMNMX.FTZ R2, R223, R4, !PT ;  /* 0x00000004df027209 */ /* 0x002fe20007810000 */
[----:B------:R-:W-:Y:S01]  /*99c0*/  FFMA.FTZ R4, R196, c[0x0][0x2d0], -R92 ;  /* 0x0000b400c4047a23 */ /* 0x000fe2000001085c */
[----:B------:R-:W-:Y:S02]  /*99d0*/  FMNMX.FTZ R0, R115, R0, !PT ;  /* 0x0000000073007209 */ /* 0x000fe40007810000 */
[----:B------:R-:W-:Y:S01]  /*99e0*/  FSEL R218, R95, -INF , P0 ;  /* 0xff8000005fda7808 */ /* 0x000fe20000000000 */
[----:B------:R1:W-:Y:S01]  /*99f0*/  MUFU.EX2 R65, R4 ;  /* 0x0000000400417308 */ /* 0x0003e20000000800 */
[----:B------:R-:W-:Y:S01]  /*9a00*/  FSEL R210, R108, -INF , P1 ;  /* 0xff8000006cd27808 */ /* 0x000fe20000800000 */
[----:B------:R-:W2:Y:S01]  /*9a10*/  SHFL.BFLY PT, R5, R0, 0x2, 0x1f ;  /* 0x0c401f0000057f89 */ /* 0x000ea200000e0000 */
[C---:B------:R-:W-:Y:S01]  /*9a20*/  ISETP.GT.AND P1, PT, R142.reuse, 0x60, PT ;  /* 0x000000608e00780c */ /* 0x040fe20003f24270 */
[----:B------:R-:W-:Y:S01]  /*9a30*/  IMAD.MOV.U32 R95, RZ, RZ, R53 ;  /* 0x000000ffff5f7224 */ /* 0x000fe200078e0035 */
[----:B------:R-:W-:Y:S02]  /*9a40*/  ISETP.GT.AND P0, PT, R142, 0x61, PT ;  /* 0x000000618e00780c */ /* 0x000fe40003f04270 */
[----:B------:R-:W-:Y:S01]  /*9a50*/  FSEL R216, R106, -INF , P1 ;  /* 0xff8000006ad87808 */ /* 0x000fe20000800000 */
[----:B------:R-:W-:Y:S01]  /*9a60*/  IMAD.MOV.U32 R106, RZ, RZ, R78 ;  /* 0x000000ffff6a7224 */ /* 0x000fe200078e004e */
[----:B------:R-:W-:Y:S02]  /*9a70*/  FMNMX.FTZ R2, R218, R2, !PT ;  /* 0x00000002da027209 */ /* 0x000fe40007810000 */
[----:B------:R-:W-:Y:S01]  /*9a80*/  FSEL R215, R107, -INF , P0 ;  /* 0xff8000006bd77808 */ /* 0x000fe20000000000 */
[----:B------:R-:W-:Y:S01]  /*9a90*/  IMAD.MOV.U32 R107, RZ, RZ, R79 ;  /* 0x000000ffff6b7224 */ /* 0x000fe200078e004f */
[----:B------:R-:W-:Y:S02]  /*9aa0*/  FMNMX.FTZ R2, R216, R2, !PT ;  /* 0x00000002d8027209 */ /* 0x000fe40007810000 */
[C---:B------:R-:W-:Y:S02]  /*9ab0*/  ISETP.GT.AND P1, PT, R142.reuse, 0x68, PT ;  /* 0x000000688e00780c */ /* 0x040fe40003f24270 */
[----:B------:R-:W-:Y:S02]  /*9ac0*/  ISETP.GT.AND P0, PT, R142, 0x69, PT ;  /* 0x000000698e00780c */ /* 0x000fe40003f04270 */
[----:B------:R-:W-:Y:S02]  /*9ad0*/  FSEL R196, R110, -INF , P1 ;  /* 0xff8000006ec47808 */ /* 0x000fe40000800000 */
[----:B------:R-:W-:Y:S02]  /*9ae0*/  FSEL R219, R93, -INF , P5 ;  /* 0xff8000005ddb7808 */ /* 0x000fe40002800000 */
[----:B------:R-:W-:Y:S02]  /*9af0*/  FMNMX.FTZ R140, R99, R140, !PT ;  /* 0x0000008c638c7209 */ /* 0x000fe40007810000 */
[----:B-1----:R-:W-:Y:S01]  /*9b00*/  FMNMX.FTZ R4, R215, R2, !PT ;  /* 0x00000002d7047209 */ /* 0x002fe20007810000 */
[--C-:B------:R-:W-:Y:S01]  /*9b10*/  FFMA.FTZ R2, R16, c[0x0][0x2d0], -R92.reuse ;  /* 0x0000b40010027a23 */ /* 0x100fe2000001085c */
[----:B--2---:R-:W-:Y:S01]  /*9b20*/  FMNMX.FTZ R0, R0, R5, !PT ;  /* 0x0000000500007209 */ /* 0x004fe20007810000 */
[--C-:B------:R-:W-:Y:S01]  /*9b30*/  FFMA.FTZ R16, R20, c[0x0][0x2d0], -R92.reuse ;  /* 0x0000b40014107a23 */ /* 0x100fe2000001085c */
[----:B------:R-:W-:Y:S01]  /*9b40*/  ISETP.GE.AND P5, PT, R220, 0x1, PT ;  /* 0x00000001dc00780c */ /* 0x000fe20003fa6270 */
[----:B------:R1:W-:Y:S01]  /*9b50*/  MUFU.EX2 R54, R2 ;  /* 0x0000000200367308 */ /* 0x0003e20000000800 */
[----:B------:R-:W-:Y:S01]  /*9b60*/  FSEL R71, R111, -INF , P0 ;  /* 0xff8000006f477808 */ /* 0x000fe20000000000 */
[----:B------:R-:W2:Y:S01]  /*9b70*/  SHFL.BFLY PT, R6, R0, 0x1, 0x1f ;  /* 0x0c201f0000067f89 */ /* 0x000ea200000e0000 */
[----:B------:R-:W-:Y:S04]  /*9b80*/  FMNMX.FTZ R140, R58, R140, !PT ;  /* 0x0000008c3a8c7209 */ /* 0x000fe80007810000 */
[----:B------:R-:W-:Y:S04]  /*9b90*/  FMNMX.FTZ R140, R52, R140, !PT ;  /* 0x0000008c348c7209 */ /* 0x000fe80007810000 */
[----:B------:R-:W-:Y:S04]  /*9ba0*/  FMNMX.FTZ R140, R61, R140, !PT ;  /* 0x0000008c3d8c7209 */ /* 0x000fe80007810000 */
[----:B------:R-:W-:Y:S04]  /*9bb0*/  FMNMX.FTZ R140, R98, R140, !PT ;  /* 0x0000008c628c7209 */ /* 0x000fe80007810000 */
[----:B------:R-:W-:Y:S04]  /*9bc0*/  FMNMX.FTZ R140, R225, R140, !PT ;  /* 0x0000008ce18c7209 */ /* 0x000fe80007810000 */
[----:B------:R-:W-:Y:S01]  /*9bd0*/  FMNMX.FTZ R140, R219, R140, !PT ;  /* 0x0000008cdb8c7209 */ /* 0x000fe20007810000 */
[----:B-1----:R-:W-:Y:S01]  /*9be0*/  FFMA.FTZ R2, R17, c[0x0][0x2d0], -R92 ;  /* 0x0000b40011027a23 */ /* 0x002fe2000001085c */
[----:B--2---:R-:W-:Y:S01]  /*9bf0*/  FMNMX.FTZ R142, R0, R6, !PT ;  /* 0x00000006008e7209 */ /* 0x004fe20007810000 */
[----:B------:R-:W-:Y:S01]  /*9c00*/  @P5 IMAD.SHL.U32 R17, R9, 0x20, RZ ;  /* 0x0000002009115824 */ /* 0x000fe200078e00ff */
[----:B------:R-:W-:Y:S02]  /*9c10*/  FMNMX.FTZ R0, R196, R4, !PT ;  /* 0x00000004c4007209 */ /* 0x000fe40007810000 */
[----:B------:R-:W1:Y:S01]  /*9c20*/  MUFU.EX2 R4, R2 ;  /* 0x0000000200047308 */ /* 0x000e620000000800 */
[C---:B------:R-:W-:Y:S01]  /*9c30*/  FMUL.FTZ R93, R142.reuse, c[0x0][0x2d0] ;  /* 0x0000b4008e5d7a20 */ /* 0x040fe20000410000 */
[----:B------:R-:W-:Y:S02]  /*9c40*/  FSETP.NEU.FTZ.AND P2, PT, R142, -INF , PT ;  /* 0xff8000008e00780b */ /* 0x000fe40003f5d000 */
[----:B------:R-:W-:Y:S02]  /*9c50*/  FMNMX.FTZ R140, R217, R140, !PT ;  /* 0x0000008cd98c7209 */ /* 0x000fe40007810000 */
[----:B------:R-:W-:Y:S02]  /*9c60*/  FSEL R93, R93, RZ, P2 ;  /* 0x000000ff5d5d7208 */ /* 0x000fe40001000000 */
[----:B------:R-:W-:Y:S02]  /*9c70*/  FMNMX.FTZ R140, R211, R140, !PT ;  /* 0x0000008cd38c7209 */ /* 0x000fe40007810000 */
[----:B------:R-:W-:Y:S02]  /*9c80*/  FMNMX.FTZ R0, R71, R0, !PT ;  /* 0x0000000047007209 */ /* 0x000fe40007810000 */
[----:B------:R-:W-:Y:S04]  /*9c90*/  FMNMX.FTZ R140, R210, R140, !PT ;  /* 0x0000008cd28c7209 */ /* 0x000fe80007810000 */
[----:B------:R-:W-:Y:S05]  /*9ca0*/  FMNMX.FTZ R140, R203, R140, !PT ;  /* 0x0000008ccb8c7209 */ /* 0x000fea0007810000 */
[----:B------:R-:W2:Y:S08]  /*9cb0*/  SHFL.BFLY PT, R5, R140, 0x2, 0x1f ;  /* 0x0c401f008c057f89 */ /* 0x000eb000000e0000 */
[----:B-1----:R1:W-:Y:S04]  /*9cc0*/  STL [R1+0x10], R4 ;  /* 0x0000100401007387 */ /* 0x0023e80000100800 */
[----:B------:R-:W3:Y:S08]  /*9cd0*/  SHFL.BFLY PT, R2, R0, 0x2, 0x1f ;  /* 0x0c401f0000027f89 */ /* 0x000ef000000e0000 */
[----:B------:R-:W-:Y:S01]  /*9ce0*/  STL [R1+0xac], R220 ;  /* 0x0000acdc01007387 */ /* 0x000fe20000100800 */
[----:B--2---:R-:W-:Y:S03]  /*9cf0*/  FMNMX.FTZ R140, R140, R5, !PT ;  /* 0x000000058c8c7209 */ /* 0x004fe60007810000 */
[----:B------:R-:W-:Y:S01]  /*9d00*/  STL [R1+0xb0], R246 ;  /* 0x0000b0f601007387 */ /* 0x000fe20000100800 */
[----:B------:R-:W-:Y:S03]  /*9d10*/  @P5 SHF.R.S32.HI R5, RZ, 0x1f, R246 ;  /* 0x0000001fff055819 */ /* 0x000fe600000114f6 */
[----:B------:R-:W2:Y:S02]  /*9d20*/  SHFL.BFLY PT, R6, R140, 0x1, 0x1f ;  /* 0x0c201f008c067f89 */ /* 0x000ea400000e0000 */
[----:B------:R-:W-:Y:S02]  /*9d30*/  @P5 IMAD R5, R5, c[0x0][0x1e0], RZ ;  /* 0x0000780005055a24 */ /* 0x000fe400078e02ff */
[----:B-1----:R-:W-:Y:S02]  /*9d40*/  FFMA.FTZ R4, R198, c[0x0][0x2d0], -R93 ;  /* 0x0000b400c6047a23 */ /* 0x002fe4000001085d */
[----:B------:R-:W-:Y:S01]  /*9d50*/  @P5 IMAD R5, R246, c[0x0][0x1e4], R5 ;  /* 0x00007900f6055a24 */ /* 0x000fe200078e0205 */
[----:B---3--:R-:W-:Y:S01]  /*9d60*/  FMNMX.FTZ R0, R0, R2, !PT ;  /* 0x0000000200007209 */ /* 0x008fe20007810000 */
[----:B------:R1:W-:Y:S01]  /*9d70*/  MUFU.EX2 R111, R4 ;  /* 0x00000004006f7308 */ /* 0x0003e20000000800 */
[----:B------:R-:W-:Y:S03]  /*9d80*/  IMAD.MOV.U32 R198, RZ, RZ, R61 ;  /* 0x000000ffffc67224 */ /* 0x000fe600078e003d */
[----:B------:R-:W3:Y:S01]  /*9d90*/  SHFL.BFLY PT, R2, R0, 0x1, 0x1f ;  /* 0x0c201f0000027f89 */ /* 0x000ee200000e0000 */
[----:B--2---:R-:W-:Y:S01]  /*9da0*/  FMNMX.FTZ R140, R140, R6, !PT ;  /* 0x000000068c8c7209 */ /* 0x004fe20007810000 */
[----:B------:R-:W-:Y:S03]  /*9db0*/  @P5 IMAD.WIDE.U32 R6, R246, c[0x0][0x1e0], RZ ;  /* 0x00007800f6065a25 */ /* 0x000fe600078e00ff */
[C---:B------:R-:W-:Y:S01]  /*9dc0*/  FSETP.NEU.FTZ.AND P1, PT, R140.reuse, -INF , PT ;  /* 0xff8000008c00780b */ /* 0x040fe20003f3d000 */
[----:B------:R-:W-:Y:S02]  /*9dd0*/  FMUL.FTZ R96, R140, c[0x0][0x2d0] ;  /* 0x0000b4008c607a20 */ /* 0x000fe40000410000 */
[----:B------:R-:W-:Y:S02]  /*9de0*/  @P5 IMAD.IADD R7, R7, 0x1, R5 ;  /* 0x0000000107075824 */ /* 0x000fe400078e0205 */
[----:B-1----:R-:W-:Y:S01]  /*9df0*/  FFMA.FTZ R4, R197, c[0x0][0x2d0], -R93 ;  /* 0x0000b400c5047a23 */ /* 0x002fe2000001085d */
[----:B------:R-:W-:Y:S01]  /*9e00*/  FSEL R96, R96, RZ, P1 ;  /* 0x000000ff60607208 */ /* 0x000fe20000800000 */
[----:B------:R-:W-:Y:S01]  /*9e10*/  @P5 IMAD.MOV.U32 R5, RZ, RZ, R11 ;  /* 0x000000ffff055224 */ /* 0x000fe200078e000b */
[----:B---3--:R-:W-:Y:S01]  /*9e20*/  FMNMX.FTZ R70, R0, R2, !PT ;  /* 0x0000000200467209 */ /* 0x008fe20007810000 */
[----:B------:R1:W2:Y:S01]  /*9e30*/  MUFU.EX2 R197, R4 ;  /* 0x0000000400c57308 */ /* 0x0002a20000000800 */
[----:B------:R-:W-:Y:S02]  /*9e40*/  @P5 IMAD R7, R7, 0x70, RZ ;  /* 0x0000007007075824 */ /* 0x000fe400078e02ff */
[--C-:B------:R-:W-:Y:S02]  /*9e50*/  FFMA.FTZ R0, R193, c[0x0][0x2d0], -R96.reuse ;  /* 0x0000b400c1007a23 */ /* 0x100fe40000010860 */
[----:B------:R-:W-:Y:S02]  /*9e60*/  FMUL.FTZ R97, R70, c[0x0][0x2d0] ;  /* 0x0000b40046617a20 */ /* 0x000fe40000410000 */
[----:B------:R-:W-:Y:S05]  /*9e70*/  IMAD.MOV.U32 R193, RZ, RZ, R65 ;  /* 0x000000ffffc17224 */ /* 0x000fea00078e0041 */
[----:B------:R-:W-:Y:S01]  /*9e80*/  F2FP.BF16.PACK_AB R72, R193, R224 ;  /* 0x000000e0c148723e */ /* 0x000fe200000010ff */
[--C-:B-1----:R-:W-:Y:S01]  /*9e90*/  FFMA.FTZ R4, R18, c[0x0][0x2d0], -R93.reuse ;  /* 0x0000b40012047a23 */ /* 0x102fe2000001085d */
[----:B--2---:R-:W-:Y:S01]  /*9ea0*/  F2FP.BF16.PACK_AB R73, R197, R111 ;  /* 0x0000006fc549723e */ /* 0x004fe200000010ff */
[----:B------:R1:W-:Y:S10]  /*9eb0*/  MUFU.EX2 R18, R0 ;  /* 0x0000000000127308 */ /* 0x0003f40000000800 */
[----:B------:R2:W-:Y:S01]  /*9ec0*/  MUFU.EX2 R55, R4 ;  /* 0x0000000400377308 */ /* 0x0005e20000000800 */
[----:B-1----:R-:W-:Y:S09]  /*9ed0*/  FFMA.FTZ R0, R13, c[0x0][0x2d0], -R96 ;  /* 0x0000b4000d007a23 */ /* 0x002ff20000010860 */
[----:B------:R-:W-:Y:S01]  /*9ee0*/  MUFU.EX2 R2, R0 ;  /* 0x0000000000027308 */ /* 0x000fe20000000800 */
[----:B--2---:R-:W-:Y:S09]  /*9ef0*/  FFMA.FTZ R4, R19, c[0x0][0x2d0], -R93 ;  /* 0x0000b40013047a23 */ /* 0x004ff2000001085d */
[----:B------:R1:W2:Y:S02]  /*9f00*/  MUFU.EX2 R12, R4 ;  /* 0x00000004000c7308 */ /* 0x0002a40000000800 */
[----:B-1----:R-:W-:Y:S01]  /*9f10*/  @P5 IMAD.MOV.U32 R4, RZ, RZ, R8 ;  /* 0x000000ffff045224 */ /* 0x002fe200078e0008 */
[----:B--2---:R1:W-:Y:S01]  /*9f20*/  STL [R1+0xc], R12 ;  /* 0x00000c0c01007387 */ /* 0x0043e20000100800 */
[----:B------:R-:W-:Y:S02]  /*9f30*/  FFMA.FTZ R8, R192, c[0x0][0x2d0], -R96 ;  /* 0x0000b400c0087a23 */ /* 0x000fe40000010860 */
[----:B------:R-:W-:Y:S01]  /*9f40*/  @P5 IMAD.WIDE.U32 R4, R6, 0x70, R4 ;  /* 0x0000007006045825 */ /* 0x000fe200078e0004 */
[----:B------:R2:W-:Y:S03]  /*9f50*/  STL [R1+0x24], R2 ;  /* 0x0000240201007387 */ /* 0x0005e60000100800 */
[----:B------:R3:W-:Y:S01]  /*9f60*/  MUFU.EX2 R110, R8 ;  /* 0x00000008006e7308 */ /* 0x0007e20000000800 */
[----:B------:R-:W-:Y:S01]  /*9f70*/  @P5 IMAD.IADD R7, R5, 0x1, R7 ;  /* 0x0000000105075824 */ /* 0x000fe200078e0207 */
[C---:B------:R-:W-:Y:S04]  /*9f80*/  @P5 LEA R6, P0, R4.reuse, c[0x0][0x1c8], 0x1 ;  /* 0x0000720004065a11 */ /* 0x040fe800078008ff */
[----:B------:R-:W-:Y:S02]  /*9f90*/  @P5 LEA.HI.X R7, R4, c[0x0][0x1cc], R7, 0x1, P0 ;  /* 0x0000730004075a11 */ /* 0x000fe400000f0c07 */
[-C--:B------:R-:W-:Y:S03]  /*9fa0*/  @P5 IADD3 R4, P0, R6, R17.reuse, RZ ;  /* 0x0000001106045210 */ /* 0x080fe60007f1e0ff */
[----:B------:R4:W-:Y:S01]  /*9fb0*/  @P5 LDGSTS.E.BYPASS.LTC128B.128 [R245+0x3900], [R6.64], !P6 ;  /* 0x0390000006f55fae */ /* 0x0009e2000f101d4a */
[----:B-1----:R-:W-:Y:S01]  /*9fc0*/  @P5 SHF.L.U64.HI R12, R9, 0x5, R10 ;  /* 0x00000005090c5819 */ /* 0x002fe2000001020a */
[----:B---3--:R-:W-:Y:S04]  /*9fd0*/  FFMA.FTZ R8, R199, c[0x0][0x2d0], -R96 ;  /* 0x0000b400c7087a23 */ /* 0x008fe80000010860 */
[--C-:B------:R-:W-:Y:S01]  /*9fe0*/  @P5 IMAD.X R5, R7, 0x1, R12.reuse, P0 ;  /* 0x0000000107055824 */ /* 0x100fe200000e060c */
[----:B------:R1:W-:Y:S01]  /*9ff0*/  MUFU.EX2 R64, R8 ;  /* 0x0000000800407308 */ /* 0x0003e20000000800 */
[----:B------:R-:W-:Y:S03]  /*a000*/  IMAD.MOV.U32 R199, RZ, RZ, R59 ;  /* 0x000000ffffc77224 */ /* 0x000fe600078e003b */
[----:B------:R3:W-:Y:S01]  /*a010*/  @P5 LDGSTS.E.BYPASS.LTC128B.128 [R245+0x4100], [R4.64], !P6 ;  /* 0x0410000004f55fae */ /* 0x0007e2000f101d4a */
[-C--:B-1----:R-:W-:Y:S05]  /*a020*/  @P5 IADD3 R8, P0, R4, R17.reuse, RZ ;  /* 0x0000001104085210 */ /* 0x082fea0007f1e0ff */
[--C-:B------:R-:W-:Y:S01]  /*a030*/  @P5 IMAD.X R9, R5, 0x1, R12.reuse, P0 ;  /* 0x0000000105095824 */ /* 0x100fe200000e060c */
[-C--:B------:R-:W-:Y:S04]  /*a040*/  @P5 IADD3 R10, P0, R8, R17.reuse, RZ ;  /* 0x00000011080a5210 */ /* 0x080fe80007f1e0ff */
[----:B------:R1:W-:Y:S01]  /*a050*/  @P5 LDGSTS.E.BYPASS.LTC128B.128 [R245+0x4900], [R8.64], !P6 ;  /* 0x0490000008f55fae */ /* 0x0003e2000f101d4a */
[----:B------:R-:W-:Y:S01]  /*a060*/  @P5 IMAD.X R11, R9, 0x1, R12, P0 ;  /* 0x00000001090b5824 */ /* 0x000fe200000e060c */
[----:B------:R-:W-:Y:S04]  /*a070*/  FSETP.NEU.FTZ.AND P0, PT, R70, -INF , PT ;  /* 0xff8000004600780b */ /* 0x000fe80003f1d000 */
[----:B------:R-:W-:Y:S02]  /*a080*/  FSEL R97, R97, RZ, P0 ;  /* 0x000000ff61617208 */ /* 0x000fe40000000000 */
[----:B------:R1:W-:Y:S03]  /*a090*/  @P5 LDGSTS.E.BYPASS.LTC128B.128 [R245+0x5100], [R10.64], !P6 ;  /* 0x051000000af55fae */ /* 0x0003e6000f101d4a */
[--C-:B------:R-:W-:Y:S02]  /*a0a0*/  FFMA.FTZ R0, R205, c[0x0][0x2d0], -R97.reuse ;  /* 0x0000b400cd007a23 */ /* 0x100fe40000010861 */
[----:B------:R-:W-:Y:S02]  /*a0b0*/  FFMA.FTZ R94, R252, c[0x0][0x2d0], -R97 ;  /* 0x0000b400fc5e7a23 */ /* 0x000fe40000010861 */
[----:B------:R1:W-:Y:S01]  /*a0c0*/  MUFU.EX2 R109, R0 ;  /* 0x00000000006d7308 */ /* 0x0003e20000000800 */
[----:B------:R-:W-:Y:S02]  /*a0d0*/  IMAD.MOV.U32 R205, RZ, RZ, R63 ;  /* 0x000000ffffcd7224 */ /* 0x000fe400078e003f */
[--C-:B-1----:R-:W-:Y:S02]  /*a0e0*/  FFMA.FTZ R0, R204, c[0x0][0x2d0], -R97.reuse ;  /* 0x0000b400cc007a23 */ /* 0x102fe40000010861 */
[----:B------:R-:W-:Y:S05]  /*a0f0*/  IMAD.MOV.U32 R204, RZ, RZ, R62 ;  /* 0x000000ffffcc7224 */ /* 0x000fea00078e003e */
[----:B------:R1:W-:Y:S02]  /*a100*/  MUFU.EX2 R19, R0 ;  /* 0x0000000000137308 */ /* 0x0003e40000000800 */
[--C-:B-1----:R-:W-:Y:S02]  /*a110*/  FFMA.FTZ R0, R14, c[0x0][0x2d0], -R97.reuse ;  /* 0x0000b4000e007a23 */ /* 0x102fe40000010861 */
[--C-:B------:R-:W-:Y:S06]  /*a120*/  FFMA.FTZ R14, R32, c[0x0][0x2d0], -R92.reuse ;  /* 0x0000b400200e7a23 */ /* 0x100fec000001085c */
[----:B------:R1:W1:Y:S10]  /*a130*/  MUFU.EX2 R13, R0 ;  /* 0x00000000000d7308 */ /* 0x0002740000000800 */
[----:B------:R3:W-:Y:S01]  /*a140*/  MUFU.EX2 R235, R14 ;  /* 0x0000000e00eb7308 */ /* 0x0007e20000000800 */
[----:B-1----:R-:W-:Y:S01]  /*a150*/  FFMA.FTZ R0, R15, c[0x0][0x2d0], -R97 ;  /* 0x0000b4000f007a23 */ /* 0x002fe20000010861 */
[----:B------:R1:W-:Y:S01]  /*a160*/  STL [R1+0x8], R13 ;  /* 0x0000080d01007387 */ /* 0x0003e20000100800 */
[--C-:B------:R-:W-:Y:S07]  /*a170*/  FFMA.FTZ R15, R21, c[0x0][0x2d0], -R92.reuse ;  /* 0x0000b400150f7a23 */ /* 0x100fee000001085c */
[----:B--2---:R-:W2:Y:S01]  /*a180*/  MUFU.EX2 R2, R0 ;  /* 0x0000000000027308 */ /* 0x004ea20000000800 */
[--C-:B---3--:R-:W-:Y:S09]  /*a190*/  FFMA.FTZ R14, R36, c[0x0][0x2d0], -R92.reuse ;  /* 0x0000b400240e7a23 */ /* 0x108ff2000001085c */
[----:B------:R-:W3:Y:S10]  /*a1a0*/  MUFU.EX2 R0, R16 ;  /* 0x0000001000007308 */ /* 0x000ef40000000800 */
[----:B------:R-:W-:Y:S01]  /*a1b0*/  MUFU.EX2 R220, R15 ;  /* 0x0000000f00dc7308 */ /* 0x000fe20000000800 */
[--C-:B-1----:R-:W-:Y:S01]  /*a1c0*/  FFMA.FTZ R13, R33, c[0x0][0x2d0], -R92.reuse ;  /* 0x0000b400210d7a23 */ /* 0x102fe2000001085c */
[----:B--2---:R1:W-:Y:S08]  /*a1d0*/  STL [R1+0x20], R2 ;  /* 0x0000200201007387 */ /* 0x0043f00000100800 */
[----:B------:R-:W-:Y:S01]  /*a1e0*/  MUFU.EX2 R244, R14 ;  /* 0x0000000e00f47308 */ /* 0x000fe20000000800 */
[----:B---3--:R2:W-:Y:S09]  /*a1f0*/  STL [R1+0x1c], R0 ;  /* 0x00001c0001007387 */ /* 0x0085f20000100800 */
[----:B------:R3:W-:Y:S01]  /*a200*/  MUFU.EX2 R242, R13 ;  /* 0x0000000d00f27308 */ /* 0x0007e20000000800 */
[--C-:B-1----:R-:W-:Y:S09]  /*a210*/  FFMA.FTZ R2, R22, c[0x0][0x2d0], -R93.reuse ;  /* 0x0000b40016027a23 */ /* 0x102ff2000001085d */
[----:B------:R-:W1:Y:S01]  /*a220*/  MUFU.EX2 R2, R2 ;  /* 0x0000000200027308 */ /* 0x000e620000000800 */
[--C-:B--2---:R-:W-:Y:S02]  /*a230*/  FFMA.FTZ R0, R23, c[0x0][0x2d0], -R93.reuse ;  /* 0x0000b40017007a23 */ /* 0x104fe4000001085d */
[----:B---3--:R-:W-:Y:S07]  /*a240*/  FFMA.FTZ R13, R37, c[0x0][0x2d0], -R92 ;  /* 0x0000b400250d7a23 */ /* 0x008fee000001085c */
[----:B------:R2:W-:Y:S10]  /*a250*/  MUFU.EX2 R232, R0 ;  /* 0x0000000000e87308 */ /* 0x0005f40000000800 */
[----:B------:R-:W-:Y:S01]  /*a260*/  MUFU.EX2 R234, R13 ;  /* 0x0000000d00ea7308 */ /* 0x000fe20000000800 */
[----:B-1----:R1:W-:Y:S01]  /*a270*/  STL [R1+0x18], R2 ;  /* 0x0000180201007387 */ /* 0x0023e20000100800 */
[--C-:B--2---:R-:W-:Y:S08]  /*a280*/  FFMA.FTZ R0, R34, c[0x0][0x2d0], -R93.reuse ;  /* 0x0000b40022007a23 */ /* 0x104ff0000001085d */
[----:B------:R2:W-:Y:S02]  /*a290*/  MUFU.EX2 R239, R0 ;  /* 0x0000000000ef7308 */ /* 0x0005e40000000800 */
[----:B--2---:R-:W-:Y:S08]  /*a2a0*/  FFMA.FTZ R0, R35, c[0x0][0x2d0], -R93 ;  /* 0x0000b40023007a23 */ /* 0x004ff0000001085d */
[----:B------:R2:W-:Y:S02]  /*a2b0*/  MUFU.EX2 R243, R0 ;  /* 0x0000000000f37308 */ /* 0x0005e40000000800 */
[--C-:B--2---:R-:W-:Y:S08]  /*a2c0*/  FFMA.FTZ R0, R24, c[0x0][0x2d0], -R96.reuse ;  /* 0x0000b40018007a23 */ /* 0x104ff00000010860 */
[----:B-1----:R1:W2:Y:S02]  /*a2d0*/  MUFU.EX2 R2, R0 ;  /* 0x0000000000027308 */ /* 0x0022a40000000800 */
[--C-:B-1----:R-:W-:Y:S01]  /*a2e0*/  FFMA.FTZ R0, R25, c[0x0][0x2d0], -R96.reuse ;  /* 0x0000b40019007a23 */ /* 0x102fe20000010860 */
[----:B--2---:R1:W-:Y:S07]  /*a2f0*/  STL [R1+0x14], R2 ;  /* 0x0000140201007387 */ /* 0x0043ee0000100800 */
[----:B------:R2:W-:Y:S01]  /*a300*/  MUFU.EX2 R236, R0 ;  /* 0x0000000000ec7308 */ /* 0x0005e20000000800 */
[----:B------:R3:W-:Y:S01]  /*a310*/  STL [R1+0xb4], R143 ;  /* 0x0000b48f01007387 */ /* 0x0007e20000100800 */
[--C-:B-1----:R-:W-:Y:S02]  /*a320*/  FFMA.FTZ R2, R28, c[0x0][0x2d0], -R96.reuse ;  /* 0x0000b4001c027a23 */ /* 0x102fe40000010860 */
[----:B--2---:R-:W-:Y:S06]  /*a330*/  FFMA.FTZ R0, R26, c[0x0][0x2d0], -R97 ;  /* 0x0000b4001a007a23 */ /* 0x004fec0000010861 */
[----:B------:R1:W-:Y:S10]  /*a340*/  MUFU.EX2 R240, R2 ;  /* 0x0000000200f07308 */ /* 0x0003f40000000800 */
[----:B------:R2:W-:Y:S01]  /*a350*/  MUFU.EX2 R246, R0 ;  /* 0x0000000000f67308 */ /* 0x0005e20000000800 */
[----:B-1----:R-:W-:Y:S09]  /*a360*/  FFMA.FTZ R2, R38, c[0x0][0x2d0], -R93 ;  /* 0x0000b40026027a23 */ /* 0x002ff2000001085d */
[----:B------:R1:W-:Y:S01]  /*a370*/  MUFU.EX2 R237, R2 ;  /* 0x0000000200ed7308 */ /* 0x0003e20000000800 */
[--C-:B--2---:R-:W-:Y:S09]  /*a380*/  FFMA.FTZ R0, R27, c[0x0][0x2d0], -R97.reuse ;  /* 0x0000b4001b007a23 */ /* 0x104ff20000010861 */
[----:B------:R2:W-:Y:S01]  /*a390*/  MUFU.EX2 R233, R0 ;  /* 0x0000000000e97308 */ /* 0x0005e20000000800 */
[--C-:B-1----:R-:W-:Y:S09]  /*a3a0*/  FFMA.FTZ R2, R40, c[0x0][0x2d0], -R96.reuse ;  /* 0x0000b40028027a23 */ /* 0x102ff20000010860 */
[----:B------:R-:W-:Y:S01]  /*a3b0*/  MUFU.EX2 R238, R2 ;  /* 0x0000000200ee7308 */ /* 0x000fe20000000800 */
[----:B--2---:R-:W-:Y:S09]  /*a3c0*/  FFMA.FTZ R0, R29, c[0x0][0x2d0], -R96 ;  /* 0x0000b4001d007a23 */ /* 0x004ff20000010860 */
[----:B------:R1:W-:Y:S02]  /*a3d0*/  MUFU.EX2 R15, R0 ;  /* 0x00000000000f7308 */ /* 0x0003e40000000800 */
[--C-:B-1----:R-:W-:Y:S08]  /*a3e0*/  FFMA.FTZ R0, R30, c[0x0][0x2d0], -R97.reuse ;  /* 0x0000b4001e007a23 */ /* 0x102ff00000010861 */
[----:B------:R1:W-:Y:S02]  /*a3f0*/  MUFU.EX2 R241, R0 ;  /* 0x0000000000f17308 */ /* 0x0003e40000000800 */
[----:B-1----:R-:W-:Y:S08]  /*a400*/  FFMA.FTZ R0, R31, c[0x0][0x2d0], -R97 ;  /* 0x0000b4001f007a23 */ /* 0x002ff00000010861 */
[----:B------:R1:W-:Y:S02]  /*a410*/  MUFU.EX2 R16, R0 ;  /* 0x0000000000107308 */ /* 0x0003e40000000800 */
[--C-:B-1----:R-:W-:Y:S08]  /*a420*/  FFMA.FTZ R0, R39, c[0x0][0x2d0], -R93.reuse ;  /* 0x0000b40027007a23 */ /* 0x102ff0000001085d */
[----:B------:R1:W-:Y:S02]  /*a430*/  MUFU.EX2 R32, R0 ;  /* 0x0000000000207308 */ /* 0x0003e40000000800 */
[--C-:B-1----:R-:W-:Y:S08]  /*a440*/  FFMA.FTZ R0, R48, c[0x0][0x2d0], -R92.reuse ;  /* 0x0000b40030007a23 */ /* 0x102ff0000001085c */
[----:B------:R1:W-:Y:S02]  /*a450*/  MUFU.EX2 R34, R0 ;  /* 0x0000000000227308 */ /* 0x0003e40000000800 */
[----:B-1----:R-:W-:Y:S08]  /*a460*/  FFMA.FTZ R0, R49, c[0x0][0x2d0], -R92 ;  /* 0x0000b40031007a23 */ /* 0x002ff0000001085c */
[----:B------:R1:W-:Y:S02]  /*a470*/  MUFU.EX2 R192, R0 ;  /* 0x0000000000c07308 */ /* 0x0003e40000000800 */
[--C-:B-1----:R-:W-:Y:S08]  /*a480*/  FFMA.FTZ R0, R50, c[0x0][0x2d0], -R93.reuse ;  /* 0x0000b40032007a23 */ /* 0x102ff0000001085d */
[----:B------:R1:W-:Y:S02]  /*a490*/  MUFU.EX2 R33, R0 ;  /* 0x0000000000217308 */ /* 0x0003e40000000800 */
[----:B-1----:R-:W-:Y:S08]  /*a4a0*/  FFMA.FTZ R0, R51, c[0x0][0x2d0], -R93 ;  /* 0x0000b40033007a23 */ /* 0x002ff0000001085d */
[----:B------:R1:W-:Y:S02]  /*a4b0*/  MUFU.EX2 R24, R0 ;  /* 0x0000000000187308 */ /* 0x0003e40000000800 */
[----:B-1----:R-:W-:Y:S02]  /*a4c0*/  FSEL R0, R143, RZ, P3 ;  /* 0x000000ff8f007208 */ /* 0x002fe40001800000 */
[----:B---3--:R-:W2:Y:S01]  /*a4d0*/  LDL.LU R143, [R1+0x20] ;  /* 0x00002000018f7983 */ /* 0x008ea20000300800 */
[-C--:B----4-:R-:W-:Y:S02]  /*a4e0*/  @P5 IADD3 R6, P3, R10, R17.reuse, RZ ;  /* 0x000000110a065210 */ /* 0x090fe40007f7e0ff */
[----:B------:R-:W-:Y:S01]  /*a4f0*/  FADD.FTZ R2, -R0, R3 ;  /* 0x0000000300027221 */ /* 0x000fe20000010100 */
[----:B------:R1:W-:Y:S01]  /*a500*/  STL [R1+0xb8], R142 ;  /* 0x0000b88e01007387 */ /* 0x0003e20000100800 */
[----:B------:R-:W-:Y:S01]  /*a510*/  FSEL R0, R142, RZ, P2 ;  /* 0x000000ff8e007208 */ /* 0x000fe20001000000 */
[--C-:B------:R-:W-:Y:S01]  /*a520*/  @P5 IMAD.X R7, R11, 0x1, R12.reuse, P3 ;  /* 0x000000010b075824 */ /* 0x100fe200018e060c */
[-C--:B------:R-:W-:Y:S01]  /*a530*/  @P5 IADD3 R4, P2, R6, R17.reuse, RZ ;  /* 0x0000001106045210 */ /* 0x080fe20007f5e0ff */
[----:B------:R-:W-:Y:S02]  /*a540*/  FMUL.FTZ R2, R2, c[0x0][0x2d0] ;  /* 0x0000b40002027a20 */ /* 0x000fe40000410000 */
[----:B------:R-:W-:Y:S01]  /*a550*/  FADD.FTZ R0, -R0, R141 ;  /* 0x0000008d00007221 */ /* 0x000fe20000010100 */
[----:B------:R3:W-:Y:S01]  /*a560*/  @P5 LDGSTS.E.BYPASS.LTC128B.128 [R245+0x5900], [R6.64], !P6 ;  /* 0x0590000006f55fae */ /* 0x0007e2000f101d4a */
[----:B------:R4:W4:Y:S01]  /*a570*/  MUFU.EX2 R69, R2 ;  /* 0x0000000200457308 */ /* 0x0009220000000800 */
[----:B------:R-:W-:Y:S01]  /*a580*/  @P5 IMAD.X R5, R7, 0x1, R12, P2 ;  /* 0x0000000107055824 */ /* 0x000fe200010e060c */
[----:B------:R-:W-:Y:S01]  /*a590*/  @P5 IADD3 R8, P3, R4, R17, RZ ;  /* 0x0000001104085210 */ /* 0x000fe20007f7e0ff */
[----:B------:R-:W-:Y:S02]  /*a5a0*/  FMUL.FTZ R0, R0, c[0x0][0x2d0] ;  /* 0x0000b40000007a20 */ /* 0x000fe40000410000 */
[----:B------:R-:W-:Y:S02]  /*a5b0*/  IMAD.MOV.U32 R141, RZ, RZ, R64 ;  /* 0x000000ffff8d7224 */ /* 0x000fe400078e0040 */
[----:B------:R3:W-:Y:S01]  /*a5c0*/  @P5 LDGSTS.E.BYPASS.LTC128B.128 [R245+0x6100], [R4.64], !P6 ;  /* 0x0610000004f55fae */ /* 0x0007e2000f101d4a */
[----:B------:R-:W-:Y:S02]  /*a5d0*/  @P5 IMAD.X R9, R5, 0x1, R12, P3 ;  /* 0x0000000105095824 */ /* 0x000fe400018e060c */
[----:B------:R3:W3:Y:S01]  /*a5e0*/  MUFU.EX2 R68, R0 ;  /* 0x0000000000447308 */ /* 0x0006e20000000800 */
[----:B------:R-:W-:Y:S04]  /*a5f0*/  F2FP.BF16.PACK_AB R64, R141, R110 ;  /* 0x0000006e8d40723e */ /* 0x000fe800000010ff */
[----:B------:R3:W-:Y:S08]  /*a600*/  @P5 LDGSTS.E.BYPASS.LTC128B.128 [R245+0x6900], [R8.64], !P6 ;  /* 0x0690000008f55fae */ /* 0x0007f0000f101d4a */
[----:B-1----:R-:W2:Y:S01]  /*a610*/  LDL.LU R142, [R1+0x24] ;  /* 0x00002400018e7983 */ /* 0x002ea20000300800 */
[----:B----4-:R-:W-:Y:S01]  /*a620*/  FSEL R2, R140, RZ, P1 ;  /* 0x000000ff8c027208 */ /* 0x010fe20000800000 */
[C---:B------:R-:W-:Y:S02]  /*a630*/  FMUL.FTZ R17, R69.reuse, R161 ;  /* 0x000000a145117220 */ /* 0x040fe40000410000 */
[----:B------:R1:W-:Y:S01]  /*a640*/  STL [R1+0xbc], R140 ;  /* 0x0000bc8c01007387 */ /* 0x0003e20000100800 */
[C---:B------:R-:W-:Y:S02]  /*a650*/  FMUL.FTZ R48, R69.reuse, R124 ;  /* 0x0000007c45307220 */ /* 0x040fe40000410000 */
[C---:B------:R-:W-:Y:S01]  /*a660*/  FMUL.FTZ R49, R69.reuse, R125 ;  /* 0x0000007d45317220 */ /* 0x040fe20000410000 */
[----:B------:R-:W4:Y:S01]  /*a670*/  LDSM.16.MT88.4 R20, [R228+0x100] ;  /* 0x00010000e414783b */ /* 0x000f220000004200 */
[----:B------:R-:W-:Y:S02]  /*a680*/  FFMA.FTZ R125, R114, c[0x0][0x2d0], -R93 ;  /* 0x0000b400727d7a23 */ /* 0x000fe4000001085d */
[----:B---3--:R-:W-:Y:S01]  /*a690*/  FADD.FTZ R0, -R2, R144 ;  /* 0x0000009002007221 */ /* 0x008fe20000010100 */
[----:B------:R-:W-:Y:S01]  /*a6a0*/  FSEL R2, R70, RZ, P0 ;  /* 0x000000ff46027208 */ /* 0x000fe20000000000 */
[C---:B------:R-:W-:Y:S02]  /*a6b0*/  FMUL.FTZ R5, R69.reuse, R149 ;  /* 0x0000009545057220 */ /* 0x040fe40000410000 */
[----:B------:R-:W-:Y:S01]  /*a6c0*/  FMUL.FTZ R0, R0, c[0x0][0x2d0] ;  /* 0x0000b40000007a20 */ /* 0x000fe20000410000 */
[----:B------:R-:W3:Y:S01]  /*a6d0*/  LDSM.16.MT88.4 R36, [R231+0x100] ;  /* 0x00010000e724783b */ /* 0x000ee20000004200 */
[----:B------:R-:W-:Y:S02]  /*a6e0*/  IMAD.MOV.U32 R149, RZ, RZ, R15 ;  /* 0x000000ffff957224 */ /* 0x000fe400078e000f */
[----:B------:R4:W4:Y:S01]  /*a6f0*/  MUFU.EX2 R3, R0 ;  /* 0x0000000000037308 */ /* 0x0009220000000800 */
[C---:B------:R-:W-:Y:S02]  /*a700*/  FMUL.FTZ R4, R69.reuse, R148 ;  /* 0x0000009445047220 */ /* 0x040fe40000410000 */
[C---:B------:R-:W-:Y:S02]  /*a710*/  FMUL.FTZ R6, R68.reuse, R150 ;  /* 0x0000009644067220 */ /* 0x040fe40000410000 */
[C---:B------:R-:W-:Y:S01]  /*a720*/  FMUL.FTZ R7, R68.reuse, R151 ;  /* 0x0000009744077220 */ /* 0x040fe20000410000 */
[----:B------:R-:W-:Y:S01]  /*a730*/  LDSM.16.MT88.4 R84, [R231+0x900] ;  /* 0x00090000e754783b */ /* 0x000fe20000004200 */
[----:B------:R-:W-:Y:S02]  /*a740*/  IMAD.MOV.U32 R144, RZ, RZ, R19 ;  /* 0x000000ffff907224 */ /* 0x000fe400078e0013 */
[----:B------:R-:W-:Y:S02]  /*a750*/  FMUL.FTZ R19, R68, R163 ;  /* 0x000000a344137220 */ /* 0x000fe40000410000 */
[----:B------:R-:W-:Y:S01]  /*a760*/  IMAD.MOV.U32 R148, RZ, RZ, R16 ;  /* 0x000000ffff947224 */ /* 0x000fe200078e0010 */
[----:B------:R-:W-:Y:S01]  /*a770*/  F2FP.BF16.PACK_AB R65, R144, R109 ;  /* 0x0000006d9041723e */ /* 0x000fe200000010ff */
[C---:B------:R-:W-:Y:S01]  /*a780*/  FMUL.FTZ R16, R69.reuse, R160 ;  /* 0x000000a045107220 */ /* 0x040fe20000410000 */
[----:B-1----:R-:W3:Y:S01]  /*a790*/  LDL.LU R140, [R1+0xc] ;  /* 0x00000c00018c7983 */ /* 0x002ee20000300800 */
[----:B------:R-:W-:Y:S02]  /*a7a0*/  IMAD.MOV.U32 R151, RZ, RZ, R34 ;  /* 0x000000ffff977224 */ /* 0x000fe400078e0022 */
[----:B------:R-:W-:Y:S01]  /*a7b0*/  IMAD.MOV.U32 R150, RZ, RZ, R33 ;  /* 0x000000ffff967224 */ /* 0x000fe200078e0021 */
[----:B------:R1:W-:Y:S01]  /*a7c0*/  STL [R1+0xc0], R245 ;  /* 0x0000c0f501007387 */ /* 0x0003e20000100800 */
[----:B------:R-:W-:Y:S02]  /*a7d0*/  FMUL.FTZ R33, R69, R177 ;  /* 0x000000b145217220 */ /* 0x000fe40000410000 */
[C---:B------:R-:W-:Y:S01]  /*a7e0*/  FMUL.FTZ R34, R68.reuse, R178 ;  /* 0x000000b244227220 */ /* 0x040fe20000410000 */
[----:B------:R-:W-:Y:S01]  /*a7f0*/  LDSM.16.MT88.4 R88, [R229+0x900] ;  /* 0x00090000e558783b */ /* 0x000fe20000004200 */
[----:B------:R-:W-:Y:S02]  /*a800*/  FMUL.FTZ R50, R68, R126 ;  /* 0x0000007e44327220 */ /* 0x000fe40000410000 */
[----:B----4-:R-:W-:Y:S02]  /*a810*/  FADD.FTZ R0, -R2, R145 ;  /* 0x0000009102007221 */ /* 0x010fe40000010100 */
[----:B------:R-:W-:Y:S02]  /*a820*/  FFMA.FTZ R2, R41, c[0x0][0x2d0], -R96 ;  /* 0x0000b40029027a23 */ /* 0x000fe40000010860 */
[----:B------:R-:W-:Y:S01]  /*a830*/  FMUL.FTZ R0, R0, c[0x0][0x2d0] ;  /* 0x0000b40000007a20 */ /* 0x000fe20000410000 */
[----:B------:R-:W0:Y:S01]  /*a840*/  LDGDEPBAR ;  /* 0x00000000000079af */ /* 0x000e220000000000 */
[----:B------:R4:W4:Y:S01]  /*a850*/  MUFU.EX2 R31, R2 ;  /* 0x00000002001f7308 */ /* 0x0009220000000800 */
[C---:B------:R-:W-:Y:S02]  /*a860*/  FMUL.FTZ R8, R3.reuse, R152 ;  /* 0x0000009803087220 */ /* 0x040fe40000410000 */
[----:B------:R-:W-:Y:S02]  /*a870*/  IMAD.MOV.U32 R145, RZ, RZ, R18 ;  /* 0x000000ffff917224 */ /* 0x000fe400078e0012 */
[C---:B------:R-:W-:Y:S02]  /*a880*/  FMUL.FTZ R9, R3.reuse, R153 ;  /* 0x0000009903097220 */ /* 0x040fe40000410000 */
[C---:B------:R-:W-:Y:S02]  /*a890*/  FMUL.FTZ R12, R3.reuse, R156 ;  /* 0x0000009c030c7220 */ /* 0x040fe40000410000 */
[C---:B------:R-:W-:Y:S01]  /*a8a0*/  FMUL.FTZ R13, R3.reuse, R157 ;  /* 0x0000009d030d7220 */ /* 0x040fe20000410000 */
[----:B------:R-:W4:Y:S01]  /*a8b0*/  MUFU.EX2 R0, R0 ;  /* 0x0000000000007308 */ /* 0x000f220000000800 */
[----:B------:R-:W-:Y:S01]  /*a8c0*/  FMUL.FTZ R18, R68, R162 ;  /* 0x000000a244127220 */ /* 0x000fe20000410000 */
[----:B-1----:R-:W3:Y:S01]  /*a8d0*/  LDL.LU R245, [R1+0x10] ;  /* 0x0000100001f57983 */ /* 0x002ee20000300800 */
[C---:B------:R-:W-:Y:S02]  /*a8e0*/  FMUL.FTZ R25, R3.reuse, R169 ;  /* 0x000000a903197220 */ /* 0x040fe40000410000 */
[----:B------:R-:W-:Y:S01]  /*a8f0*/  IMAD.MOV.U32 R156, RZ, RZ, R55 ;  /* 0x000000ffff9c7224 */ /* 0x000fe200078e0037 */
[----:B------:R1:W-:Y:S01]  /*a900*/  STL [R1+0xc4], R70 ;  /* 0x0000c44601007387 */ /* 0x0003e20000100800 */
[----:B------:R-:W-:Y:S02]  /*a910*/  IMAD.MOV.U32 R157, RZ, RZ, R54 ;  /* 0x000000ffff9d7224 */ /* 0x000fe400078e0036 */
[C---:B------:R-:W-:Y:S02]  /*a920*/  FMUL.FTZ R28, R3.reuse, R172 ;  /* 0x000000ac031c7220 */ /* 0x040fe40000410000 */
[----:B------:R-:W-:Y:S02]  /*a930*/  FMUL.FTZ R29, R3, R173 ;  /* 0x000000ad031d7220 */ /* 0x000fe40000410000 */
[----:B------:R-:W-:Y:S02]  /*a940*/  IMAD.MOV.U32 R173, RZ, RZ, R32 ;  /* 0x000000ffffad7224 */ /* 0x000fe400078e0020 */
[----:B----4-:R-:W-:Y:S02]  /*a950*/  FFMA.FTZ R2, R42, c[0x0][0x2d0], -R97 ;  /* 0x0000b4002a027a23 */ /* 0x010fe40000010861 */
[----:B------:R-:W-:Y:S02]  /*a960*/  IMAD.MOV.U32 R172, RZ, RZ, R31 ;  /* 0x000000ffffac7224 */ /* 0x000fe400078e001f */
[----:B------:R4:W-:Y:S01]  /*a970*/  MUFU.EX2 R147, R2 ;  /* 0x0000000200937308 */ /* 0x0009e20000000800 */
[----:B------:R-:W-:Y:S02]  /*a980*/  FMUL.FTZ R32, R69, R176 ;  /* 0x000000b045207220 */ /* 0x000fe40000410000 */
[----:B------:R-:W-:Y:S02]  /*a990*/  IMAD.MOV.U32 R176, RZ, RZ, R76 ;  /* 0x000000ffffb07224 */ /* 0x000fe400078e004c */
[C---:B------:R-:W-:Y:S02]  /*a9a0*/  FMUL.FTZ R14, R0.reuse, R158 ;  /* 0x0000009e000e7220 */ /* 0x040fe40000410000 */
[C---:B------:R-:W-:Y:S02]  /*a9b0*/  FMUL.FTZ R15, R0.reuse, R159 ;  /* 0x0000009f000f7220 */ /* 0x040fe40000410000 */
[C---:B------:R-:W-:Y:S02]  /*a9c0*/  FMUL.FTZ R10, R0.reuse, R154 ;  /* 0x0000009a000a7220 */ /* 0x040fe40000410000 */
[C---:B------:R-:W-:Y:S01]  /*a9d0*/  FMUL.FTZ R11, R0.reuse, R155 ;  /* 0x0000009b000b7220 */ /* 0x040fe20000410000 */
[----:B-1----:R-:W3:Y:S01]  /*a9e0*/  LDL.LU R70, [R1+0x8] ;  /* 0x0000080001467983 */ /* 0x002ee20000300800 */
[C---:B------:R-:W-:Y:S02]  /*a9f0*/  FMUL.FTZ R27, R0.reuse, R171 ;  /* 0x000000ab001b7220 */ /* 0x040fe40000410000 */
[C---:B------:R-:W-:Y:S01]  /*aa00*/  FMUL.FTZ R26, R0.reuse, R170 ;  /* 0x000000aa001a7220 */ /* 0x040fe20000410000 */
[----:B------:R-:W3:Y:S01]  /*aa10*/  LDL.LU R153, [R1+0x14] ;  /* 0x0000140001997983 */ /* 0x000ee20000300800 */
[C---:B------:R-:W-:Y:S02]  /*aa20*/  FMUL.FTZ R30, R0.reuse, R174 ;  /* 0x000000ae001e7220 */ /* 0x040fe40000410000 */
[C---:B------:R-:W-:Y:S01]  /*aa30*/  FMUL.FTZ R31, R0.reuse, R175 ;  /* 0x000000af001f7220 */ /* 0x040fe20000410000 */
[----:B------:R-:W3:Y:S01]  /*aa40*/  LDL.LU R154, [R1+0x18] ;  /* 0x00001800019a7983 */ /* 0x000ee20000300800 */
[----:B------:R-:W-:Y:S02]  /*aa50*/  IMAD.MOV.U32 R175, RZ, RZ, R77 ;  /* 0x000000ffffaf7224 */ /* 0x000fe400078e004d */
[C---:B------:R-:W-:Y:S01]  /*aa60*/  FMUL.FTZ R42, R0.reuse, R122 ;  /* 0x0000007a002a7220 */ /* 0x040fe20000410000 */
[----:B------:R-:W3:Y:S01]  /*aa70*/  LDL.LU R155, [R1+0x1c] ;  /* 0x00001c00019b7983 */ /* 0x000ee20000300800 */
[----:B----4-:R-:W-:Y:S02]  /*aa80*/  FFMA.FTZ R2, R43, c[0x0][0x2d0], -R97 ;  /* 0x0000b4002b027a23 */ /* 0x010fe40000010861 */
[----:B------:R-:W-:Y:S01]  /*aa90*/  FMUL.FTZ R43, R0, R123 ;  /* 0x0000007b002b7220 */ /* 0x000fe20000410000 */
[----:B------:R-:W-:Y:S01]  /*aaa0*/  LDSM.16.MT88.4 R76, [R230+0x100] ;  /* 0x00010000e64c783b */ /* 0x000fe20000004200 */
[----:B------:R1:W-:Y:S01]  /*aab0*/  MUFU.EX2 R152, R2 ;  /* 0x0000000200987308 */ /* 0x0003e20000000800 */
[C---:B------:R-:W-:Y:S02]  /*aac0*/  FMUL.FTZ R40, R3.reuse, R120 ;  /* 0x0000007803287220 */ /* 0x040fe40000410000 */
[C---:B------:R-:W-:Y:S02]  /*aad0*/  FMUL.FTZ R41, R3.reuse, R121 ;  /* 0x0000007903297220 */ /* 0x040fe40000410000 */
[----:B------:R-:W-:Y:S02]  /*aae0*/  FMUL.FTZ R51, R68, R127 ;  /* 0x0000007f44337220 */ /* 0x000fe40000410000 */
[C---:B------:R-:W-:Y:S02]  /*aaf0*/  FMUL.FTZ R58, R0.reuse, R130 ;  /* 0x00000082003a7220 */ /* 0x040fe40000410000 */
[C---:B------:R-:W-:Y:S02]  /*ab00*/  FMUL.FTZ R59, R0.reuse, R131 ;  /* 0x00000083003b7220 */ /* 0x040fe40000410000 */
[C---:B------:R-:W-:Y:S02]  /*ab10*/  FMUL.FTZ R62, R0.reuse, R134 ;  /* 0x00000086003e7220 */ /* 0x040fe40000410000 */
[----:B------:R-:W-:Y:S02]  /*ab20*/  FMUL.FTZ R63, R0, R135 ;  /* 0x00000087003f7220 */ /* 0x000fe40000410000 */
[----:B------:R-:W-:Y:S02]  /*ab30*/  FMUL.FTZ R61, R3, R133 ;  /* 0x00000085033d7220 */ /* 0x000fe40000410000 */
[----:B------:R-:W-:Y:S02]  /*ab40*/  FFMA.FTZ R126, R101, c[0x0][0x2d0], -R92 ;  /* 0x0000b400657e7a23 */ /* 0x000fe4000001085c */
[--C-:B------:R-:W-:Y:S02]  /*ab50*/  FFMA.FTZ R101, R249, c[0x0][0x2d0], -R93.reuse ;  /* 0x0000b400f9657a23 */ /* 0x100fe4000001085d */
[--C-:B------:R-:W-:Y:S02]  /*ab60*/  FFMA.FTZ R122, R103, c[0x0][0x2d0], -R93.reuse ;  /* 0x0000b400677a7a23 */ /* 0x100fe4000001085d */
[----:B------:R-:W-:Y:S02]  /*ab70*/  FFMA.FTZ R127, R115, c[0x0][0x2d0], -R93 ;  /* 0x0000b400737f7a23 */ /* 0x000fe4000001085d */
[--C-:B-1----:R-:W-:Y:S02]  /*ab80*/  FFMA.FTZ R2, R44, c[0x0][0x2d0], -R96.reuse ;  /* 0x0000b4002c027a23 */ /* 0x102fe40000010860 */
[----:B------:R-:W-:Y:S02]  /*ab90*/  FMUL.FTZ R44, R3, R180 ;  /* 0x000000b4032c7220 */ /* 0x000fe40000410000 */
[----:B------:R1:W-:Y:S01]  /*aba0*/  MUFU.EX2 R158, R2 ;  /* 0x00000002009e7308 */ /* 0x0003e20000000800 */
[----:B------:R-:W-:Y:S02]  /*abb0*/  FFMA.FTZ R124, R196, c[0x0][0x2d0], -R97 ;  /* 0x0000b400c47c7a23 */ /* 0x000fe40000010861 */
[--C-:B------:R-:W-:Y:S02]  /*abc0*/  FFMA.FTZ R103, R219, c[0x0][0x2d0], -R96.reuse ;  /* 0x0000b400db677a23 */ /* 0x100fe40000010860 */
[----:B------:R-:W-:Y:S02]  /*abd0*/  IMAD.MOV.U32 R219, RZ, RZ, R151 ;  /* 0x000000ffffdb7224 */ /* 0x000fe400078e0097 */
[--C-:B------:R-:W-:Y:S02]  /*abe0*/  FFMA.FTZ R121, R215, c[0x0][0x2d0], -R97.reuse ;  /* 0x0000b400d7797a23 */ /* 0x100fe40000010861 */
[--C-:B------:R-:W-:Y:S02]  /*abf0*/  FFMA.FTZ R120, R211, c[0x0][0x2d0], -R96.reuse ;  /* 0x0000b400d3787a23 */ /* 0x100fe40000010860 */
[--C-:B------:R-:W-:Y:S02]  /*ac00*/  FFMA.FTZ R123, R210, c[0x0][0x2d0], -R96.reuse ;  /* 0x0000b400d27b7a23 */ /* 0x100fe40000010860 */
[----:B-1----:R-:W-:Y:S02]  /*ac10*/  FFMA.FTZ R2, R45, c[0x0][0x2d0], -R96 ;  /* 0x0000b4002d027a23 */ /* 0x002fe40000010860 */
[----:B------:R-:W-:Y:S02]  /*ac20*/  FMUL.FTZ R45, R3, R181 ;  /* 0x000000b5032d7220 */ /* 0x000fe40000410000 */
[----:B------:R1:W-:Y:S02]  /*ac30*/  MUFU.EX2 R108, R2 ;  /* 0x00000002006c7308 */ /* 0x0003e40000000800 */
[--C-:B-1----:R-:W-:Y:S02]  /*ac40*/  FFMA.FTZ R2, R46, c[0x0][0x2d0], -R97.reuse ;  /* 0x0000b4002e027a23 */ /* 0x102fe40000010861 */
[----:B------:R-:W-:Y:S06]  /*ac50*/  FMUL.FTZ R46, R0, R182 ;  /* 0x000000b6002e7220 */ /* 0x000fec0000410000 */
[----:B------:R1:W4:Y:S02]  /*ac60*/  MUFU.EX2 R35, R2 ;  /* 0x0000000200237308 */ /* 0x0003240000000800 */
[----:B-1----:R-:W-:Y:S02]  /*ac70*/  FFMA.FTZ R2, R188, c[0x0][0x2d0], -R97 ;  /* 0x0000b400bc027a23 */ /* 0x002fe40000010861 */
[----:B----4-:R-:W-:Y:S06]  /*ac80*/  IMAD.MOV.U32 R174, RZ, RZ, R35 ;  /* 0x000000ffffae7224 */ /* 0x010fec00078e0023 */
[----:B------:R1:W4:Y:S01]  /*ac90*/  MUFU.EX2 R159, R2 ;  /* 0x00000002009f7308 */ /* 0x0003220000000800 */
[----:B------:R-:W-:Y:S02]  /*aca0*/  FMUL.FTZ R35, R68, R179 ;  /* 0x000000b344237220 */ /* 0x000fe40000410000 */
[----:B------:R-:W-:Y:S02]  /*acb0*/  IMAD.MOV.U32 R188, RZ, RZ, R80 ;  /* 0x000000ffffbc7224 */ /* 0x000fe400078e0050 */
[----:B------:R-:W-:Y:S01]  /*acc0*/  LDSM.16.MT88.4 R80, [R228+0x900] ;  /* 0x00090000e450783b */ /* 0x000fe20000004200 */
[----:B------:R-:W-:Y:S02]  /*acd0*/  IMAD.MOV.U32 R178, RZ, RZ, R174 ;  /* 0x000000ffffb27224 */ /* 0x000fe400078e00ae */
[----:B------:R-:W-:Y:S02]  /*ace0*/  IMAD.MOV.U32 R174, RZ, RZ, R199 ;  /* 0x000000ffffae7224 */ /* 0x000fe400078e00c7 */
[----:B------:R-:W-:Y:S02]  /*acf0*/  IMAD.MOV.U32 R179, RZ, RZ, R188 ;  /* 0x000000ffffb37224 */ /* 0x000fe400078e00bc */
[----:B------:R-:W-:Y:S02]  /*ad00*/  IMAD.MOV.U32 R188, RZ, RZ, R198 ;  /* 0x000000ffffbc7224 */ /* 0x000fe400078e00c6 */
[----:B-1----:R-:W-:Y:S02]  /*ad10*/  FFMA.FTZ R2, R47, c[0x0][0x2d0], -R92 ;  /* 0x0000b4002f027a23 */ /* 0x002fe4000001085c */
[----:B------:R-:W-:Y:S02]  /*ad20*/  FMUL.FTZ R47, R0, R183 ;  /* 0x000000b7002f7220 */ /* 0x000fe40000410000 */
[----:B----4-:R-:W-:Y:S01]  /*ad30*/  IMAD.MOV.U32 R177, RZ, RZ, R159 ;  /* 0x000000ffffb17224 */ /* 0x010fe200078e009f */
[----:B------:R-:W-:Y:S01]  /*ad40*/  MUFU.EX2 R183, R94 ;  /* 0x0000005e00b77308 */ /* 0x000fe20000000800 */
[----:B------:R-:W-:Y:S01]  /*ad50*/  IMAD.MOV.U32 R159, RZ, RZ, R193 ;  /* 0x000000ffff9f7224 */ /* 0x000fe200078e00c1 */
[----:B--2---:R-:W-:Y:S02]  /*ad60*/  F2FP.BF16.PACK_AB R66, R142, R145 ;  /* 0x000000918e42723e */ /* 0x004fe400000010ff */
[----:B---3--:R-:W-:Y:S02]  /*ad70*/  F2FP.BF16.PACK_AB R75, R140, R55 ;  /* 0x000000378c4b723e */ /* 0x008fe400000010ff */
[----:B------:R-:W-:Y:S02]  /*ad80*/  F2FP.BF16.PACK_AB R74, R245, R54 ;  /* 0x00000036f54a723e */ /* 0x000fe400000010ff */
[----:B------:R-:W1:Y:S05]  /*ad90*/  LDSM.16.MT88.4 R52, [R229+0x100] ;  /* 0x00010000e534783b */ /* 0x000e6a0000004200 */
[-C--:B------:R-:W-:Y:S05]  /*ada0*/  HMMA.16816.F32.BF16 R4, R72, R20.reuse, R4 ;  /* 0x000000144804723c */ /* 0x080fea0000041804 */
[----:B------:R-:W-:Y:S07]  /*adb0*/  F2FP.BF16.PACK_AB R67, R143, R70 ;  /* 0x000000468f43723e */ /* 0x000fee00000010ff */
[C---:B------:R-:W-:Y:S07]  /*adc0*/  HMMA.16816.F32.BF16 R8, R64.reuse, R20, R8 ;  /* 0x000000144008723c */ /* 0x040fee0000041808 */
[C---:B------:R-:W-:Y:S01]  /*add0*/  FMUL.FTZ R20, R69.reuse, R164 ;  /* 0x000000a445147220 */ /* 0x040fe20000410000 */
[-C--:B------:R-:W-:Y:S01]  /*ade0*/  HMMA.16816.F32.BF16 R12, R64, R22.reuse, R12 ;  /* 0x00000016400c723c */ /* 0x080fe2000004180c */
[----:B------:R2:W-:Y:S03]  /*adf0*/  MUFU.EX2 R164, R2 ;  /* 0x0000000200a47308 */ /* 0x0005e60000000800 */
[----:B------:R-:W-:Y:S02]  /*ae00*/  FMUL.FTZ R21, R69, R165 ;  /* 0x000000a545157220 */ /* 0x000fe40000410000 */
[----:B------:R-:W-:Y:S02]  /*ae10*/  IMAD.MOV.U32 R165, RZ, RZ, R24 ;  /* 0x000000ffffa57224 */ /* 0x000fe400078e0018 */
[C---:B------:R-:W-:Y:S04]  /*ae20*/  HMMA.16816.F32.BF16 R16, R72.reuse, R22, R16 ;  /* 0x000000164810723c */ /* 0x040fe80000041810 */
[----:B------:R-:W-:Y:S03]  /*ae30*/  FMUL.FTZ R24, R3, R168 ;  /* 0x000000a803187220 */ /* 0x000fe60000410000 */
[C---:B------:R-:W-:Y:S02]  /*ae40*/  FMUL.FTZ R23, R68.reuse, R167 ;  /* 0x000000a744177220 */ /* 0x040fe40000410000 */
[----:B------:R-:W-:Y:S07]  /*ae50*/  FMUL.FTZ R22, R68, R166 ;  /* 0x000000a644167220 */ /* 0x000fee0000410000 */
[-C--:B------:R-:W-:Y:S03]  /*ae60*/  HMMA.16816.F32.BF16 R20, R72, R36.reuse, R20 ;  /* 0x000000244814723c */ /* 0x080fe60000041814 */
[----:B--2---:R-:W-:Y:S02]  /*ae70*/  FFMA.FTZ R2, R189, c[0x0][0x2d0], -R92 ;  /* 0x0000b400bd027a23 */ /* 0x004fe4000001085c */
[----:B------:R-:W-:Y:S02]  /*ae80*/  IMAD.MOV.U32 R189, RZ, RZ, R165 ;  /* 0x000000ffffbd7224 */ /* 0x000fe400078e00a5 */
[----:B------:R2:W-:Y:S01]  /*ae90*/  MUFU.EX2 R168, R2 ;  /* 0x0000000200a87308 */ /* 0x0005e20000000800 */
[C---:B------:R-:W-:Y:S04]  /*aea0*/  HMMA.16816.F32.BF16 R24, R64.reuse, R36, R24 ;  /* 0x000000244018723c */ /* 0x040fe80000041818 */
[----:B------:R-:W-:Y:S02]  /*aeb0*/  IMAD.MOV.U32 R165, RZ, RZ, R106 ;  /* 0x000000ffffa57224 */ /* 0x000fe400078e006a */
[----:B------:R-:W-:Y:S02]  /*aec0*/  IMAD.MOV.U32 R106, RZ, RZ, R98 ;  /* 0x000000ffff6a7224 */ /* 0x000fe400078e0062 */
[-C--:B------:R-:W-:Y:S04]  /*aed0*/  HMMA.16816.F32.BF16 R28, R64, R38.reuse, R28 ;  /* 0x00000026401c723c */ /* 0x080fe8000004181c */
[--C-:B------:R-:W-:Y:S02]  /*aee0*/  FFMA.FTZ R98, R213, c[0x0][0x2d0], -R92.reuse ;  /* 0x0000b400d5627a23 */ /* 0x100fe4000001085c */
[C---:B------:R-:W-:Y:S02]  /*aef0*/  FMUL.FTZ R37, R69.reuse, R117 ;  /* 0x0000007545257220 */ /* 0x040fe40000410000 */
[C---:B------:R-:W-:Y:S04]  /*af00*/  HMMA.16816.F32.BF16 R32, R72.reuse, R38, R32 ;  /* 0x000000264820723c */ /* 0x040fe80000041820 */
[----:B------:R-:W-:Y:S02]  /*af10*/  FMUL.FTZ R36, R69, R116 ;  /* 0x0000007445247220 */ /* 0x000fe40000410000 */
[--C-:B------:R-:W-:Y:S02]  /*af20*/  FFMA.FTZ R117, R102, c[0x0][0x2d0], -R93.reuse ;  /* 0x0000b40066757a23 */ /* 0x100fe4000001085d */
[----:B--2---:R-:W-:Y:S04]  /*af30*/  FFMA.FTZ R2, R190, c[0x0][0x2d0], -R93 ;  /* 0x0000b400be027a23 */ /* 0x004fe8000001085d */
[----:B------:R2:W3:Y:S01]  /*af40*/  MUFU.EX2 R163, R2 ;  /* 0x0000000200a37308 */ /* 0x0004e20000000800 */
[C---:B------:R-:W-:Y:S02]  /*af50*/  FMUL.FTZ R39, R68.reuse, R119 ;  /* 0x0000007744277220 */ /* 0x040fe40000410000 */
[----:B------:R-:W-:Y:S02]  /*af60*/  FMUL.FTZ R38, R68, R118 ;  /* 0x0000007644267220 */ /* 0x000fe40000410000 */
[----:B------:R-:W-:Y:S02]  /*af70*/  FFMA.FTZ R119, R200, c[0x0][0x2d0], -R92 ;  /* 0x0000b400c8777a23 */ /* 0x000fe4000001085c */
[----:B------:R-:W-:Y:S02]  /*af80*/  FFMA.FTZ R102, R225, c[0x0][0x2d0], -R96 ;  /* 0x0000b400e1667a23 */ /* 0x000fe40000010860 */
[----:B------:R-:W-:Y:S01]  /*af90*/  IMAD.MOV.U32 R225, RZ, RZ, R150 ;  /* 0x000000ffffe17224 */ /* 0x000fe200078e0096 */
[-C--:B-1----:R-:W-:Y:S03]  /*afa0*/  HMMA.16816.F32.BF16 R36, R72, R52.reuse, R36 ;  /* 0x000000344824723c */ /* 0x082fe60000041824 */
[----:B------:R-:W-:Y:S02]  /*afb0*/  IMAD.MOV.U32 R200, RZ, RZ, R192 ;  /* 0x000000ffffc87224 */ /* 0x000fe400078e00c0 */
[----:B------:R-:W-:Y:S02]  /*afc0*/  FFMA.FTZ R118, R216, c[0x0][0x2d0], -R97 ;  /* 0x0000b400d8767a23 */ /* 0x000fe40000010861 */
[----:B------:R-:W-:Y:S01]  /*afd0*/  FFMA.FTZ R116, R217, c[0x0][0x2d0], -R96 ;  /* 0x0000b400d9747a23 */ /* 0x000fe20000010860 */
[C---:B------:R-:W-:Y:S04]  /*afe0*/  HMMA.16816.F32.BF16 R40, R64.reuse, R52, R40 ;  /* 0x000000344028723c */ /* 0x040fe80000041828 */
[----:B------:R-:W-:Y:S02]  /*aff0*/  IMAD.MOV.U32 R217, RZ, RZ, R152 ;  /* 0x000000ffffd97224 */ /* 0x000fe400078e0098 */
[----:B--2---:R-:W-:Y:S02]  /*b000*/  FFMA.FTZ R2, R191, c[0x0][0x2d0], -R93 ;  /* 0x0000b400bf027a23 */ /* 0x004fe4000001085d */
[-C--:B------:R-:W-:Y:S02]  /*b010*/  HMMA.16816.F32.BF16 R44, R64, R54.reuse, R44 ;  /* 0x00000036402c723c */ /* 0x080fe4000004182c */
[----:B------:R1:W-:Y:S02]  /*b020*/  MUFU.EX2 R167, R2 ;  /* 0x0000000200a77308 */ /* 0x0003e40000000800 */
[----:B---3--:R-:W-:Y:S02]  /*b030*/  IMAD.MOV.U32 R213, RZ, RZ, R163 ;  /* 0x000000ffffd57224 */ /* 0x008fe400078e00a3 */
[C---:B------:R-:W-:Y:S02]  /*b040*/  FMUL.FTZ R52, R69.reuse, R184 ;  /* 0x000000b845347220 */ /* 0x040fe40000410000 */
[C---:B------:R-:W-:Y:S04]  /*b050*/  HMMA.16816.F32.BF16 R48, R72.reuse, R54, R48 ;  /* 0x000000364830723c */ /* 0x040fe80000041830 */
[----:B------:R-:W-:Y:S01]  /*b060*/  FMUL.FTZ R53, R69, R185 ;  /* 0x000000b945357220 */ /* 0x000fe20000410000 */
[----:B------:R-:W-:Y:S02]  /*b070*/  MUFU.EX2 R184, R98 ;  /* 0x0000006200b87308 */ /* 0x000fe40000000800 */
[C---:B------:R-:W-:Y:S02]  /*b080*/  FMUL.FTZ R54, R68.reuse, R186 ;  /* 0x000000ba44367220 */ /* 0x040fe40000410000 */
[----:B------:R-:W-:Y:S07]  /*b090*/  FMUL.FTZ R55, R68, R187 ;  /* 0x000000bb44377220 */ /* 0x000fee0000410000 */
[-C--:B------:R-:W-:Y:S03]  /*b0a0*/  HMMA.16816.F32.BF16 R52, R72, R76.reuse, R52 ;  /* 0x0000004c4834723c */ /* 0x080fe60000041834 */
[--C-:B-1----:R-:W-:Y:S02]  /*b0b0*/  FFMA.FTZ R2, R56, c[0x0][0x2d0], -R92.reuse ;  /* 0x0000b40038027a23 */ /* 0x102fe4000001085c */
[----:B------:R-:W-:Y:S02]  /*b0c0*/  FMUL.FTZ R56, R3, R128 ;  /* 0x0000008003387220 */ /* 0x000fe40000410000 */
[----:B------:R1:W2:Y:S02]  /*b0d0*/  MUFU.EX2 R169, R2 ;  /* 0x0000000200a97308 */ /* 0x0002a40000000800 */
[----:B-1----:R-:W-:Y:S03]  /*b0e0*/  FFMA.FTZ R2, R57, c[0x0][0x2d0], -R92 ;  /* 0x0000b40039027a23 */ /* 0x002fe6000001085c */
[----:B------:R-:W-:Y:S05]  /*b0f0*/  FMUL.FTZ R57, R3, R129 ;  /* 0x0000008103397220 */ /* 0x000fea0000410000 */
[----:B------:R1:W-:Y:S01]  /*b100*/  MUFU.EX2 R171, R2 ;  /* 0x0000000200ab7308 */ /* 0x0003e20000000800 */
[----:B--2---:R-:W-:Y:S01]  /*b110*/  IMAD.MOV.U32 R252, RZ, RZ, R169 ;  /* 0x000000fffffc7224 */ /* 0x004fe200078e00a9 */
[C---:B------:R-:W-:Y:S08]  /*b120*/  HMMA.16816.F32.BF16 R56, R64.reuse, R76, R56 ;  /* 0x0000004c4038723c */ /* 0x040ff00000041838 */
[----:B------:R2:W-:Y:S01]  /*b130*/  MUFU.EX2 R129, R101 ;  /* 0x0000006500817308 */ /* 0x0005e20000000800 */
[----:B------:R-:W-:Y:S03]  /*b140*/  F2FP.BF16.PACK_AB R76, R236, R153 ;  /* 0x00000099ec4c723e */ /* 0x000fe600000010ff */
[----:B------:R-:W-:Y:S01]  /*b150*/  F2FP.BF16.PACK_AB R77, R233, R246 ;  /* 0x000000f6e94d723e */ /* 0x000fe200000010ff */
[----:B-1----:R-:W-:Y:S02]  /*b160*/  FFMA.FTZ R2, R60, c[0x0][0x2d0], -R93 ;  /* 0x0000b4003c027a23 */ /* 0x002fe4000001085d */
[----:B------:R-:W-:Y:S03]  /*b170*/  FMUL.FTZ R60, R3, R132 ;  /* 0x00000084033c7220 */ /* 0x000fe60000410000 */
[----:B------:R1:W-:Y:S04]  /*b180*/  MUFU.EX2 R166, R2 ;  /* 0x0000000200a67308 */ /* 0x0003e80000000800 */
[-C--:B------:R-:W-:Y:S03]  /*b190*/  HMMA.16816.F32.BF16 R60, R64, R78.reuse, R60 ;  /* 0x0000004e403c723c */ /* 0x080fe6000004183c */
[----:B--2---:R-:W-:Y:S04]  /*b1a0*/  FFMA.FTZ R101, R223, c[0x0][0x2d0], -R97 ;  /* 0x0000b400df657a23 */ /* 0x004fe80000010861 */
[C---:B------:R-:W-:Y:S02]  /*b1b0*/  FMUL.FTZ R64, R69.reuse, R136 ;  /* 0x0000008845407220 */ /* 0x040fe40000410000 */
[----:B------:R-:W-:Y:S03]  /*b1c0*/  FMUL.FTZ R65, R69, R137 ;  /* 0x0000008945417220 */ /* 0x000fe60000410000 */
[C---:B------:R-:W-:Y:S02]  /*b1d0*/  FMUL.FTZ R66, R68.reuse, R138 ;  /* 0x0000008a44427220 */ /* 0x040fe40000410000 */
[----:B------:R-:W-:Y:S02]  /*b1e0*/  FMUL.FTZ R67, R68, R139 ;  /* 0x0000008b44437220 */ /* 0x000fe40000410000 */
[----:B-1----:R-:W-:Y:S05]  /*b1f0*/  FFMA.FTZ R2, R194, c[0x0][0x2d0], -R93 ;  /* 0x0000b400c2027a23 */ /* 0x002fea000001085d */
[----:B------:R-:W-:Y:S01]  /*b200*/  HMMA.16816.F32.BF16 R64, R72, R78, R64 ;  /* 0x0000004e4840723c */ /* 0x000fe20000041840 */
[----:B------:R1:W2:Y:S06]  /*b210*/  MUFU.EX2 R170, R2 ;  /* 0x0000000200aa7308 */ /* 0x0002ac0000000800 */
[----:B------:R-:W-:Y:S02]  /*b220*/  F2FP.BF16.PACK_AB R72, R220, R155 ;  /* 0x0000009bdc48723e */ /* 0x000fe400000010ff */
[----:B------:R-:W-:Y:S03]  /*b230*/  F2FP.BF16.PACK_AB R73, R232, R154 ;  /* 0x0000009ae849723e */ /* 0x000fe600000010ff */
[----:B------:R-:W-:Y:S02]  /*b240*/  F2FP.BF16.PACK_AB R74, R242, R235 ;  /* 0x000000ebf24a723e */ /* 0x000fe400000010ff */
[----:B------:R-:W-:Y:S02]  /*b250*/  F2FP.BF16.PACK_AB R75, R243, R239 ;  /* 0x000000eff34b723e */ /* 0x000fe400000010ff */
[----:B------:R-:W-:Y:S02]  /*b260*/  F2FP.BF16.PACK_AB R78, R149, R240 ;  /* 0x000000f0954e723e */ /* 0x000fe400000010ff */
[----:B------:R-:W-:Y:S03]  /*b270*/  F2FP.BF16.PACK_AB R79, R148, R241 ;  /* 0x000000f1944f723e */ /* 0x000fe600000010ff */
[-C--:B------:R-:W-:Y:S03]  /*b280*/  HMMA.16816.F32.BF16 R4, R72, R80.reuse, R4 ;  /* 0x000000504804723c */ /* 0x080fe60000041804 */
[--C-:B-1----:R-:W-:Y:S05]  /*b290*/  FFMA.FTZ R2, R207, c[0x0][0x2d0], -R96.reuse ;  /* 0x0000b400cf027a23 */ /* 0x102fea0000010860 */
[C---:B------:R-:W-:Y:S01]  /*b2a0*/  HMMA.16816.F32.BF16 R8, R76.reuse, R80, R8 ;  /* 0x000000504c08723c */ /* 0x040fe20000041808 */
[----:B------:R1:W-:Y:S07]  /*b2b0*/  MUFU.EX2 R160, R2 ;  /* 0x0000000200a07308 */ /* 0x0003ee0000000800 */
[-C--:B------:R-:W-:Y:S08]  /*b2c0*/  HMMA.16816.F32.BF16 R12, R76, R82.reuse, R12 ;  /* 0x000000524c0c723c */ /* 0x080ff0000004180c */
[C---:B------:R-:W-:Y:S01]  /*b2d0*/  HMMA.16816.F32.BF16 R16, R72.reuse, R82, R16 ;  /* 0x000000524810723c */ /* 0x040fe20000041810 */
[----:B------:R-:W3:Y:S07]  /*b2e0*/  LDSM.16.MT88.4 R80, [R230+0x900] ;  /* 0x00090000e650783b */ /* 0x000eee0000004200 */
[-C--:B------:R-:W-:Y:S04]  /*b2f0*/  HMMA.16816.F32.BF16 R20, R72, R84.reuse, R20 ;  /* 0x000000544814723c */ /* 0x080fe80000041814 */
[----:B-1----:R-:W-:Y:S04]  /*b300*/  FFMA.FTZ R2, R208, c[0x0][0x2d0], -R96 ;  /* 0x0000b400d0027a23 */ /* 0x002fe80000010860 */
[C---:B------:R-:W-:Y:S01]  /*b310*/  HMMA.16816.F32.BF16 R24, R76.reuse, R84, R24 ;  /* 0x000000544c18723c */ /* 0x040fe20000041818 */
[----:B------:R1:W4:Y:S07]  /*b320*/  MUFU.EX2 R162, R2 ;  /* 0x0000000200a27308 */ /* 0x00032e0000000800 */
[-C--:B------:R-:W-:Y:S08]  /*b330*/  HMMA.16816.F32.BF16 R28, R76, R86.reuse, R28 ;  /* 0x000000564c1c723c */ /* 0x080ff0000004181c */
[C---:B------:R-:W-:Y:S01]  /*b340*/  HMMA.16816.F32.BF16 R32, R72.reuse, R86, R32 ;  /* 0x000000564820723c */ /* 0x040fe20000041820 */
[----:B------:R-:W2:Y:S07]  /*b350*/  LDSM.16.MT88.4 R84, [R228+0x1100] ;  /* 0x00110000e454783b */ /* 0x000eae0000004200 */
[-C--:B------:R-:W-:Y:S04]  /*b360*/  HMMA.16816.F32.BF16 R36, R72, R88.reuse, R36 ;  /* 0x000000584824723c */ /* 0x080fe80000041824 */
[--C-:B-1----:R-:W-:Y:S04]  /*b370*/  FFMA.FTZ R2, R221, c[0x0][0x2d0], -R97.reuse ;  /* 0x0000b400dd027a23 */ /* 0x102fe80000010861 */
[C---:B------:R-:W-:Y:S01]  /*b380*/  HMMA.16816.F32.BF16 R40, R76.reuse, R88, R40 ;  /* 0x000000584c28723c */ /* 0x040fe20000041828 */
[----:B------:R1:W1:Y:S07]  /*b390*/  MUFU.EX2 R161, R2 ;  /* 0x0000000200a17308 */ /* 0x00026e0000000800 */
[-C--:B------:R-:W-:Y:S08]  /*b3a0*/  HMMA.16816.F32.BF16 R44, R76, R90.reuse, R44 ;  /* 0x0000005a4c2c723c */ /* 0x080ff0000004182c */
[C---:B------:R-:W-:Y:S01]  /*b3b0*/  HMMA.16816.F32.BF16 R48, R72.reuse, R90, R48 ;  /* 0x0000005a4830723c */ /* 0x040fe20000041830 */
[----:B------:R-:W-:Y:S07]  /*b3c0*/  LDSM.16.MT88.4 R88, [R229+0x1100] ;  /* 0x00110000e558783b */ /* 0x000fee0000004200 */
[-C--:B---3--:R-:W-:Y:S04]  /*b3d0*/  HMMA.16816.F32.BF16 R52, R72, R80.reuse, R52 ;  /* 0x000000504834723c */ /* 0x088fe80000041834 */
[----:B-1----:R-:W-:Y:S02]  /*b3e0*/  FFMA.FTZ R2, R226, c[0x0][0x2d0], -R97 ;  /* 0x0000b400e2027a23 */ /* 0x002fe40000010861 */
[----:B--2---:R-:W-:Y:S02]  /*b3f0*/  IMAD.MOV.U32 R226, RZ, RZ, R170 ;  /* 0x000000ffffe27224 */ /* 0x004fe400078e00aa */
[C---:B------:R-:W-:Y:S01]  /*b400*/  HMMA.16816.F32.BF16 R56, R76.reuse, R80, R56 ;  /* 0x000000504c38723c */ /* 0x040fe20000041838 */
[----:B------:R1:W-:Y:S07]  /*b410*/  MUFU.EX2 R221, R2 ;  /* 0x0000000200dd7308 */ /* 0x0003ee0000000800 */
[-C--:B------:R-:W-:Y:S07]  /*b420*/  HMMA.16816.F32.BF16 R60, R76, R82.reuse, R60 ;  /* 0x000000524c3c723c */ /* 0x080fee000004183c */
[----:B------:R-:W-:Y:S01]  /*b430*/  FFMA.FTZ R76, R99, c[0x0][0x2d0], -R96 ;  /* 0x0000b400634c7a23 */ /* 0x000fe20000010860 */
[----:B------:R-:W-:Y:S01]  /*b440*/  HMMA.16816.F32.BF16 R64, R72, R82, R64 ;  /* 0x000000524840723c */ /* 0x000fe20000041840 */
[----:B------:R-:W2:Y:S02]  /*b450*/  LDSM.16.MT88.4 R80, [R231+0x1100] ;  /* 0x00110000e750783b */ /* 0x000ea40000004200 */
[----:B------:R3:W-:Y:S01]  /*b460*/  MUFU.EX2 R191, R76 ;  /* 0x0000004c00bf7308 */ /* 0x0007e20000000800 */
[----:B------:R-:W-:Y:S01]  /*b470*/  FFMA.FTZ R99, R250, c[0x0][0x2d0], -R93 ;  /* 0x0000b400fa637a23 */ /* 0x000fe2000001085d */
[----:B------:R-:W-:Y:S01]  /*b480*/  F2FP.BF16.PACK_AB R77, R152, R147 ;  /* 0x00000093984d723e */ /* 0x000fe200000010ff */
[----:B------:R-:W-:Y:S01]  /*b490*/  IMAD.MOV.U32 R250, RZ, RZ, R178 ;  /* 0x000000fffffa7224 */ /* 0x000fe200078e00b2 */
[----:B------:R-:W-:Y:S01]  /*b4a0*/  F2FP.BF16.PACK_AB R72, R234, R244 ;  /* 0x000000f4ea48723e */ /* 0x000fe200000010ff */
[--C-:B-1----:R-:W-:Y:S01]  /*b4b0*/  FFMA.FTZ R2, R227, c[0x0][0x2d0], -R96.reuse ;  /* 0x0000b400e3027a23 */ /* 0x102fe20000010860 */
[----:B------:R-:W-:Y:S04]  /*b4c0*/  F2FP.BF16.PACK_AB R73, R173, R237 ;  /* 0x000000edad49723e */ /* 0x000fe800000010ff */
[----:B------:R1:W-:Y:S01]  /*b4d0*/  MUFU.EX2 R208, R2 ;  /* 0x0000000200d07308 */ /* 0x0003e20000000800 */
[----:B------:R-:W-:Y:S01]  /*b4e0*/  F2FP.BF16.PACK_AB R74, R200, R151 ;  /* 0x00000097c84a723e */ /* 0x000fe200000010ff */
[----:B------:R-:W-:Y:S08]  /*b4f0*/  IMAD.MOV.U32 R227, RZ, RZ, R171 ;  /* 0x000000ffffe37224 */ /* 0x000ff000078e00ab */
[----:B------:R-:W-:Y:S01]  /*b500*/  MUFU.EX2 R130, R99 ;  /* 0x0000006300827308 */ /* 0x000fe20000000800 */
[----:B---3--:R-:W-:Y:S01]  /*b510*/  F2FP.BF16.PACK_AB R76, R172, R238 ;  /* 0x000000eeac4c723e */ /* 0x008fe200000010ff */
[----:B-1----:R-:W-:Y:S02]  /*b520*/  FFMA.FTZ R2, R248, c[0x0][0x2d0], -R96 ;  /* 0x0000b400f8027a23 */ /* 0x002fe40000010860 */
[----:B------:R-:W-:Y:S06]  /*b530*/  IMAD.MOV.U32 R248, RZ, RZ, R166 ;  /* 0x000000fffff87224 */ /* 0x000fec00078e00a6 */
[----:B------:R1:W-:Y:S02]  /*b540*/  MUFU.EX2 R207, R2 ;  /* 0x0000000200cf7308 */ /* 0x0003e40000000800 */
[----:B-1----:R-:W-:Y:S08]  /*b550*/  FFMA.FTZ R2, R205, c[0x0][0x2d0], -R97 ;  /* 0x0000b400cd027a23 */ /* 0x002ff00000010861 */
[----:B------:R1:W-:Y:S02]  /*b560*/  MUFU.EX2 R205, R2 ;  /* 0x0000000200cd7308 */ /* 0x0003e40000000800 */
[----:B-1----:R-:W-:Y:S02]  /*b570*/  FFMA.FTZ R2, R251, c[0x0][0x2d0], -R92 ;  /* 0x0000b400fb027a23 */ /* 0x002fe4000001085c */
[----:B----4-:R-:W-:Y:S06]  /*b580*/  IMAD.MOV.U32 R251, RZ, RZ, R162 ;  /* 0x000000fffffb7224 */ /* 0x010fec00078e00a2 */
[----:B------:R1:W-:Y:S02]  /*b590*/  MUFU.EX2 R182, R2 ;  /* 0x0000000200b67308 */ /* 0x0003e40000000800 */
[----:B-1----:R-:W-:Y:S08]  /*b5a0*/  FFMA.FTZ R2, R204, c[0x0][0x2d0], -R92 ;  /* 0x0000b400cc027a23 */ /* 0x002ff0000001085c */
[----:B------:R1:W-:Y:S02]  /*b5b0*/  MUFU.EX2 R204, R2 ;  /* 0x0000000200cc7308 */ /* 0x0003e40000000800 */
[----:B-1----:R-:W-:Y:S02]  /*b5c0*/  FFMA.FTZ R2, R176, c[0x0][0x2d0], -R93 ;  /* 0x0000b400b0027a23 */ /* 0x002fe4000001085d */
[----:B------:R-:W-:Y:S06]  /*b5d0*/  IMAD.MOV.U32 R176, RZ, RZ, R158 ;  /* 0x000000ffffb07224 */ /* 0x000fec00078e009e */
[----:B------:R1:W-:Y:S01]  /*b5e0*/  MUFU.EX2 R181, R2 ;  /* 0x0000000200b57308 */ /* 0x0003e20000000800 */
[----:B------:R-:W-:Y:S02]  /*b5f0*/  IMAD.MOV.U32 R158, RZ, RZ, R157 ;  /* 0x000000ffff9e7224 */ /* 0x000fe400078e009d */
[----:B------:R-:W-:Y:S02]  /*b600*/  IMAD.MOV.U32 R157, RZ, RZ, R156 ;  /* 0x000000ffff9d7224 */ /* 0x000fe400078e009c */
[----:B------:R-:W-:Y:S02]  /*b610*/  IMAD.MOV.U32 R156, RZ, RZ, R145 ;  /* 0x000000ffff9c7224 */ /* 0x000fe400078e0091 */
[----:B------:R-:W-:Y:S02]  /*b620*/  IMAD.MOV.U32 R145, RZ, RZ, R146 ;  /* 0x000000ffff917224 */ /* 0x000fe400078e0092 */
[----:B------:R-:W-:Y:S02]  /*b630*/  IMAD.MOV.U32 R146, RZ, RZ, R100 ;  /* 0x000000ffff927224 */ /* 0x000fe400078e0064 */
[----:B------:R-:W-:Y:S02]  /*b640*/  FFMA.FTZ R100, R212, c[0x0][0x2d0], -R92 ;  /* 0x0000b400d4647a23 */ /* 0x000fe4000001085c */
[----:B------:R-:W-:Y:S02]  /*b650*/  IMAD.MOV.U32 R212, RZ, RZ, R164 ;  /* 0x000000ffffd47224 */ /* 0x000fe400078e00a4 */
[----:B------:R-:W-:Y:S01]  /*b660*/  MUFU.EX2 R131, R100 ;  /* 0x0000006400837308 */ /* 0x000fe20000000800 */
[----:B-1----:R-:W-:Y:S02]  /*b670*/  FFMA.FTZ R2, R175, c[0x0][0x2d0], -R93 ;  /* 0x0000b400af027a23 */ /* 0x002fe4000001085d */
[----:B------:R-:W-:Y:S07]  /*b680*/  IMAD.MOV.U32 R175, RZ, RZ, R107 ;  /* 0x000000ffffaf7224 */ /* 0x000fee00078e006b */
[----:B------:R1:W-:Y:S01]  /*b690*/  MUFU.EX2 R199, R2 ;  /* 0x0000000200c77308 */ /* 0x0003e20000000800 */
[----:B------:R-:W-:Y:S02]  /*b6a0*/  IMAD.MOV.U32 R107, RZ, RZ, R104 ;  /* 0x000000ffff6b7224 */ /* 0x000fe400078e0068 */
[----:B------:R-:W-:Y:S02]  /*b6b0*/  FFMA.FTZ R104, R206, c[0x0][0x2d0], -R92 ;  /* 0x0000b400ce687a23 */ /* 0x000fe4000001085c */
[----:B------:R-:W-:Y:S02]  /*b6c0*/  IMAD.MOV.U32 R206, RZ, RZ, R177 ;  /* 0x000000ffffce7224 */ /* 0x000fe400078e00b1 */
[----:B------:R-:W-:Y:S02]  /*b6d0*/  IMAD.MOV.U32 R177, RZ, RZ, R176 ;  /* 0x000000ffffb17224 */ /* 0x000fe400078e00b0 */
[----:B------:R-:W-:Y:S01]  /*b6e0*/  IMAD.MOV.U32 R176, RZ, RZ, R165 ;  /* 0x000000ffffb07224 */ /* 0x000fe200078e00a5 */
[----:B------:R-:W-:Y:S01]  /*b6f0*/  F2FP.BF16.PACK_AB R79, R206, R250 ;  /* 0x000000face4f723e */ /* 0x000fe200000010ff */
[----:B------:R-:W-:Y:S02]  /*b700*/  IMAD.MOV.U32 R165, RZ, RZ, R145 ;  /* 0x000000ffffa57224 */ /* 0x000fe400078e0091 */
[----:B------:R-:W-:Y:S02]  /*b710*/  IMAD.MOV.U32 R145, RZ, RZ, R107 ;  /* 0x000000ffff917224 */ /* 0x000fe400078e006b */
[----:B------:R-:W-:Y:S02]  /*b720*/  IMAD.MOV.U32 R107, RZ, RZ, R106 ;  /* 0x000000ffff6b7224 */ /* 0x000fe400078e006a */
[----:B------:R-:W-:Y:S02]  /*b730*/  IMAD.MOV.U32 R106, RZ, RZ, R105 ;  /* 0x000000ffff6a7224 */ /* 0x000fe400078e0069 */
[----:B------:R-:W-:Y:S02]  /*b740*/  FFMA.FTZ R105, R202, c[0x0][0x2d0], -R92 ;  /* 0x0000b400ca697a23 */ /* 0x000fe4000001085c */
[----:B------:R-:W-:Y:S02]  /*b750*/  IMAD.MOV.U32 R202, RZ, RZ, R108 ;  /* 0x000000ffffca7224 */ /* 0x000fe400078e006c */
[--C-:B------:R-:W-:Y:S02]  /*b760*/  FFMA.FTZ R108, R201, c[0x0][0x2d0], -R92.reuse ;  /* 0x0000b400c96c7a23 */ /* 0x100fe4000001085c */
[----:B-1----:R-:W-:Y:S02]  /*b770*/  FFMA.FTZ R2, R209, c[0x0][0x2d0], -R92 ;  /* 0x0000b400d1027a23 */ /* 0x002fe4000001085c */
[----:B------:R-:W-:Y:S02]  /*b780*/  IMAD.MOV.U32 R201, RZ, RZ, R189 ;  /* 0x000000ffffc97224 */ /* 0x000fe400078e00bd */
[----:B------:R1:W-:Y:S01]  /*b790*/  MUFU.EX2 R194, R2 ;  /* 0x0000000200c27308 */ /* 0x0003e20000000800 */
[----:B------:R-:W-:Y:S02]  /*b7a0*/  IMAD.MOV.U32 R249, RZ, RZ, R177 ;  /* 0x000000fffff97224 */ /* 0x000fe400078e00b1 */
[----:B------:R-:W-:Y:S01]  /*b7b0*/  F2FP.BF16.PACK_AB R75, R201, R150 ;  /* 0x00000096c94b723e */ /* 0x000fe200000010ff */
[----:B------:R-:W-:Y:S02]  /*b7c0*/  IMAD.MOV.U32 R178, RZ, RZ, R165 ;  /* 0x000000ffffb27224 */ /* 0x000fe400078e00a5 */
[----:B------:R-:W-:Y:S01]  /*b7d0*/  IMAD.MOV.U32 R177, RZ, RZ, R106 ;  /* 0x000000ffffb17224 */ /* 0x000fe200078e006a */
[----:B------:R-:W-:Y:S01]  /*b7e0*/  F2FP.BF16.PACK_AB R78, R202, R249 ;  /* 0x000000f9ca4e723e */ /* 0x000fe200000010ff */
[----:B------:R-:W-:Y:S02]  /*b7f0*/  FFMA.FTZ R106, R113, c[0x0][0x2d0], -R93 ;  /* 0x0000b400716a7a23 */ /* 0x000fe4000001085d */
[-C--:B------:R-:W-:Y:S01]  /*b800*/  HMMA.16816.F32.BF16 R4, R72, R84.reuse, R4 ;  /* 0x000000544804723c */ /* 0x080fe20000041804 */
[----:B------:R-:W3:Y:S01]  /*b810*/  LDL.LU R113, [R1+0x28] ;  /* 0x0000280001717983 */ /* 0x000ee20000300800 */
[----:B------:R-:W-:Y:S01]  /*b820*/  MUFU.EX2 R108, R108 ;  /* 0x0000006c006c7308 */ /* 0x000fe20000000800 */
[----:B------:R-:W-:Y:S02]  /*b830*/  IMAD.MOV.U32 R165, RZ, RZ, R107 ;  /* 0x000000ffffa57224 */ /* 0x000fe400078e006b */
[----:B------:R-:W-:Y:S02]  /*b840*/  FFMA.FTZ R107, R112, c[0x0][0x2d0], -R93 ;  /* 0x0000b400706b7a23 */ /* 0x000fe4000001085d */
[----:B------:R-:W3:Y:S01]  /*b850*/  LDL.LU R112, [R1+0x30] ;  /* 0x0000300001707983 */ /* 0x000ee20000300800 */
[C---:B------:R-:W-:Y:S04]  /*b860*/  HMMA.16816.F32.BF16 R8, R76.reuse, R84, R8 ;  /* 0x000000544c08723c */ /* 0x040fe80000041808 */
[----:B------:R-:W-:Y:S02]  /*b870*/  FFMA.FTZ R98, R165, c[0x0][0x2d0], -R96 ;  /* 0x0000b400a5627a23 */ /* 0x000fe40000010860 */
[----:B-1----:R-:W-:Y:S02]  /*b880*/  FFMA.FTZ R2, R214, c[0x0][0x2d0], -R92 ;  /* 0x0000b400d6027a23 */ /* 0x002fe4000001085c */
[-C--:B------:R-:W-:Y:S01]  /*b890*/  HMMA.16816.F32.BF16 R12, R76, R86.reuse, R12 ;  /* 0x000000564c0c723c */ /* 0x080fe2000004180c */
[----:B------:R-:W-:Y:S03]  /*b8a0*/  MUFU.EX2 R115, R98 ;  /* 0x0000006200737308 */ /* 0x000fe60000000800 */
[----:B------:R-:W-:Y:S02]  /*b8b0*/  FFMA.FTZ R84, R178, c[0x0][0x2d0], -R96 ;  /* 0x0000b400b2547a23 */ /* 0x000fe40000010860 */
[----:B------:R-:W-:Y:S02]  /*b8c0*/  IMAD.MOV.U32 R214, RZ, RZ, R168 ;  /* 0x000000ffffd67224 */ /* 0x000fe400078e00a8 */
[C---:B------:R-:W-:Y:S03]  /*b8d0*/  HMMA.16816.F32.BF16 R16, R72.reuse, R86, R16 ;  /* 0x000000564810723c */ /* 0x040fe60000041810 */
[----:B------:R1:W-:Y:S01]  /*b8e0*/  MUFU.EX2 R198, R2 ;  /* 0x0000000200c67308 */ /* 0x0003e20000000800 */
[----:B------:R-:W-:Y:S02]  /*b8f0*/  IMAD.MOV.U32 R209, RZ, RZ, R167 ;  /* 0x000000ffffd17224 */ /* 0x000fe400078e00a7 */
[--C-:B------:R-:W-:Y:S02]  /*b900*/  FFMA.FTZ R100, R146, c[0x0][0x2d0], -R97.reuse ;  /* 0x0000b40092647a23 */ /* 0x100fe40000010861 */
[-C--:B--2---:R-:W-:Y:S04]  /*b910*/  HMMA.16816.F32.BF16 R20, R72, R80.reuse, R20 ;  /* 0x000000504814723c */ /* 0x084fe80000041814 */
[----:B------:R-:W-:Y:S01]  /*b920*/  FFMA.FTZ R99, R145, c[0x0][0x2d0], -R97 ;  /* 0x0000b40091637a23 */ /* 0x000fe20000010861 */
[----:B------:R2:W-:Y:S03]  /*b930*/  MUFU.EX2 R189, R84 ;  /* 0x0000005400bd7308 */ /* 0x0005e60000000800 */
[C---:B------:R-:W-:Y:S07]  /*b940*/  HMMA.16816.F32.BF16 R24, R76.reuse, R80, R24 ;  /* 0x000000504c18723c */ /* 0x040fee0000041818 */
[----:B------:R2:W-:Y:S01]  /*b950*/  MUFU.EX2 R146, R104 ;  /* 0x0000006800927308 */ /* 0x0005e20000000800 */
[-C--:B------:R-:W-:Y:S04]  /*b960*/  HMMA.16816.F32.BF16 R28, R76, R82.reuse, R28 ;  /* 0x000000524c1c723c */ /* 0x080fe8000004181c */
[----:B-1----:R-:W-:Y:S02]  /*b970*/  FFMA.FTZ R2, R222, c[0x0][0x2d0], -R93 ;  /* 0x0000b400de027a23 */ /* 0x002fe4000001085d */
[----:B------:R-:W-:Y:S02]  /*b980*/  IMAD.MOV.U32 R222, RZ, RZ, R161 ;  /* 0x000000ffffde7224 */ /* 0x000fe400078e00a1 */
[C---:B------:R-:W-:Y:S01]  /*b990*/  HMMA.16816.F32.BF16 R32, R72.reuse, R82, R32 ;  /* 0x000000524820723c */ /* 0x040fe20000041820 */
[----:B------:R1:W-:Y:S01]  /*b9a0*/  MUFU.EX2 R193, R2 ;  /* 0x0000000200c17308 */ /* 0x0003e20000000800 */
[----:B------:R-:W-:Y:S06]  /*b9b0*/  LDSM.16.MT88.4 R80, [R228+0x1900] ;  /* 0x00190000e450783b */ /* 0x000fec0000004200 */
[-C--:B------:R-:W-:Y:S02]  /*b9c0*/  HMMA.16816.F32.BF16 R36, R72, R88.reuse, R36 ;  /* 0x000000584824723c */ /* 0x080fe40000041824 */
[----:B--2---:R-:W-:Y:S01]  /*b9d0*/  LDSM.16.MT88.4 R84, [R231+0x1900] ;  /* 0x00190000e754783b */ /* 0x004fe20000004200 */
[----:B------:R-:W-:Y:S01]  /*b9e0*/  MUFU.EX2 R145, R105 ;  /* 0x0000006900917308 */ /* 0x000fe20000000800 */
[----:B------:R-:W-:Y:S04]  /*b9f0*/  FFMA.FTZ R104, R218, c[0x0][0x2d0], -R97 ;  /* 0x0000b400da687a23 */ /* 0x000fe80000010861 */
[C---:B------:R-:W-:Y:S05]  /*ba00*/  HMMA.16816.F32.BF16 R40, R76.reuse, R88, R40 ;  /* 0x000000584c28723c */ /* 0x040fea0000041828 */
[----:B------:R-:W-:Y:S03]  /*ba10*/  MUFU.EX2 R105, R195 ;  /* 0x000000c300697308 */ /* 0x000fe60000000800 */
[-C--:B------:R-:W-:Y:S04]  /*ba20*/  HMMA.16816.F32.BF16 R44, R76, R90.reuse, R44 ;  /* 0x0000005a4c2c723c */ /* 0x080fe8000004182c */
[----:B-1----:R-:W-:Y:S02]  /*ba30*/  FFMA.FTZ R2, R247, c[0x0][0x2d0], -R93 ;  /* 0x0000b400f7027a23 */ /* 0x002fe4000001085d */
[----:B------:R-:W-:Y:S01]  /*ba40*/  IMAD.MOV.U32 R247, RZ, RZ, R160 ;  /* 0x000000fffff77224 */ /* 0x000fe200078e00a0 */
[----:B------:R-:W-:Y:S01]  /*ba50*/  MUFU.EX2 R114, R99 ;  /* 0x0000006300727308 */ /* 0x000fe20000000800 */
[C---:B------:R-:W-:Y:S01]  /*ba60*/  HMMA.16816.F32.BF16 R48, R72.reuse, R90, R48 ;  /* 0x0000005a4830723c */ /* 0x040fe20000041830 */
[----:B------:R-:W-:Y:S03]  /*ba70*/  LDSM.16.MT88.4 R88, [R229+0x1900] ;  /* 0x00190000e558783b */ /* 0x000fe60000004200 */
[----:B------:R-:W-:Y:S05]  /*ba80*/  IMAD.MOV.U32 R160, RZ, RZ, R141 ;  /* 0x000000ffffa07224 */ /* 0x000fea00078e008d */
[----:B------:R1:W-:Y:S10]  /*ba90*/  MUFU.EX2 R192, R2 ;  /* 0x0000000200c07308 */ /* 0x0003f40000000800 */
[----:B------:R-:W-:Y:S10]  /*baa0*/  MUFU.EX2 R141, R107 ;  /* 0x0000006b008d7308 */ /* 0x000ff40000000800 */
[----:B------:R-:W2:Y:S01]  /*bab0*/  MUFU.EX2 R107, R119 ;  /* 0x00000077006b7308 */ /* 0x000ea20000000800 */
[----:B-1----:R-:W-:Y:S09]  /*bac0*/  FFMA.FTZ R2, R179, c[0x0][0x2d0], -R96 ;  /* 0x0000b400b3027a23 */ /* 0x002ff20000010860 */
[----:B------:R1:W-:Y:S10]  /*bad0*/  MUFU.EX2 R180, R2 ;  /* 0x0000000200b47308 */ /* 0x0003f40000000800 */
[----:B------:R-:W-:Y:S01]  /*bae0*/  MUFU.EX2 R99, R120 ;  /* 0x0000007800637308 */ /* 0x000fe20000000800 */
[----:B--2---:R-:W-:Y:S01]  /*baf0*/  F2FP.BF16.PACK_AB R136, R107, R108 ;  /* 0x0000006c6b88723e */ /* 0x004fe200000010ff */
[--C-:B-1----:R-:W-:Y:S02]  /*bb00*/  FFMA.FTZ R2, R95, c[0x0][0x2d0], -R97.reuse ;  /* 0x0000b4005f027a23 */ /* 0x102fe40000010861 */
[----:B------:R-:W1:Y:S06]  /*bb10*/  LDSM.16.MT88.4 R92, [R230+0x1100] ;  /* 0x00110000e65c783b */ /* 0x000e6c0000004200 */
[----:B------:R2:W-:Y:S02]  /*bb20*/  MUFU.EX2 R190, R2 ;  /* 0x0000000200be7308 */ /* 0x0005e40000000800 */
[--C-:B--2---:R-:W-:Y:S02]  /*bb30*/  FFMA.FTZ R2, R174, c[0x0][0x2d0], -R97.reuse ;  /* 0x0000b400ae027a23 */ /* 0x104fe40000010861 */
[----:B------:R-:W-:Y:S06]  /*bb40*/  IMAD.MOV.U32 R174, RZ, RZ, R188 ;  /* 0x000000ffffae7224 */ /* 0x000fec00078e00bc */
[----:B------:R2:W-:Y:S01]  /*bb50*/  MUFU.EX2 R188, R2 ;  /* 0x0000000200bc7308 */ /* 0x0005e20000000800 */
[-C--:B-1----:R-:W-:Y:S08]  /*bb60*/  HMMA.16816.F32.BF16 R52, R72, R92.reuse, R52 ;  /* 0x0000005c4834723c */ /* 0x082ff00000041834 */
[C---:B------:R-:W-:Y:S01]  /*bb70*/  HMMA.16816.F32.BF16 R56, R76.reuse, R92, R56 ;  /* 0x0000005c4c38723c */ /* 0x040fe20000041838 */
[----:B------:R-:W4:Y:S04]  /*bb80*/  LDL.LU R93, [R1+0x2c] ;  /* 0x00002c00015d7983 */ /* 0x000f280000300800 */
[----:B------:R-:W4:Y:S01]  /*bb90*/  LDL.LU R92, [R1+0x34] ;  /* 0x00003400015c7983 */ /* 0x000f220000300800 */
[--C-:B--2---:R-:W-:Y:S02]  /*bba0*/  FFMA.FTZ R2, R177, c[0x0][0x2d0], -R96.reuse ;  /* 0x0000b400b1027a23 */ /* 0x104fe40000010860 */
[-C--:B------:R-:W-:Y:S02]  /*bbb0*/  HMMA.16816.F32.BF16 R60, R76, R94.reuse, R60 ;  /* 0x0000005e4c3c723c */ /* 0x080fe4000004183c */
[----:B------:R1:W-:Y:S05]  /*bbc0*/  MUFU.EX2 R187, R2 ;  /* 0x0000000200bb7308 */ /* 0x0003ea0000000800 */
[----:B------:R-:W-:Y:S01]  /*bbd0*/  F2FP.BF16.PACK_AB R76, R251, R247 ;  /* 0x000000f7fb4c723e */ /* 0x000fe200000010ff */
[----:B------:R-:W-:Y:S04]  /*bbe0*/  HMMA.16816.F32.BF16 R64, R72, R94, R64 ;  /* 0x0000005e4840723c */ /* 0x000fe80000041840 */
[----:B------:R-:W-:Y:S02]  /*bbf0*/  F2FP.BF16.PACK_AB R77, R221, R222 ;  /* 0x000000dedd4d723e */ /* 0x000fe400000010ff */
[----:B------:R-:W-:Y:S02]  /*bc00*/  F2FP.BF16.PACK_AB R78, R207, R208 ;  /* 0x000000d0cf4e723e */ /* 0x000fe400000010ff */
[----:B------:R-:W-:Y:S04]  /*bc10*/  F2FP.BF16.PACK_AB R72, R214, R212 ;  /* 0x000000d4d648723e */ /* 0x000fe800000010ff */
[----:B------:R-:W-:Y:S02]  /*bc20*/  F2FP.BF16.PACK_AB R73, R209, R213 ;  /* 0x000000d5d149723e */ /* 0x000fe400000010ff */
[----:B------:R-:W-:Y:S02]  /*bc30*/  F2FP.BF16.PACK_AB R74, R227, R252 ;  /* 0x000000fce34a723e */ /* 0x000fe400000010ff */
[----:B------:R-:W-:Y:S01]  /*bc40*/  F2FP.BF16.PACK_AB R75, R226, R248 ;  /* 0x000000f8e24b723e */ /* 0x000fe200000010ff */
[--C-:B-1----:R-:W-:Y:S01]  /*bc50*/  FFMA.FTZ R2, R176, c[0x0][0x2d0], -R97.reuse ;  /* 0x0000b400b0027a23 */ /* 0x102fe20000010861 */
[----:B------:R-:W-:Y:S01]  /*bc60*/  F2FP.BF16.PACK_AB R79, R205, R183 ;  /* 0x000000b7cd4f723e */ /* 0x000fe200000010ff */
[----:B------:R-:W-:Y:S02]  /*bc70*/  LDSM.16.MT88.4 R176, [R231+0x3100] ;  /* 0x00310000e7b0783b */ /* 0x000fe40000004200 */
[----:B------:R1:W-:Y:S02]  /*bc80*/  MUFU.EX2 R186, R2 ;  /* 0x0000000200ba7308 */ /* 0x0003e40000000800 */
[-C--:B------:R-:W-:Y:S08]  /*bc90*/  HMMA.16816.F32.BF16 R4, R72, R80.reuse, R4 ;  /* 0x000000504804723c */ /* 0x080ff00000041804 */
[C---:B------:R-:W-:Y:S08]  /*bca0*/  HMMA.16816.F32.BF16 R8, R76.reuse, R80, R8 ;  /* 0x000000504c08723c */ /* 0x040ff00000041808 */
[-C--:B------:R-:W-:Y:S04]  /*bcb0*/  HMMA.16816.F32.BF16 R12, R76, R82.reuse, R12 ;  /* 0x000000524c0c723c */ /* 0x080fe8000004180c */
[--C-:B-1----:R-:W-:Y:S04]  /*bcc0*/  FFMA.FTZ R2, R175, c[0x0][0x2d0], -R97.reuse ;  /* 0x0000b400af027a23 */ /* 0x102fe80000010861 */
[C---:B------:R-:W-:Y:S01]  /*bcd0*/  HMMA.16816.F32.BF16 R16, R72.reuse, R82, R16 ;  /* 0x000000524810723c */ /* 0x040fe20000041810 */
[----:B------:R-:W-:Y:S01]  /*bce0*/  LDSM.16.MT88.4 R80, [R228+0x2100] ;  /* 0x00210000e450783b */ /* 0x000fe20000004200 */
[----:B------:R1:W-:Y:S02]  /*bcf0*/  MUFU.EX2 R185, R2 ;  /* 0x0000000200b97308 */ /* 0x0003e40000000800 */
[----:B------:R-:W-:Y:S04]  /*bd00*/  FFMA.FTZ R97, R71, c[0x0][0x2d0], -R97 ;  /* 0x0000b40047617a23 */ /* 0x000fe80000010861 */
[-C--:B------:R-:W-:Y:S04]  /*bd10*/  HMMA.16816.F32.BF16 R20, R72, R84.reuse, R20 ;  /* 0x000000544814723c */ /* 0x080fe80000041814 */
[----:B------:R-:W-:Y:S04]  /*bd20*/  MUFU.EX2 R97, R97 ;  /* 0x0000006100617308 */ /* 0x000fe80000000800 */
[C---:B------:R-:W-:Y:S08]  /*bd30*/  HMMA.16816.F32.BF16 R24, R76.reuse, R84, R24 ;  /* 0x000000544c18723c */ /* 0x040ff00000041818 */
[-C--:B------:R-:W-:Y:S04]  /*bd40*/  HMMA.16816.F32.BF16 R28, R76, R86.reuse, R28 ;  /* 0x000000564c1c723c */ /* 0x080fe8000004181c */
[--C-:B-1----:R-:W-:Y:S02]  /*bd50*/  FFMA.FTZ R2, R174, c[0x0][0x2d0], -R96.reuse ;  /* 0x0000b400ae027a23 */ /* 0x102fe40000010860 */
[----:B------:R-:W-:Y:S02]  /*bd60*/  FFMA.FTZ R96, R203, c[0x0][0x2d0], -R96 ;  /* 0x0000b400cb607a23 */ /* 0x000fe40000010860 */
[C---:B------:R-:W-:Y:S01]  /*bd70*/  HMMA.16816.F32.BF16 R32, R72.reuse, R86, R32 ;  /* 0x000000564820723c */ /* 0x040fe20000041820 */
[----:B------:R-:W-:Y:S01]  /*bd80*/  LDSM.16.MT88.4 R84, [R231+0x2100] ;  /* 0x00210000e754783b */ /* 0x000fe20000004200 */
[----:B------:R-:W-:Y:S02]  /*bd90*/  MUFU.EX2 R128, R2 ;  /* 0x0000000200807308 */ /* 0x000fe40000000800 */
[----:B---3--:R-:W-:Y:S04]  /*bda0*/  FFMA.FTZ R69, R69, R113, R224 ;  /* 0x0000007145457223 */ /* 0x008fe800000100e0 */
[-C--:B------:R-:W-:Y:S04]  /*bdb0*/  HMMA.16816.F32.BF16 R36, R72, R88.reuse, R36 ;  /* 0x000000584824723c */ /* 0x080fe80000041824 */
[----:B------:R-:W-:Y:S01]  /*bdc0*/  MUFU.EX2 R96, R96 ;  /* 0x0000006000607308 */ /* 0x000fe20000000800 */
[----:B------:R-:W-:Y:S02]  /*bdd0*/  FADD.FTZ R69, R159, R69 ;  /* 0x000000459f457221 */ /* 0x000fe40000010000 */
[----:B------:R-:W-:Y:S01]  /*bde0*/  IMAD.MOV.U32 R159, RZ, RZ, R144 ;  /* 0x000000ffff9f7224 */ /* 0x000fe200078e0090 */
[C---:B------:R-:W-:Y:S04]  /*bdf0*/  HMMA.16816.F32.BF16 R40, R76.reuse, R88, R40 ;  /* 0x000000584c28723c */ /* 0x040fe80000041828 */
[----:B------:R-:W-:Y:S02]  /*be00*/  FFMA.FTZ R68, R68, R112, R111 ;  /* 0x0000007044447223 */ /* 0x000fe4000001006f */
[----:B------:R-:W-:Y:S02]  /*be10*/  MUFU.EX2 R144, R106 ;  /* 0x0000006a00907308 */ /* 0x000fe40000000800 */
[-C--:B------:R-:W-:Y:S08]  /*be20*/  HMMA.16816.F32.BF16 R44, R76, R90.reuse, R44 ;  /* 0x0000005a4c2c723c */ /* 0x080ff0000004182c */
[C---:B------:R-:W-:Y:S01]  /*be30*/  HMMA.16816.F32.BF16 R48, R72.reuse, R90, R48 ;  /* 0x0000005a4830723c */ /* 0x040fe20000041830 */
[----:B------:R-:W-:Y:S01]  /*be40*/  LDSM.16.MT88.4 R88, [R229+0x2100] ;  /* 0x00210000e558783b */ /* 0x000fe20000004200 */
[----:B------:R-:W-:Y:S10]  /*be50*/  MUFU.EX2 R112, R102 ;  /* 0x0000006600707308 */ /* 0x000ff40000000800 */
[----:B------:R-:W-:Y:S10]  /*be60*/  MUFU.EX2 R111, R103 ;  /* 0x00000067006f7308 */ /* 0x000ff40000000800 */
[----:B------:R-:W-:Y:S10]  /*be70*/  MUFU.EX2 R113, R100 ;  /* 0x0000006400717308 */ /* 0x000ff40000000800 */
[----:B------:R-:W-:Y:S10]  /*be80*/  MUFU.EX2 R106, R117 ;  /* 0x00000075006a7308 */ /* 0x000ff40000000800 */
[----:B------:R-:W1:Y:S10]  /*be90*/  MUFU.EX2 R103, R126 ;  /* 0x0000007e00677308 */ /* 0x000e740000000800 */
[----:B------:R-:W-:Y:S10]  /*bea0*/  MUFU.EX2 R102, R125 ;  /* 0x0000007d00667308 */ /* 0x000ff40000000800 */
[----:B------:R-:W2:Y:S01]  /*beb0*/  MUFU.EX2 R100, R116 ;  /* 0x0000007400647308 */ /* 0x000ea20000000800 */
[----:B-1----:R-:W-:Y:S02]  /*bec0*/  F2FP.BF16.PACK_AB R138, R103, R105 ;  /* 0x00000069678a723e */ /* 0x002fe400000010ff */
[----:B--2---:R-:W-:Y:S01]  /*bed0*/  F2FP.BF16.PACK_AB R132, R99, R100 ;  /* 0x000000646384723e */ /* 0x004fe200000010ff */
[----:B----4-:R-:W-:Y:S06]  /*bee0*/  FFMA.FTZ R71, R3, R93, R110 ;  /* 0x0000005d03477223 */ /* 0x010fec000001006e */
[----:B------:R-:W-:Y:S01]  /*bef0*/  MUFU.EX2 R110, R101 ;  /* 0x00000065006e7308 */ /* 0x000fe20000000800 */
[----:B------:R-:W-:Y:S02]  /*bf00*/  FADD.FTZ R3, R197, R68 ;  /* 0x00000044c5037221 */ /* 0x000fe40000010000 */
[----:B------:R-:W-:Y:S02]  /*bf10*/  FFMA.FTZ R0, R0, R92, R109 ;  /* 0x0000005c00007223 */ /* 0x000fe4000001006d */
[----:B------:R-:W1:Y:S01]  /*bf20*/  LDSM.16.MT88.4 R92, [R230+0x1900] ;  /* 0x00190000e65c783b */ /* 0x000e620000004200 */
[----:B------:R-:W-:Y:S02]  /*bf30*/  FADD.FTZ R2, R160, R71 ;  /* 0x00000047a0027221 */ /* 0x000fe40000010000 */
[----:B------:R-:W-:Y:S02]  /*bf40*/  FADD.FTZ R0, R159, R0 ;  /* 0x000000009f007221 */ /* 0x000fe40000010000 */
[----:B------:R-:W2:Y:S01]  /*bf50*/  MUFU.EX2 R101, R127 ;  /* 0x0000007f00657308 */ /* 0x000ea20000000800 */
[----:B------:R-:W-:Y:S02]  /*bf60*/  FADD.FTZ R68, R158, R69 ;  /* 0x000000459e447221 */ /* 0x000fe40000010000 */
[----:B------:R-:W-:Y:S01]  /*bf70*/  LDSM.16.MT88.4 R160, [R228+0x3100] ;  /* 0x00310000e4a0783b */ /* 0x000fe20000004200 */
[----:B------:R-:W-:Y:S02]  /*bf80*/  FADD.FTZ R0, R70, R0 ;  /* 0x0000000046007221 */ /* 0x000fe40000010000 */
[----:B------:R-:W-:Y:S02]  /*bf90*/  FADD.FTZ R68, R245, R68 ;  /* 0x00000044f5447221 */ /* 0x000fe40000010000 */
[----:B------:R-:W-:Y:S02]  /*bfa0*/  FADD.FTZ R0, R143, R0 ;  /* 0x000000008f007221 */ /* 0x000fe40000010000 */
[----:B------:R-:W3:Y:S01]  /*bfb0*/  MUFU.EX2 R71, R124 ;  /* 0x0000007c00477308 */ /* 0x000ee20000000800 */
[----:B------:R-:W4:Y:S01]  /*bfc0*/  LDL.LU R70, [R1+0xc4] ;  /* 0x0000c40001467983 */ /* 0x000f220000300800 */
[----:B------:R-:W-:Y:S02]  /*bfd0*/  FADD.FTZ R98, R246, R0 ;  /* 0x00000000f6627221 */ /* 0x000fe40000010000 */
[----:B------:R-:W-:Y:S01]  /*bfe0*/  FADD.FTZ R3, R157, R3 ;  /* 0x000000039d037221 */ /* 0x000fe20000010000 */
[----:B------:R4:W5:Y:S01]  /*bff0*/  LDL.LU R245, [R1+0xc0] ;  /* 0x0000c00001f57983 */ /* 0x0009620000300800 */
[----:B------:R-:W-:Y:S02]  /*c000*/  FADD.FTZ R2, R156, R2 ;  /* 0x000000029c027221 */ /* 0x000fe40000010000 */
[----:B------:R-:W-:Y:S02]  /*c010*/  FADD.FTZ R3, R140, R3 ;  /* 0x000000038c037221 */ /* 0x000fe40000010000 */
[----:B------:R-:W4:Y:S01]  /*c020*/  LDL.LU R140, [R1+0xbc] ;  /* 0x0000bc00018c7983 */ /* 0x000f220000300800 */
[----:B------:R-:W-:Y:S01]  /*c030*/  FADD.FTZ R2, R142, R2 ;  /* 0x000000028e027221 */ /* 0x000fe20000010000 */
[----:B------:R-:W-:Y:S01]  /*c040*/  MUFU.EX2 R109, R104 ;  /* 0x00000068006d7308 */ /* 0x000fe20000000800 */
[----:B------:R-:W-:Y:S01]  /*c050*/  FADD.FTZ R68, R155, R68 ;  /* 0x000000449b447221 */ /* 0x000fe20000010000 */
[----:B------:R-:W4:Y:S01]  /*c060*/  LDL.LU R142, [R1+0xb8] ;  /* 0x0000b800018e7983 */ /* 0x000f220000300800 */
[----:B------:R-:W-:Y:S01]  /*c070*/  FADD.FTZ R69, R153, R2 ;  /* 0x0000000299457221 */ /* 0x000fe20000010000 */
[----:B--2---:R-:W-:Y:S01]  /*c080*/  F2FP.BF16.PACK_AB R139, R101, R102 ;  /* 0x00000066658b723e */ /* 0x004fe200000010ff */
[----:B------:R-:W-:Y:S01]  /*c090*/  FADD.FTZ R2, R220, R68 ;  /* 0x00000044dc027221 */ /* 0x000fe20000010000 */
[----:B------:R-:W2:Y:S01]  /*c0a0*/  LDL.LU R143, [R1+0xb4] ;  /* 0x0000b400018f7983 */ /* 0x000ea20000300800 */
[----:B------:R-:W-:Y:S02]  /*c0b0*/  FADD.FTZ R68, R236, R69 ;  /* 0x00000045ec447221 */ /* 0x000fe40000010000 */
[----:B------:R-:W-:Y:S01]  /*c0c0*/  FADD.FTZ R2, R235, R2 ;  /* 0x00000002eb027221 */ /* 0x000fe20000010000 */
[----:B------:R-:W2:Y:S01]  /*c0d0*/  LDL.LU R246, [R1+0xb0] ;  /* 0x0000b00001f67983 */ /* 0x000ea20000300800 */
[----:B------:R-:W-:Y:S01]  /*c0e0*/  FADD.FTZ R68, R240, R68 ;  /* 0x00000044f0447221 */ /* 0x000fe20000010000 */
[----:B---3--:R-:W-:Y:S01]  /*c0f0*/  F2FP.BF16.PACK_AB R135, R97, R71 ;  /* 0x000000476187723e */ /* 0x008fe200000010ff */
[-C--:B-1----:R-:W-:Y:S01]  /*c100*/  HMMA.16816.F32.BF16 R52, R72, R92.reuse, R52 ;  /* 0x0000005c4834723c */ /* 0x082fe20000041834 */
[----:B------:R-:W-:Y:S01]  /*c110*/  LDSM.16.MT88.4 R124, [R229+0x3100] ;  /* 0x00310000e57c783b */ /* 0x000fe20000004200 */
[----:B------:R-:W1:Y:S01]  /*c120*/  MUFU.EX2 R104, R122 ;  /* 0x0000007a00687308 */ /* 0x000e620000000800 */
[----:B------:R-:W-:Y:S02]  /*c130*/  FADD.FTZ R69, R242, R2 ;  /* 0x00000002f2457221 */ /* 0x000fe40000010000 */
[----:B------:R-:W-:Y:S03]  /*c140*/  FADD.FTZ R3, R154, R3 ;  /* 0x000000039a037221 */ /* 0x000fe60000010000 */
[C---:B------:R-:W-:Y:S01]  /*c150*/  HMMA.16816.F32.BF16 R56, R76.reuse, R92, R56 ;  /* 0x0000005c4c38723c */ /* 0x040fe20000041838 */
[----:B------:R-:W3:Y:S03]  /*c160*/  LDL R117, [R1+0x38] ;  /* 0x0000380001757983 */ /* 0x000ee60000100800 */
[----:B------:R-:W-:Y:S01]  /*c170*/  FADD.FTZ R0, R232, R3 ;  /* 0x00000003e8007221 */ /* 0x000fe20000010000 */
[----:B------:R-:W3:Y:S01]  /*c180*/  LDL.LU R220, [R1+0xac] ;  /* 0x0000ac0001dc7983 */ /* 0x000ee20000300800 */
[----:B------:R-:W-:Y:S02]  /*c190*/  FADD.FTZ R3, R233, R98 ;  /* 0x00000062e9037221 */ /* 0x000fe40000010000 */
[-C--:B------:R-:W-:Y:S01]  /*c1a0*/  HMMA.16816.F32.BF16 R60, R76, R94.reuse, R60 ;  /* 0x0000005e4c3c723c */ /* 0x080fe2000004183c */
[----:B------:R1:W5:Y:S03]  /*c1b0*/  LDL.LU R232, [R1+0xa8] ;  /* 0x0000a80001e87983 */ /* 0x0003660000300800 */
[----:B------:R-:W-:Y:S01]  /*c1c0*/  FADD.FTZ R0, R239, R0 ;  /* 0x00000000ef007221 */ /* 0x000fe20000010000 */
[----:B------:R1:W5:Y:S01]  /*c1d0*/  LDL.LU R236, [R1+0xa4] ;  /* 0x0000a40001ec7983 */ /* 0x0003620000300800 */
        /* <DEDUP_REMOVED lines=9> */
[----:B------:R1:W5:Y:S03]  /*c270*/  LDL.LU R233, [R1+0xa0] ;  /* 0x0000a00001e97983 */ /* 0x0003660000300800 */
[----:B------:R-:W-:Y:S01]  /*c280*/  F2FP.BF16.PACK_AB R73, R199, R181 ;  /* 0x000000b5c749723e */ /* 0x000fe200000010ff */
[----:B------:R1:W5:Y:S01]  /*c290*/  LDL.LU R235, [R1+0x9c] ;  /* 0x00009c0001eb7983 */ /* 0x0003620000300800 */
[----:B------:R-:W-:Y:S01]  /*c2a0*/  F2FP.BF16.PACK_AB R74, R198, R194 ;  /* 0x000000c2c64a723e */ /* 0x000fe200000010ff */
[----:B------:R-:W-:Y:S01]  /*c2b0*/  FADD.FTZ R2, R237, R2 ;  /* 0x00000002ed027221 */ /* 0x000fe20000010000 */
[----:B------:R-:W-:Y:S01]  /*c2c0*/  F2FP.BF16.PACK_AB R75, R192, R193 ;  /* 0x000000c1c04b723e */ /* 0x000fe200000010ff */
[----:B------:R1:W5:Y:S01]  /*c2d0*/  LDL.LU R239, [R1+0x98] ;  /* 0x0000980001ef7983 */ /* 0x0003620000300800 */
[----:B------:R-:W-:Y:S01]  /*c2e0*/  FADD.FTZ R0, R238, R0 ;  /* 0x00000000ee007221 */ /* 0x000fe20000010000 */
[----:B------:R-:W-:Y:S01]  /*c2f0*/  F2FP.BF16.PACK_AB R79, R185, R186 ;  /* 0x000000bab94f723e */ /* 0x000fe200000010ff */
[----:B------:R-:W-:Y:S01]  /*c300*/  FADD.FTZ R68, R148, R3 ;  /* 0x0000000394447221 */ /* 0x000fe20000010000 */
[----:B------:R2:W5:Y:S01]  /*c310*/  LDL.LU R240, [R1+0x94] ;  /* 0x0000940001f07983 */ /* 0x0005620000300800 */
[----:B------:R-:W-:Y:S01]  /*c320*/  FADD.FTZ R3, R244, R69 ;  /* 0x00000045f4037221 */ /* 0x000fe20000010000 */
[-C--:B------:R-:W-:Y:S02]  /*c330*/  HMMA.16816.F32.BF16 R4, R72, R80.reuse, R4 ;  /* 0x000000504804723c */ /* 0x080fe40000041804 */
[----:B------:R2:W5:Y:S01]  /*c340*/  LDL.LU R241, [R1+0x90] ;  /* 0x0000900001f17983 */ /* 0x0005620000300800 */
[----:B-1----:R-:W-:Y:S03]  /*c350*/  F2FP.BF16.PACK_AB R137, R104, R106 ;  /* 0x0000006a6889723e */ /* 0x002fe600000010ff */
[----:B------:R1:W5:Y:S02]  /*c360*/  LDL.LU R242, [R1+0x8c] ;  /* 0x00008c0001f27983 */ /* 0x0003640000300800 */
[C---:B------:R-:W-:Y:S02]  /*c370*/  HMMA.16816.F32.BF16 R8, R76.reuse, R80, R8 ;  /* 0x000000504c08723c */ /* 0x040fe40000041808 */
[----:B------:R1:W5:Y:S04]  /*c380*/  LDL.LU R243, [R1+0x88] ;  /* 0x0000880001f37983 */ /* 0x0003680000300800 */
[----:B------:R1:W5:Y:S02]  /*c390*/  LDL.LU R244, [R1+0x84] ;  /* 0x0000840001f47983 */ /* 0x0003640000300800 */
[-C--:B------:R-:W-:Y:S02]  /*c3a0*/  HMMA.16816.F32.BF16 R12, R76, R82.reuse, R12 ;  /* 0x000000524c0c723c */ /* 0x080fe4000004180c */
[----:B------:R1:W5:Y:S04]  /*c3b0*/  LDL.LU R237, [R1+0x80] ;  /* 0x0000800001ed7983 */ /* 0x0003680000300800 */
[----:B------:R1:W5:Y:S02]  /*c3c0*/  LDL.LU R238, [R1+0x7c] ;  /* 0x00007c0001ee7983 */ /* 0x0003640000300800 */
[C---:B------:R-:W-:Y:S02]  /*c3d0*/  HMMA.16816.F32.BF16 R16, R72.reuse, R82, R16 ;  /* 0x000000524810723c */ /* 0x040fe40000041810 */
[----:B------:R-:W1:Y:S06]  /*c3e0*/  LDSM.16.MT88.4 R80, [R228+0x2900] ;  /* 0x00290000e450783b */ /* 0x000e6c0000004200 */
[-C--:B------:R-:W-:Y:S08]  /*c3f0*/  HMMA.16816.F32.BF16 R20, R72, R84.reuse, R20 ;  /* 0x000000544814723c */ /* 0x080ff00000041814 */
[C---:B------:R-:W-:Y:S08]  /*c400*/  HMMA.16816.F32.BF16 R24, R76.reuse, R84, R24 ;  /* 0x000000544c18723c */ /* 0x040ff00000041818 */
[-C--:B------:R-:W-:Y:S08]  /*c410*/  HMMA.16816.F32.BF16 R28, R76, R86.reuse, R28 ;  /* 0x000000564c1c723c */ /* 0x080ff0000004181c */
[C---:B------:R-:W-:Y:S01]  /*c420*/  HMMA.16816.F32.BF16 R32, R72.reuse, R86, R32 ;  /* 0x000000564820723c */ /* 0x040fe20000041820 */
[----:B------:R-:W1:Y:S07]  /*c430*/  LDSM.16.MT88.4 R84, [R231+0x2900] ;  /* 0x00290000e754783b */ /* 0x000e6e0000004200 */
[-C--:B------:R-:W-:Y:S08]  /*c440*/  HMMA.16816.F32.BF16 R36, R72, R88.reuse, R36 ;  /* 0x000000584824723c */ /* 0x080ff00000041824 */
[C---:B------:R-:W-:Y:S08]  /*c450*/  HMMA.16816.F32.BF16 R40, R76.reuse, R88, R40 ;  /* 0x000000584c28723c */ /* 0x040ff00000041828 */
[-C--:B------:R-:W-:Y:S08]  /*c460*/  HMMA.16816.F32.BF16 R44, R76, R90.reuse, R44 ;  /* 0x0000005a4c2c723c */ /* 0x080ff0000004182c */
[C---:B------:R-:W-:Y:S01]  /*c470*/  HMMA.16816.F32.BF16 R48, R72.reuse, R90, R48 ;  /* 0x0000005a4830723c */ /* 0x040fe20000041830 */
[----:B------:R-:W1:Y:S07]  /*c480*/  LDSM.16.MT88.4 R88, [R229+0x2900] ;  /* 0x00290000e558783b */ /* 0x000e6e0000004200 */
[-C--:B------:R-:W-:Y:S08]  /*c490*/  HMMA.16816.F32.BF16 R52, R72, R92.reuse, R52 ;  /* 0x0000005c4834723c */ /* 0x080ff00000041834 */
[C---:B------:R-:W-:Y:S08]  /*c4a0*/  HMMA.16816.F32.BF16 R56, R76.reuse, R92, R56 ;  /* 0x0000005c4c38723c */ /* 0x040ff00000041838 */
[-C--:B------:R-:W-:Y:S07]  /*c4b0*/  HMMA.16816.F32.BF16 R60, R76, R94.reuse, R60 ;  /* 0x0000005e4c3c723c */ /* 0x080fee000004183c */
[----:B------:R-:W-:Y:S01]  /*c4c0*/  F2FP.BF16.PACK_AB R76, R115, R128 ;  /* 0x00000080734c723e */ /* 0x000fe200000010ff */
[----:B------:R-:W-:Y:S01]  /*c4d0*/  HMMA.16816.F32.BF16 R64, R72, R94, R64 ;  /* 0x0000005e4840723c */ /* 0x000fe20000041840 */
[----:B------:R-:W4:Y:S03]  /*c4e0*/  LDSM.16.MT88.4 R92, [R230+0x2900] ;  /* 0x00290000e65c783b */ /* 0x000f260000004200 */
[----:B------:R-:W-:Y:S02]  /*c4f0*/  F2FP.BF16.PACK_AB R77, R113, R114 ;  /* 0x00000072714d723e */ /* 0x000fe400000010ff */
[----:B------:R-:W-:Y:S02]  /*c500*/  F2FP.BF16.PACK_AB R78, R111, R112 ;  /* 0x000000706f4e723e */ /* 0x000fe400000010ff */
[----:B------:R-:W-:Y:S04]  /*c510*/  F2FP.BF16.PACK_AB R72, R131, R184 ;  /* 0x000000b88348723e */ /* 0x000fe800000010ff */
[----:B------:R-:W-:Y:S02]  /*c520*/  F2FP.BF16.PACK_AB R73, R129, R130 ;  /* 0x000000828149723e */ /* 0x000fe400000010ff */
[----:B------:R-:W-:Y:S02]  /*c530*/  F2FP.BF16.PACK_AB R74, R145, R146 ;  /* 0x00000092914a723e */ /* 0x000fe400000010ff */
[----:B------:R-:W-:Y:S02]  /*c540*/  F2FP.BF16.PACK_AB R75, R141, R144 ;  /* 0x000000908d4b723e */ /* 0x000fe400000010ff */
[----:B------:R-:W-:Y:S05]  /*c550*/  F2FP.BF16.PACK_AB R79, R109, R110 ;  /* 0x0000006e6d4f723e */ /* 0x000fea00000010ff */
[-C--:B-1----:R-:W-:Y:S08]  /*c560*/  HMMA.16816.F32.BF16 R4, R72, R80.reuse, R4 ;  /* 0x000000504804723c */ /* 0x082ff00000041804 */
[C---:B------:R-:W-:Y:S01]  /*c570*/  HMMA.16816.F32.BF16 R8, R76.reuse, R80, R8 ;  /* 0x000000504c08723c */ /* 0x040fe20000041808 */
[----:B------:R-:W-:Y:S07]  /*c580*/  MUFU.EX2 R81, R121 ;  /* 0x0000007900517308 */ /* 0x000fee0000000800 */
[-C--:B------:R-:W-:Y:S03]  /*c590*/  HMMA.16816.F32.BF16 R12, R76, R82.reuse, R12 ;  /* 0x000000524c0c723c */ /* 0x080fe6000004180c */
[----:B------:R-:W1:Y:S05]  /*c5a0*/  MUFU.EX2 R80, R123 ;  /* 0x0000007b00507308 */ /* 0x000e6a0000000800 */
[C---:B------:R-:W-:Y:S05]  /*c5b0*/  HMMA.16816.F32.BF16 R16, R72.reuse, R82, R16 ;  /* 0x000000524810723c */ /* 0x040fea0000041810 */
[----:B------:R-:W1:Y:S03]  /*c5c0*/  MUFU.EX2 R82, R118 ;  /* 0x0000007600527308 */ /* 0x000e660000000800 */
[-C--:B------:R-:W-:Y:S08]  /*c5d0*/  HMMA.16816.F32.BF16 R20, R72, R84.reuse, R20 ;  /* 0x000000544814723c */ /* 0x080ff00000041814 */
[C---:B------:R-:W-:Y:S04]  /*c5e0*/  HMMA.16816.F32.BF16 R24, R76.reuse, R84, R24 ;  /* 0x000000544c18723c */ /* 0x040fe80000041818 */
[----:B-1----:R-:W-:Y:S04]  /*c5f0*/  F2FP.BF16.PACK_AB R134, R96, R80 ;  /* 0x000000506086723e */ /* 0x002fe800000010ff */
[-C--:B------:R-:W-:Y:S04]  /*c600*/  HMMA.16816.F32.BF16 R28, R76, R86.reuse, R28 ;  /* 0x000000564c1c723c */ /* 0x080fe8000004181c */
[----:B------:R-:W-:Y:S04]  /*c610*/  F2FP.BF16.PACK_AB R133, R81, R82 ;  /* 0x000000525185723e */ /* 0x000fe800000010ff */
[C---:B------:R-:W-:Y:S08]  /*c620*/  HMMA.16816.F32.BF16 R32, R72.reuse, R86, R32 ;  /* 0x000000564820723c */ /* 0x040ff00000041820 */
[-C--:B------:R-:W-:Y:S08]  /*c630*/  HMMA.16816.F32.BF16 R36, R72, R88.reuse, R36 ;  /* 0x000000584824723c */ /* 0x080ff00000041824 */
[C---:B------:R-:W-:Y:S08]  /*c640*/  HMMA.16816.F32.BF16 R40, R76.reuse, R88, R40 ;  /* 0x000000584c28723c */ /* 0x040ff00000041828 */
[-C--:B------:R-:W-:Y:S08]  /*c650*/  HMMA.16816.F32.BF16 R44, R76, R90.reuse, R44 ;  /* 0x0000005a4c2c723c */ /* 0x080ff0000004182c */
[C---:B------:R-:W-:Y:S08]  /*c660*/  HMMA.16816.F32.BF16 R48, R72.reuse, R90, R48 ;  /* 0x0000005a4830723c */ /* 0x040ff00000041830 */
[-C--:B----4-:R-:W-:Y:S08]  /*c670*/  HMMA.16816.F32.BF16 R52, R72, R92.reuse, R52 ;  /* 0x0000005c4834723c */ /* 0x090ff00000041834 */
[C---:B------:R-:W-:Y:S08]  /*c680*/  HMMA.16816.F32.BF16 R56, R76.reuse, R92, R56 ;  /* 0x0000005c4c38723c */ /* 0x040ff00000041838 */
[-C--:B------:R-:W-:Y:S08]  /*c690*/  HMMA.16816.F32.BF16 R60, R76, R94.reuse, R60 ;  /* 0x0000005e4c3c723c */ /* 0x080ff0000004183c */
[----:B------:R-:W-:Y:S04]  /*c6a0*/  HMMA.16816.F32.BF16 R64, R72, R94, R64 ;  /* 0x0000005e4840723c */ /* 0x000fe80000041840 */
[----:B---3--:R-:W-:Y:S01]  /*c6b0*/  ISETP.GT.AND P0, PT, R220, R117, PT ;  /* 0x00000075dc00720c */ /* 0x008fe20003f04270 */
[----:B--2---:R-:W-:Y:S03]  /*c6c0*/  IMAD.MOV.U32 R220, RZ, RZ, R246 ;  /* 0x000000ffffdc7224 */ /* 0x004fe600078e00f6 */
[-C--:B------:R-:W-:Y:S07]  /*c6d0*/  HMMA.16816.F32.BF16 R148, R136, R160.reuse, R4 ;  /* 0x000000a08894723c */ /* 0x080fee0000041804 */
[----:B------:R-:W-:Y:S01]  /*c6e0*/  FADD.FTZ R7, R147, R68 ;  /* 0x0000004493077221 */ /* 0x000fe20000010000 */
[C---:B------:R-:W-:Y:S01]  /*c6f0*/  HMMA.16816.F32.BF16 R152, R132.reuse, R160, R8 ;  /* 0x000000a08498723c */ /* 0x040fe20000041808 */
[----:B------:R1:W5:Y:S03]  /*c700*/  LDL.LU R147, [R1+0x78] ;  /* 0x0000780001937983 */ /* 0x0003660000300800 */
[----:B------:R-:W-:Y:S02]  /*c710*/  FADD.FTZ R6, R234, R3 ;  /* 0x00000003ea067221 */ /* 0x000fe40000010000 */
[----:B------:R-:W-:Y:S01]  /*c720*/  FADD.FTZ R5, R173, R2 ;  /* 0x00000002ad057221 */ /* 0x000fe20000010000 */
[----:B------:R1:W5:Y:S01]  /*c730*/  LDL.LU R234, [R1+0x74] ;  /* 0x0000740001ea7983 */ /* 0x0003620000300800 */
        /* <DEDUP_REMOVED lines=59> */
[----:B------:R-:W-:Y:S02]  /*caf0*/  FADD.FTZ R10, R129, R3 ;  /* 0x00000003810a7221 */ /* 0x000fe40000010000 */
        /* <DEDUP_REMOVED lines=31> */
[----:B------:R-:W-:Y:S02]  /*ccf0*/  IMAD.MOV.U32 R145, RZ, RZ, R70 ;  /* 0x000000ffff917224 */ /* 0x000fe400078e0046 */
[----:B------:R-:W-:Y:S01]  /*cd00*/  IMAD.MOV.U32 R141, RZ, RZ, R142 ;  /* 0x000000ffff8d7224 */ /* 0x000fe200078e008e */
[----:B------:R1:W-:Y:S01]  /*cd10*/  STL [R1+0x2c], R2 ;  /* 0x00002c0201007387 */ /* 0x0003e20000100800 */
[----:B------:R-:W-:Y:S03]  /*cd20*/  IMAD.MOV.U32 R144, RZ, RZ, R140 ;  /* 0x000000ffff907224 */ /* 0x000fe600078e008c */
[----:B------:R1:W-:Y:S01]  /*cd30*/  STL [R1+0x34], R0 ;  /* 0x0000340001007387 */ /* 0x0003e20000100800 */
[----:B--2---:R-:W-:Y:S01]  /*cd40*/  IMAD.MOV.U32 R3, RZ, RZ, R143 ;  /* 0x000000ffff037224 */ /* 0x004fe200078e008f */
[----:B------:R-:W-:-:S05]  /*cd50*/  @P0 BRA `(.L_x_603) ;  /* 0xffffa9f000000947 */ /* 0x000fca000383ffff */
.L_x_602:
[----:B-1----:R-:W-:-:S13]  /*cd60*/  ISETP.GE.AND P0, PT, R246, RZ, PT ;  /* 0x000000fff600720c */ /* 0x002fda0003f06270 */
[----:B------:R-:W-:Y:S05]  /*cd70*/  @!P0 BRA `(.L_x_604) ;  /* 0x00003e4000008947 */ /* 0x000fea0003800000 */
[----:B------:R-:W2:Y:S01]  /*cd80*/  LDL.LU.64 R6, [R1+0x58] ;  /* 0x0000580001067983 */ /* 0x000ea20000300a00 */
[----:B------:R-:W-:Y:S01]  /*cd90*/  ULDC.64 UR4, c[0x0][0x208] ;  /* 0x0000820000047ab9 */ /* 0x000fe20000000a00 */
[----:B------:R-:W-:Y:S01]  /*cda0*/  MOV R3, R142 ;  /* 0x0000008e00037202 */ /* 0x000fe20000000f00 */
[----:B------:R-:W-:Y:S01]  /*cdb0*/  UIMAD.WIDE.U32 UR12, UR4, 0x70, URZ ;  /* 0x00000070040c78a5 */ /* 0x000fe2000f8e003f */
[----:B------:R-:W2:Y:S01]  /*cdc0*/  LDL.LU.64 R4, [R1+0x68] ;  /* 0x0000680001047983 */ /* 0x000ea20000300a00 */
[----:B------:R-:W-:Y:S01]  /*cdd0*/  UIMAD UR5, UR5, 0x70, URZ ;  /* 0x00000070050578a4 */ /* 0x000fe2000f8e023f */
[----:B------:R-:W-:Y:S01]  /*cde0*/  MOV R0, R143 ;  /* 0x0000008f00007202 */ /* 0x000fe20000000f00 */
[----:B------:R-:W-:Y:S01]  /*cdf0*/  ULDC.64 UR6, c[0x0][0x1e0] ;  /* 0x0000780000067ab9 */ /* 0x000fe20000000a00 */
[----:B------:R-:W-:Y:S01]  /*ce00*/  IMAD.MOV.U32 R146, RZ, RZ, R70 ;  /* 0x000000ffff927224 */ /* 0x000fe200078e0046 */
[----:B------:R-:W-:Y:S01]  /*ce10*/  MOV R141, R140 ;  /* 0x0000008c008d7202 */ /* 0x000fe20000000f00 */
[----:B------:R-:W-:-:S02]  /*ce20*/  USHF.L.U64.HI UR7, UR6, 0x5, UR7 ;  /* 0x0000000506077899 */ /* 0x000fc40008010207 */
[----:B------:R-:W-:Y:S02]  /*ce30*/  USHF.L.U32 UR6, UR6, 0x5, URZ ;  /* 0x0000000506067899 */ /* 0x000fe4000800063f */
[----:B------:R-:W-:Y:S01]  /*ce40*/  UIADD3 UR5, UR13, UR5, URZ ;  /* 0x000000050d057290 */ /* 0x000fe2000fffe03f */
[----:B--2---:R-:W-:-:S05]  /*ce50*/  IMAD.MOV.U32 R5, RZ, RZ, R7 ;  /* 0x000000ffff057224 */ /* 0x004fca00078e0007 */
[----:B------:R1:W-:Y:S04]  /*ce60*/  STL.64 [R1], R4 ;  /* 0x0000000401007387 */ /* 0x0003e80000100a00 */
.L_x_605:
[----:B------:R-:W2:Y:S01]  /*ce70*/  LDL.64 R78, [R1] ;  /* 0x00000000014e7983 */ /* 0x000ea20000100a00 */
[----:B------:R-:W-:Y:S04]  /*ce80*/  DEPBAR.LE SB0, 0x0 ;  /* 0x000080000000791a */ /* 0x000fe80000000000 */
[----:B------:R-:W-:Y:S01]  /*ce90*/  SHF.R.S32.HI R76, RZ, 0x1f, R246 ;  /* 0x0000001fff4c7819 */ /* 0x000fe200000114f6 */
[----:B------:R-:W-:Y:S01]  /*cea0*/  BAR.SYNC.DEFER_BLOCKING 0x0 ;  /* 0x0000000000007b1d */ /* 0x000fe20000010000 */
[----:B------:R-:W-:Y:S04]  /*ceb0*/  IMAD R2, R246, UR5, RZ ;  /* 0x00000005f6027c24 */ /* 0x000fe8000f8e02ff */
[----:B------:R-:W-:Y:S03]  /*cec0*/  IMAD R2, R76, UR12, R2 ;  /* 0x0000000c4c027c24 */ /* 0x000fe6000f8e0202 */
        /* <DEDUP_REMOVED lines=30> */
[-C--:B------:R-:W-:Y:S08]  /*d0b0*/  HMMA.16816.F32.BF16 R52, R112, R64.reuse, RZ ;  /* 0x000000407034723c */ /* 0x080ff000000418ff */
[C---:B------:R-:W-:Y:S08]  /*d0c0*/  HMMA.16816.F32.BF16 R56, R108.reuse, R64, RZ ;  /* 0x000000406c38723c */ /* 0x040ff000000418ff */
[-C--:B------:R-:W-:Y:S08]  /*d0d0*/  HMMA.16816.F32.BF16 R60, R108, R66.reuse, RZ ;  /* 0x000000426c3c723c */ /* 0x080ff000000418ff */
[C---:B------:R-:W-:Y:S08]  /*d0e0*/  HMMA.16816.F32.BF16 R64, R112.reuse, R66, RZ ;  /* 0x000000427040723c */ /* 0x040ff000000418ff */
[-C--:B-1----:R-:W-:Y:S08]  /*d0f0*/  HMMA.16816.F32.BF16 R68, R112, R80.reuse, RZ ;  /* 0x000000507044723c */ /* 0x082ff000000418ff */
[C---:B------:R-:W-:Y:S04]  /*d100*/  HMMA.16816.F32.BF16 R72, R108.reuse, R80, RZ ;  /* 0x000000506c48723c */ /* 0x040fe800000418ff */
[----:B--2---:R-:W-:Y:S04]  /*d110*/  IMAD.WIDE.U32 R84, R246, UR12, R78 ;  /* 0x0000000cf6547c25 */ /* 0x004fe8000f8e004e */
[-C--:B------:R-:W-:Y:S01]  /*d120*/  HMMA.16816.F32.BF16 R76, R108, R82.reuse, RZ ;  /* 0x000000526c4c723c */ /* 0x080fe200000418ff */
[C---:B------:R-:W-:Y:S03]  /*d130*/  LEA R92, P0, R84.reuse, c[0x0][0x1f8], 0x1 ;  /* 0x00007e00545c7a11 */ /* 0x040fe600078008ff */
[----:B------:R-:W-:Y:S04]  /*d140*/  IADD3 R2, R85, R2, RZ ;  /* 0x0000000255027210 */ /* 0x000fe80007ffe0ff */
[C---:B------:R-:W-:Y:S04]  /*d150*/  HMMA.16816.F32.BF16 R80, R112.reuse, R82, RZ ;  /* 0x000000527050723c */ /* 0x040fe800000418ff */
[----:B------:R-:W-:Y:S02]  /*d160*/  LEA.HI.X R93, R84, c[0x0][0x1fc], R2, 0x1, P0 ;  /* 0x00007f00545d7a11 */ /* 0x000fe400000f0c02 */
[----:B------:R-:W-:Y:S02]  /*d170*/  IADD3 R102, P0, R92, UR9, RZ ;  /* 0x000000095c667c10 */ /* 0x000fe4000ff1e0ff */
[-C--:B---3--:R-:W-:Y:S01]  /*d180*/  HMMA.16816.F32.BF16 R84, R112, R96.reuse, RZ ;  /* 0x000000607054723c */ /* 0x088fe200000418ff */
[----:B------:R-:W-:Y:S01]  /*d190*/  @!PT LDS RZ, [RZ] ;  /* 0x00000000fffff984 */ /* 0x000fe20000000800 */
[----:B------:R-:W-:Y:S01]  /*d1a0*/  @!PT LDS RZ, [RZ] ;  /* 0x00000000fffff984 */ /* 0x000fe20000000800 */
[----:B------:R-:W-:Y:S01]  /*d1b0*/  @!PT LDS RZ, [RZ] ;  /* 0x00000000fffff984 */ /* 0x000fe20000000800 */
[----:B------:R1:W-:Y:S03]  /*d1c0*/  LDGSTS.E.BYPASS.LTC128B.128 [R245+0x100], [R92.64], !P6 ;  /* 0x001000005cf57fae */ /* 0x0003e6000f101d4a */
[----:B------:R-:W-:Y:S02]  /*d1d0*/  IADD3.X R103, R93, UR8, RZ, P0, !PT ;  /* 0x000000085d677c10 */ /* 0x000fe400087fe4ff */
[----:B------:R-:W-:Y:S02]  /*d1e0*/  IADD3 R100, P1, R102, UR9, RZ ;  /* 0x0000000966647c10 */ /* 0x000fe4000ff3e0ff */
[C---:B------:R-:W-:Y:S01]  /*d1f0*/  HMMA.16816.F32.BF16 R88, R108.reuse, R96, RZ ;  /* 0x000000606c58723c */ /* 0x040fe200000418ff */
[----:B------:R4:W-:Y:S03]  /*d200*/  LDGSTS.E.BYPASS.LTC128B.128 [R245+0x900], [R102.64], !P6 ;  /* 0x0090000066f57fae */ /* 0x0009e6000f101d4a */
[----:B------:R-:W-:Y:S02]  /*d210*/  IADD3.X R101, R103, UR8, RZ, P1, !PT ;  /* 0x0000000867657c10 */ /* 0x000fe40008ffe4ff */
[----:B------:R-:W-:Y:S03]  /*d220*/  IADD3 R106, P0, R100, UR9, RZ ;  /* 0x00000009646a7c10 */ /* 0x000fe6000ff1e0ff */
[----:B------:R4:W-:Y:S03]  /*d230*/  LDGSTS.E.BYPASS.LTC128B.128 [R245+0x1100], [R100.64], !P6 ;  /* 0x0110000064f57fae */ /* 0x0009e6000f101d4a */
[----:B------:R-:W-:Y:S02]  /*d240*/  IADD3.X R107, R101, UR8, RZ, P0, !PT ;  /* 0x00000008656b7c10 */ /* 0x000fe400087fe4ff */
[----:B------:R-:W-:Y:S03]  /*d250*/  IADD3 R104, P1, R106, UR9, RZ ;  /* 0x000000096a687c10 */ /* 0x000fe6000ff3e0ff */
[----:B------:R2:W-:Y:S01]  /*d260*/  LDGSTS.E.BYPASS.LTC128B.128 [R245+0x1900], [R106.64], !P6 ;  /* 0x019000006af57fae */ /* 0x0005e2000f101d4a */
[----:B------:R-:W-:Y:S01]  /*d270*/  IADD3.X R105, R107, UR8, RZ, P1, !PT ;  /* 0x000000086b697c10 */ /* 0x000fe20008ffe4ff */
[-C--:B-1----:R-:W-:Y:S01]  /*d280*/  HMMA.16816.F32.BF16 R92, R108, R98.reuse, RZ ;  /* 0x000000626c5c723c */ /* 0x082fe200000418ff */
[----:B------:R-:W-:Y:S05]  /*d290*/  IADD3 R142, P0, R104, UR9, RZ ;  /* 0x00000009688e7c10 */ /* 0x000fea000ff1e0ff */
[----:B------:R1:W-:Y:S01]  /*d2a0*/  LDGSTS.E.BYPASS.LTC128B.128 [R245+0x2100], [R104.64], !P6 ;  /* 0x0210000068f57fae */ /* 0x0003e2000f101d4a */
[----:B------:R-:W-:Y:S01]  /*d2b0*/  IADD3.X R143, R105, UR8, RZ, P0, !PT ;  /* 0x00000008698f7c10 */ /* 0x000fe200087fe4ff */
[C---:B------:R-:W-:Y:S06]  /*d2c0*/  HMMA.16816.F32.BF16 R96, R112.reuse, R98, RZ ;  /* 0x000000627060723c */ /* 0x040fec00000418ff */
[----:B------:R3:W-:Y:S02]  /*d2d0*/  LDGSTS.E.BYPASS.LTC128B.128 [R245+0x2900], [R142.64], !P6 ;  /* 0x029000008ef57fae */ /* 0x0007e4000f101d4a */
[-C--:B----4-:R-:W-:Y:S01]  /*d2e0*/  HMMA.16816.F32.BF16 R100, R112, R188.reuse, RZ ;  /* 0x000000bc7064723c */ /* 0x090fe200000418ff */
[----:B-1----:R-:W-:Y:S04]  /*d2f0*/  IADD3 R104, P0, R142, UR9, RZ ;  /* 0x000000098e687c10 */ /* 0x002fe8000ff1e0ff */
[----:B------:R-:W-:Y:S02]  /*d300*/  IADD3.X R105, R143, UR8, RZ, P0, !PT ;  /* 0x000000088f697c10 */ /* 0x000fe400087fe4ff */
[C---:B------:R-:W-:Y:S02]  /*d310*/  ISETP.GT.AND P0, PT, R246.reuse, RZ, PT ;  /* 0x000000fff600720c */ /* 0x040fe40003f04270 */
[----:B------:R-:W-:Y:S01]  /*d320*/  IADD3 R246, R246, -0x1, RZ ;  /* 0xfffffffff6f67810 */ /* 0x000fe20007ffe0ff */
[----:B------:R2:W-:Y:S08]  /*d330*/  LDGSTS.E.BYPASS.LTC128B.128 [R245+0x3100], [R104.64], !P6 ;  /* 0x0310000068f57fae */ /* 0x0005f0000f101d4a */
[----:B------:R-:W0:Y:S01]  /*d340*/  LDGDEPBAR ;  /* 0x00000000000079af */ /* 0x000e220000000000 */
[C---:B--2---:R-:W-:Y:S08]  /*d350*/  HMMA.16816.F32.BF16 R104, R108.reuse, R188, RZ ;  /* 0x000000bc6c68723c */ /* 0x044ff000000418ff */
        /* <DEDUP_REMOVED lines=35> */
[-C--:B------:R-:W-:Y:S01]  /*d590*/  HMMA.16816.F32.BF16 R108, R200, R226.reuse, R108 ;  /* 0x000000e2c86c723c */ /* 0x080fe2000004186c */
[----:B------:R-:W3:Y:S07]  /*d5a0*/  LDSM.16.M88.4 R200, [R233+0x6100] ;  /* 0x00610000e9c8783b */ /* 0x000eee0000000200 */
[----:B------:R-:W-:Y:S01]  /*d5b0*/  HMMA.16816.F32.BF16 R112, R192, R226, R112 ;  /* 0x000000e2c070723c */ /* 0x000fe20000041870 */
[----:B------:R-:W3:Y:S07]  /*d5c0*/  LDSM.16.M88.4 R192, [R233+0x6900] ;  /* 0x00690000e9c0783b */ /* 0x000eee0000000200 */
[-C--:B-1----:R-:W-:Y:S01]  /*d5d0*/  HMMA.16816.F32.BF16 R4, R188, R196.reuse, R4 ;  /* 0x000000c4bc04723c */ /* 0x082fe20000041804 */
[----:B------:R-:W-:Y:S07]  /*d5e0*/  LDSM.16.M88.4 R224, [R232+0x2000] ;  /* 0x00200000e8e0783b */ /* 0x000fee0000000200 */
[C---:B--2---:R-:W-:Y:S08]  /*d5f0*/  HMMA.16816.F32.BF16 R8, R204.reuse, R196, R8 ;  /* 0x000000c4cc08723c */ /* 0x044ff00000041808 */
[-C--:B------:R-:W-:Y:S08]  /*d600*/  HMMA.16816.F32.BF16 R12, R204, R198.reuse, R12 ;  /* 0x000000c6cc0c723c */ /* 0x080ff0000004180c */
[C---:B------:R-:W-:Y:S01]  /*d610*/  HMMA.16816.F32.BF16 R16, R188.reuse, R198, R16 ;  /* 0x000000c6bc10723c */ /* 0x040fe20000041810 */
[----:B------:R-:W-:Y:S07]  /*d620*/  LDSM.16.M88.4 R196, [R236+0x7100] ;  /* 0x00710000ecc4783b */ /* 0x000fee0000000200 */
[-C--:B----4-:R-:W-:Y:S08]  /*d630*/  HMMA.16816.F32.BF16 R20, R188, R208.reuse, R20 ;  /* 0x000000d0bc14723c */ /* 0x090ff00000041814 */
        /* <DEDUP_REMOVED lines=19> */
[-C--:B---3--:R-:W-:Y:S08]  /*d770*/  HMMA.16816.F32.BF16 R84, R188, R200.reuse, R84 ;  /* 0x000000c8bc54723c */ /* 0x088ff00000041854 */
[C---:B------:R-:W-:Y:S08]  /*d780*/  HMMA.16816.F32.BF16 R88, R204.reuse, R200, R88 ;  /* 0x000000c8cc58723c */ /* 0x040ff00000041858 */
[-C--:B------:R-:W-:Y:S08]  /*d790*/  HMMA.16816.F32.BF16 R92, R204, R202.reuse, R92 ;  /* 0x000000cacc5c723c */ /* 0x080ff0000004185c */
[C---:B------:R-:W-:Y:S01]  /*d7a0*/  HMMA.16816.F32.BF16 R96, R188.reuse, R202, R96 ;  /* 0x000000cabc60723c */ /* 0x040fe20000041860 */
[----:B------:R-:W2:Y:S07]  /*d7b0*/  LDSM.16.M88.4 R200, [R236+0x9100] ;  /* 0x00910000ecc8783b */ /* 0x000eae0000000200 */
[-C--:B------:R-:W-:Y:S08]  /*d7c0*/  HMMA.16816.F32.BF16 R100, R188, R192.reuse, R100 ;  /* 0x000000c0bc64723c */ /* 0x080ff00000041864 */
[C---:B------:R-:W-:Y:S08]  /*d7d0*/  HMMA.16816.F32.BF16 R104, R204.reuse, R192, R104 ;  /* 0x000000c0cc68723c */ /* 0x040ff00000041868 */
[-C--:B------:R-:W-:Y:S08]  /*d7e0*/  HMMA.16816.F32.BF16 R108, R204, R194.reuse, R108 ;  /* 0x000000c2cc6c723c */ /* 0x080ff0000004186c */
[----:B------:R-:W-:Y:S01]  /*d7f0*/  HMMA.16816.F32.BF16 R112, R188, R194, R112 ;  /* 0x000000c2bc70723c */ /* 0x000fe20000041870 */
[----:B------:R-:W3:Y:S07]  /*d800*/  LDSM.16.M88.4 R188, [R232+0x2800] ;  /* 0x00280000e8bc783b */ /* 0x000eee0000000200 */
[-C--:B-1----:R-:W-:Y:S01]  /*d810*/  HMMA.16816.F32.BF16 R4, R196, R208.reuse, R4 ;  /* 0x000000d0c404723c */ /* 0x082fe20000041804 */
[----:B------:R-:W1:Y:S01]  /*d820*/  LDSM.16.M88.4 R192, [R232+0x3000] ;  /* 0x00300000e8c0783b */ /* 0x000e620000000200 */
[----:B------:R-:W-:Y:S06]  /*d830*/  DEPBAR.LE SB0, 0x0 ;  /* 0x000080000000791a */ /* 0x000fec0000000000 */
[C---:B--2---:R-:W-:Y:S01]  /*d840*/  HMMA.16816.F32.BF16 R8, R200.reuse, R208, R8 ;  /* 0x000000d0c808723c */ /* 0x044fe20000041808 */
[----:B------:R-:W-:Y:S07]  /*d850*/  BAR.SYNC.DEFER_BLOCKING 0x0 ;  /* 0x0000000000007b1d */ /* 0x000fee0000010000 */
[-C--:B------:R-:W-:Y:S08]  /*d860*/  HMMA.16816.F32.BF16 R12, R200, R210.reuse, R12 ;  /* 0x000000d2c80c723c */ /* 0x080ff0000004180c */
[C---:B------:R-:W-:Y:S04]  /*d870*/  HMMA.16816.F32.BF16 R16, R196.reuse, R210, R16 ;  /* 0x000000d2c410723c */ /* 0x040fe80000041810 */
[----:B------:R-:W-:Y:S02]  /*d880*/  FMNMX.FTZ R2, R4, R0, !PT ;  /* 0x0000000004027209 */ /* 0x000fe40007810000 */
[----:B------:R-:W-:Y:S02]  /*d890*/  FMNMX.FTZ R140, R6, R3, !PT ;  /* 0x00000003068c7209 */ /* 0x000fe40007810000 */
[-C--:B------:R-:W-:Y:S01]  /*d8a0*/  HMMA.16816.F32.BF16 R20, R196, R212.reuse, R20 ;  /* 0x000000d4c414723c */ /* 0x080fe20000041814 */
[----:B------:R-:W2:Y:S03]  /*d8b0*/  LDL.64 R210, [R1+0x48] ;  /* 0x0000480001d27983 */ /* 0x000ea60000100a00 */
[----:B------:R-:W-:Y:S02]  /*d8c0*/  FMNMX.FTZ R2, R5, R2, !PT ;  /* 0x0000000205027209 */ /* 0x000fe40007810000 */
[----:B------:R-:W-:Y:S02]  /*d8d0*/  FMNMX.FTZ R140, R7, R140, !PT ;  /* 0x0000008c078c7209 */ /* 0x000fe40007810000 */
[C---:B------:R-:W-:Y:S01]  /*d8e0*/  HMMA.16816.F32.BF16 R24, R200.reuse, R212, R24 ;  /* 0x000000d4c818723c */ /* 0x040fe20000041818 */
[----:B------:R-:W4:Y:S03]  /*d8f0*/  LDL.64 R212, [R1+0x40] ;  /* 0x0000400001d47983 */ /* 0x000f260000100a00 */
        /* <DEDUP_REMOVED lines=123> */
[----:B---3--:R-:W-:Y:S02]  /*e0b0*/  FMNMX.FTZ R2, R2, R145, !PT ;  /* 0x0000009102027209 */ /* 0x008fe40007810000 */
[----:B------:R-:W-:Y:S01]  /*e0c0*/  FMNMX.FTZ R142, R75, R142, !PT ;  /* 0x0000008e4b8e7209 */ /* 0x000fe20007810000 */
[----:B------:R-:W3:Y:S03]  /*e0d0*/  SHFL.BFLY PT, R144, R140, 0x2, 0x1f ;  /* 0x0c401f008c907f89 */ /* 0x000ee600000e0000 */
[----:B------:R-:W-:Y:S04]  /*e0e0*/  FMNMX.FTZ R142, R78, R142, !PT ;  /* 0x0000008e4e8e7209 */ /* 0x000fe80007810000 */
[----:B------:R-:W-:Y:S01]  /*e0f0*/  FMNMX.FTZ R142, R79, R142, !PT ;  /* 0x0000008e4f8e7209 */ /* 0x000fe20007810000 */
[----:B------:R-:W2:Y:S03]  /*e100*/  SHFL.BFLY PT, R145, R2, 0x1, 0x1f ;  /* 0x0c201f0002917f89 */ /* 0x000ea600000e0000 */
        /* <DEDUP_REMOVED lines=8> */
[----:B---3--:R-:W-:Y:S01]  /*e190*/  FMNMX.FTZ R140, R140, R144, !PT ;  /* 0x000000908c8c7209 */ /* 0x008fe20007810000 */
[--C-:B------:R-:W-:Y:S01]  /*e1a0*/  FFMA.FTZ R21, R21, c[0x0][0x2d0], -R192.reuse ;  /* 0x0000b40015157a23 */ /* 0x100fe200000108c0 */
[----:B------:R-:W-:Y:S01]  /*e1b0*/  FMNMX.FTZ R144, R106, R142, !PT ;  /* 0x0000008e6a907209 */ /* 0x000fe20007810000 */
[----:B------:R-:W-:Y:S01]  /*e1c0*/  MUFU.EX2 R251, R20 ;  /* 0x0000001400fb7308 */ /* 0x000fe20000000800 */
[--C-:B------:R-:W-:Y:S01]  /*e1d0*/  FFMA.FTZ R52, R52, c[0x0][0x2d0], -R192.reuse ;  /* 0x0000b40034347a23 */ /* 0x100fe200000108c0 */
[----:B------:R-:W1:Y:S01]  /*e1e0*/  SHFL.BFLY PT, R189, R140, 0x1, 0x1f ;  /* 0x0c201f008cbd7f89 */ /* 0x000e6200000e0000 */
[----:B--2---:R-:W-:Y:S01]  /*e1f0*/  FMNMX.FTZ R142, R2, R145, !PT ;  /* 0x00000091028e7209 */ /* 0x004fe20007810000 */
        /* <DEDUP_REMOVED lines=8> */
[----:B------:R-:W-:Y:S02]  /*e280*/  FMUL.FTZ R194, R142, c[0x0][0x2d0] ;  /* 0x0000b4008ec27a20 */ /* 0x000fe40000410000 */
[----:B------:R-:W-:Y:S02]  /*e290*/  FFMA.FTZ R16, R16, c[0x0][0x2d0], -R192 ;  /* 0x0000b40010107a23 */ /* 0x000fe400000108c0 */
[----:B------:R-:W-:Y:S02]  /*e2a0*/  FFMA.FTZ R22, R22, c[0x0][0x2d0], -R194 ;  /* 0x0000b40016167a23 */ /* 0x000fe400000108c2 */
        /* <DEDUP_REMOVED lines=12> */
[----:B------:R-:W-:Y:S02]  /*e370*/  FFMA.FTZ R7, R7, c[0x0][0x2d0], -R194 ;  /* 0x0000b40007077a23 */ /* 0x000fe400000108c2 */
[----:B------:R-:W-:Y:S01]  /*e380*/  MUFU.EX2 R216, R6 ;  /* 0x0000000600d87308 */ /* 0x000fe20000000800 */
[----:B------:R-:W-:Y:S02]  /*e390*/  FMUL.FTZ R2, R2, c[0x0][0x2d0] ;  /* 0x0000b40002027a20 */ /* 0x000fe40000410000 */
        /* <DEDUP_REMOVED lines=9> */
[--C-:B------:R-:W-:Y:S02]  /*e430*/  FFMA.FTZ R57, R57, c[0x0][0x2d0], -R193.reuse ;  /* 0x0000b40039397a23 */ /* 0x100fe400000108c1 */
[--C-:B------:R-:W-:Y:S01]  /*e440*/  FFMA.FTZ R60, R60, c[0x0][0x2d0], -R193.reuse ;  /* 0x0000b4003c3c7a23 */ /* 0x100fe200000108c1 */
[----:B------:R1:W1:Y:S01]  /*e450*/  MUFU.EX2 R144, R2 ;  /* 0x0000000200907308 */ /* 0x0002620000000800 */
[----:B--2---:R-:W-:Y:S01]  /*e460*/  FMNMX.FTZ R0, R0, R3, !PT ;  /* 0x0000000300007209 */ /* 0x004fe20007810000 */
[----:B------:R-:W-:Y:S02]  /*e470*/  FFMA.FTZ R5, R5, c[0x0][0x2d0], -R192 ;  /* 0x0000b40005057a23 */ /* 0x000fe400000108c0 */
[--C-:B------:R-:W-:Y:S02]  /*e480*/  FFMA.FTZ R61, R61, c[0x0][0x2d0], -R193.reuse ;  /* 0x0000b4003d3d7a23 */ /* 0x100fe400000108c1 */
[--C-:B------:R-:W-:Y:S02]  /*e490*/  FFMA.FTZ R18, R18, c[0x0][0x2d0], -R194.reuse ;  /* 0x0000b40012127a23 */ /* 0x100fe400000108c2 */
[----:B------:R-:W-:Y:S02]  /*e4a0*/  FFMA.FTZ R19, R19, c[0x0][0x2d0], -R194 ;  /* 0x0000b40013137a23 */ /* 0x000fe400000108c2 */
[----:B------:R2:W-:Y:S01]  /*e4b0*/  MUFU.EX2 R221, R5 ;  /* 0x0000000500dd7308 */ /* 0x0005e20000000800 */
[--C-:B------:R-:W-:Y:S02]  /*e4c0*/  FFMA.FTZ R8, R8, c[0x0][0x2d0], -R193.reuse ;  /* 0x0000b40008087a23 */ /* 0x100fe400000108c1 */
[--C-:B------:R-:W-:Y:S02]  /*e4d0*/  FFMA.FTZ R9, R9, c[0x0][0x2d0], -R193.reuse ;  /* 0x0000b40009097a23 */ /* 0x100fe400000108c1 */
[--C-:B------:R-:W-:Y:S02]  /*e4e0*/  FFMA.FTZ R12, R12, c[0x0][0x2d0], -R193.reuse ;  /* 0x0000b4000c0c7a23 */ /* 0x100fe400000108c1 */
[----:B------:R-:W-:Y:S02]  /*e4f0*/  FFMA.FTZ R13, R13, c[0x0][0x2d0], -R193 ;  /* 0x0000b4000d0d7a23 */ /* 0x000fe400000108c1 */
[--C-:B------:R-:W-:Y:S01]  /*e500*/  FFMA.FTZ R32, R32, c[0x0][0x2d0], -R192.reuse ;  /* 0x0000b40020207a23 */ /* 0x100fe200000108c0 */
[----:B------:R4:W-:Y:S01]  /*e510*/  MUFU.EX2 R215, R8 ;  /* 0x0000000800d77308 */ /* 0x0009e20000000800 */
[----:B------:R-:W-:Y:S02]  /*e520*/  FFMA.FTZ R33, R33, c[0x0][0x2d0], -R192 ;  /* 0x0000b40021217a23 */ /* 0x000fe400000108c0 */
[--C-:B------:R-:W-:Y:S02]  /*e530*/  FFMA.FTZ R34, R34, c[0x0][0x2d0], -R194.reuse ;  /* 0x0000b40022227a23 */ /* 0x100fe400000108c2 */
[----:B-1----:R-:W-:Y:S02]  /*e540*/  FADD.FTZ R2, -R140, R141 ;  /* 0x0000008d8c027221 */ /* 0x002fe40000010100 */
[----:B------:R-:W-:Y:S02]  /*e550*/  FFMA.FTZ R35, R35, c[0x0][0x2d0], -R194 ;  /* 0x0000b40023237a23 */ /* 0x000fe400000108c2 */
[----:B------:R-:W-:Y:S01]  /*e560*/  FMUL.FTZ R2, R2, c[0x0][0x2d0] ;  /* 0x0000b40002027a20 */ /* 0x000fe20000410000 */
[----:B------:R1:W-:Y:S01]  /*e570*/  MUFU.EX2 R249, R9 ;  /* 0x0000000900f97308 */ /* 0x0003e20000000800 */
[C---:B---3--:R-:W-:Y:S02]  /*e580*/  FMUL.FTZ R116, R145.reuse, R116 ;  /* 0x0000007491747220 */ /* 0x048fe40000410000 */
[C---:B------:R-:W-:Y:S02]  /*e590*/  FMUL.FTZ R117, R145.reuse, R117 ;  /* 0x0000007591757220 */ /* 0x040fe40000410000 */
[C---:B------:R-:W-:Y:S02]  /*e5a0*/  FMUL.FTZ R118, R144.reuse, R118 ;  /* 0x0000007690767220 */ /* 0x040fe40000410000 */
[----:B------:R-:W-:Y:S02]  /*e5b0*/  FMUL.FTZ R119, R144, R119 ;  /* 0x0000007790777220 */ /* 0x000fe40000410000 */
[C---:B------:R-:W-:Y:S01]  /*e5c0*/  FMUL.FTZ R124, R145.reuse, R124 ;  /* 0x0000007c917c7220 */ /* 0x040fe20000410000 */
[----:B------:R3:W3:Y:S01]  /*e5d0*/  MUFU.EX2 R141, R2 ;  /* 0x00000002008d7308 */ /* 0x0006e20000000800 */
[----:B------:R-:W-:Y:S02]  /*e5e0*/  @P0 IMAD R6, R4, c[0x0][0x1e0], RZ ;  /* 0x0000780004060a24 */ /* 0x000fe400078e02ff */
[C---:B--2---:R-:W-:Y:S01]  /*e5f0*/  @P0 IMAD.WIDE.U32 R4, R246.reuse, c[0x0][0x1e0], RZ ;  /* 0x00007800f6040a25 */ /* 0x044fe200078e00ff */
[----:B----4-:R-:W-:Y:S03]  /*e600*/  @P0 MOV R8, R210 ;  /* 0x000000d200080202 */ /* 0x010fe60000000f00 */
[----:B------:R-:W-:Y:S02]  /*e610*/  @P0 IMAD R6, R246, c[0x0][0x1e4], R6 ;  /* 0x00007900f6060a24 */ /* 0x000fe400078e0206 */
[----:B------:R-:W-:Y:S01]  /*e620*/  FMUL.FTZ R125, R145, R125 ;  /* 0x0000007d917d7220 */ /* 0x000fe20000410000 */
[----:B------:R-:W-:Y:S01]  /*e630*/  MUFU.EX2 R226, R22 ;  /* 0x0000001600e27308 */ /* 0x000fe20000000800 */
[C---:B------:R-:W-:Y:S01]  /*e640*/  FMUL.FTZ R126, R144.reuse, R126 ;  /* 0x0000007e907e7220 */ /* 0x040fe20000410000 */
[----:B------:R-:W-:Y:S01]  /*e650*/  @P0 IADD3 R6, R5, R6, RZ ;  /* 0x0000000605060210 */ /* 0x000fe20007ffe0ff */
[----:B------:R-:W-:Y:S01]  /*e660*/  FMUL.FTZ R127, R144, R127 ;  /* 0x0000007f907f7220 */ /* 0x000fe20000410000 */
[----:B-1----:R-:W-:Y:S01]  /*e670*/  @P0 MOV R9, R213 ;  /* 0x000000d500090202 */ /* 0x002fe20000000f00 */
[C---:B------:R-:W-:Y:S02]  /*e680*/  FMUL.FTZ R136, R145.reuse, R136 ;  /* 0x0000008891887220 */ /* 0x040fe40000410000 */
[----:B------:R-:W-:Y:S02]  /*e690*/  FMUL.FTZ R137, R145, R137 ;  /* 0x0000008991897220 */ /* 0x000fe40000410000 */
[----:B------:R-:W-:Y:S01]  /*e6a0*/  @P0 IMAD.WIDE.U32 R8, R4, 0x70, R8 ;  /* 0x0000007004080825 */ /* 0x000fe200078e0008 */
[----:B------:R-:W-:Y:S03]  /*e6b0*/  MUFU.EX2 R247, R23 ;  /* 0x0000001700f77308 */ /* 0x000fe60000000800 */
[----:B------:R-:W-:Y:S01]  /*e6c0*/  @P0 IMAD R4, R6, 0x70, RZ ;  /* 0x0000007006040824 */ /* 0x000fe200078e02ff */
[----:B---3--:R-:W1:Y:S01]  /*e6d0*/  SHFL.BFLY PT, R2, R0, 0x1, 0x1f ;  /* 0x0c201f0000027f89 */ /* 0x008e6200000e0000 */
[----:B------:R-:W-:Y:S01]  /*e6e0*/  @P0 LEA R6, P2, R8, c[0x0][0x1c8], 0x1 ;  /* 0x0000720008060a11 */ /* 0x000fe200078408ff */
[----:B------:R-:W-:Y:S02]  /*e6f0*/  FMUL.FTZ R120, R141, R120 ;  /* 0x000000788d787220 */ /* 0x000fe40000410000 */
[----:B------:R-:W-:Y:S01]  /*e700*/  @P0 IADD3 R5, R9, R4, RZ ;  /* 0x0000000409050210 */ /* 0x000fe20007ffe0ff */
[C---:B------:R-:W-:Y:S01]  /*e710*/  FMUL.FTZ R121, R141.reuse, R121 ;  /* 0x000000798d797220 */ /* 0x040fe20000410000 */
[----:B------:R2:W-:Y:S01]  /*e720*/  MUFU.EX2 R209, R16 ;  /* 0x0000001000d17308 */ /* 0x0005e20000000800 */
[----:B------:R-:W-:Y:S01]  /*e730*/  @P0 IADD3 R4, P1, R6, UR6, RZ ;  /* 0x0000000606040c10 */ /* 0x000fe2000ff3e0ff */
[C---:B------:R-:W-:Y:S01]  /*e740*/  FMUL.FTZ R128, R141.reuse, R128 ;  /* 0x000000808d807220 */ /* 0x040fe20000410000 */
[----:B------:R-:W-:Y:S01]  /*e750*/  @P0 LEA.HI.X R7, R8, c[0x0][0x1cc], R5, 0x1, P2 ;  /* 0x0000730008070a11 */ /* 0x000fe200010f0c05 */
[C---:B------:R-:W-:Y:S02]  /*e760*/  FMUL.FTZ R129, R141.reuse, R129 ;  /* 0x000000818d817220 */ /* 0x040fe40000410000 */
[----:B------:R-:W-:Y:S01]  /*e770*/  FMUL.FTZ R132, R141, R132 ;  /* 0x000000848d847220 */ /* 0x000fe20000410000 */
[----:B------:R-:W-:Y:S01]  /*e780*/  @P0 IADD3.X R5, R7, UR7, RZ, P1, !PT ;  /* 0x0000000707050c10 */ /* 0x000fe20008ffe4ff */
[----:B------:R3:W-:Y:S01]  /*e790*/  @P0 LDGSTS.E.BYPASS.LTC128B.128 [R245+0x3900], [R6.64], !P6 ;  /* 0x0390000006f50fae */ /* 0x0007e2000f101d4a */
[----:B------:R-:W-:Y:S01]  /*e7a0*/  FMUL.FTZ R133, R141, R133 ;  /* 0x000000858d857220 */ /* 0x000fe20000410000 */
[----:B------:R4:W-:Y:S01]  /*e7b0*/  MUFU.EX2 R205, R17 ;  /* 0x0000001100cd7308 */ /* 0x0009e20000000800 */
[C---:B------:R-:W-:Y:S02]  /*e7c0*/  FMUL.FTZ R138, R144.reuse, R138 ;  /* 0x0000008a908a7220 */ /* 0x040fe40000410000 */
[----:B------:R-:W-:Y:S02]  /*e7d0*/  FMUL.FTZ R139, R144, R139 ;  /* 0x0000008b908b7220 */ /* 0x000fe40000410000 */
[--C-:B------:R-:W-:Y:S01]  /*e7e0*/  FFMA.FTZ R24, R24, c[0x0][0x2d0], -R193.reuse ;  /* 0x0000b40018187a23 */ /* 0x100fe200000108c1 */
[----:B------:R3:W-:Y:S01]  /*e7f0*/  @P0 LDGSTS.E.BYPASS.LTC128B.128 [R245+0x4100], [R4.64], !P6 ;  /* 0x0410000004f50fae */ /* 0x0007e2000f101d4a */
[--C-:B------:R-:W-:Y:S01]  /*e800*/  FFMA.FTZ R25, R25, c[0x0][0x2d0], -R193.reuse ;  /* 0x0000b40019197a23 */ /* 0x100fe200000108c1 */
[----:B-1----:R-:W-:Y:S01]  /*e810*/  FMNMX.FTZ R2, R0, R2, !PT ;  /* 0x0000000200027209 */ /* 0x002fe20007810000 */
[--C-:B------:R-:W-:Y:S01]  /*e820*/  FFMA.FTZ R28, R28, c[0x0][0x2d0], -R193.reuse ;  /* 0x0000b4001c1c7a23 */ /* 0x100fe200000108c1 */
[----:B------:R1:W-:Y:S01]  /*e830*/  MUFU.EX2 R204, R18 ;  /* 0x0000001200cc7308 */ /* 0x0003e20000000800 */
[----:B------:R-:W-:Y:S02]  /*e840*/  FFMA.FTZ R29, R29, c[0x0][0x2d0], -R193 ;  /* 0x0000b4001d1d7a23 */ /* 0x000fe400000108c1 */
[C---:B------:R-:W-:Y:S02]  /*e850*/  FMUL.FTZ R3, R2.reuse, c[0x0][0x2d0] ;  /* 0x0000b40002037a20 */ /* 0x040fe40000410000 */
[----:B------:R-:W-:Y:S02]  /*e860*/  FADD.FTZ R0, -R2, R146 ;  /* 0x0000009202007221 */ /* 0x000fe40000010100 */
[--C-:B------:R-:W-:Y:S02]  /*e870*/  FFMA.FTZ R10, R10, c[0x0][0x2d0], -R3.reuse ;  /* 0x0000b4000a0a7a23 */ /* 0x100fe40000010803 */
[----:B--2---:R-:W-:Y:S01]  /*e880*/  FMUL.FTZ R16, R145, R160 ;  /* 0x000000a091107220 */ /* 0x004fe20000410000 */
[----:B------:R2:W-:Y:S01]  /*e890*/  MUFU.EX2 R206, R19 ;  /* 0x0000001300ce7308 */ /* 0x0005e20000000800 */
[--C-:B------:R-:W-:Y:S02]  /*e8a0*/  FFMA.FTZ R42, R42, c[0x0][0x2d0], -R3.reuse ;  /* 0x0000b4002a2a7a23 */ /* 0x100fe40000010803 */
[--C-:B------:R-:W-:Y:S02]  /*e8b0*/  FFMA.FTZ R43, R43, c[0x0][0x2d0], -R3.reuse ;  /* 0x0000b4002b2b7a23 */ /* 0x100fe40000010803 */
        /* <DEDUP_REMOVED lines=14> */
[----:B------:R-:W-:Y:S01]  /*e9a0*/  FMUL.FTZ R0, R0, c[0x0][0x2d0] ;  /* 0x0000b40000007a20 */ /* 0x000fe20000410000 */
[----:B------:R2:W-:Y:S01]  /*e9b0*/  MUFU.EX2 R200, R11 ;  /* 0x0000000b00c87308 */ /* 0x0005e20000000800 */
[--C-:B------:R-:W-:Y:S02]  /*e9c0*/  FFMA.FTZ R26, R26, c[0x0][0x2d0], -R3.reuse ;  /* 0x0000b4001a1a7a23 */ /* 0x100fe40000010803 */
[--C-:B------:R-:W-:Y:S01]  /*e9d0*/  FFMA.FTZ R27, R27, c[0x0][0x2d0], -R3.reuse ;  /* 0x0000b4001b1b7a23 */ /* 0x100fe20000010803 */
[----:B----4-:R-:W-:Y:S01]  /*e9e0*/  @P0 IADD3 R10, P3, R4, UR6, RZ ;  /* 0x00000006040a0c10 */ /* 0x010fe2000ff7e0ff */
[--C-:B------:R-:W-:Y:S02]  /*e9f0*/  FFMA.FTZ R30, R30, c[0x0][0x2d0], -R3.reuse ;  /* 0x0000b4001e1e7a23 */ /* 0x100fe40000010803 */
[----:B------:R-:W-:Y:S01]  /*ea00*/  FFMA.FTZ R31, R31, c[0x0][0x2d0], -R3 ;  /* 0x0000b4001f1f7a23 */ /* 0x000fe20000010803 */
[----:B------:R-:W-:Y:S01]  /*ea10*/  @P0 IADD3 R8, P2, R10, UR6, RZ ;  /* 0x000000060a080c10 */ /* 0x000fe2000ff5e0ff */
[--C-:B------:R-:W-:Y:S01]  /*ea20*/  FFMA.FTZ R48, R48, c[0x0][0x2d0], -R192.reuse ;  /* 0x0000b40030307a23 */ /* 0x100fe200000108c0 */
[----:B------:R-:W4:Y:S01]  /*ea30*/  MUFU.EX2 R0, R0 ;  /* 0x0000000000007308 */ /* 0x000f220000000800 */
[--C-:B------:R-:W-:Y:S01]  /*ea40*/  FFMA.FTZ R36, R36, c[0x0][0x2d0], -R192.reuse ;  /* 0x0000b40024247a23 */ /* 0x100fe200000108c0 */
[----:B---3--:R-:W-:Y:S01]  /*ea50*/  @P0 IADD3 R6, P1, R8, UR6, RZ ;  /* 0x0000000608060c10 */ /* 0x008fe2000ff3e0ff */
[----:B------:R-:W-:Y:S02]  /*ea60*/  FFMA.FTZ R37, R37, c[0x0][0x2d0], -R192 ;  /* 0x0000b40025257a23 */ /* 0x000fe400000108c0 */
[----:B-1----:R-:W-:Y:S02]  /*ea70*/  FMUL.FTZ R12, R141, R156 ;  /* 0x0000009c8d0c7220 */ /* 0x002fe40000410000 */
[----:B------:R-:W-:Y:S02]  /*ea80*/  FFMA.FTZ R38, R38, c[0x0][0x2d0], -R194 ;  /* 0x0000b40026267a23 */ /* 0x000fe400000108c2 */
[----:B------:R-:W-:Y:S01]  /*ea90*/  FFMA.FTZ R49, R49, c[0x0][0x2d0], -R192 ;  /* 0x0000b40031317a23 */ /* 0x000fe200000108c0 */
[----:B------:R1:W3:Y:S01]  /*eaa0*/  MUFU.EX2 R207, R13 ;  /* 0x0000000d00cf7308 */ /* 0x0002e20000000800 */
[----:B------:R-:W-:Y:S02]  /*eab0*/  FFMA.FTZ R50, R50, c[0x0][0x2d0], -R194 ;  /* 0x0000b40032327a23 */ /* 0x000fe400000108c2 */
[----:B------:R-:W-:Y:S01]  /*eac0*/  FFMA.FTZ R113, R113, c[0x0][0x2d0], -R192 ;  /* 0x0000b40071717a23 */ /* 0x000fe200000108c0 */
[----:B--2---:R-:W-:Y:S01]  /*ead0*/  @P0 IADD3.X R11, R5, UR7, RZ, P3, !PT ;  /* 0x00000007050b0c10 */ /* 0x004fe20009ffe4ff */
[----:B------:R-:W-:Y:S02]  /*eae0*/  FFMA.FTZ R115, R115, c[0x0][0x2d0], -R194 ;  /* 0x0000b40073737a23 */ /* 0x000fe400000108c2 */
[--C-:B------:R-:W-:Y:S01]  /*eaf0*/  FFMA.FTZ R109, R109, c[0x0][0x2d0], -R193.reuse ;  /* 0x0000b4006d6d7a23 */ /* 0x100fe200000108c1 */
[----:B------:R-:W-:Y:S01]  /*eb00*/  @P0 IADD3.X R9, R11, UR7, RZ, P2, !PT ;  /* 0x000000070b090c10 */ /* 0x000fe200097fe4ff */
[----:B------:R2:W-:Y:S01]  /*eb10*/  @P0 LDGSTS.E.BYPASS.LTC128B.128 [R245+0x4900], [R10.64], !P6 ;  /* 0x049000000af50fae */ /* 0x0005e2000f101d4a */
[----:B------:R3:W-:Y:S01]  /*eb20*/  MUFU.EX2 R201, R14 ;  /* 0x0000000e00c97308 */ /* 0x0007e20000000800 */
[----:B------:R-:W-:Y:S01]  /*eb30*/  @P0 IADD3 R4, P2, R6, UR6, RZ ;  /* 0x0000000606040c10 */ /* 0x000fe2000ff5e0ff */
[--C-:B------:R-:W-:Y:S01]  /*eb40*/  FFMA.FTZ R68, R68, c[0x0][0x2d0], -R192.reuse ;  /* 0x0000b40044447a23 */ /* 0x100fe200000108c0 */
[----:B------:R-:W-:Y:S01]  /*eb50*/  @P0 IADD3.X R7, R9, UR7, RZ, P1, !PT ;  /* 0x0000000709070c10 */ /* 0x000fe20008ffe4ff */
[C---:B----4-:R-:W-:Y:S02]  /*eb60*/  FMUL.FTZ R122, R0.reuse, R122 ;  /* 0x0000007a007a7220 */ /* 0x050fe40000410000 */
[C---:B------:R-:W-:Y:S01]  /*eb70*/  FMUL.FTZ R123, R0.reuse, R123 ;  /* 0x0000007b007b7220 */ /* 0x040fe20000410000 */
[----:B------:R4:W-:Y:S01]  /*eb80*/  @P0 LDGSTS.E.BYPASS.LTC128B.128 [R245+0x5100], [R8.64], !P6 ;  /* 0x0510000008f50fae */ /* 0x0009e2000f101d4a */
[----:B------:R-:W-:Y:S01]  /*eb90*/  @P0 IADD3.X R5, R7, UR7, RZ, P2, !PT ;  /* 0x0000000707050c10 */ /* 0x000fe200097fe4ff */
[C---:B------:R-:W-:Y:S01]  /*eba0*/  FMUL.FTZ R130, R0.reuse, R130 ;  /* 0x0000008200827220 */ /* 0x040fe20000410000 */
[----:B------:R4:W4:Y:S01]  /*ebb0*/  MUFU.EX2 R202, R15 ;  /* 0x0000000f00ca7308 */ /* 0x0009220000000800 */
[C---:B------:R-:W-:Y:S02]  /*ebc0*/  FMUL.FTZ R131, R0.reuse, R131 ;  /* 0x0000008300837220 */ /* 0x040fe40000410000 */
[C---:B------:R-:W-:Y:S02]  /*ebd0*/  FMUL.FTZ R134, R0.reuse, R134 ;  /* 0x0000008600867220 */ /* 0x040fe40000410000 */
[----:B------:R4:W-:Y:S01]  /*ebe0*/  @P0 LDGSTS.E.BYPASS.LTC128B.128 [R245+0x5900], [R6.64], !P6 ;  /* 0x0590000006f50fae */ /* 0x0009e2000f101d4a */
[----:B-1----:R-:W-:Y:S02]  /*ebf0*/  FMUL.FTZ R13, R141, R157 ;  /* 0x0000009d8d0d7220 */ /* 0x002fe40000410000 */
[C---:B------:R-:W-:Y:S02]  /*ec00*/  FMUL.FTZ R135, R0.reuse, R135 ;  /* 0x0000008700877220 */ /* 0x040fe40000410000 */
[----:B------:R1:W-:Y:S01]  /*ec10*/  MUFU.EX2 R223, R24 ;  /* 0x0000001800df7308 */ /* 0x0003e20000000800 */
[--C-:B------:R-:W-:Y:S02]  /*ec20*/  FFMA.FTZ R69, R69, c[0x0][0x2d0], -R192.reuse ;  /* 0x0000b40045457a23 */ /* 0x100fe400000108c0 */
[----:B------:R1:W-:Y:S01]  /*ec30*/  @P0 LDGSTS.E.BYPASS.LTC128B.128 [R245+0x6100], [R4.64], !P6 ;  /* 0x0610000004f50fae */ /* 0x0003e2000f101d4a */
[----:B---3--:R-:W-:Y:S01]  /*ec40*/  FMUL.FTZ R14, R0, R158 ;  /* 0x0000009e000e7220 */ /* 0x008fe20000410000 */
[----:B--2---:R-:W-:Y:S01]  /*ec50*/  @P0 IADD3 R10, P1, R4, UR6, RZ ;  /* 0x00000006040a0c10 */ /* 0x004fe2000ff3e0ff */
[--C-:B------:R-:W-:Y:S02]  /*ec60*/  FFMA.FTZ R80, R80, c[0x0][0x2d0], -R192.reuse ;  /* 0x0000b40050507a23 */ /* 0x100fe400000108c0 */
[----:B------:R-:W-:Y:S02]  /*ec70*/  FFMA.FTZ R81, R81, c[0x0][0x2d0], -R192 ;  /* 0x0000b40051517a23 */ /* 0x000fe400000108c0 */
[----:B------:R2:W-:Y:S01]  /*ec80*/  MUFU.EX2 R224, R25 ;  /* 0x0000001900e07308 */ /* 0x0005e20000000800 */
[----:B------:R-:W-:Y:S01]  /*ec90*/  @P0 IADD3.X R11, R5, UR7, RZ, P1, !PT ;  /* 0x00000007050b0c10 */ /* 0x000fe20008ffe4ff */
[--C-:B------:R-:W-:Y:S02]  /*eca0*/  FFMA.FTZ R70, R70, c[0x0][0x2d0], -R194.reuse ;  /* 0x0000b40046467a23 */ /* 0x100fe400000108c2 */
[----:B----4-:R-:W-:Y:S01]  /*ecb0*/  FMUL.FTZ R8, R141, R152 ;  /* 0x000000988d087220 */ /* 0x010fe20000410000 */
[----:B------:R-:W-:Y:S01]  /*ecc0*/  F2FP.BF16.PACK_AB R152, R249, R215 ;  /* 0x000000d7f998723e */ /* 0x000fe200000010ff */
[----:B------:R3:W-:Y:S01]  /*ecd0*/  @P0 LDGSTS.E.BYPASS.LTC128B.128 [R245+0x6900], [R10.64], !P6 ;  /* 0x069000000af50fae */ /* 0x0007e2000f101d4a */
[----:B------:R-:W-:Y:S01]  /*ece0*/  FMUL.FTZ R9, R141, R153 ;  /* 0x000000998d097220 */ /* 0x000fe20000410000 */
[----:B------:R-:W-:Y:S01]  /*ecf0*/  F2FP.BF16.PACK_AB R153, R200, R195 ;  /* 0x000000c3c899723e */ /* 0x000fe200000010ff */
[----:B------:R-:W-:Y:S01]  /*ed00*/  FMUL.FTZ R15, R0, R159 ;  /* 0x0000009f000f7220 */ /* 0x000fe20000410000 */
[----:B------:R4:W-:Y:S01]  /*ed10*/  MUFU.EX2 R196, R26 ;  /* 0x0000001a00c47308 */ /* 0x0009e20000000800 */
[--C-:B------:R-:W-:Y:S02]  /*ed20*/  FFMA.FTZ R71, R71, c[0x0][0x2d0], -R194.reuse ;  /* 0x0000b40047477a23 */ /* 0x100fe400000108c2 */
[C---:B------:R-:W-:Y:S01]  /*ed30*/  FMUL.FTZ R6, R144.reuse, R150 ;  /* 0x0000009690067220 */ /* 0x040fe20000410000 */
[----:B------:R-:W4:Y:S01]  /*ed40*/  LDSM.16.MT88.4 R20, [R228+0x100] ;  /* 0x00010000e414783b */ /* 0x000f220000004200 */
[----:B------:R-:W-:Y:S01]  /*ed50*/  FMUL.FTZ R7, R144, R151 ;  /* 0x0000009790077220 */ /* 0x000fe20000410000 */
[----:B------:R-:W-:Y:S01]  /*ed60*/  F2FP.BF16.PACK_AB R150, R205, R209 ;  /* 0x000000d1cd96723e */ /* 0x000fe200000010ff */
[----:B-1----:R-:W-:Y:S01]  /*ed70*/  FMUL.FTZ R24, R141, R168 ;  /* 0x000000a88d187220 */ /* 0x002fe20000410000 */
[----:B------:R-:W-:Y:S01]  /*ed80*/  F2FP.BF16.PACK_AB R151, R206, R204 ;  /* 0x000000ccce97723e */ /* 0x000fe200000010ff */
[--C-:B------:R-:W-:Y:S01]  /*ed90*/  FFMA.FTZ R82, R82, c[0x0][0x2d0], -R194.reuse ;  /* 0x0000b40052527a23 */ /* 0x100fe200000108c2 */
[----:B------:R1:W-:Y:S01]  /*eda0*/  MUFU.EX2 R199, R27 ;  /* 0x0000001b00c77308 */ /* 0x0003e20000000800 */
[----:B------:R-:W-:Y:S01]  /*edb0*/  FMUL.FTZ R4, R145, R148 ;  /* 0x0000009491047220 */ /* 0x000fe20000410000 */
[----:B------:R-:W-:Y:S01]  /*edc0*/  F2FP.BF16.PACK_AB R148, R221, R217 ;  /* 0x000000d9dd94723e */ /* 0x000fe200000010ff */
[----:B------:R-:W-:Y:S01]  /*edd0*/  FMUL.FTZ R5, R145, R149 ;  /* 0x0000009591057220 */ /* 0x000fe20000410000 */
[----:B------:R-:W-:Y:S01]  /*ede0*/  F2FP.BF16.PACK_AB R149, R218, R216 ;  /* 0x000000d8da95723e */ /* 0x000fe200000010ff */
[----:B------:R-:W4:Y:S01]  /*edf0*/  LDSM.16.MT88.4 R188, [R231+0x100] ;  /* 0x00010000e7bc783b */ /* 0x000f220000004200 */
[----:B--2---:R-:W-:Y:S02]  /*ee00*/  FMUL.FTZ R25, R141, R169 ;  /* 0x000000a98d197220 */ /* 0x004fe40000410000 */
[----:B------:R-:W-:Y:S02]  /*ee10*/  FFMA.FTZ R83, R83, c[0x0][0x2d0], -R194 ;  /* 0x0000b40053537a23 */ /* 0x000fe400000108c2 */
[----:B------:R-:W-:Y:S01]  /*ee20*/  MUFU.EX2 R211, R41 ;  /* 0x0000002900d37308 */ /* 0x000fe20000000800 */
[--C-:B------:R-:W-:Y:S02]  /*ee30*/  FFMA.FTZ R72, R72, c[0x0][0x2d0], -R193.reuse ;  /* 0x0000b40048487a23 */ /* 0x100fe400000108c1 */
[----:B------:R-:W2:Y:S01]  /*ee40*/  LDSM.16.MT88.4 R156, [R229+0x100] ;  /* 0x00010000e59c783b */ /* 0x000ea20000004200 */
[C---:B---3--:R-:W-:Y:S01]  /*ee50*/  FMUL.FTZ R10, R0.reuse, R154 ;  /* 0x0000009a000a7220 */ /* 0x048fe20000410000 */
[----:B------:R-:W-:Y:S01]  /*ee60*/  F2FP.BF16.PACK_AB R154, R207, R252 ;  /* 0x000000fccf9a723e */ /* 0x000fe200000010ff */
[----:B------:R-:W-:Y:S01]  /*ee70*/  FMUL.FTZ R11, R0, R155 ;  /* 0x0000009b000b7220 */ /* 0x000fe20000410000 */
[----:B------:R-:W-:Y:S01]  /*ee80*/  F2FP.BF16.PACK_AB R155, R202, R201 ;  /* 0x000000c9ca9b723e */ /* 0x000fe200000010ff */
[C---:B----4-:R-:W-:Y:S01]  /*ee90*/  FMUL.FTZ R26, R0.reuse, R170 ;  /* 0x000000aa001a7220 */ /* 0x050fe20000410000 */
[----:B------:R-:W-:Y:S01]  /*eea0*/  MOV R170, R204 ;  /* 0x000000cc00aa7202 */ /* 0x000fe20000000f00 */
[----:B------:R-:W-:Y:S01]  /*eeb0*/  MUFU.EX2 R210, R44 ;  /* 0x0000002c00d27308 */ /* 0x000fe20000000800 */
[----:B------:R-:W3:Y:S01]  /*eec0*/  LDSM.16.MT88.4 R160, [R230+0x100] ;  /* 0x00010000e6a0783b */ /* 0x000ee20000004200 */
[--C-:B------:R-:W-:Y:S02]  /*eed0*/  FFMA.FTZ R73, R73, c[0x0][0x2d0], -R193.reuse ;  /* 0x0000b40049497a23 */ /* 0x100fe400000108c1 */
[----:B-1----:R-:W-:Y:S01]  /*eee0*/  FMUL.FTZ R27, R0, R171 ;  /* 0x000000ab001b7220 */ /* 0x002fe20000410000 */
[----:B------:R-:W-:Y:S01]  /*eef0*/  MOV R171, R209 ;  /* 0x000000d100ab7202 */ /* 0x000fe20000000f00 */
[--C-:B------:R-:W-:Y:S02]  /*ef00*/  FFMA.FTZ R76, R76, c[0x0][0x2d0], -R193.reuse ;  /* 0x0000b4004c4c7a23 */ /* 0x100fe400000108c1 */
[----:B------:R-:W-:Y:S01]  /*ef10*/  FFMA.FTZ R77, R77, c[0x0][0x2d0], -R193 ;  /* 0x0000b4004d4d7a23 */ /* 0x000fe200000108c1 */
[----:B------:R-:W0:Y:S01]  /*ef20*/  LDGDEPBAR ;  /* 0x00000000000079af */ /* 0x000e220000000000 */
[----:B------:R-:W-:Y:S01]  /*ef30*/  MUFU.EX2 R209, R45 ;  /* 0x0000002d00d17308 */ /* 0x000fe20000000800 */
[--C-:B------:R-:W-:Y:S02]  /*ef40*/  FFMA.FTZ R74, R74, c[0x0][0x2d0], -R3.reuse ;  /* 0x0000b4004a4a7a23 */ /* 0x100fe40000010803 */
[--C-:B------:R-:W-:Y:S01]  /*ef50*/  FFMA.FTZ R75, R75, c[0x0][0x2d0], -R3.reuse ;  /* 0x0000b4004b4b7a23 */ /* 0x100fe20000010803 */
[-C--:B------:R-:W-:Y:S05]  /*ef60*/  HMMA.16816.F32.BF16 R4, R148, R20.reuse, R4 ;  /* 0x000000149404723c */ /* 0x080fea0000041804 */
[--C-:B------:R-:W-:Y:S01]  /*ef70*/  FFMA.FTZ R78, R78, c[0x0][0x2d0], -R3.reuse ;  /* 0x0000b4004e4e7a23 */ /* 0x100fe20000010803 */
[----:B------:R-:W-:Y:S01]  /*ef80*/  MUFU.EX2 R204, R54 ;  /* 0x0000003600cc7308 */ /* 0x000fe20000000800 */
[--C-:B------:R-:W-:Y:S01]  /*ef90*/  FFMA.FTZ R79, R79, c[0x0][0x2d0], -R3.reuse ;  /* 0x0000b4004f4f7a23 */ /* 0x100fe20000010803 */
[C---:B------:R-:W-:Y:S04]  /*efa0*/  HMMA.16816.F32.BF16 R8, R152.reuse, R20, R8 ;  /* 0x000000149808723c */ /* 0x040fe80000041808 */
[--C-:B------:R-:W-:Y:S02]  /*efb0*/  FFMA.FTZ R84, R84, c[0x0][0x2d0], -R192.reuse ;  /* 0x0000b40054547a23 */ /* 0x100fe400000108c0 */
[--C-:B------:R-:W-:Y:S02]  /*efc0*/  FFMA.FTZ R85, R85, c[0x0][0x2d0], -R192.reuse ;  /* 0x0000b40055557a23 */ /* 0x100fe400000108c0 */
[-C--:B------:R-:W-:Y:S01]  /*efd0*/  HMMA.16816.F32.BF16 R12, R152, R22.reuse, R12 ;  /* 0x00000016980c723c */ /* 0x080fe2000004180c */
[----:B------:R1:W-:Y:S03]  /*efe0*/  MUFU.EX2 R225, R28 ;  /* 0x0000001c00e17308 */ /* 0x0003e60000000800 */
[C---:B------:R-:W-:Y:S01]  /*eff0*/  FMUL.FTZ R20, R145.reuse, R164 ;  /* 0x000000a491147220 */ /* 0x040fe20000410000 */
[----:B------:R-:W-:Y:S01]  /*f000*/  MOV R164, R208 ;  /* 0x000000d000a47202 */ /* 0x000fe20000000f00 */
[----:B------:R-:W-:Y:S01]  /*f010*/  FMUL.FTZ R21, R145, R165 ;  /* 0x000000a591157220 */ /* 0x000fe20000410000 */
[----:B------:R-:W-:Y:S01]  /*f020*/  MOV R165, R207 ;  /* 0x000000cf00a57202 */ /* 0x000fe20000000f00 */
[C---:B------:R-:W-:Y:S03]  /*f030*/  HMMA.16816.F32.BF16 R16, R148.reuse, R22, R16 ;  /* 0x000000169410723c */ /* 0x040fe60000041810 */
[----:B------:R4:W-:Y:S01]  /*f040*/  MUFU.EX2 R227, R29 ;  /* 0x0000001d00e37308 */ /* 0x0009e20000000800 */
[--C-:B------:R-:W-:Y:S02]  /*f050*/  FFMA.FTZ R96, R96, c[0x0][0x2d0], -R192.reuse ;  /* 0x0000b40060607a23 */ /* 0x100fe400000108c0 */
[----:B------:R-:W-:Y:S02]  /*f060*/  FFMA.FTZ R97, R97, c[0x0][0x2d0], -R192 ;  /* 0x0000b40061617a23 */ /* 0x000fe400000108c0 */
[C---:B------:R-:W-:Y:S01]  /*f070*/  FMUL.FTZ R22, R144.reuse, R166 ;  /* 0x000000a690167220 */ /* 0x040fe20000410000 */
[----:B------:R-:W-:Y:S03]  /*f080*/  MOV R166, R206 ;  /* 0x000000ce00a67202 */ /* 0x000fe60000000f00 */
[----:B------:R-:W-:Y:S01]  /*f090*/  FMUL.FTZ R23, R144, R167 ;  /* 0x000000a790177220 */ /* 0x000fe20000410000 */
[----:B------:R2:W-:Y:S01]  /*f0a0*/  MUFU.EX2 R198, R30 ;  /* 0x0000001e00c67308 */ /* 0x0005e20000000800 */
[----:B------:R-:W-:Y:S01]  /*f0b0*/  MOV R167, R205 ;  /* 0x000000cd00a77202 */ /* 0x000fe20000000f00 */
[--C-:B------:R-:W-:Y:S02]  /*f0c0*/  FFMA.FTZ R86, R86, c[0x0][0x2d0], -R194.reuse ;  /* 0x0000b40056567a23 */ /* 0x100fe400000108c2 */
[----:B-1----:R-:W-:Y:S02]  /*f0d0*/  FMUL.FTZ R28, R141, R172 ;  /* 0x000000ac8d1c7220 */ /* 0x002fe40000410000 */
[-C--:B------:R-:W-:Y:S03]  /*f0e0*/  HMMA.16816.F32.BF16 R20, R148, R188.reuse, R20 ;  /* 0x000000bc9414723c */ /* 0x080fe60000041814 */
[--C-:B------:R-:W-:Y:S01]  /*f0f0*/  FFMA.FTZ R87, R87, c[0x0][0x2d0], -R194.reuse ;  /* 0x0000b40057577a23 */ /* 0x100fe200000108c2 */
[----:B------:R1:W-:Y:S01]  /*f100*/  MUFU.EX2 R197, R31 ;  /* 0x0000001f00c57308 */ /* 0x0003e20000000800 */
[--C-:B------:R-:W-:Y:S02]  /*f110*/  FFMA.FTZ R98, R98, c[0x0][0x2d0], -R194.reuse ;  /* 0x0000b40062627a23 */ /* 0x100fe400000108c2 */
[----:B------:R-:W-:Y:S01]  /*f120*/  FFMA.FTZ R99, R99, c[0x0][0x2d0], -R194 ;  /* 0x0000b40063637a23 */ /* 0x000fe200000108c2 */
[C---:B------:R-:W-:Y:S04]  /*f130*/  HMMA.16816.F32.BF16 R24, R152.reuse, R188, R24 ;  /* 0x000000bc9818723c */ /* 0x040fe80000041818 */
[----:B----4-:R-:W-:Y:S02]  /*f140*/  FMUL.FTZ R29, R141, R173 ;  /* 0x000000ad8d1d7220 */ /* 0x010fe40000410000 */
[----:B------:R4:W3:Y:S01]  /*f150*/  MUFU.EX2 R146, R32 ;  /* 0x0000002000927308 */ /* 0x0008e20000000800 */
[--C-:B------:R-:W-:Y:S02]  /*f160*/  FFMA.FTZ R90, R90, c[0x0][0x2d0], -R3.reuse ;  /* 0x0000b4005a5a7a23 */ /* 0x100fe40000010803 */
[--C-:B------:R-:W-:Y:S03]  /*f170*/  FFMA.FTZ R91, R91, c[0x0][0x2d0], -R3.reuse ;  /* 0x0000b4005b5b7a23 */ /* 0x100fe60000010803 */
[----:B--2---:R-:W-:Y:S02]  /*f180*/  FMUL.FTZ R30, R0, R174 ;  /* 0x000000ae001e7220 */ /* 0x004fe40000410000 */
[--C-:B------:R-:W-:Y:S02]  /*f190*/  FFMA.FTZ R94, R94, c[0x0][0x2d0], -R3.reuse ;  /* 0x0000b4005e5e7a23 */ /* 0x100fe40000010803 */
[----:B------:R2:W2:Y:S01]  /*f1a0*/  MUFU.EX2 R203, R33 ;  /* 0x0000002100cb7308 */ /* 0x0004a20000000800 */
[----:B------:R-:W-:Y:S02]  /*f1b0*/  FFMA.FTZ R95, R95, c[0x0][0x2d0], -R3 ;  /* 0x0000b4005f5f7a23 */ /* 0x000fe40000010803 */
[--C-:B------:R-:W-:Y:S02]  /*f1c0*/  FFMA.FTZ R100, R100, c[0x0][0x2d0], -R192.reuse ;  /* 0x0000b40064647a23 */ /* 0x100fe400000108c0 */
[----:B-1----:R-:W-:Y:S02]  /*f1d0*/  FMUL.FTZ R31, R0, R175 ;  /* 0x000000af001f7220 */ /* 0x002fe40000410000 */
[--C-:B------:R-:W-:Y:S02]  /*f1e0*/  FFMA.FTZ R101, R101, c[0x0][0x2d0], -R192.reuse ;  /* 0x0000b40065657a23 */ /* 0x100fe400000108c0 */
[----:B------:R-:W-:Y:S01]  /*f1f0*/  FFMA.FTZ R112, R112, c[0x0][0x2d0], -R192 ;  /* 0x0000b40070707a23 */ /* 0x000fe200000108c0 */
[----:B------:R1:W-:Y:S01]  /*f200*/  MUFU.EX2 R250, R34 ;  /* 0x0000002200fa7308 */ /* 0x0003e20000000800 */
[--C-:B------:R-:W-:Y:S01]  /*f210*/  FFMA.FTZ R102, R102, c[0x0][0x2d0], -R194.reuse ;  /* 0x0000b40066667a23 */ /* 0x100fe200000108c2 */
[-C--:B------:R-:W-:Y:S03]  /*f220*/  HMMA.16816.F32.BF16 R28, R152, R190.reuse, R28 ;  /* 0x000000be981c723c */ /* 0x080fe6000004181c */
[----:B----4-:R-:W-:Y:S01]  /*f230*/  FMUL.FTZ R32, R145, R176 ;  /* 0x000000b091207220 */ /* 0x010fe20000410000 */
[----:B---3--:R-:W-:Y:S01]  /*f240*/  MOV R169, R146 ;  /* 0x0000009200a97202 */ /* 0x008fe20000000f00 */
[--C-:B------:R-:W-:Y:S01]  /*f250*/  FFMA.FTZ R146, R51, c[0x0][0x2d0], -R194.reuse ;  /* 0x0000b40033927a23 */ /* 0x100fe200000108c2 */
[----:B------:R-:W3:Y:S01]  /*f260*/  LDL.LU R176, [R1+0x34] ;  /* 0x0000340001b07983 */ /* 0x000ee20000300800 */
[----:B------:R-:W-:Y:S01]  /*f270*/  FMUL.FTZ R51, R144, R187 ;  /* 0x000000bb90337220 */ /* 0x000fe20000410000 */
[----:B------:R4:W4:Y:S01]  /*f280*/  MUFU.EX2 R248, R35 ;  /* 0x0000002300f87308 */ /* 0x0009220000000800 */
[--C-:B------:R-:W-:Y:S03]  /*f290*/  FFMA.FTZ R103, R103, c[0x0][0x2d0], -R194.reuse ;  /* 0x0000b40067677a23 */ /* 0x100fe600000108c2 */
[----:B--2---:R-:W-:Y:S01]  /*f2a0*/  FMUL.FTZ R33, R145, R177 ;  /* 0x000000b191217220 */ /* 0x004fe20000410000 */
[----:B------:R-:W-:Y:S01]  /*f2b0*/  MOV R168, R203 ;  /* 0x000000cb00a87202 */ /* 0x000fe20000000f00 */
[----:B------:R-:W2:Y:S01]  /*f2c0*/  LDL.LU R177, [R1+0x2c] ;  /* 0x00002c0001b17983 */ /* 0x000ea20000300800 */
[--C-:B------:R-:W-:Y:S02]  /*f2d0*/  FFMA.FTZ R114, R114, c[0x0][0x2d0], -R194.reuse ;  /* 0x0000b40072727a23 */ /* 0x100fe400000108c2 */
[--C-:B------:R-:W-:Y:S01]  /*f2e0*/  FFMA.FTZ R105, R105, c[0x0][0x2d0], -R193.reuse ;  /* 0x0000b40069697a23 */ /* 0x100fe200000108c1 */
[----:B------:R4:W-:Y:S01]  /*f2f0*/  MUFU.EX2 R220, R48 ;  /* 0x0000003000dc7308 */ /* 0x0009e20000000800 */
[----:B------:R-:W-:Y:S02]  /*f300*/  FFMA.FTZ R108, R108, c[0x0][0x2d0], -R193 ;  /* 0x0000b4006c6c7a23 */ /* 0x000fe400000108c1 */
[--C-:B------:R-:W-:Y:S02]  /*f310*/  FFMA.FTZ R106, R106, c[0x0][0x2d0], -R3.reuse ;  /* 0x0000b4006a6a7a23 */ /* 0x100fe40000010803 */
[----:B-1----:R-:W-:Y:S02]  /*f320*/  FMUL.FTZ R34, R144, R178 ;  /* 0x000000b290227220 */ /* 0x002fe40000410000 */
[----:B------:R-:W2:Y:S01]  /*f330*/  LDL.LU R178, [R1+0x30] ;  /* 0x0000300001b27983 */ /* 0x000ea20000300800 */
[--C-:B------:R-:W-:Y:S02]  /*f340*/  FFMA.FTZ R107, R107, c[0x0][0x2d0], -R3.reuse ;  /* 0x0000b4006b6b7a23 */ /* 0x100fe40000010803 */
[----:B------:R1:W-:Y:S01]  /*f350*/  MUFU.EX2 R175, R37 ;  /* 0x0000002500af7308 */ /* 0x0003e20000000800 */
[--C-:B------:R-:W-:Y:S02]  /*f360*/  FFMA.FTZ R110, R110, c[0x0][0x2d0], -R3.reuse ;  /* 0x0000b4006e6e7a23 */ /* 0x100fe40000010803 */
[----:B------:R-:W-:Y:S02]  /*f370*/  FFMA.FTZ R3, R111, c[0x0][0x2d0], -R3 ;  /* 0x0000b4006f037a23 */ /* 0x000fe40000010803 */
[----:B----4-:R-:W-:Y:S02]  /*f380*/  FMUL.FTZ R35, R144, R179 ;  /* 0x000000b390237220 */ /* 0x010fe40000410000 */
[----:B------:R-:W4:Y:S01]  /*f390*/  LDL.LU R179, [R1+0x28] ;  /* 0x0000280001b37983 */ /* 0x000f220000300800 */
[--C-:B------:R-:W-:Y:S02]  /*f3a0*/  FFMA.FTZ R88, R88, c[0x0][0x2d0], -R193.reuse ;  /* 0x0000b40058587a23 */ /* 0x100fe400000108c1 */
[----:B------:R1:W1:Y:S01]  /*f3b0*/  MUFU.EX2 R222, R36 ;  /* 0x0000002400de7308 */ /* 0x0002620000000800 */
[--C-:B------:R-:W-:Y:S01]  /*f3c0*/  FFMA.FTZ R89, R89, c[0x0][0x2d0], -R193.reuse ;  /* 0x0000b40059597a23 */ /* 0x100fe200000108c1 */
[C---:B------:R-:W-:Y:S04]  /*f3d0*/  HMMA.16816.F32.BF16 R32, R148.reuse, R190, R32 ;  /* 0x000000be9420723c */ /* 0x040fe80000041820 */
[----:B------:R-:W-:Y:S02]  /*f3e0*/  FFMA.FTZ R48, R39, c[0x0][0x2d0], -R194 ;  /* 0x0000b40027307a23 */ /* 0x000fe400000108c2 */
[----:B------:R-:W-:Y:S02]  /*f3f0*/  FMUL.FTZ R39, R0, R183 ;  /* 0x000000b700277220 */ /* 0x000fe40000410000 */
[-C--:B------:R-:W-:Y:S01]  /*f400*/  HMMA.16816.F32.BF16 R116, R148, R156.reuse, R116 ;  /* 0x0000009c9474723c */ /* 0x080fe20000041874 */
[----:B------:R1:W-:Y:S03]  /*f410*/  MUFU.EX2 R174, R38 ;  /* 0x0000002600ae7308 */ /* 0x0003e60000000800 */
[----:B-1----:R-:W-:Y:S02]  /*f420*/  FMUL.FTZ R37, R141, R181 ;  /* 0x000000b58d257220 */ /* 0x002fe40000410000 */
[--C-:B------:R-:W-:Y:S02]  /*f430*/  FFMA.FTZ R92, R92, c[0x0][0x2d0], -R193.reuse ;  /* 0x0000b4005c5c7a23 */ /* 0x100fe400000108c1 */
[C---:B------:R-:W-:Y:S03]  /*f440*/  HMMA.16816.F32.BF16 R120, R152.reuse, R156, R120 ;  /* 0x0000009c9878723c */ /* 0x040fe60000041878 */
[----:B------:R1:W1:Y:S01]  /*f450*/  MUFU.EX2 R214, R48 ;  /* 0x0000003000d67308 */ /* 0x0002620000000800 */
[--C-:B------:R-:W-:Y:S02]  /*f460*/  FFMA.FTZ R93, R93, c[0x0][0x2d0], -R193.reuse ;  /* 0x0000b4005d5d7a23 */ /* 0x100fe400000108c1 */
[----:B------:R-:W-:Y:S02]  /*f470*/  FMUL.FTZ R36, R141, R180 ;  /* 0x000000b48d247220 */ /* 0x000fe40000410000 */
[----:B------:R-:W-:Y:S05]  /*f480*/  FFMA.FTZ R104, R104, c[0x0][0x2d0], -R193 ;  /* 0x0000b40068687a23 */ /* 0x000fea00000108c1 */
[----:B------:R1:W-:Y:S01]  /*f490*/  MUFU.EX2 R213, R50 ;  /* 0x0000003200d57308 */ /* 0x0003e20000000800 */
[----:B------:R-:W-:Y:S09]  /*f4a0*/  FMUL.FTZ R38, R0, R182 ;  /* 0x000000b600267220 */ /* 0x000ff20000410000 */
[----:B------:R1:W1:Y:S01]  /*f4b0*/  MUFU.EX2 R219, R49 ;  /* 0x0000003100db7308 */ /* 0x0002620000000800 */
[-C--:B------:R-:W-:Y:S03]  /*f4c0*/  HMMA.16816.F32.BF16 R36, R152, R158.reuse, R36 ;  /* 0x0000009e9824723c */ /* 0x080fe60000041824 */
[C---:B-1----:R-:W-:Y:S05]  /*f4d0*/  FMUL.FTZ R48, R145.reuse, R184 ;  /* 0x000000b891307220 */ /* 0x042fea0000410000 */
[C---:B------:R-:W-:Y:S01]  /*f4e0*/  HMMA.16816.F32.BF16 R124, R148.reuse, R158, R124 ;  /* 0x0000009e947c723c */ /* 0x040fe2000004187c */
[----:B------:R-:W1:Y:S01]  /*f4f0*/  LDSM.16.MT88.4 R156, [R228+0x900] ;  /* 0x00090000e49c783b */ /* 0x000e620000004200 */
[----:B------:R-:W1:Y:S02]  /*f500*/  MUFU.EX2 R173, R40 ;  /* 0x0000002800ad7308 */ /* 0x000e640000000800 */
[----:B------:R-:W-:Y:S08]  /*f510*/  FMUL.FTZ R50, R144, R186 ;  /* 0x000000ba90327220 */ /* 0x000ff00000410000 */
[----:B------:R-:W-:Y:S01]  /*f520*/  MUFU.EX2 R172, R42 ;  /* 0x0000002a00ac7308 */ /* 0x000fe20000000800 */
[----:B------:R-:W-:Y:S07]  /*f530*/  FMUL.FTZ R49, R145, R185 ;  /* 0x000000b991317220 */ /* 0x000fee0000410000 */
[-C--:B------:R-:W-:Y:S02]  /*f540*/  HMMA.16816.F32.BF16 R48, R148, R160.reuse, R48 ;  /* 0x000000a09430723c */ /* 0x080fe40000041830 */
[----:B------:R1:W1:Y:S06]  /*f550*/  MUFU.EX2 R184, R43 ;  /* 0x0000002b00b87308 */ /* 0x00026c0000000800 */
[C---:B------:R-:W-:Y:S04]  /*f560*/  HMMA.16816.F32.BF16 R128, R152.reuse, R160, R128 ;  /* 0x000000a09880723c */ /* 0x040fe80000041880 */
[----:B------:R-:W-:Y:S04]  /*f570*/  MUFU.EX2 R183, R46 ;  /* 0x0000002e00b77308 */ /* 0x000fe80000000800 */
[-C--:B------:R-:W-:Y:S06]  /*f580*/  HMMA.16816.F32.BF16 R132, R152, R162.reuse, R132 ;  /* 0x000000a29884723c */ /* 0x080fec0000041884 */
[----:B------:R1:W-:Y:S01]  /*f590*/  MUFU.EX2 R185, R47 ;  /* 0x0000002f00b97308 */ /* 0x0003e20000000800 */
[----:B------:R-:W-:Y:S01]  /*f5a0*/  F2FP.BF16.PACK_AB R152, R224, R223 ;  /* 0x000000dfe098723e */ /* 0x000fe200000010ff */
[----:B------:R-:W-:Y:S01]  /*f5b0*/  HMMA.16816.F32.BF16 R136, R148, R162, R136 ;  /* 0x000000a29488723c */ /* 0x000fe20000041888 */
[----:B------:R-:W1:Y:S03]  /*f5c0*/  LDSM.16.MT88.4 R160, [R231+0x900] ;  /* 0x00090000e7a0783b */ /* 0x000e660000004200 */
[----:B------:R-:W-:Y:S02]  /*f5d0*/  F2FP.BF16.PACK_AB R154, R227, R225 ;  /* 0x000000e1e39a723e */ /* 0x000fe400000010ff */
[----:B------:R-:W-:Y:S02]  /*f5e0*/  F2FP.BF16.PACK_AB R153, R199, R196 ;  /* 0x000000c4c799723e */ /* 0x000fe400000010ff */
[----:B------:R-:W-:Y:S01]  /*f5f0*/  MUFU.EX2 R208, R52 ;  /* 0x0000003400d07308 */ /* 0x000fe20000000800 */
[----:B------:R-:W-:Y:S01]  /*f600*/  F2FP.BF16.PACK_AB R148, R164, R251 ;  /* 0x000000fba494723e */ /* 0x000fe200000010ff */
[----:B-1----:R-:W1:Y:S02]  /*f610*/  LDSM.16.MT88.4 R40, [R229+0x900] ;  /* 0x00090000e528783b */ /* 0x002e640000004200 */
[----:B------:R-:W-:Y:S02]  /*f620*/  F2FP.BF16.PACK_AB R150, R168, R169 ;  /* 0x000000a9a896723e */ /* 0x000fe400000010ff */
[----:B------:R-:W-:Y:S02]  /*f630*/  F2FP.BF16.PACK_AB R149, R247, R226 ;  /* 0x000000e2f795723e */ /* 0x000fe400000010ff */
[----:B------:R-:W-:Y:S02]  /*f640*/  F2FP.BF16.PACK_AB R151, R248, R250 ;  /* 0x000000faf897723e */ /* 0x000fe400000010ff */
[----:B------:R-:W-:Y:S01]  /*f650*/  MUFU.EX2 R207, R53 ;  /* 0x0000003500cf7308 */ /* 0x000fe20000000800 */
[----:B------:R-:W-:Y:S01]  /*f660*/  F2FP.BF16.PACK_AB R155, R197, R198 ;  /* 0x000000c6c59b723e */ /* 0x000fe200000010ff */
[----:B------:R-:W1:Y:S03]  /*f670*/  LDSM.16.MT88.4 R44, [R230+0x900] ;  /* 0x00090000e62c783b */ /* 0x000e660000004200 */
[-C--:B------:R-:W-:Y:S05]  /*f680*/  HMMA.16816.F32.BF16 R4, R148, R156.reuse, R4 ;  /* 0x0000009c9404723c */ /* 0x080fea0000041804 */
[----:B------:R1:W-:Y:S03]  /*f690*/  MUFU.EX2 R203, R55 ;  /* 0x0000003700cb7308 */ /* 0x0003e60000000800 */
[C---:B------:R-:W-:Y:S07]  /*f6a0*/  HMMA.16816.F32.BF16 R8, R152.reuse, R156, R8 ;  /* 0x0000009c9808723c */ /* 0x040fee0000041808 */
[----:B------:R-:W-:Y:S01]  /*f6b0*/  MUFU.EX2 R206, R64 ;  /* 0x0000004000ce7308 */ /* 0x000fe20000000800 */
[-C--:B------:R-:W-:Y:S08]  /*f6c0*/  HMMA.16816.F32.BF16 R12, R152, R158.reuse, R12 ;  /* 0x0000009e980c723c */ /* 0x080ff0000004180c */
[C---:B------:R-:W-:Y:S01]  /*f6d0*/  HMMA.16816.F32.BF16 R16, R148.reuse, R158, R16 ;  /* 0x0000009e9410723c */ /* 0x040fe20000041810 */
[----:B------:R-:W-:Y:S01]  /*f6e0*/  MUFU.EX2 R205, R65 ;  /* 0x0000004100cd7308 */ /* 0x000fe20000000800 */
[----:B-1----:R-:W1:Y:S06]  /*f6f0*/  LDSM.16.MT88.4 R52, [R228+0x1100] ;  /* 0x00110000e434783b */ /* 0x002e6c0000004200 */
[-C--:B------:R-:W-:Y:S03]  /*f700*/  HMMA.16816.F32.BF16 R20, R148, R160.reuse, R20 ;  /* 0x000000a09414723c */ /* 0x080fe60000041814 */
[----:B------:R-:W-:Y:S05]  /*f710*/  MUFU.EX2 R190, R66 ;  /* 0x0000004200be7308 */ /* 0x000fea0000000800 */
[C---:B------:R-:W-:Y:S05]  /*f720*/  HMMA.16816.F32.BF16 R24, R152.reuse, R160, R24 ;  /* 0x000000a09818723c */ /* 0x040fea0000041818 */
[----:B------:R1:W-:Y:S03]  /*f730*/  MUFU.EX2 R191, R67 ;  /* 0x0000004300bf7308 */ /* 0x0003e60000000800 */
[-C--:B------:R-:W-:Y:S07]  /*f740*/  HMMA.16816.F32.BF16 R28, R152, R162.reuse, R28 ;  /* 0x000000a2981c723c */ /* 0x080fee000004181c */
[----:B------:R-:W-:Y:S01]  /*f750*/  MUFU.EX2 R189, R56 ;  /* 0x0000003800bd7308 */ /* 0x000fe20000000800 */
[C---:B------:R-:W-:Y:S01]  /*f760*/  HMMA.16816.F32.BF16 R32, R148.reuse, R162, R32 ;  /* 0x000000a29420723c */ /* 0x040fe20000041820 */
[----:B------:R-:W-:Y:S07]  /*f770*/  LDSM.16.MT88.4 R160, [R228+0x3100] ;  /* 0x00310000e4a0783b */ /* 0x000fee0000004200 */
[-C--:B------:R-:W-:Y:S01]  /*f780*/  HMMA.16816.F32.BF16 R116, R148, R40.reuse, R116 ;  /* 0x000000289474723c */ /* 0x080fe20000041874 */
[----:B------:R-:W-:Y:S01]  /*f790*/  MUFU.EX2 R188, R57 ;  /* 0x0000003900bc7308 */ /* 0x000fe20000000800 */
[----:B-1----:R-:W1:Y:S06]  /*f7a0*/  LDSM.16.MT88.4 R64, [R231+0x1100] ;  /* 0x00110000e740783b */ /* 0x002e6c0000004200 */
[C---:B------:R-:W-:Y:S03]  /*f7b0*/  HMMA.16816.F32.BF16 R120, R152.reuse, R40, R120 ;  /* 0x000000289878723c */ /* 0x040fe60000041878 */
[----:B------:R-:W-:Y:S04]  /*f7c0*/  MUFU.EX2 R182, R58 ;  /* 0x0000003a00b67308 */ /* 0x000fe80000000800 */
[----:B------:R-:W-:Y:S01]  /*f7d0*/  F2FP.BF16.PACK_AB R40, R175, R222 ;  /* 0x000000deaf28723e */ /* 0x000fe200000010ff */
[-C--:B------:R-:W-:Y:S04]  /*f7e0*/  HMMA.16816.F32.BF16 R36, R152, R42.reuse, R36 ;  /* 0x0000002a9824723c */ /* 0x080fe80000041824 */
[----:B------:R-:W-:Y:S01]  /*f7f0*/  F2FP.BF16.PACK_AB R41, R214, R174 ;  /* 0x000000aed629723e */ /* 0x000fe200000010ff */
[----:B------:R1:W-:Y:S03]  /*f800*/  MUFU.EX2 R181, R59 ;  /* 0x0000003b00b57308 */ /* 0x0003e60000000800 */
[C---:B------:R-:W-:Y:S07]  /*f810*/  HMMA.16816.F32.BF16 R124, R148.reuse, R42, R124 ;  /* 0x0000002a947c723c */ /* 0x040fee000004187c */
[----:B------:R-:W-:Y:S01]  /*f820*/  MUFU.EX2 R187, R60 ;  /* 0x0000003c00bb7308 */ /* 0x000fe20000000800 */
[-C--:B------:R-:W-:Y:S04]  /*f830*/  HMMA.16816.F32.BF16 R48, R148, R44.reuse, R48 ;  /* 0x0000002c9430723c */ /* 0x080fe80000041830 */
[----:B------:R-:W-:Y:S04]  /*f840*/  F2FP.BF16.PACK_AB R42, R219, R220 ;  /* 0x000000dcdb2a723e */ /* 0x000fe800000010ff */
[C---:B------:R-:W-:Y:S01]  /*f850*/  HMMA.16816.F32.BF16 R128, R152.reuse, R44, R128 ;  /* 0x0000002c9880723c */ /* 0x040fe20000041880 */
[----:B------:R-:W1:Y:S02]  /*f860*/  MUFU.EX2 R212, R146 ;  /* 0x0000009200d47308 */ /* 0x000e640000000800 */
[----:B-1----:R-:W-:Y:S04]  /*f870*/  LDSM.16.MT88.4 R56, [R228+0x1900] ;  /* 0x00190000e438783b */ /* 0x002fe80000004200 */
[----:B------:R-:W-:Y:S01]  /*f880*/  F2FP.BF16.PACK_AB R44, R211, R173 ;  /* 0x000000add32c723e */ /* 0x000fe200000010ff */
[-C--:B------:R-:W-:Y:S03]  /*f890*/  HMMA.16816.F32.BF16 R132, R152, R46.reuse, R132 ;  /* 0x0000002e9884723c */ /* 0x080fe60000041884 */
[----:B------:R-:W1:Y:S01]  /*f8a0*/  MUFU.EX2 R186, R61 ;  /* 0x0000003d00ba7308 */ /* 0x000e620000000800 */
[----:B------:R-:W-:Y:S04]  /*f8b0*/  F2FP.BF16.PACK_AB R45, R184, R172 ;  /* 0x000000acb82d723e */ /* 0x000fe800000010ff */
[----:B------:R-:W-:Y:S01]  /*f8c0*/  HMMA.16816.F32.BF16 R136, R148, R46, R136 ;  /* 0x0000002e9488723c */ /* 0x000fe20000041888 */
[----:B------:R-:W1:Y:S04]  /*f8d0*/  LDSM.16.MT88.4 R148, [R229+0x1100] ;  /* 0x00110000e594783b */ /* 0x000e680000004200 */
[----:B------:R-:W-:Y:S02]  /*f8e0*/  MUFU.EX2 R180, R62 ;  /* 0x0000003e00b47308 */ /* 0x000fe40000000800 */
[----:B------:R-:W-:Y:S02]  /*f8f0*/  F2FP.BF16.PACK_AB R46, R209, R210 ;  /* 0x000000d2d12e723e */ /* 0x000fe400000010ff */
[----:B------:R-:W-:Y:S03]  /*f900*/  F2FP.BF16.PACK_AB R43, R212, R213 ;  /* 0x000000d5d42b723e */ /* 0x000fe600000010ff */
[----:B------:R-:W-:Y:S03]  /*f910*/  F2FP.BF16.PACK_AB R47, R185, R183 ;  /* 0x000000b7b92f723e */ /* 0x000fe600000010ff */
[----:B------:R2:W1:Y:S01]  /*f920*/  MUFU.EX2 R146, R63 ;  /* 0x0000003f00927308 */ /* 0x0004620000000800 */
[-C--:B------:R-:W-:Y:S08]  /*f930*/  HMMA.16816.F32.BF16 R4, R40, R52.reuse, R4 ;  /* 0x000000342804723c */ /* 0x080ff00000041804 */
[C---:B------:R-:W-:Y:S01]  /*f940*/  HMMA.16816.F32.BF16 R8, R44.reuse, R52, R8 ;  /* 0x000000342c08723c */ /* 0x040fe20000041808 */
[----:B------:R-:W-:Y:S03]  /*f950*/  MUFU.EX2 R113, R113 ;  /* 0x0000007100717308 */ /* 0x000fe60000000800 */
[----:B---3--:R-:W-:Y:S04]  /*f960*/  FFMA.FTZ R0, R0, R176, R195 ;  /* 0x000000b000007223 */ /* 0x008fe800000100c3 */
[-C--:B------:R-:W-:Y:S03]  /*f970*/  HMMA.16816.F32.BF16 R12, R44, R54.reuse, R12 ;  /* 0x000000362c0c723c */ /* 0x080fe6000004180c */
[----:B------:R-:W-:Y:S01]  /*f980*/  MUFU.EX2 R115, R115 ;  /* 0x0000007300737308 */ /* 0x000fe20000000800 */
[----:B------:R-:W-:Y:S02]  /*f990*/  FADD.FTZ R0, R200, R0 ;  /* 0x00000000c8007221 */ /* 0x000fe40000010000 */
[----:B--2---:R-:W-:Y:S01]  /*f9a0*/  FFMA.FTZ R141, R141, R177, R215 ;  /* 0x000000b18d8d7223 */ /* 0x004fe200000100d7 */
[----:B------:R-:W-:Y:S01]  /*f9b0*/  LDSM.16.MT88.4 R60, [R229+0x1900] ;  /* 0x00190000e53c783b */ /* 0x000fe20000004200 */
[C---:B------:R-:W-:Y:S05]  /*f9c0*/  HMMA.16816.F32.BF16 R16, R40.reuse, R54, R16 ;  /* 0x000000362810723c */ /* 0x040fea0000041810 */
[----:B------:R-:W-:Y:S02]  /*f9d0*/  MUFU.EX2 R109, R109 ;  /* 0x0000006d006d7308 */ /* 0x000fe40000000800 */
[----:B------:R-:W2:Y:S01]  /*f9e0*/  LDSM.16.MT88.4 R52, [R230+0x1100] ;  /* 0x00110000e634783b */ /* 0x000ea20000004200 */
[-C--:B------:R-:W-:Y:S04]  /*f9f0*/  HMMA.16816.F32.BF16 R20, R40, R64.reuse, R20 ;  /* 0x000000402814723c */ /* 0x080fe80000041814 */
[----:B------:R-:W-:Y:S03]  /*fa00*/  FFMA.FTZ R144, R144, R178, R216 ;  /* 0x000000b290907223 */ /* 0x000fe600000100d8 */
[----:B------:R-:W-:Y:S01]  /*fa10*/  MUFU.EX2 R68, R68 ;  /* 0x0000004400447308 */ /* 0x000fe20000000800 */
[C---:B------:R-:W-:Y:S04]  /*fa20*/  HMMA.16816.F32.BF16 R24, R44.reuse, R64, R24 ;  /* 0x000000402c18723c */ /* 0x040fe80000041818 */
[----:B----4-:R-:W-:Y:S02]  /*fa30*/  FFMA.FTZ R145, R145, R179, R217 ;  /* 0x000000b391917223 */ /* 0x010fe400000100d9 */
[----:B------:R-:W-:Y:S01]  /*fa40*/  LDSM.16.MT88.4 R176, [R231+0x3100] ;  /* 0x00310000e7b0783b */ /* 0x000fe20000004200 */
[----:B------:R-:W-:Y:S01]  /*fa50*/  FADD.FTZ R144, R218, R144 ;  /* 0x00000090da907221 */ /* 0x000fe20000010000 */
[-C--:B------:R-:W-:Y:S01]  /*fa60*/  HMMA.16816.F32.BF16 R28, R44, R66.reuse, R28 ;  /* 0x000000422c1c723c */ /* 0x080fe2000004181c */
[----:B------:R-:W-:Y:S03]  /*fa70*/  MUFU.EX2 R69, R69 ;  /* 0x0000004500457308 */ /* 0x000fe60000000800 */
[----:B------:R-:W-:Y:S04]  /*fa80*/  FADD.FTZ R145, R221, R145 ;  /* 0x00000091dd917221 */ /* 0x000fe80000010000 */
[C---:B------:R-:W-:Y:S01]  /*fa90*/  HMMA.16816.F32.BF16 R32, R40.reuse, R66, R32 ;  /* 0x000000422820723c */ /* 0x040fe20000041820 */
[----:B------:R-:W-:Y:S02]  /*faa0*/  LDSM.16.MT88.4 R64, [R229+0x2900] ;  /* 0x00290000e540783b */ /* 0x000fe40000004200 */
[----:B------:R-:W-:Y:S05]  /*fab0*/  MUFU.EX2 R80, R80 ;  /* 0x0000005000507308 */ /* 0x000fea0000000800 */
[-C--:B-1----:R-:W-:Y:S05]  /*fac0*/  HMMA.16816.F32.BF16 R116, R40, R148.reuse, R116 ;  /* 0x000000942874723c */ /* 0x082fea0000041874 */
[----:B------:R-:W-:Y:S03]  /*fad0*/  MUFU.EX2 R81, R81 ;  /* 0x0000005100517308 */ /* 0x000fe60000000800 */
[C---:B------:R-:W-:Y:S07]  /*fae0*/  HMMA.16816.F32.BF16 R120, R44.reuse, R148, R120 ;  /* 0x000000942c78723c */ /* 0x040fee0000041878 */
[----:B------:R-:W-:Y:S01]  /*faf0*/  MUFU.EX2 R70, R70 ;  /* 0x0000004600467308 */ /* 0x000fe20000000800 */
[-C--:B------:R-:W-:Y:S08]  /*fb00*/  HMMA.16816.F32.BF16 R36, R44, R150.reuse, R36 ;  /* 0x000000962c24723c */ /* 0x080ff00000041824 */
[C---:B------:R-:W-:Y:S01]  /*fb10*/  HMMA.16816.F32.BF16 R124, R40.reuse, R150, R124 ;  /* 0x00000096287c723c */ /* 0x040fe2000004187c */
[----:B------:R-:W-:Y:S07]  /*fb20*/  MUFU.EX2 R71, R71 ;  /* 0x0000004700477308 */ /* 0x000fee0000000800 */
[-C--:B--2---:R-:W-:Y:S03]  /*fb30*/  HMMA.16816.F32.BF16 R48, R40, R52.reuse, R48 ;  /* 0x000000342830723c */ /* 0x084fe60000041830 */
[----:B------:R-:W-:Y:S05]  /*fb40*/  MUFU.EX2 R82, R82 ;  /* 0x0000005200527308 */ /* 0x000fea0000000800 */
[C---:B------:R-:W-:Y:S05]  /*fb50*/  HMMA.16816.F32.BF16 R128, R44.reuse, R52, R128 ;  /* 0x000000342c80723c */ /* 0x040fea0000041880 */
[----:B------:R-:W-:Y:S03]  /*fb60*/  MUFU.EX2 R83, R83 ;  /* 0x0000005300537308 */ /* 0x000fe60000000800 */
[-C--:B------:R-:W-:Y:S07]  /*fb70*/  HMMA.16816.F32.BF16 R132, R44, R54.reuse, R132 ;  /* 0x000000362c84723c */ /* 0x080fee0000041884 */
[----:B------:R-:W-:Y:S01]  /*fb80*/  F2FP.BF16.PACK_AB R44, R188, R189 ;  /* 0x000000bdbc2c723e */ /* 0x000fe200000010ff */
[----:B------:R-:W-:Y:S01]  /*fb90*/  HMMA.16816.F32.BF16 R136, R40, R54, R136 ;  /* 0x000000362888723c */ /* 0x000fe20000041888 */
[----:B------:R-:W1:Y:S01]  /*fba0*/  LDSM.16.MT88.4 R52, [R231+0x1900] ;  /* 0x00190000e734783b */ /* 0x000e620000004200 */
[----:B------:R-:W-:Y:S02]  /*fbb0*/  MUFU.EX2 R72, R72 ;  /* 0x0000004800487308 */ /* 0x000fe40000000800 */
[----:B------:R-:W-:Y:S02]  /*fbc0*/  F2FP.BF16.PACK_AB R46, R186, R187 ;  /* 0x000000bbba2e723e */ /* 0x000fe400000010ff */
[----:B------:R-:W-:Y:S02]  /*fbd0*/  F2FP.BF16.PACK_AB R45, R181, R182 ;  /* 0x000000b6b52d723e */ /* 0x000fe400000010ff */
[----:B------:R-:W-:Y:S04]  /*fbe0*/  F2FP.BF16.PACK_AB R40, R207, R208 ;  /* 0x000000d0cf28723e */ /* 0x000fe800000010ff */
[----:B------:R-:W-:Y:S01]  /*fbf0*/  F2FP.BF16.PACK_AB R42, R205, R206 ;  /* 0x000000cecd2a723e */ /* 0x000fe200000010ff */
[----:B------:R-:W2:Y:S01]  /*fc00*/  MUFU.EX2 R73, R73 ;  /* 0x0000004900497308 */ /* 0x000ea20000000800 */
[----:B------:R-:W-:Y:S02]  /*fc10*/  F2FP.BF16.PACK_AB R41, R203, R204 ;  /* 0x000000cccb29723e */ /* 0x000fe400000010ff */
[----:B------:R-:W-:Y:S02]  /*fc20*/  F2FP.BF16.PACK_AB R43, R191, R190 ;  /* 0x000000bebf2b723e */ /* 0x000fe400000010ff */
[----:B------:R-:W-:Y:S05]  /*fc30*/  F2FP.BF16.PACK_AB R47, R146, R180 ;  /* 0x000000b4922f723e */ /* 0x000fea00000010ff */
[-C--:B------:R-:W-:Y:S01]  /*fc40*/  HMMA.16816.F32.BF16 R4, R40, R56.reuse, R4 ;  /* 0x000000382804723c */ /* 0x080fe20000041804 */
[----:B------:R-:W-:Y:S07]  /*fc50*/  MUFU.EX2 R76, R76 ;  /* 0x0000004c004c7308 */ /* 0x000fee0000000800 */
[C---:B------:R-:W-:Y:S03]  /*fc60*/  HMMA.16816.F32.BF16 R8, R44.reuse, R56, R8 ;  /* 0x000000382c08723c */ /* 0x040fe60000041808 */
[----:B------:R-:W3:Y:S05]  /*fc70*/  MUFU.EX2 R77, R77 ;  /* 0x0000004d004d7308 */ /* 0x000eea0000000800 */
[-C--:B------:R-:W-:Y:S05]  /*fc80*/  HMMA.16816.F32.BF16 R12, R44, R58.reuse, R12 ;  /* 0x0000003a2c0c723c */ /* 0x080fea000004180c */
[----:B------:R-:W-:Y:S03]  /*fc90*/  MUFU.EX2 R74, R74 ;  /* 0x0000004a004a7308 */ /* 0x000fe60000000800 */
[C---:B------:R-:W-:Y:S01]  /*fca0*/  HMMA.16816.F32.BF16 R16, R40.reuse, R58, R16 ;  /* 0x0000003a2810723c */ /* 0x040fe20000041810 */
[----:B------:R-:W4:Y:S06]  /*fcb0*/  LDSM.16.MT88.4 R56, [R230+0x1900] ;  /* 0x00190000e638783b */ /* 0x000f2c0000004200 */
[----:B------:R-:W2:Y:S01]  /*fcc0*/  MUFU.EX2 R75, R75 ;  /* 0x0000004b004b7308 */ /* 0x000ea20000000800 */
[-C--:B-1----:R-:W-:Y:S08]  /*fcd0*/  HMMA.16816.F32.BF16 R20, R40, R52.reuse, R20 ;  /* 0x000000342814723c */ /* 0x082ff00000041814 */
[C---:B------:R-:W-:Y:S01]  /*fce0*/  HMMA.16816.F32.BF16 R24, R44.reuse, R52, R24 ;  /* 0x000000342c18723c */ /* 0x040fe20000041818 */
[----:B------:R-:W-:Y:S07]  /*fcf0*/  MUFU.EX2 R78, R78 ;  /* 0x0000004e004e7308 */ /* 0x000fee0000000800 */
[-C--:B------:R-:W-:Y:S03]  /*fd00*/  HMMA.16816.F32.BF16 R28, R44, R54.reuse, R28 ;  /* 0x000000362c1c723c */ /* 0x080fe6000004181c */
[----:B------:R-:W1:Y:S05]  /*fd10*/  MUFU.EX2 R79, R79 ;  /* 0x0000004f004f7308 */ /* 0x000e6a0000000800 */
[C---:B------:R-:W-:Y:S01]  /*fd20*/  HMMA.16816.F32.BF16 R32, R40.reuse, R54, R32 ;  /* 0x000000362820723c */ /* 0x040fe20000041820 */
[----:B------:R-:W1:Y:S04]  /*fd30*/  LDSM.16.MT88.4 R52, [R228+0x2100] ;  /* 0x00210000e434783b */ /* 0x000e680000004200 */
[----:B------:R-:W-:Y:S03]  /*fd40*/  MUFU.EX2 R84, R84 ;  /* 0x0000005400547308 */ /* 0x000fe60000000800 */
[-C--:B------:R-:W-:Y:S07]  /*fd50*/  HMMA.16816.F32.BF16 R116, R40, R60.reuse, R116 ;  /* 0x0000003c2874723c */ /* 0x080fee0000041874 */
[----:B------:R-:W-:Y:S01]  /*fd60*/  MUFU.EX2 R85, R85 ;  /* 0x0000005500557308 */ /* 0x000fe20000000800 */
[C---:B------:R-:W-:Y:S08]  /*fd70*/  HMMA.16816.F32.BF16 R120, R44.reuse, R60, R120 ;  /* 0x0000003c2c78723c */ /* 0x040ff00000041878 */
[-C--:B------:R-:W-:Y:S01]  /*fd80*/  HMMA.16816.F32.BF16 R36, R44, R62.reuse, R36 ;  /* 0x0000003e2c24723c */ /* 0x080fe20000041824 */
[----:B------:R-:W-:Y:S07]  /*fd90*/  MUFU.EX2 R96, R96 ;  /* 0x0000006000607308 */ /* 0x000fee0000000800 */
[C---:B------:R-:W-:Y:S01]  /*fda0*/  HMMA.16816.F32.BF16 R124, R40.reuse, R62, R124 ;  /* 0x0000003e287c723c */ /* 0x040fe2000004187c */
[----:B------:R-:W-:Y:S02]  /*fdb0*/  LDSM.16.MT88.4 R60, [R229+0x2100] ;  /* 0x00210000e53c783b */ /* 0x000fe40000004200 */
[----:B------:R-:W-:Y:S05]  /*fdc0*/  MUFU.EX2 R97, R97 ;  /* 0x0000006100617308 */ /* 0x000fea0000000800 */
[-C--:B----4-:R-:W-:Y:S05]  /*fdd0*/  HMMA.16816.F32.BF16 R48, R40, R56.reuse, R48 ;  /* 0x000000382830723c */ /* 0x090fea0000041830 */
[----:B------:R-:W-:Y:S03]  /*fde0*/  MUFU.EX2 R86, R86 ;  /* 0x0000005600567308 */ /* 0x000fe60000000800 */
[C---:B------:R-:W-:Y:S07]  /*fdf0*/  HMMA.16816.F32.BF16 R128, R44.reuse, R56, R128 ;  /* 0x000000382c80723c */ /* 0x040fee0000041880 */
[----:B------:R-:W-:Y:S01]  /*fe00*/  MUFU.EX2 R87, R87 ;  /* 0x0000005700577308 */ /* 0x000fe20000000800 */
[-C--:B------:R-:W-:Y:S07]  /*fe10*/  HMMA.16816.F32.BF16 R132, R44, R58.reuse, R132 ;  /* 0x0000003a2c84723c */ /* 0x080fee0000041884 */
[----:B--2---:R-:W-:Y:S01]  /*fe20*/  F2FP.BF16.PACK_AB R44, R73, R72 ;  /* 0x00000048492c723e */ /* 0x004fe200000010ff */
[----:B------:R-:W-:Y:S01]  /*fe30*/  HMMA.16816.F32.BF16 R136, R40, R58, R136 ;  /* 0x0000003a2888723c */ /* 0x000fe20000041888 */
[----:B------:R-:W2:Y:S01]  /*fe40*/  LDSM.16.MT88.4 R56, [R231+0x2100] ;  /* 0x00210000e738783b */ /* 0x000ea20000004200 */
[----:B------:R-:W-:Y:S02]  /*fe50*/  MUFU.EX2 R98, R98 ;  /* 0x0000006200627308 */ /* 0x000fe40000000800 */
[----:B---3--:R-:W-:Y:S02]  /*fe60*/  F2FP.BF16.PACK_AB R46, R77, R76 ;  /* 0x0000004c4d2e723e */ /* 0x008fe400000010ff */
[----:B------:R-:W-:Y:S02]  /*fe70*/  F2FP.BF16.PACK_AB R45, R75, R74 ;  /* 0x0000004a4b2d723e */ /* 0x000fe400000010ff */
[----:B------:R-:W-:Y:S04]  /*fe80*/  F2FP.BF16.PACK_AB R40, R69, R68 ;  /* 0x000000444528723e */ /* 0x000fe800000010ff */
[----:B------:R-:W-:Y:S01]  /*fe90*/  F2FP.BF16.PACK_AB R42, R81, R80 ;  /* 0x00000050512a723e */ /* 0x000fe200000010ff */
[----:B------:R-:W-:Y:S01]  /*fea0*/  MUFU.EX2 R99, R99 ;  /* 0x0000006300637308 */ /* 0x000fe20000000800 */
[----:B------:R-:W-:Y:S02]  /*feb0*/  F2FP.BF16.PACK_AB R41, R71, R70 ;  /* 0x000000464729723e */ /* 0x000fe400000010ff */
[----:B------:R-:W-:Y:S02]  /*fec0*/  F2FP.BF16.PACK_AB R43, R83, R82 ;  /* 0x00000052532b723e */ /* 0x000fe400000010ff */
[----:B-1----:R-:W-:Y:S05]  /*fed0*/  F2FP.BF16.PACK_AB R47, R79, R78 ;  /* 0x0000004e4f2f723e */ /* 0x002fea00000010ff */
[-C--:B------:R-:W-:Y:S01]  /*fee0*/  HMMA.16816.F32.BF16 R4, R40, R52.reuse, R4 ;  /* 0x000000342804723c */ /* 0x080fe20000041804 */
        /* <DEDUP_REMOVED lines=8> */
[-C--:B--2---:R-:W-:Y:S08]  /*ff70*/  HMMA.16816.F32.BF16 R20, R40, R56.reuse, R20 ;  /* 0x000000382814723c */ /* 0x084ff00000041814 */
[C---:B------:R-:W-:Y:S01]  /*ff80*/  HMMA.16816.F32.BF16 R24, R44.reuse, R56, R24 ;  /* 0x000000382c18723c */ /* 0x040fe20000041818 */
[----:B------:R-:W-:Y:S07]  /*ff90*/  MUFU.EX2 R103, R103 ;  /* 0x0000006700677308 */ /* 0x000fee0000000800 */
[-C--:B------:R-:W-:Y:S03]  /*ffa0*/  HMMA.16816.F32.BF16 R28, R44, R58.reuse, R28 ;  /* 0x0000003a2c1c723c */ /* 0x080fe6000004181c */
[----:B------:R-:W-:Y:S05]  /*ffb0*/  MUFU.EX2 R114, R114 ;  /* 0x0000007200727308 */ /* 0x000fea0000000800 */
[C---:B------:R-:W-:Y:S01]  /*ffc0*/  HMMA.16816.F32.BF16 R32, R40.reuse, R58, R32 ;  /* 0x0000003a2820723c */ /* 0x040fe20000041820 */
[----:B------:R-:W2:Y:S04]  /*ffd0*/  LDSM.16.MT88.4 R56, [R228+0x2900] ;  /* 0x00290000e438783b */ /* 0x000ea80000004200 */
[----:B------:R-:W-:Y:S03]  /*ffe0*/  MUFU.EX2 R105, R105 ;  /* 0x0000006900697308 */ /* 0x000fe60000000800 */
[-C--:B------:R-:W-:Y:S07]  /*fff0*/  HMMA.16816.F32.BF16 R116, R40, R60.reuse, R116 ;  /* 0x0000003c2874723c */ /* 0x080fee0000041874 */
[----:B------:R-:W-:Y:S01]  /*10000*/  MUFU.EX2 R108, R108 ;  /* 0x0000006c006c7308 */ /* 0x000fe20000000800 */
[C---:B------:R-:W-:Y:S08]  /*10010*/  HMMA.16816.F32.BF16 R120, R44.reuse, R60, R120 ;  /* 0x0000003c2c78723c */ /* 0x040ff00000041878 */
[-C--:B------:R-:W-:Y:S01]  /*10020*/  HMMA.16816.F32.BF16 R36, R44, R62.reuse, R36 ;  /* 0x0000003e2c24723c */ /* 0x080fe20000041824 */
[----:B------:R-:W-:Y:S07]  /*10030*/  MUFU.EX2 R110, R110 ;  /* 0x0000006e006e7308 */ /* 0x000fee0000000800 */
[C---:B------:R-:W-:Y:S01]  /*10040*/  HMMA.16816.F32.BF16 R124, R40.reuse, R62, R124 ;  /* 0x0000003e287c723c */ /* 0x040fe2000004187c */
[----:B------:R-:W3:Y:S02]  /*10050*/  LDSM.16.MT88.4 R60, [R231+0x2900] ;  /* 0x00290000e73c783b */ /* 0x000ee40000004200 */
[----:B------:R-:W-:Y:S05]  /*10060*/  MUFU.EX2 R88, R88 ;  /* 0x0000005800587308 */ /* 0x000fea0000000800 */
[-C--:B-1----:R-:W-:Y:S05]  /*10070*/  HMMA.16816.F32.BF16 R48, R40, R52.reuse, R48 ;  /* 0x000000342830723c */ /* 0x082fea0000041830 */
[----:B------:R-:W1:Y:S03]  /*10080*/  MUFU.EX2 R89, R89 ;  /* 0x0000005900597308 */ /* 0x000e660000000800 */
[C---:B------:R-:W-:Y:S07]  /*10090*/  HMMA.16816.F32.BF16 R128, R44.reuse, R52, R128 ;  /* 0x000000342c80723c */ /* 0x040fee0000041880 */
[----:B------:R-:W-:Y:S01]  /*100a0*/  MUFU.EX2 R92, R92 ;  /* 0x0000005c005c7308 */ /* 0x000fe20000000800 */
[-C--:B------:R-:W-:Y:S08]  /*100b0*/  HMMA.16816.F32.BF16 R132, R44, R54.reuse, R132 ;  /* 0x000000362c84723c */ /* 0x080ff00000041884 */
[----:B------:R-:W-:Y:S01]  /*100c0*/  HMMA.16816.F32.BF16 R136, R40, R54, R136 ;  /* 0x000000362888723c */ /* 0x000fe20000041888 */
[----:B------:R-:W4:Y:S01]  /*100d0*/  MUFU.EX2 R93, R93 ;  /* 0x0000005d005d7308 */ /* 0x000f220000000800 */
[----:B------:R-:W3:Y:S02]  /*100e0*/  LDSM.16.MT88.4 R52, [R230+0x2900] ;  /* 0x00290000e634783b */ /* 0x000ee40000004200 */
[----:B-1----:R-:W-:Y:S03]  /*100f0*/  F2FP.BF16.PACK_AB R44, R89, R88 ;  /* 0x00000058592c723e */ /* 0x002fe600000010ff */
[----:B------:R-:W-:Y:S02]  /*10100*/  F2FP.BF16.PACK_AB R40, R85, R84 ;  /* 0x000000545528723e */ /* 0x000fe400000010ff */
[----:B------:R-:W-:Y:S02]  /*10110*/  F2FP.BF16.PACK_AB R42, R97, R96 ;  /* 0x00000060612a723e */ /* 0x000fe400000010ff */
[----:B------:R-:W-:Y:S01]  /*10120*/  MUFU.EX2 R90, R90 ;  /* 0x0000005a005a7308 */ /* 0x000fe20000000800 */
[----:B------:R-:W-:Y:S02]  /*10130*/  F2FP.BF16.PACK_AB R41, R87, R86 ;  /* 0x000000565729723e */ /* 0x000fe400000010ff */
[----:B------:R-:W-:Y:S07]  /*10140*/  F2FP.BF16.PACK_AB R43, R99, R98 ;  /* 0x00000062632b723e */ /* 0x000fee00000010ff */
[-C--:B--2---:R-:W-:Y:S01]  /*10150*/  HMMA.16816.F32.BF16 R4, R40, R56.reuse, R4 ;  /* 0x000000382804723c */ /* 0x084fe20000041804 */
[----:B------:R-:W1:Y:S02]  /*10160*/  MUFU.EX2 R91, R91 ;  /* 0x0000005b005b7308 */ /* 0x000e640000000800 */
[----:B----4-:R-:W-:Y:S08]  /*10170*/  F2FP.BF16.PACK_AB R46, R93, R92 ;  /* 0x0000005c5d2e723e */ /* 0x010ff000000010ff */
[----:B------:R-:W-:Y:S10]  /*10180*/  MUFU.EX2 R94, R94 ;  /* 0x0000005e005e7308 */ /* 0x000ff40000000800 */
[----:B------:R-:W2:Y:S01]  /*10190*/  MUFU.EX2 R95, R95 ;  /* 0x0000005f005f7308 */ /* 0x000ea20000000800 */
[----:B-1----:R-:W-:Y:S09]  /*101a0*/  F2FP.BF16.PACK_AB R45, R91, R90 ;  /* 0x0000005a5b2d723e */ /* 0x002ff200000010ff */
[----:B------:R-:W1:Y:S10]  /*101b0*/  MUFU.EX2 R104, R104 ;  /* 0x0000006800687308 */ /* 0x000e740000000800 */
[----:B------:R-:W-:Y:S01]  /*101c0*/  MUFU.EX2 R106, R106 ;  /* 0x0000006a006a7308 */ /* 0x000fe20000000800 */
[----:B--2---:R-:W-:Y:S09]  /*101d0*/  F2FP.BF16.PACK_AB R47, R95, R94 ;  /* 0x0000005e5f2f723e */ /* 0x004ff200000010ff */
[----:B------:R-:W2:Y:S01]  /*101e0*/  MUFU.EX2 R107, R107 ;  /* 0x0000006b006b7308 */ /* 0x000ea20000000800 */
[C---:B------:R-:W-:Y:S07]  /*101f0*/  HMMA.16816.F32.BF16 R8, R44.reuse, R56, R8 ;  /* 0x000000382c08723c */ /* 0x040fee0000041808 */
[----:B------:R-:W-:Y:S01]  /*10200*/  FADD.FTZ R56, R201, R0 ;  /* 0x00000000c9387221 */ /* 0x000fe20000010000 */
[-C--:B------:R-:W-:Y:S04]  /*10210*/  HMMA.16816.F32.BF16 R12, R44, R58.reuse, R12 ;  /* 0x0000003a2c0c723c */ /* 0x080fe8000004180c */
[----:B------:R-:W-:Y:S01]  /*10220*/  FADD.FTZ R57, R249, R141 ;  /* 0x0000008df9397221 */ /* 0x000fe20000010000 */
[----:B------:R-:W-:Y:S03]  /*10230*/  MOV R141, R140 ;  /* 0x0000008c008d7202 */ /* 0x000fe60000000f00 */
[C---:B------:R-:W-:Y:S01]  /*10240*/  HMMA.16816.F32.BF16 R16, R40.reuse, R58, R16 ;  /* 0x0000003a2810723c */ /* 0x040fe20000041810 */
[----:B------:R4:W1:Y:S03]  /*10250*/  MUFU.EX2 R58, R3 ;  /* 0x00000003003a7308 */ /* 0x0008660000000800 */
[----:B------:R-:W-:Y:S04]  /*10260*/  FADD.FTZ R57, R252, R57 ;  /* 0x00000039fc397221 */ /* 0x000fe80000010000 */
[-C--:B---3--:R-:W-:Y:S04]  /*10270*/  HMMA.16816.F32.BF16 R20, R40, R60.reuse, R20 ;  /* 0x0000003c2814723c */ /* 0x088fe80000041814 */
        /* <DEDUP_REMOVED lines=8> */
[-C--:B------:R-:W-:Y:S08]  /*10300*/  HMMA.16816.F32.BF16 R48, R40, R52.reuse, R48 ;  /* 0x000000342830723c */ /* 0x080ff00000041830 */
[C---:B------:R-:W-:Y:S07]  /*10310*/  HMMA.16816.F32.BF16 R128, R44.reuse, R52, R128 ;  /* 0x000000342c80723c */ /* 0x040fee0000041880 */
[----:B------:R-:W-:Y:S01]  /*10320*/  FADD.FTZ R52, R171, R145 ;  /* 0x00000091ab347221 */ /* 0x000fe20000010000 */
[-C--:B------:R-:W-:Y:S04]  /*10330*/  HMMA.16816.F32.BF16 R132, R44, R54.reuse, R132 ;  /* 0x000000362c84723c */ /* 0x080fe80000041884 */
[----:B------:R-:W-:Y:S03]  /*10340*/  FADD.FTZ R53, R170, R144 ;  /* 0x00000090aa357221 */ /* 0x000fe60000010000 */
[----:B------:R-:W-:Y:S01]  /*10350*/  FADD.FTZ R44, R167, R52 ;  /* 0x00000034a72c7221 */ /* 0x000fe20000010000 */
[----:B------:R-:W-:Y:S04]  /*10360*/  HMMA.16816.F32.BF16 R136, R40, R54, R136 ;  /* 0x000000362888723c */ /* 0x000fe80000041888 */
[----:B------:R-:W-:Y:S01]  /*10370*/  FADD.FTZ R45, R202, R56 ;  /* 0x00000038ca2d7221 */ /* 0x000fe20000010000 */
[----:B------:R-:W-:Y:S01]  /*10380*/  F2FP.BF16.PACK_AB R46, R109, R108 ;  /* 0x0000006c6d2e723e */ /* 0x000fe200000010ff */
[----:B------:R-:W-:Y:S01]  /*10390*/  FADD.FTZ R44, R251, R44 ;  /* 0x0000002cfb2c7221 */ /* 0x000fe20000010000 */
[----:B------:R-:W-:Y:S01]  /*103a0*/  F2FP.BF16.PACK_AB R40, R101, R100 ;  /* 0x000000646528723e */ /* 0x000fe200000010ff */
[----:B----4-:R-:W-:Y:S01]  /*103b0*/  FADD.FTZ R3, R166, R53 ;  /* 0x00000035a6037221 */ /* 0x010fe20000010000 */
[----:B------:R-:W-:Y:S03]  /*103c0*/  F2FP.BF16.PACK_AB R42, R113, R112 ;  /* 0x00000070712a723e */ /* 0x000fe600000010ff */
[----:B------:R-:W-:Y:S01]  /*103d0*/  FADD.FTZ R53, R196, R45 ;  /* 0x0000002dc4357221 */ /* 0x000fe20000010000 */
[----:B------:R-:W-:Y:S01]  /*103e0*/  F2FP.BF16.PACK_AB R41, R103, R102 ;  /* 0x000000666729723e */ /* 0x000fe200000010ff */
[----:B------:R-:W-:Y:S01]  /*103f0*/  FADD.FTZ R52, R164, R44 ;  /* 0x0000002ca4347221 */ /* 0x000fe20000010000 */
[----:B------:R-:W-:Y:S01]  /*10400*/  F2FP.BF16.PACK_AB R43, R115, R114 ;  /* 0x00000072732b723e */ /* 0x000fe200000010ff */
[----:B------:R-:W-:Y:S01]  /*10410*/  FADD.FTZ R3, R226, R3 ;  /* 0x00000003e2037221 */ /* 0x000fe20000010000 */
[----:B-1----:R-:W-:Y:S01]  /*10420*/  F2FP.BF16.PACK_AB R44, R105, R104 ;  /* 0x00000068692c723e */ /* 0x002fe200000010ff */
[----:B------:R-:W-:Y:S01]  /*10430*/  FADD.FTZ R56, R223, R0 ;  /* 0x00000000df387221 */ /* 0x000fe20000010000 */
[----:B--2---:R-:W-:Y:S01]  /*10440*/  F2FP.BF16.PACK_AB R45, R107, R106 ;  /* 0x0000006a6b2d723e */ /* 0x004fe200000010ff */
[----:B------:R-:W-:Y:S01]  /*10450*/  FADD.FTZ R0, R247, R3 ;  /* 0x00000003f7007221 */ /* 0x000fe20000010000 */
[----:B------:R-:W-:Y:S01]  /*10460*/  F2FP.BF16.PACK_AB R47, R58, R110 ;  /* 0x0000006e3a2f723e */ /* 0x000fe200000010ff */
[----:B------:R-:W-:Y:S01]  /*10470*/  FADD.FTZ R3, R169, R52 ;  /* 0x00000034a9037221 */ /* 0x000fe20000010000 */
[-C--:B------:R-:W-:Y:S01]  /*10480*/  HMMA.16816.F32.BF16 R148, R40, R160.reuse, R4 ;  /* 0x000000a02894723c */ /* 0x080fe20000041804 */
[----:B------:R-:W1:Y:S02]  /*10490*/  LDSM.16.MT88.4 R4, [R229+0x3100] ;  /* 0x00310000e504783b */ /* 0x000e640000004200 */
[----:B------:R-:W-:Y:S05]  /*104a0*/  FADD.FTZ R0, R250, R0 ;  /* 0x00000000fa007221 */ /* 0x000fea0000010000 */
        /* <DEDUP_REMOVED lines=17> */
[----:B------:R-:W-:Y:S02]  /*105c0*/  FADD.FTZ R9, R175, R0 ;  /* 0x00000000af097221 */ /* 0x000fe40000010000 */
        /* <DEDUP_REMOVED lines=8> */
[----:B------:R-:W2:Y:S01]  /*10650*/  LDSM.16.MT88.4 R8, [R230+0x3100] ;  /* 0x00310000e608783b */ /* 0x000ea20000004200 */
[-C--:B-1----:R-:W-:Y:S03]  /*10660*/  HMMA.16816.F32.BF16 R116, R40, R4.reuse, R116 ;  /* 0x000000042874723c */ /* 0x082fe60000041874 */
        /* <DEDUP_REMOVED lines=27> */
[-C--:B------:R-:W-:Y:S01]  /*10820*/  MOV R70, R2.reuse ;  /* 0x0000000200467202 */ /* 0x080fe20000000f00 */
        /* <DEDUP_REMOVED lines=57> */
.L_x_604:
[----:B------:R-:W2:Y:S04]  /*10bc0*/  LDL.LU R6, [R1+0x28] ;  /* 0x0000280001067983 */ /* 0x000ea80000300800 */
        /* <DEDUP_REMOVED lines=16> */
[----:B---3--:R-:W-:Y:S02]  /*10cd0*/  FADD.FTZ R7, R7, R2 ;  /* 0x0000000207077221 */ /* 0x008fe40000010000 */
[----:B-1----:R-:W-:-:S03]  /*10ce0*/  FADD.FTZ R6, R6, R8 ;  /* 0x0000000806067221 */ /* 0x002fc60000010000 */
[----:B------:R-:W1:Y:S01]  /*10cf0*/  SHFL.BFLY PT, R8, R7, 0x1, 0x1f ;  /* 0x0c201f0007087f89 */ /* 0x000e6200000e0000 */
[----:B--2---:R-:W-:Y:S01]  /*10d00*/  FADD.FTZ R4, R4, R0 ;  /* 0x0000000004047221 */ /* 0x004fe20000010000 */
[----:B------:R-:W-:Y:S02]  /*10d10*/  MOV R0, RZ ;  /* 0x000000ff00007202 */ /* 0x000fe40000000f00 */
[----:B------:R-:W2:Y:S01]  /*10d20*/  SHFL.BFLY PT, R2, R6, 0x1, 0x1f ;  /* 0x0c201f0006027f89 */ /* 0x000ea200000e0000 */
[----:B----4-:R-:W-:Y:S01]  /*10d30*/  FADD.FTZ R5, R5, R3 ;  /* 0x0000000305057221 */ /* 0x010fe20000010000 */
[----:B------:R-:W-:-:S04]  /*10d40*/  FSETP.NE.FTZ.AND P4, PT, R4, RZ, PT ;  /* 0x000000ff0400720b */ /* 0x000fc80003f95000 */
[----:B------:R-:W-:-:S09]  /*10d50*/  FSETP.NE.FTZ.AND P3, PT, R5, RZ, PT ;  /* 0x000000ff0500720b */ /* 0x000fd20003f75000 */
[----:B------:R-:W3:Y:S01]  /*10d60*/  @P4 MUFU.RCP R0, R4 ;  /* 0x0000000400004308 */ /* 0x000ee20000001000 */
[----:B-1----:R-:W-:Y:S02]  /*10d70*/  FADD.FTZ R7, R8, R7 ;  /* 0x0000000708077221 */ /* 0x002fe40000010000 */
[----:B--2---:R-:W-:-:S03]  /*10d80*/  FADD.FTZ R6, R6, R2 ;  /* 0x0000000206067221 */ /* 0x004fc60000010000 */
[----:B------:R-:W-:Y:S01]  /*10d90*/  FSETP.NE.FTZ.AND P1, PT, R7, RZ, PT ;  /* 0x000000ff0700720b */ /* 0x000fe20003f35000 */
[----:B------:R-:W-:Y:S01]  /*10da0*/  CS2R R2, SRZ ;  /* 0x0000000000027805 */ /* 0x000fe2000001ff00 */
[----:B------:R-:W-:Y:S01]  /*10db0*/  @P3 MUFU.LG2 R8, R5 ;  /* 0x0000000500083308 */ /* 0x000fe20000000c00 */
[----:B------:R-:W-:Y:S01]  /*10dc0*/  FSETP.NE.FTZ.AND P2, PT, R6, RZ, PT ;  /* 0x000000ff0600720b */ /* 0x000fe20003f55000 */
[C---:B---3--:R-:W-:Y:S02]  /*10dd0*/  FMUL.FTZ R148, R0.reuse, R148 ;  /* 0x0000009400947220 */ /* 0x048fe40000410000 */
[----:B------:R-:W-:-:S04]  /*10de0*/  FMUL.FTZ R149, R0, R149 ;  /* 0x0000009500957220 */ /* 0x000fc80000410000 */
[----:B------:R-:W-:Y:S01]  /*10df0*/  @P3 MUFU.RCP R3, R5 ;  /* 0x0000000500033308 */ /* 0x000fe20000001000 */
        /* <DEDUP_REMOVED lines=16> */
[----:B------:R-:W-:Y:S01]  /*10f00*/  FMUL.FTZ R137, R0, R137 ;  /* 0x0000008900897220 */ /* 0x000fe20000410000 */
[----:B------:R-:W-:Y:S01]  /*10f10*/  MOV R0, RZ ;  /* 0x000000ff00007202 */ /* 0x000fe20000000f00 */
[C---:B-1----:R-:W-:Y:S02]  /*10f20*/  FMUL.FTZ R152, R2.reuse, R152 ;  /* 0x0000009802987220 */ /* 0x042fe40000410000 */
[C---:B------:R-:W-:Y:S01]  /*10f30*/  FMUL.FTZ R34, R2.reuse, R153 ;  /* 0x0000009902227220 */ /* 0x040fe20000410000 */
        /* <DEDUP_REMOVED lines=64> */
.L_x_586:
[----:B------:R-:W-:Y:S05]  /*11340*/  @P0 BRA `(.L_x_606) ;  /* 0x0000131000000947 */ /* 0x000fea0003800000 */
[----:B------:R-:W3:Y:S01]  /*11350*/  LDL R43, [R1+0x70] ;  /* 0x00007000012b7983 */ /* 0x000ee20000100800 */
[----:B------:R-:W-:Y:S01]  /*11360*/  F2FP.BF16.PACK_AB R7, R151, R150 ;  /* 0x000000969707723e */ /* 0x000fe200000010ff */
[----:B------:R-:W-:Y:S01]  /*11370*/  IMAD.MOV.U32 R6, RZ, RZ, -0x10 ;  /* 0xfffffff0ff067424 */ /* 0x000fe200078e00ff */
[----:B------:R-:W-:Y:S01]  /*11380*/  F2FP.BF16.PACK_AB R5, R149, R148 ;  /* 0x000000949505723e */ /* 0x000fe200000010ff */
[----:B------:R-:W4:Y:S01]  /*11390*/  S2R R41, SR_TID.X ;  /* 0x0000000000297919 */ /* 0x000f220000002100 */
        /* <DEDUP_REMOVED lines=12> */
[----:B----4-:R-:W-:Y:S02]  /*11460*/  SHF.R.S32.HI R42, RZ, 0x1f, R41 ;  /* 0x0000001fff2a7819 */ /* 0x010fe40000011429 */
[----:B------:R-:W-:Y:S02]  /*11470*/  F2FP.BF16.PACK_AB R31, R31, R172 ;  /* 0x000000ac1f1f723e */ /* 0x000fe400000010ff */
[CC--:B------:R-:W-:Y:S02]  /*11480*/  LEA.HI R2, R42.reuse, R41.reuse, RZ, 0x2 ;  /* 0x000000292a027211 */ /* 0x0c0fe400078f10ff */
[----:B-1----:R-:W-:-:S02]  /*11490*/  LEA.HI R36, R42, R41, RZ, 0x5 ;  /* 0x000000292a247211 */ /* 0x002fc400078f28ff */
[--C-:B------:R-:W-:Y:S02]  /*114a0*/  SHF.R.S32.HI R4, RZ, 0x2, R2.reuse ;  /* 0x00000002ff047819 */ /* 0x100fe40000011402 */
[----:B------:R-:W-:Y:S02]  /*114b0*/  SHF.R.S32.HI R0, RZ, 0x1f, R2 ;  /* 0x0000001fff007819 */ /* 0x000fe40000011402 */
[----:B--2---:R-:W-:Y:S02]  /*114c0*/  SHF.R.S32.HI R35, RZ, 0x5, R36 ;  /* 0x00000005ff237819 */ /* 0x004fe40000011424 */
        /* <DEDUP_REMOVED lines=38> */
[----:B------:R2:W-:Y:S01]  /*11730*/  STS [R2+0x80], R5 ;  /* 0x0000800502007388 */ /* 0x0005e20000000800 */
[----:B------:R-:W-:-:S03]  /*11740*/  ISETP.NE.U32.AND P0, PT, RZ, c[0x0][0x500], PT ;  /* 0x00014000ff007a0c */ /* 0x000fc60003f05070 */
[----:B------:R-:W-:Y:S01]  /*11750*/  STS [R3+0x80], R26 ;  /* 0x0000801a03007388 */ /* 0x000fe20000000800 */
[----:B------:R-:W-:-:S03]  /*11760*/  ISETP.NE.AND.EX P0, PT, RZ, c[0x0][0x504], PT, P0 ;  /* 0x00014100ff007a0c */ /* 0x000fc60003f05300 */
[----:B------:R-:W-:Y:S04]  /*11770*/  STS [R3+0x480], R30 ;  /* 0x0004801e03007388 */ /* 0x000fe80000000800 */
[----:B------:R-:W-:Y:S04]  /*11780*/  STS [R2+0x2080], R34 ;  /* 0x0020802202007388 */ /* 0x000fe80000000800 */
[----:B------:R4:W-:Y:S04]  /*11790*/  STS [R2+0x2480], R154 ;  /* 0x0024809a02007388 */ /* 0x0009e80000000800 */
[----:B------:R-:W-:Y:S01]  /*117a0*/  STS [R3+0x2080], R33 ;  /* 0x0020802103007388 */ /* 0x000fe20000000800 */
[----:B-1----:R-:W-:-:S03]  /*117b0*/  IMAD.MOV.U32 R7, RZ, RZ, 0x20 ;  /* 0x00000020ff077424 */ /* 0x002fc600078e00ff */
[----:B------:R-:W-:Y:S02]  /*117c0*/  STS [R3+0x2480], R158 ;  /* 0x0024809e03007388 */ /* 0x000fe40000000800 */
[----:B------:R-:W-:Y:S02]  /*117d0*/  SEL R7, R7, 0xffffffe0, !P1 ;  /* 0xffffffe007077807 */ /* 0x000fe40004800000 */
[----:B------:R-:W-:-:S03]  /*117e0*/  ISETP.NE.U32.AND P1, PT, RZ, c[0x0][0x508], PT ;  /* 0x00014200ff007a0c */ /* 0x000fc60003f25070 */
[----:B--2---:R-:W-:Y:S01]  /*117f0*/  IMAD.IADD R5, R2, 0x1, R7 ;  /* 0x0000000102057824 */ /* 0x004fe200078e0207 */
[----:B------:R-:W-:Y:S01]  /*11800*/  ISETP.NE.AND.EX P1, PT, RZ, c[0x0][0x50c], PT, P1 ;  /* 0x00014300ff007a0c */ /* 0x000fe20003f25310 */
[----:B------:R-:W-:-:S03]  /*11810*/  IMAD.IADD R4, R7, 0x1, R3 ;  /* 0x0000000107047824 */ /* 0x000fc600078e0203 */
[----:B------:R-:W-:Y:S04]  /*11820*/  STS [R5+0x80], R29 ;  /* 0x0000801d05007388 */ /* 0x000fe80000000800 */
[----:B------:R-:W-:Y:S01]  /*11830*/  STS [R5+0x480], R28 ;  /* 0x0004801c05007388 */ /* 0x000fe20000000800 */
[----:B----4-:R-:W-:-:S03]  /*11840*/  IADD3 R2, R7, 0x400, R0 ;  /* 0x0000040007027810 */ /* 0x010fc60007ffe000 */
[----:B------:R-:W-:Y:S04]  /*11850*/  STS [R4+0x80], R13 ;  /* 0x0000800d04007388 */ /* 0x000fe80000000800 */
[----:B------:R-:W-:Y:S04]  /*11860*/  STS [R4+0x480], R25 ;  /* 0x0004801904007388 */ /* 0x000fe80000000800 */
[----:B------:R-:W-:Y:S04]  /*11870*/  STS [R5+0x2080], R32 ;  /* 0x0020802005007388 */ /* 0x000fe80000000800 */
[----:B------:R1:W-:Y:S04]  /*11880*/  STS [R5+0x2480], R170 ;  /* 0x002480aa05007388 */ /* 0x0003e80000000800 */
[----:B------:R-:W-:Y:S04]  /*11890*/  STS [R4+0x2080], R31 ;  /* 0x0020801f04007388 */ /* 0x000fe80000000800 */
[----:B------:R-:W-:Y:S04]  /*118a0*/  STS [R4+0x2480], R174 ;  /* 0x002480ae04007388 */ /* 0x000fe80000000800 */
[----:B------:R-:W-:Y:S04]  /*118b0*/  STS [R0], R24 ;  /* 0x0000001800007388 */ /* 0x000fe80000000800 */
[----:B------:R-:W-:Y:S01]  /*118c0*/  STS [R0+0x400], R23 ;  /* 0x0004001700007388 */ /* 0x000fe20000000800 */
[----:B-1----:R-:W-:-:S02]  /*118d0*/  IMAD.IADD R5, R6, 0x1, R2 ;  /* 0x0000000106057824 */ /* 0x002fc400078e0202 */
[----:B------:R-:W-:-:S04]  /*118e0*/  IMAD.IADD R2, R6, 0x1, R0 ;  /* 0x0000000106027824 */ /* 0x000fc800078e0200 */
        /* <DEDUP_REMOVED lines=9> */
[----:B--2---:R-:W-:-:S03]  /*11980*/  IMAD.MOV.U32 R2, RZ, RZ, 0x4 ;  /* 0x00000004ff027424 */ /* 0x004fc600078e00ff */
[----:B------:R-:W-:Y:S04]  /*11990*/  STS [R0+0x400], R15 ;  /* 0x0004000f00007388 */ /* 0x000fe80000000800 */
[----:B------:R-:W-:Y:S04]  /*119a0*/  STS [R3], R11 ;  /* 0x0000000b03007388 */ /* 0x000fe80000000800 */
[----:B------:R-:W-:Y:S04]  /*119b0*/  STS [R5], R10 ;  /* 0x0000000a05007388 */ /* 0x000fe80000000800 */
[----:B------:R-:W-:Y:S04]  /*119c0*/  STS [R0+0x2000], R12 ;  /* 0x0020000c00007388 */ /* 0x000fe80000000800 */
[----:B------:R-:W-:Y:S04]  /*119d0*/  STS [R0+0x2400], R14 ;  /* 0x0024000e00007388 */ /* 0x000fe80000000800 */
[----:B------:R1:W-:Y:S04]  /*119e0*/  STS [R3+0x2000], R9 ;  /* 0x0020000903007388 */ /* 0x0003e80000000800 */
[----:B------:R2:W-:Y:S01]  /*119f0*/  STS [R5+0x2000], R8 ;  /* 0x0020000805007388 */ /* 0x0005e20000000800 */
[----:B------:R-:W-:-:S02]  /*11a00*/  IMAD.MOV.U32 R19, RZ, RZ, c[0x0][0x388] ;  /* 0x0000e200ff137624 */ /* 0x000fc400078e00ff */
[CC--:B---3--:R-:W-:Y:S01]  /*11a10*/  IMAD.WIDE R6, R43.reuse, R2.reuse, c[0x0][0x500] ;  /* 0x000140002b067625 */ /* 0x0c8fe200078e0202 */
[----:B------:R-:W-:Y:S03]  /*11a20*/  BAR.SYNC.DEFER_BLOCKING 0x1, 0x80 ;  /* 0x0042000000007b1d */ /* 0x000fe60000010000 */
[----:B-1----:R-:W-:-:S03]  /*11a30*/  @P1 IMAD.WIDE R2, R43, R2, c[0x0][0x508] ;  /* 0x000142002b021625 */ /* 0x002fc600078e0202 */
[----:B------:R-:W3:Y:S04]  /*11a40*/  @P0 LDG.E R0, [R6.64] ;  /* 0x0000000a06000981 */ /* 0x000ee8000c1e1900 */
[----:B------:R1:W5:Y:S01]  /*11a50*/  @P1 LDG.E R19, [R2.64] ;  /* 0x0000000a02131981 */ /* 0x000362000c1e1900 */
[----:B--2---:R-:W-:Y:S02]  /*11a60*/  CS2R R4, SRZ ;  /* 0x0000000000047805 */ /* 0x004fe4000001ff00 */
[--C-:B---3--:R-:W-:Y:S01]  /*11a70*/  @P0 SHF.R.S32.HI R5, RZ, 0x1f, R0.reuse ;  /* 0x0000001fff050819 */ /* 0x108fe20000011400 */
[----:B------:R-:W-:Y:S01]  /*11a80*/  @P0 IMAD.MOV.U32 R4, RZ, RZ, R0 ;  /* 0x000000ffff040224 */ /* 0x000fe200078e0000 */
[----:B------:R-:W-:Y:S05]  /*11a90*/  @P1 BRA `(.L_x_607) ;  /* 0x0000004000001947 */ /* 0x000fea0003800000 */
[----:B-1----:R-:W-:Y:S05]  /*11aa0*/  @!P0 BRA `(.L_x_607) ;  /* 0x0000003000008947 */ /* 0x002fea0003800000 */
[----:B------:R-:W2:Y:S04]  /*11ab0*/  LDG.E R2, [R6.64] ;  /* 0x0000000a06027981 */ /* 0x000ea8000c1e1900 */
[----:B------:R-:W2:Y:S02]  /*11ac0*/  LDG.E R0, [R6.64+0x4] ;  /* 0x0000040a06007981 */ /* 0x000ea4000c1e1900 */
[----:B--2--5:R-:W-:-:S02]  /*11ad0*/  IADD3 R19, -R2, R0, RZ ;  /* 0x0000000002137210 */ /* 0x024fc40007ffe1ff */
.L_x_607:
[----:B-1----:R-:W-:Y:S01]  /*11ae0*/  IMAD.MOV.U32 R2, RZ, RZ, c[0x0][0x4e8] ;  /* 0x00013a00ff027624 */ /* 0x002fe200078e00ff */
        /* <DEDUP_REMOVED lines=15> */
[----:B------:R-:W-:Y:S01]  /*11be0*/  SHF.R.S32.HI R20, RZ, 0x3, R20 ;  /* 0x00000003ff147819 */ /* 0x000fe20000011414 */
[----:B------:R-:W-:Y:S01]  /*11bf0*/  IMAD.IADD R13, R41, 0x1, -R3 ;  /* 0x00000001290d7824 */ /* 0x000fe200078e0a03 */
[----:B------:R-:W-:Y:S01]  /*11c00*/  SHF.R.S32.HI R10, RZ, 0x1f, R0 ;  /* 0x0000001fff0a7819 */ /* 0x000fe20000011400 */
[----:B------:R-:W-:Y:S01]  /*11c10*/  IMAD.WIDE.U32 R2, R4, c[0x0][0x3a0], RZ ;  /* 0x0000e80004027a25 */ /* 0x000fe200078e00ff */
[----:B------:R-:W-:Y:S02]  /*11c20*/  LOP3.LUT R9, R8, 0xffffffc, RZ, 0xc0, !PT ;  /* 0x0ffffffc08097812 */ /* 0x000fe400078ec0ff */
[----:B------:R-:W-:Y:S01]  /*11c30*/  LEA.HI R10, R10, R0, RZ, 0x2 ;  /* 0x000000000a0a7211 */ /* 0x000fe200078f10ff */
[----:B------:R-:W-:Y:S01]  /*11c40*/  IMAD.IADD R3, R3, 0x1, R7 ;  /* 0x0000000103037824 */ /* 0x000fe200078e0207 */
[----:B------:R-:W-:Y:S01]  /*11c50*/  LOP3.LUT R8, R6, 0xffffffc0, RZ, 0xc0, !PT ;  /* 0xffffffc006087812 */ /* 0x000fe200078ec0ff */
[----:B-1----:R-:W-:Y:S01]  /*11c60*/  IMAD.WIDE.U32 R14, R18, c[0x0][0x490], R4 ;  /* 0x00012400120e7a25 */ /* 0x002fe200078e0004 */
[----:B------:R-:W-:-:S02]  /*11c70*/  LOP3.LUT P1, RZ, R0, 0x3, RZ, 0xc0, !PT ;  /* 0x0000000300ff7812 */ /* 0x000fc4000782c0ff */
[----:B------:R-:W-:Y:S01]  /*11c80*/  SHF.R.S32.HI R6, RZ, 0x2, R10 ;  /* 0x00000002ff067819 */ /* 0x000fe2000001140a */
[----:B------:R-:W-:Y:S01]  /*11c90*/  IMAD.IADD R0, R35, 0x1, -R9 ;  /* 0x0000000123007824 */ /* 0x000fe200078e0a09 */
[----:B------:R-:W-:Y:S01]  /*11ca0*/  SHF.R.S32.HI R7, RZ, 0x1f, R18 ;  /* 0x0000001fff077819 */ /* 0x000fe20000011412 */
[----:B------:R-:W-:Y:S01]  /*11cb0*/  IMAD R8, R11, 0x8, R8 ;  /* 0x000000080b087824 */ /* 0x000fe200078e0208 */
[----:B------:R-:W-:Y:S01]  /*11cc0*/  SHF.R.S32.HI R9, RZ, 0x1f, R43 ;  /* 0x0000001fff097819 */ /* 0x000fe2000001142b */
[----:B------:R-:W-:Y:S01]  /*11cd0*/  IMAD R16, R0, 0x10, R6 ;  /* 0x0000001000107824 */ /* 0x000fe200078e0206 */
[----:B------:R-:W-:Y:S01]  /*11ce0*/  LEA.HI R22, R42, R41, RZ, 0x6 ;  /* 0x000000292a167211 */ /* 0x000fe200078f30ff */
[----:B------:R-:W-:Y:S01]  /*11cf0*/  IMAD R0, R7, c[0x0][0x490], RZ ;  /* 0x0001240007007a24 */ /* 0x000fe200078e02ff */
[----:B------:R-:W-:Y:S01]  /*11d00*/  SEL R9, R9, RZ, !P0 ;  /* 0x000000ff09097207 */ /* 0x000fe20004000000 */
[----:B------:R-:W-:Y:S02]  /*11d10*/  IMAD.SHL.U32 R4, R20, 0x40, RZ ;  /* 0x0000004014047824 */ /* 0x000fe400078e00ff */
[----:B------:R-:W-:-:S02]  /*11d20*/  IMAD R5, R18, c[0x0][0x494], R0 ;  /* 0x0001250012057a24 */ /* 0x000fc400078e0200 */
[----:B------:R-:W-:Y:S01]  /*11d30*/  IMAD.IADD R0, R16, 0x1, R8 ;  /* 0x0000000110007824 */ /* 0x000fe200078e0208 */
[----:B------:R-:W-:Y:S01]  /*11d40*/  LOP3.LUT R4, R4, 0x1c0, RZ, 0xc0, !PT ;  /* 0x000001c004047812 */ /* 0x000fe200078ec0ff */
[----:B------:R-:W-:Y:S02]  /*11d50*/  IMAD.SHL.U32 R8, R13, 0x8, RZ ;  /* 0x000000080d087824 */ /* 0x000fe400078e00ff */
[----:B--2---:R-:W-:Y:S02]  /*11d60*/  IMAD R6, R23, 0x80, R0 ;  /* 0x0000008017067824 */ /* 0x004fe400078e0200 */
[----:B------:R-:W-:Y:S01]  /*11d70*/  IMAD R12, R7, c[0x0][0x3e8], RZ ;  /* 0x0000fa00070c7a24 */ /* 0x000fe200078e02ff */
[----:B------:R-:W-:Y:S01]  /*11d80*/  LOP3.LUT R11, R4, 0x38, R8, 0xf8, !PT ;  /* 0x00000038040b7812 */ /* 0x000fe200078ef808 */
[----:B------:R-:W-:Y:S01]  /*11d90*/  @P2 IMAD.HI.U32 R10, R6, c[0x0][0x4ec], RZ ;  /* 0x00013b00060a2a27 */ /* 0x000fe200078e00ff */
[----:B------:R-:W-:Y:S02]  /*11da0*/  SHF.R.U32.HI R7, RZ, 0x3, R4 ;  /* 0x00000003ff077819 */ /* 0x000fe40000011604 */
[----:B------:R-:W-:Y:S01]  /*11db0*/  ISETP.GE.AND P6, PT, R8, c[0x0][0x3c8], PT ;  /* 0x0000f20008007a0c */ /* 0x000fe20003fc6270 */
[----:B------:R-:W-:Y:S01]  /*11dc0*/  IMAD.MOV.U32 R0, RZ, RZ, R6 ;  /* 0x000000ffff007224 */ /* 0x000fe200078e0006 */
[----:B------:R-:W-:Y:S01]  /*11dd0*/  @P2 SHF.R.U32.HI R0, RZ, c[0x0][0x4f0], R10 ;  /* 0x00013c00ff002a19 */ /* 0x000fe2000001160a */
[C---:B------:R-:W-:Y:S01]  /*11de0*/  IMAD R12, R18.reuse, c[0x0][0x3ec], R12 ;  /* 0x0000fb00120c7a24 */ /* 0x040fe200078e020c */
[----:B------:R-:W-:Y:S01]  /*11df0*/  SEL R10, R43, RZ, !P0 ;  /* 0x000000ff2b0a7207 */ /* 0x000fe20004000000 */
[----:B------:R-:W-:Y:S01]  /*11e00*/  IMAD.WIDE.U32 R2, R18, c[0x0][0x3e8], R2 ;  /* 0x0000fa0012027a25 */ /* 0x000fe200078e0002 */
[----:B------:R-:W-:-:S02]  /*11e10*/  LOP3.LUT R21, R11, R7, RZ, 0x3c, !PT ;  /* 0x000000070b157212 */ /* 0x000fc400078e3cff */
[----:B------:R-:W-:Y:S01]  /*11e20*/  SHF.R.S32.HI R53, RZ, 0x1f, R8 ;  /* 0x0000001fff357819 */ /* 0x000fe20000011408 */
[----:B------:R-:W-:Y:S02]  /*11e30*/  IMAD.IADD R5, R15, 0x1, R5 ;  /* 0x000000010f057824 */ /* 0x000fe400078e0205 */
[----:B------:R-:W-:Y:S02]  /*11e40*/  IMAD.MOV.U32 R4, RZ, RZ, R14 ;  /* 0x000000ffff047224 */ /* 0x000fe400078e000e */
[----:B------:R-:W-:Y:S02]  /*11e50*/  IMAD R7, R13, 0x10, R20 ;  /* 0x000000100d077824 */ /* 0x000fe400078e0214 */
[----:B------:R-:W-:Y:S02]  /*11e60*/  IMAD.MOV R11, RZ, RZ, -R0 ;  /* 0x000000ffff0b7224 */ /* 0x000fe400078e0a00 */
[----:B------:R-:W-:Y:S02]  /*11e70*/  IMAD.IADD R3, R3, 0x1, R12 ;  /* 0x0000000103037824 */ /* 0x000fe400078e020c */
[----:B------:R-:W-:-:S02]  /*11e80*/  IMAD R13, R9, c[0x0][0x498], RZ ;  /* 0x00012600090d7a24 */ /* 0x000fc400078e02ff */
        /* <DEDUP_REMOVED lines=12> */
[----:B------:R-:W-:-:S04]  /*11f50*/  IMAD.WIDE.U32 R4, R7, c[0x0][0x488], R4 ;  /* 0x0001220007047a25 */ /* 0x000fc800078e0004 */
[----:B------:R-:W-:Y:S01]  /*11f60*/  IMAD R9, R7, c[0x0][0x48c], R0 ;  /* 0x0001230007097a24 */ /* 0x000fe200078e0200 */
[----:B------:R-:W-:Y:S01]  /*11f70*/  LEA R7, P0, R4, c[0x0][0x450], 0x2 ;  /* 0x0001140004077a11 */ /* 0x000fe200078010ff */
[----:B------:R-:W-:Y:S01]  /*11f80*/  IMAD.MOV.U32 R6, RZ, RZ, R12 ;  /* 0x000000ffff067224 */ /* 0x000fe200078e000c */
[----:B------:R-:W-:Y:S01]  /*11f90*/  @P2 SHF.R.U32.HI R6, RZ, c[0x0][0x4f0], R14 ;  /* 0x00013c00ff062a19 */ /* 0x000fe2000001160e */
[----:B------:R-:W-:Y:S02]  /*11fa0*/  IMAD.IADD R5, R5, 0x1, R9 ;  /* 0x0000000105057824 */ /* 0x000fe400078e0209 */
[----:B------:R-:W-:Y:S01]  /*11fb0*/  IMAD.WIDE.U32 R2, R10, c[0x0][0x3f0], R2 ;  /* 0x0000fc000a027a25 */ /* 0x000fe200078e0002 */
[--C-:B------:R-:W-:Y:S01]  /*11fc0*/  SHF.R.S32.HI R13, RZ, 0x1f, R6.reuse ;  /* 0x0000001fff0d7819 */ /* 0x100fe20000011406 */
[----:B------:R-:W-:Y:S01]  /*11fd0*/  SHFL.IDX PT, R14, R7, 0x1, 0x1c1f ;  /* 0x003c1f00070e7f89 */ /* 0x000fe200000e0000 */
[----:B------:R-:W-:Y:S01]  /*11fe0*/  LEA.HI.X R4, R4, c[0x0][0x454], R5, 0x2, P0 ;  /* 0x0001150004047a11 */ /* 0x000fe200000f1405 */
[----:B------:R-:W-:-:S02]  /*11ff0*/  IMAD.MOV R10, RZ, RZ, -R6 ;  /* 0x000000ffff0a7224 */ /* 0x000fc400078e0a06 */
[----:B------:R-:W-:Y:S02]  /*12000*/  IMAD.IADD R3, R3, 0x1, R11 ;  /* 0x0000000103037824 */ /* 0x000fe400078e020b */
[----:B------:R-:W-:Y:S01]  /*12010*/  IMAD R0, R13, c[0x0][0x3e0], RZ ;  /* 0x0000f8000d007a24 */ /* 0x000fe200078e02ff */
[----:B------:R-:W-:Y:S01]  /*12020*/  SHFL.IDX PT, R17, R4, RZ, 0x1c1f ;  /* 0x001c1fff04117589 */ /* 0x000fe200000e0000 */
[----:B------:R-:W-:Y:S02]  /*12030*/  IMAD R5, R23, 0x80, R16 ;  /* 0x0000008017057824 */ /* 0x000fe400078e0210 */
[----:B------:R-:W-:Y:S01]  /*12040*/  IMAD R18, R10, c[0x0][0x4e8], R12 ;  /* 0x00013a000a127a24 */ /* 0x000fe200078e020c */
[----:B------:R-:W1:Y:S01]  /*12050*/  SHFL.IDX PT, R16, R7, RZ, 0x1c1f ;  /* 0x001c1fff07107589 */ /* 0x000e6200000e0000 */
[C---:B------:R-:W-:Y:S02]  /*12060*/  IMAD R9, R6.reuse, c[0x0][0x3e4], R0 ;  /* 0x0000f90006097a24 */ /* 0x040fe400078e0200 */
[----:B------:R-:W-:Y:S01]  /*12070*/  IMAD.WIDE.U32 R2, R6, c[0x0][0x3e0], R2 ;  /* 0x0000f80006027a25 */ /* 0x000fe200078e0002 */
[----:B------:R-:W2:Y:S01]  /*12080*/  SHFL.IDX PT, R15, R4, 0x1, 0x1c1f ;  /* 0x003c1f00040f7f89 */ /* 0x000ea200000e0000 */
[----:B------:R-:W-:-:S02]  /*12090*/  SHF.R.S32.HI R6, RZ, 0x1f, R18 ;  /* 0x0000001fff067819 */ /* 0x000fc40000011412 */
[----:B-----5:R-:W-:Y:S01]  /*120a0*/  IMAD R0, R19, c[0x0][0x4e8], RZ ;  /* 0x00013a0013007a24 */ /* 0x020fe200078e02ff */
[----:B------:R-:W-:Y:S01]  /*120b0*/  SHFL.IDX PT, R12, R7, 0x2, 0x1c1f ;  /* 0x005c1f00070c7f89 */ /* 0x000fe200000e0000 */
[----:B------:R-:W-:Y:S01]  /*120c0*/  IMAD.IADD R3, R3, 0x1, R9 ;  /* 0x0000000103037824 */ /* 0x000fe200078e0209 */
[C---:B------:R-:W-:Y:S01]  /*120d0*/  IADD3 R9, R5.reuse, 0x8, RZ ;  /* 0x0000000805097810 */ /* 0x040fe20007ffe0ff */
[----:B------:R-:W-:Y:S01]  /*120e0*/  IMAD R6, R6, c[0x0][0x3d8], RZ ;  /* 0x0000f60006067a24 */ /* 0x000fe200078e02ff */
[----:B------:R-:W3:Y:S01]  /*120f0*/  SHFL.IDX PT, R13, R4, 0x2, 0x1c1f ;  /* 0x005c1f00040d7f89 */ /* 0x000ee200000e0000 */
[-C--:B------:R-:W-:Y:S02]  /*12100*/  ISETP.GE.OR P4, PT, R5, R0.reuse, P1 ;  /* 0x000000000500720c */ /* 0x080fe40000f86670 */
[----:B------:R-:W-:Y:S01]  /*12110*/  ISETP.GE.OR P3, PT, R9, R0, P1 ;  /* 0x000000000900720c */ /* 0x000fe20000f66670 */
[----:B------:R4:W-:Y:S01]  /*12120*/  SHFL.IDX PT, R11, R4, 0x3, 0x1c1f ;  /* 0x007c1f00040b7f89 */ /* 0x0009e200000e0000 */
[----:B------:R-:W-:-:S02]  /*12130*/  IMAD R19, R18, c[0x0][0x3dc], R6 ;  /* 0x0000f70012137a24 */ /* 0x000fc400078e0206 */
[----:B------:R-:W-:Y:S01]  /*12140*/  IMAD.SHL.U32 R9, R22, 0x8, RZ ;  /* 0x0000000816097824 */ /* 0x000fe200078e00ff */
[----:B------:R3:W3:Y:S06]  /*12150*/  SHFL.IDX PT, R10, R7, 0x3, 0x1c1f ;  /* 0x007c1f00070a7f89 */ /* 0x0006ec00000e0000 */
[----:B-1----:R-:W-:Y:S04]  /*12160*/  @!P4 ST.E [R16.64], R37 ;  /* 0x000000251000c985 */ /* 0x002fe8000c10190a */
[----:B--2---:R-:W-:Y:S01]  /*12170*/  @!P3 ST.E [R14.64], R38 ;  /* 0x000000260e00b985 */ /* 0x004fe2000c10190a */
[----:B----4-:R-:W-:-:S04]  /*12180*/  IADD3 R4, R5, 0x40, RZ ;  /* 0x0000004005047810 */ /* 0x010fc80007ffe0ff */
[-C--:B------:R-:W-:Y:S01]  /*12190*/  ISETP.GE.OR P2, PT, R4, R0.reuse, P1 ;  /* 0x000000000400720c */ /* 0x080fe20000f46670 */
[----:B---3--:R-:W-:Y:S01]  /*121a0*/  IMAD.WIDE.U32 R6, R18, c[0x0][0x3d8], R2 ;  /* 0x0000f60012067a25 */ /* 0x008fe200078e0002 */
        /* <DEDUP_REMOVED lines=11> */
[----:B------:R-:W-:Y:S01]  /*12260*/  @!P2 ST.E [R12.64], R39 ;  /* 0x000000270c00a985 */ /* 0x000fe2000c10190a */
        /* <DEDUP_REMOVED lines=63> */
.L_x_606:
[----:B------:R-:W3:Y:S01]  /*12660*/  LDL R8, [R1+0x70] ;  /* 0x0000700001087983 */ /* 0x000ee20000100800 */
[----:B------:R-:W-:Y:S01]  /*12670*/  ISETP.NE.U32.AND P0, PT, RZ, c[0x0][0x508], PT ;  /* 0x00014200ff007a0c */ /* 0x000fe20003f05070 */
[----:B------:R-:W-:Y:S01]  /*12680*/  IMAD.MOV.U32 R2, RZ, RZ, 0x4 ;  /* 0x00000004ff027424 */ /* 0x000fe200078e00ff */
[----:B------:R-:W-:Y:S02]  /*12690*/  ISETP.NE.U32.AND P1, PT, RZ, c[0x0][0x500], PT ;  /* 0x00014000ff007a0c */ /* 0x000fe40003f25070 */
[----:B------:R-:W-:Y:S02]  /*126a0*/  ISETP.NE.AND.EX P0, PT, RZ, c[0x0][0x50c], PT, P0 ;  /* 0x00014300ff007a0c */ /* 0x000fe40003f05300 */
[----:B------:R-:W-:Y:S01]  /*126b0*/  ISETP.NE.AND.EX P1, PT, RZ, c[0x0][0x504], PT, P1 ;  /* 0x00014100ff007a0c */ /* 0x000fe20003f25310 */
[----:B------:R-:W-:Y:S02]  /*126c0*/  IMAD.MOV.U32 R18, RZ, RZ, c[0x0][0x388] ;  /* 0x0000e200ff127624 */ /* 0x000fe400078e00ff */
[----:B---3--:R-:W-:-:S08]  /*126d0*/  IMAD.WIDE R6, R8, R2, c[0x0][0x500] ;  /* 0x0001400008067625 */ /* 0x008fd000078e0202 */
[----:B------:R-:W-:Y:S02]  /*126e0*/  @P0 IMAD.WIDE R2, R8, R2, c[0x0][0x508] ;  /* 0x0001420008020625 */ /* 0x000fe400078e0202 */
[----:B------:R-:W3:Y:S04]  /*126f0*/  @P1 LDG.E R0, [R6.64] ;  /* 0x0000000a06001981 */ /* 0x000ee8000c1e1900 */
[----:B------:R4:W5:Y:S01]  /*12700*/  @P0 LDG.E R18, [R2.64] ;  /* 0x0000000a02120981 */ /* 0x000962000c1e1900 */
[----:B------:R-:W-:Y:S02]  /*12710*/  CS2R R4, SRZ ;  /* 0x0000000000047805 */ /* 0x000fe4000001ff00 */
[--C-:B---3--:R-:W-:Y:S01]  /*12720*/  @P1 SHF.R.S32.HI R5, RZ, 0x1f, R0.reuse ;  /* 0x0000001fff051819 */ /* 0x108fe20000011400 */
[----:B------:R-:W-:Y:S01]  /*12730*/  @P1 IMAD.MOV.U32 R4, RZ, RZ, R0 ;  /* 0x000000ffff041224 */ /* 0x000fe200078e0000 */
[----:B------:R-:W-:Y:S05]  /*12740*/  @P0 BRA `(.L_x_608) ;  /* 0x0000004000000947 */ /* 0x000fea0003800000 */
[----:B----4-:R-:W-:Y:S05]  /*12750*/  @!P1 BRA `(.L_x_608) ;  /* 0x0000003000009947 */ /* 0x010fea0003800000 */
[----:B------:R3:W4:Y:S04]  /*12760*/  LDG.E R0, [R6.64] ;  /* 0x0000000a06007981 */ /* 0x000728000c1e1900 */
[----:B---3--:R-:W4:Y:S02]  /*12770*/  LDG.E R6, [R6.64+0x4] ;  /* 0x0000040a06067981 */ /* 0x008f24000c1e1900 */
[----:B----45:R-:W-:-:S02]  /*12780*/  IADD3 R18, -R0, R6, RZ ;  /* 0x0000000600127210 */ /* 0x030fc40007ffe1ff */
.L_x_608:
[----:B----4-:R-:W3:Y:S01]  /*12790*/  S2R R12, SR_TID.X ;  /* 0x00000000000c7919 */ /* 0x010ee20000002100 */
[----:B------:R-:W-:Y:S01]  /*127a0*/  SHF.R.S32.HI R0, RZ, 0x1f, R8 ;  /* 0x0000001fff007819 */ /* 0x000fe20000011408 */
[----:B------:R-:W-:Y:S01]  /*127b0*/  BSSY B0, `(.L_x_609) ;  /* 0x0000028000007945 */ /* 0x000fe20003800000 */
[----:B------:R-:W-:-:S02]  /*127c0*/  SEL R10, R8, RZ, !P1 ;  /* 0x000000ff080a7207 */ /* 0x000fc40004800000 */
[----:B------:R-:W-:Y:S02]  /*127d0*/  SEL R11, R0, RZ, !P1 ;  /* 0x000000ff000b7207 */ /* 0x000fe40004800000 */
[----:B---3--:R-:W-:-:S13]  /*127e0*/  ISETP.GT.AND P0, PT, R12, 0x7f, PT ;  /* 0x0000007f0c00780c */ /* 0x008fda0003f04270 */
[----:B------:R-:W-:Y:S05]  /*127f0*/  @P0 BRA `(.L_x_610) ;  /* 0x0000023000000947 */ /* 0x000fea0003800000 */
[----:B------:R-:W3:Y:S01]  /*12800*/  S2R R9, SR_CTAID.X ;  /* 0x0000000000097919 */ /* 0x000ee20000002500 */
[----:B-----5:R-:W-:Y:S01]  /*12810*/  IMAD R0, R18, c[0x0][0x4e8], RZ ;  /* 0x00013a0012007a24 */ /* 0x020fe200078e02ff */
[----:B---3--:R-:W-:-:S04]  /*12820*/  LEA R9, R9, R12, 0x7 ;  /* 0x0000000c09097211 */ /* 0x008fc800078e38ff */
[----:B------:R-:W-:-:S13]  /*12830*/  ISETP.GE.AND P0, PT, R9, R0, PT ;  /* 0x000000000900720c */ /* 0x000fda0003f06270 */
[----:B------:R-:W-:Y:S05]  /*12840*/  @P0 BRA `(.L_x_610) ;  /* 0x000001e000000947 */ /* 0x000fea0003800000 */
[----:B------:R-:W3:Y:S01]  /*12850*/  S2R R8, SR_CTAID.Y ;  /* 0x0000000000087919 */ /* 0x000ee20000002600 */
[----:B------:R-:W-:Y:S01]  /*12860*/  MOV R0, c[0x0][0x4e8] ;  /* 0x00013a0000007a02 */ /* 0x000fe20000000f00 */
[----:B------:R-:W-:Y:S01]  /*12870*/  IMAD.MOV.U32 R3, RZ, RZ, R5 ;  /* 0x000000ffff037224 */ /* 0x000fe200078e0005 */
[----:B------:R-:W-:Y:S02]  /*12880*/  MOV R2, R4 ;  /* 0x0000000400027202 */ /* 0x000fe40000000f00 */
[----:B------:R-:W-:-:S13]  /*12890*/  ISETP.NE.AND P0, PT, R0, 0x1, PT ;  /* 0x000000010000780c */ /* 0x000fda0003f05270 */
[----:B------:R-:W-:Y:S01]  /*128a0*/  @P0 IMAD.HI.U32 R7, R9, c[0x0][0x4ec], RZ ;  /* 0x00013b0009070a27 */ /* 0x000fe200078e00ff */
[----:B---3--:R-:W-:-:S03]  /*128b0*/  SHF.R.S32.HI R0, RZ, 0x1f, R8 ;  /* 0x0000001fff007819 */ /* 0x008fc60000011408 */
        /* <DEDUP_REMOVED lines=23> */
.L_x_610:
[----:B------:R-:W-:Y:S05]  /*12a30*/  BSYNC B0 ;  /* 0x0000000000007941 */ /* 0x000fea0003800000 */
.L_x_609:
[----:B---3--:R-:W3:Y:S01]  /*12a40*/  S2R R6, SR_CTAID.Y ;  /* 0x0000000000067919 */ /* 0x008ee20000002600 */
[----:B------:R-:W-:Y:S01]  /*12a50*/  IMAD R0, R5, c[0x0][0x3a0], RZ ;  /* 0x0000e80005007a24 */ /* 0x000fe200078e02ff */
[----:B------:R-:W-:Y:S01]  /*12a60*/  SHF.R.S32.HI R5, RZ, 0x1f, R12 ;  /* 0x0000001fff057819 */ /* 0x000fe2000001140c */
[C---:B------:R-:W-:Y:S01]  /*12a70*/  IMAD.WIDE.U32 R2, R4.reuse, c[0x0][0x3a0], RZ ;  /* 0x0000e80004027a25 */ /* 0x040fe200078e00ff */
[----:B------:R-:W4:Y:S02]  /*12a80*/  S2R R13, SR_CTAID.X ;  /* 0x00000000000d7919 */ /* 0x000f240000002500 */
        /* <DEDUP_REMOVED lines=10> */
[----:B---3--:R-:W-:Y:S01]  /*12b30*/  SHF.R.S32.HI R7, RZ, 0x1f, R6 ;  /* 0x0000001fff077819 */ /* 0x008fe20000011406 */
[----:B------:R-:W-:-:S04]  /*12b40*/  IMAD.WIDE.U32 R2, R6, c[0x0][0x3e8], R2 ;  /* 0x0000fa0006027a25 */ /* 0x000fc800078e0002 */
[----:B------:R-:W-:Y:S02]  /*12b50*/  IMAD R0, R7, c[0x0][0x3e8], RZ ;  /* 0x0000fa0007007a24 */ /* 0x000fe400078e02ff */
[----:B----4-:R-:W-:Y:S02]  /*12b60*/  IMAD R4, R13, 0x80, R4 ;  /* 0x000000800d047824 */ /* 0x010fe400078e0204 */
        /* <DEDUP_REMOVED lines=22> */
[----:B------:R-:W3:Y:S01]  /*12cd0*/  SHFL.IDX PT, R6, R4, RZ, 0x181f ;  /* 0x00181fff04067589 */ /* 0x000ee200000e0000 */
[----:B------:R-:W-:Y:S02]  /*12ce0*/  IMAD.SHL.U32 R0, R8, 0x8, RZ ;  /* 0x0000000808007824 */ /* 0x000fe400078e00ff */
[----:B------:R-:W-:Y:S01]  /*12cf0*/  LEA.HI.X R3, R2, c[0x0][0x384], R3, 0x1, P0 ;  /* 0x0000e10002037a11 */ /* 0x000fe200000f0c03 */
[----:B------:R-:W-:Y:S01]  /*12d00*/  IMAD R2, R13, 0x80, R9 ;  /* 0x000000800d027824 */ /* 0x000fe200078e0209 */
[----:B------:R-:W-:Y:S01]  /*12d10*/  SHFL.IDX PT, R5, R4, 0x1, 0x181f ;  /* 0x00381f0004057f89 */ /* 0x000fe200000e0000 */
[----:B------:R-:W-:Y:S02]  /*12d20*/  ISETP.GE.AND P0, PT, R0, c[0x0][0x3c8], PT ;  /* 0x0000f20000007a0c */ /* 0x000fe40003f06270 */
[----:B------:R-:W-:Y:S01]  /*12d30*/  SHF.R.S32.HI R19, RZ, 0x1f, R0 ;  /* 0x0000001fff137819 */ /* 0x000fe20000011400 */
[----:B------:R-:W4:Y:S01]  /*12d40*/  SHFL.IDX PT, R7, R3, RZ, 0x181f ;  /* 0x00181fff03077589 */ /* 0x000f2200000e0000 */
[----:B------:R-:W-:-:S02]  /*12d50*/  ISETP.GE.OR P2, PT, R2, R18, P0 ;  /* 0x000000120200720c */ /* 0x000fc40000746670 */
[C---:B------:R-:W-:Y:S01]  /*12d60*/  IADD3 R8, R2.reuse, 0x10, RZ ;  /* 0x0000001002087810 */ /* 0x040fe20007ffe0ff */
[----:B------:R-:W1:Y:S01]  /*12d70*/  SHFL.IDX PT, R9, R3, 0x1, 0x181f ;  /* 0x00381f0003097f89 */ /* 0x000e6200000e0000 */
[----:B------:R-:W-:Y:S02]  /*12d80*/  IADD3 R14, R2, 0x20, RZ ;  /* 0x00000020020e7810 */ /* 0x000fe40007ffe0ff */
[-C--:B------:R-:W-:Y:S01]  /*12d90*/  ISETP.GE.OR P4, PT, R8, R18.reuse, P0 ;  /* 0x000000120800720c */ /* 0x080fe20000786670 */
[----:B------:R-:W-:Y:S01]  /*12da0*/  SHFL.IDX PT, R12, R3, 0x2, 0x181f ;  /* 0x00581f00030c7f89 */ /* 0x000fe200000e0000 */
[C---:B------:R-:W-:Y:S02]  /*12db0*/  IADD3 R10, R2.reuse, 0x40, RZ ;  /* 0x00000040020a7810 */ /* 0x040fe40007ffe0ff */
[----:B------:R-:W-:Y:S01]  /*12dc0*/  IADD3 R13, R2, 0x30, RZ ;  /* 0x00000030020d7810 */ /* 0x000fe20007ffe0ff */
[----:B------:R-:W2:Y:S01]  /*12dd0*/  SHFL.IDX PT, R8, R4, 0x2, 0x181f ;  /* 0x00581f0004087f89 */ /* 0x000ea200000e0000 */
[----:B------:R-:W-:-:S02]  /*12de0*/  ISETP.GE.OR P3, PT, R14, R18, P0 ;  /* 0x000000120e00720c */ /* 0x000fc40000766670 */
[----:B---3--:R-:W-:Y:S01]  /*12df0*/  @!P2 LEA R6, P1, R0, R6, 0x1 ;  /* 0x000000060006a211 */ /* 0x008fe200078208ff */
[----:B------:R-:W-:Y:S01]  /*12e00*/  SHFL.IDX PT, R11, R4, 0x3, 0x181f ;  /* 0x00781f00040b7f89 */ /* 0x000fe200000e0000 */
[----:B------:R-:W-:-:S03]  /*12e10*/  ISETP.GE.OR P6, PT, R10, R18, P0 ;  /* 0x000000120a00720c */ /* 0x000fc600007c6670 */
[----:B------:R-:W-:Y:S01]  /*12e20*/  SHFL.IDX PT, R14, R3, 0x3, 0x181f ;  /* 0x00781f00030e7f89 */ /* 0x000fe200000e0000 */
[----:B----4-:R-:W-:-:S03]  /*12e30*/  @!P2 LEA.HI.X R7, R0, R7, R19, 0x1, P1 ;  /* 0x000000070007a211 */ /* 0x010fc600008f0c13 */
[----:B------:R-:W3:Y:S01]  /*12e40*/  SHFL.IDX PT, R10, R4, 0x4, 0x181f ;  /* 0x00981f00040a7f89 */ /* 0x000ee200000e0000 */
[----:B------:R-:W-:-:S03]  /*12e50*/  ISETP.GE.OR P1, PT, R13, R18, P0 ;  /* 0x000000120d00720c */ /* 0x000fc60000726670 */
[----:B------:R4:W-:Y:S04]  /*12e60*/  @!P2 ST.E.128 [R6.64], RZ ;  /* 0x000000ff0600a985 */ /* 0x0009e8000c101d0a */
[----:B------:R-:W-:Y:S04]  /*12e70*/  SHFL.IDX PT, R13, R4, 0x5, 0x181f ;  /* 0x00b81f00040d7f89 */ /* 0x000fe800000e0000 */
[----:B------:R-:W1:Y:S04]  /*12e80*/  SHFL.IDX PT, R17, R3, 0x4, 0x181f ;  /* 0x00981f0003117f89 */ /* 0x000e6800000e0000 */
[----:B------:R-:W2:Y:S04]  /*12e90*/  SHFL.IDX PT, R16, R3, 0x5, 0x181f ;  /* 0x00b81f0003107f89 */ /* 0x000ea800000e0000 */
[----:B------:R-:W-:Y:S04]  /*12ea0*/  SHFL.IDX PT, R15, R3, 0x6, 0x181f ;  /* 0x00d81f00030f7f89 */ /* 0x000fe800000e0000 */
[----:B------:R-:W-:Y:S01]  /*12eb0*/  SHFL.IDX PT, R3, R3, 0x7, 0x181f ;  /* 0x00f81f0003037f89 */ /* 0x000fe200000e0000 */
[----:B----4-:R-:W-:-:S02]  /*12ec0*/  @!P4 LEA R6, P2, R0, R5, 0x1 ;  /* 0x000000050006c211 */ /* 0x010fc400078408ff */
[----:B------:R-:W-:Y:S01]  /*12ed0*/  IADD3 R7, R2, 0x50, RZ ;  /* 0x0000005002077810 */ /* 0x000fe20007ffe0ff */
[----:B------:R-:W4:Y:S03]  /*12ee0*/  SHFL.IDX PT, R5, R4, 0x6, 0x181f ;  /* 0x00d81f0004057f89 */ /* 0x000f2600000e0000 */
[----:B------:R-:W-:Y:S01]  /*12ef0*/  ISETP.GE.OR P5, PT, R7, R18, P0 ;  /* 0x000000120700720c */ /* 0x000fe200007a6670 */
[----:B------:R-:W4:Y:S01]  /*12f00*/  SHFL.IDX PT, R4, R4, 0x7, 0x181f ;  /* 0x00f81f0004047f89 */ /* 0x000f2200000e0000 */
[----:B-1----:R-:W-:Y:S02]  /*12f10*/  @!P4 LEA.HI.X R7, R0, R9, R19, 0x1, P2 ;  /* 0x000000090007c211 */ /* 0x002fe400010f0c13 */
[----:B------:R-:W-:Y:S02]  /*12f20*/  IADD3 R9, R2, 0x60, RZ ;  /* 0x0000006002097810 */ /* 0x000fe40007ffe0ff */
[----:B--2---:R-:W-:Y:S01]  /*12f30*/  @!P3 LEA R8, P2, R0, R8, 0x1 ;  /* 0x000000080008b211 */ /* 0x004fe200078408ff */
[----:B------:R1:W-:Y:S01]  /*12f40*/  @!P4 ST.E.128 [R6.64], RZ ;  /* 0x000000ff0600c985 */ /* 0x0003e2000c101d0a */
[----:B------:R-:W-:-:S02]  /*12f50*/  ISETP.GE.OR P4, PT, R9, R18, P0 ;  /* 0x000000120900720c */ /* 0x000fc40000786670 */
[----:B------:R-:W-:Y:S02]  /*12f60*/  @!P3 LEA.HI.X R9, R0, R12, R19, 0x1, P2 ;  /* 0x0000000c0009b211 */ /* 0x000fe400010f0c13 */
[----:B------:R-:W-:-:S03]  /*12f70*/  IADD3 R2, R2, 0x70, RZ ;  /* 0x0000007002027810 */ /* 0x000fc60007ffe0ff */
[----:B------:R2:W-:Y:S01]  /*12f80*/  @!P3 ST.E.128 [R8.64], RZ ;  /* 0x000000ff0800b985 */ /* 0x0005e2000c101d0a */
[----:B------:R-:W-:Y:S02]  /*12f90*/  ISETP.GE.OR P0, PT, R2, R18, P0 ;  /* 0x000000120200720c */ /* 0x000fe40000706670 */
[C---:B---3--:R-:W-:Y:S02]  /*12fa0*/  @!P6 LEA R10, P3, R0.reuse, R10, 0x1 ;  /* 0x0000000a000ae211 */ /* 0x048fe400078608ff */
[C---:B-1----:R-:W-:Y:S02]  /*12fb0*/  @!P1 LEA R6, P2, R0.reuse, R11, 0x1 ;  /* 0x0000000b00069211 */ /* 0x042fe400078408ff */
[C-C-:B------:R-:W-:Y:S02]  /*12fc0*/  @!P6 LEA.HI.X R11, R0.reuse, R17, R19.reuse, 0x1, P3 ;  /* 0x00000011000be211 */ /* 0x140fe400018f0c13 */
[C---:B------:R-:W-:Y:S02]  /*12fd0*/  @!P1 LEA.HI.X R7, R0.reuse, R14, R19, 0x1, P2 ;  /* 0x0000000e00079211 */ /* 0x040fe400010f0c13 */
[----:B--2---:R-:W-:-:S03]  /*12fe0*/  @!P5 LEA R8, P2, R0, R13, 0x1 ;  /* 0x0000000d0008d211 */ /* 0x004fc600078408ff */
[----:B------:R4:W-:Y:S01]  /*12ff0*/  @!P1 ST.E.128 [R6.64], RZ ;  /* 0x000000ff06009985 */ /* 0x0009e2000c101d0a */
[----:B------:R-:W-:-:S03]  /*13000*/  @!P5 LEA.HI.X R9, R0, R16, R19, 0x1, P2 ;  /* 0x000000100009d211 */ /* 0x000fc600010f0c13 */
[----:B------:R1:W-:Y:S04]  /*13010*/  @!P6 ST.E.128 [R10.64], RZ ;  /* 0x000000ff0a00e985 */ /* 0x0003e8000c101d0a */
[----:B------:R1:W-:Y:S01]  /*13020*/  @!P5 ST.E.128 [R8.64], RZ ;  /* 0x000000ff0800d985 */ /* 0x0003e2000c101d0a */
[----:B----4-:R-:W-:-:S04]  /*13030*/  @!P4 LEA R6, P1, R0, R5, 0x1 ;  /* 0x000000050006c211 */ /* 0x010fc800078208ff */
[----:B------:R-:W-:-:S05]  /*13040*/  @!P4 LEA.HI.X R7, R0, R15, R19, 0x1, P1 ;  /* 0x0000000f0007c211 */ /* 0x000fca00008f0c13 */
[----:B------:R1:W-:Y:S01]  /*13050*/  @!P4 ST.E.128 [R6.64], RZ ;  /* 0x000000ff0600c985 */ /* 0x0003e2000c101d0a */
[----:B------:R-:W-:Y:S05]  /*13060*/  @P0 EXIT ;  /* 0x000000000000094d */ /* 0x000fea0003800000 */
[----:B------:R-:W-:-:S04]  /*13070*/  LEA R2, P0, R0, R4, 0x1 ;  /* 0x0000000400027211 */ /* 0x000fc800078008ff */
[----:B------:R-:W-:-:S05]  /*13080*/  LEA.HI.X R3, R0, R3, R19, 0x1, P0 ;  /* 0x0000000300037211 */ /* 0x000fca00000f0c13 */
[----:B------:R-:W-:Y:S01]  /*13090*/  ST.E.128 [R2.64], RZ ;  /* 0x000000ff02007985 */ /* 0x000fe2000c101d0a */
[----:B------:R-:W-:Y:S05]  /*130a0*/  EXIT ;  /* 0x000000000000794d */ /* 0x000fea0003800000 */
.L_x_611:
        /* <DEDUP_REMOVED lines=13> */
.L_x_744:


//--------------------- .text._ZN7cutlass13device_kernelIN5flash19enable_sm80_to_sm89INS1_16FlashAttnFwdSm80INS1_25CollectiveMainloopFwdSm80ILi4ELi1ELb0EN4cute5tupleIJNS5_1CILi128EEENS7_ILi112EEENS7_ILi64EEEEEELi64ENS_10bfloat16_tEfNS_4arch4Sm80ELb1ELb0ELb0ELb1ELb0ELb1ELb1ELb0EEENS1_21CollectiveEpilogueFwdINS6_IJS8_SA_S9_EEENS6_IJNS7_ILi1EEESI_SI_EEESC_SE_Li128ELb1ELb1ELb0ELb0EEENS1_19SingleTileSchedulerILb1ELb0ELb1ELi128EEEEEEEEEvNT_6ParamsE --------------------------
	.section	.text._ZN7cutlass13device_kernelIN5flash19enable_sm80_to_sm89INS1_16FlashAttnFwdSm80INS1_25CollectiveMainloopFwdSm80ILi4ELi1ELb0EN4cute5tupleIJNS5_1CILi128EEENS7_ILi112EEENS7_ILi64EEEEEELi64ENS_10bfloat16_tEfNS_4arch4Sm80ELb1ELb0ELb0ELb1ELb0ELb1ELb1ELb0EEENS1_21CollectiveEpilogueFwdINS6_IJS8_SA_S9_EEENS6_IJNS7_ILi1EEESI_SI_EEESC_SE_Li128ELb1ELb1ELb0ELb0EEENS1_19SingleTileSchedulerILb1ELb0ELb1ELi128EEEEEEEEEvNT_6ParamsE,"ax",@progbits
	.sectioninfo	@"SHI_REGISTERS=255"
	.align	128
.text._ZN7cutlass13device_kernelIN5flash19enable_sm80_to_sm89INS1_16FlashAttnFwdSm80INS1_25CollectiveMainloopFwdSm80ILi4ELi1ELb0EN4cute5tupleIJNS5_1CILi128EEENS7_ILi112EEENS7_ILi64EEEEEELi64ENS_10bfloat16_tEfNS_4arch4Sm80ELb1ELb0ELb0ELb1ELb0ELb1ELb1ELb0EEENS1_21CollectiveEpilogueFwdINS6_IJS8_SA_S9_EEENS6_IJNS7_ILi1EEESI_SI_EEESC_SE_Li128ELb1ELb1ELb0ELb0EEENS1_19SingleTileSchedulerILb1ELb0ELb1ELi128EEEEEEEEEvNT_6ParamsE:
        .type           _ZN7cutlass13device_kernelIN5flash19enable_sm80_to_sm89INS1_16FlashAttnFwdSm80INS1_25CollectiveMainloopFwdSm80ILi4ELi1ELb0EN4cute5tupleIJNS5_1CILi128EEENS7_ILi112EEENS7_ILi64EEEEEELi64ENS_10bfloat16_tEfNS_4arch4Sm80ELb1ELb0ELb0ELb1ELb0ELb1ELb1ELb0EEENS1_21CollectiveEpilogueFwdINS6_IJS8_SA_S9_EEENS6_IJNS7_ILi1EEESI_SI_EEESC_SE_Li128ELb1ELb1ELb0ELb0EEENS1_19SingleTileSchedulerILb1ELb0ELb1ELi128EEEEEEEEEvNT_6ParamsE,@function
        .size           _ZN7cutlass13device_kernelIN5flash19enable_sm80_to_sm89INS1_16FlashAttnFwdSm80INS1_25CollectiveMainloopFwdSm80ILi4ELi1ELb0EN4cute5tupleIJNS5_1CILi128EEENS7_ILi112EEENS7_ILi64EEEEEELi64ENS_10bfloat16_tEfNS_4arch4Sm80ELb1ELb0ELb0ELb1ELb0ELb1ELb1ELb0EEENS1_21CollectiveEpilogueFwdINS6_IJS8_SA_S9_EEENS6_IJNS7_ILi1EEESI_SI_EEESC_SE_Li128ELb1ELb1ELb0ELb0EEENS1_19SingleTileSchedulerILb1ELb0ELb1ELi128EEEEEEEEEvNT_6ParamsE,(.L_x_745 - _ZN7cutlass13device_kernelIN5flash19enable_sm80_to_sm89INS1_16FlashAttnFwdSm80INS1_25CollectiveMainloopFwdSm80ILi4ELi1ELb0EN4cute5tupleIJNS5_1CILi128EEENS7_ILi112EEENS7_ILi64EEEEEELi64ENS_10bfloat16_tEfNS_4arch4Sm80ELb1ELb0ELb0ELb1ELb0ELb1ELb1ELb0EEENS1_21CollectiveEpilogueFwdINS6_IJS8_SA_S9_EEENS6_IJNS7_ILi1EEESI_SI_EEESC_SE_Li128ELb1ELb1ELb0ELb0EEENS1_19SingleTileSchedulerILb1ELb0ELb1ELi128EEEEEEEEEvNT_6ParamsE)
        .other          _ZN7cutlass13device_kernelIN5flash19enable_sm80_to_sm89INS1_16FlashAttnFwdSm80INS1_25CollectiveMainloopFwdSm80ILi4ELi1ELb0EN4cute5tupleIJNS5_1CILi128EEENS7_ILi112EEENS7_ILi64EEEEEELi64ENS_10bfloat16_tEfNS_4arch4Sm80ELb1ELb0ELb0ELb1ELb0ELb1ELb1ELb0EEENS1_21CollectiveEpilogueFwdINS6_IJS8_SA_S9_EEENS6_IJNS7_ILi1EEESI_SI_EEESC_SE_Li128ELb1ELb1ELb0ELb0EEENS1_19SingleTileSchedulerILb1ELb0ELb1ELi128EEEEEEEEEvNT_6ParamsE,@"STO_CUDA_ENTRY STV_DEFAULT"
_ZN7cutlass13device_kernelIN5flash19enable_sm80_to_sm89INS1_16FlashAttnFwdSm80INS1_25CollectiveMainloopFwdSm80ILi4ELi1ELb0EN4cute5tupleIJNS5_1CILi128EEENS7_ILi112EEENS7_ILi64EEEEEELi64ENS_10bfloat16_tEfNS_4arch4Sm80ELb1ELb0ELb0ELb1ELb0ELb1ELb1ELb0EEENS1_21CollectiveEpilogueFwdINS6_IJS8_SA_S9_EEENS6_IJNS7_ILi1EEESI_SI_EEESC_SE_Li128ELb1ELb1ELb0ELb0EEENS1_19SingleTileSchedulerILb1ELb0ELb1ELi128EEEEEEEEEvNT_6ParamsE:
        /* <DEDUP_REMOVED lines=17> */
.L_x_613:
        /* <DEDUP_REMOVED lines=8> */
.L_x_615:
[----:B------:R-:W-:-:S04]  /*0190*/  MOV R0, c[0x0][0x54c] ;  /* 0x0001530000007a02 */ /* 0x000fc80000000f00 */
.L_x_614:
[----:B------:R-:W-:Y:S01]  /*01a0*/  USHF.L.U32 UR4, UR4, 0x7, URZ ;  /* 0x0000000704047899 */ /* 0x000fe2000800063f */
[----:B-----5:R-:W-:-:S05]  /*01b0*/  IMAD R0, R0, c[0x0][0x548], RZ ;  /* 0x0001520000007a24 */ /* 0x020fca00078e02ff */
[----:B------:R-:W-:-:S04]  /*01c0*/  MOV R12, UR4 ;  /* 0x00000004000c7c02 */ /* 0x000fc80008000f00 */
[----:B------:R-:W-:-:S04]  /*01d0*/  ISETP.GE.AND P0, PT, R12, R0, PT ;  /* 0x000000000c00720c */ /* 0x000fc80003f06270 */
[----:B------:R-:W-:-:S05]  /*01e0*/  SEL R0, R5, 0xffffffff, !P0 ;  /* 0xffffffff05007807 */ /* 0x000fca0004000000 */
[----:B------:R2:W-:Y:S01]  /*01f0*/  STL [R1+0x68], R0 ;  /* 0x0000680001007387 */ /* 0x0005e20000100800 */
[----:B------:R-:W-:Y:S05]  /*0200*/  BRA `(.L_x_616) ;  /* 0x0000014000007947 */ /* 0x000fea0003800000 */
.L_x_612:
[----:B------:R-:W-:-:S04]  /*0210*/  ISETP.NE.U32.AND P0, PT, RZ, c[0x0][0x568], PT ;  /* 0x00015a00ff007a0c */ /* 0x000fc80003f05070 */
[----:B------:R-:W-:-:S13]  /*0220*/  ISETP.NE.AND.EX P0, PT, RZ, c[0x0][0x56c], PT, P0 ;  /* 0x00015b00ff007a0c */ /* 0x000fda0003f05300 */
[----:B------:R-:W-:Y:S05]  /*0230*/  @!P0 BRA `(.L_x_617) ;  /* 0x0000002000008947 */ /* 0x000fea0003800000 */
[----:B------:R1:W5:Y:S01]  /*0240*/  LDG.E R0, [R2.64] ;  /* 0x0000000802007981 */ /* 0x000362000c1e1900 */
[----:B------:R-:W-:Y:S05]  /*0250*/  BRA `(.L_x_618) ;  /* 0x0000009000007947 */ /* 0x000fea0003800000 */
.L_x_617:
        /* <DEDUP_REMOVED lines=8> */
.L_x_619:
[----:B------:R-:W-:-:S04]  /*02e0*/  MOV R0, c[0x0][0x54c] ;  /* 0x0001530000007a02 */ /* 0x000fc80000000f00 */
.L_x_618:
[----:B------:R-:W-:Y:S01]  /*02f0*/  USHF.L.U32 UR4, UR4, 0x7, URZ ;  /* 0x0000000704047899 */ /* 0x000fe2000800063f */
[----:B-----5:R-:W-:-:S05]  /*0300*/  IMAD R0, R0, c[0x0][0x548], RZ ;  /* 0x0001520000007a24 */ /* 0x020fca00078e02ff */
[----:B------:R-:W-:-:S04]  /*0310*/  MOV R12, UR4 ;  /* 0x00000004000c7c02 */ /* 0x000fc80008000f00 */
[----:B------:R-:W-:-:S04]  /*0320*/  ISETP.GE.AND P0, PT, R12, R0, PT ;  /* 0x000000000c00720c */ /* 0x000fc80003f06270 */
[----:B------:R-:W-:-:S05]  /*0330*/  SEL R0, R5, 0xffffffff, !P0 ;  /* 0xffffffff05007807 */ /* 0x000fca0004000000 */
[----:B------:R2:W-:Y:S04]  /*0340*/  STL [R1+0x68], R0 ;  /* 0x0000680001007387 */ /* 0x0005e80000100800 */
.L_x_616:
        /* <DEDUP_REMOVED lines=18> */
[----:B------:R-:W-:Y:S01]  /*0470*/  @P2 IMAD.WIDE R10, R38, R15, c[0x0][0x370] ;  /* 0x0000dc00260a2625 */ /* 0x000fe200078e020f */
[----:B------:R-:W-:-:S03]  /*0480*/  ISETP.NE.AND.EX P3, PT, RZ, c[0x0][0x35c], PT, P3 ;  /* 0x0000d700ff007a0c */ /* 0x000fc60003f65330 */
[CC--:B------:R-:W-:Y:S01]  /*0490*/  @P0 IMAD.WIDE R8, R38.reuse, R15.reuse, c[0x0][0x360] ;  /* 0x0000d80026080625 */ /* 0x0c0fe200078e020f */
[----:B------:R2:W5:Y:S03]  /*04a0*/  @P2 LDG.E R186, [R10.64] ;  /* 0x000000080aba2981 */ /* 0x000566000c1e1900 */
[----:B-1----:R-:W-:Y:S01]  /*04b0*/  IMAD.WIDE R2, R38, R15, c[0x0][0x358] ;  /* 0x0000d60026027625 */ /* 0x002fe200078e020f */
[----:B------:R-:W3:Y:S04]  /*04c0*/  @P0 LDG.E R0, [R8.64] ;  /* 0x0000000808000981 */ /* 0x000ee8000c1e1900 */
[----:B------:R2:W5:Y:S04]  /*04d0*/  @P1 LDG.E R187, [R6.64] ;  /* 0x0000000806bb1981 */ /* 0x000568000c1e1900 */
[----:B------:R2:W5:Y:S04]  /*04e0*/  @P5 LDG.E R190, [R4.64] ;  /* 0x0000000804be5981 */ /* 0x000568000c1e1900 */
[----:B------:R2:W5:Y:S04]  /*04f0*/  @P3 LDG.E R13, [R2.64] ;  /* 0x00000008020d3981 */ /* 0x000568000c1e1900 */
[----:B------:R-:W1:Y:S01]  /*0500*/  S2R R40, SR_CTAID.Y ;  /* 0x0000000000287919 */ /* 0x000e620000002600 */
[----:B------:R-:W-:Y:S01]  /*0510*/  IMAD.MOV.U32 R14, RZ, RZ, c[0x0][0x1d0] ;  /* 0x00007400ff0e7624 */ /* 0x000fe200078e00ff */
[----:B-1----:R-:W-:-:S02]  /*0520*/  SHF.R.S32.HI R217, RZ, 0x1f, R40 ;  /* 0x0000001fffd97819 */ /* 0x002fc40000011428 */
[----:B---3--:R1:W-:Y:S01]  /*0530*/  STL [R1+0x60], R0 ;  /* 0x0000600001007387 */ /* 0x0083e20000100800 */
[----:B------:R-:W-:Y:S02]  /*0540*/  IMAD.MOV.U32 R9, RZ, RZ, R0 ;  /* 0x000000ffff097224 */ /* 0x000fe400078e0000 */
[----:B-1----:R-:W-:Y:S01]  /*0550*/  IMAD.MOV.U32 R0, RZ, RZ, c[0x0][0x228] ;  /* 0x00008a00ff007624 */ /* 0x002fe200078e00ff */
[----:B------:R-:W-:Y:S05]  /*0560*/  @P0 BRA `(.L_x_620) ;  /* 0x0000005000000947 */ /* 0x000fea0003800000 */
[----:B--2---:R-:W-:Y:S05]  /*0570*/  @!P1 BRA `(.L_x_620) ;  /* 0x0000004000009947 */ /* 0x004fea0003800000 */
[----:B------:R1:W2:Y:S04]  /*0580*/  LDG.E R8, [R6.64] ;  /* 0x0000000806087981 */ /* 0x0002a8000c1e1900 */
[----:B-1----:R-:W2:Y:S02]  /*0590*/  LDG.E R6, [R6.64+0x4] ;  /* 0x0000040806067981 */ /* 0x002ea4000c1e1900 */
[----:B--2---:R-:W-:-:S05]  /*05a0*/  IADD3 R9, -R8, R6, RZ ;  /* 0x0000000608097210 */ /* 0x004fca0007ffe1ff */
[----:B------:R1:W-:Y:S02]  /*05b0*/  STL [R1+0x60], R9 ;  /* 0x0000600901007387 */ /* 0x0003e40000100800 */
.L_x_620:
[----:B--2---:R-:W-:-:S04]  /*05c0*/  ISETP.NE.U32.AND P0, PT, RZ, c[0x0][0x368], PT ;  /* 0x0000da00ff007a0c */ /* 0x004fc80003f05070 */
[----:B------:R-:W-:-:S13]  /*05d0*/  ISETP.NE.AND.EX P0, PT, RZ, c[0x0][0x36c], PT, P0 ;  /* 0x0000db00ff007a0c */ /* 0x000fda0003f05300 */
[----:B------:R-:W-:Y:S05]  /*05e0*/  @!P0 BRA `(.L_x_621) ;  /* 0x0000003000008947 */ /* 0x000fea0003800000 */
[----:B------:R-:W-:-:S05]  /*05f0*/  IMAD.WIDE R4, R38, R15, c[0x0][0x368] ;  /* 0x0000da0026047625 */ /* 0x000fca00078e020f */
[----:B------:R2:W5:Y:S01]  /*0600*/  LDG.E R14, [R4.64] ;  /* 0x00000008040e7981 */ /* 0x000562000c1e1900 */
[----:B------:R-:W-:Y:S05]  /*0610*/  BRA `(.L_x_622) ;  /* 0x0000004000007947 */ /* 0x000fea0003800000 */
.L_x_621:
[----:B------:R-:W-:Y:S05]  /*0620*/  @!P5 BRA `(.L_x_622) ;  /* 0x000000300000d947 */ /* 0x000fea0003800000 */
[----:B------:R2:W3:Y:S04]  /*0630*/  LDG.E R6, [R4.64] ;  /* 0x0000000804067981 */ /* 0x0004e8000c1e1900 */
[----:B--2---:R-:W3:Y:S02]  /*0640*/  LDG.E R4, [R4.64+0x4] ;  /* 0x0000040804047981 */ /* 0x004ee4000c1e1900 */
[----:B---3--:R-:W-:Y:S02]  /*0650*/  IADD3 R14, -R6, R4, RZ ;  /* 0x00000004060e7210 */ /* 0x008fe40007ffe1ff */
.L_x_622:
[----:B--2---:R2:W3:Y:S04]  /*0660*/  @P3 LDG.E R5, [R2.64] ;  /* 0x0000000802053981 */ /* 0x0044e8000c1e1900 */
[----:B------:R2:W3:Y:S01]  /*0670*/  @P3 LDG.E R4, [R2.64+0x4] ;  /* 0x0000040802043981 */ /* 0x0004e2000c1e1900 */
[----:B------:R-:W-:Y:S01]  /*0680*/  ISETP.NE.U32.AND P0, PT, RZ, c[0x0][0x378], PT ;  /* 0x0000de00ff007a0c */ /* 0x000fe20003f05070 */
[----:B-----5:R-:W-:-:S03]  /*0690*/  IMAD.MOV.U32 R169, RZ, RZ, R14 ;  /* 0x000000ffffa97224 */ /* 0x020fc600078e000e */
[----:B------:R-:W-:Y:S01]  /*06a0*/  ISETP.NE.AND.EX P0, PT, RZ, c[0x0][0x37c], PT, P0 ;  /* 0x0000df00ff007a0c */ /* 0x000fe20003f05300 */
[----:B------:R-:W-:-:S12]  /*06b0*/  IMAD.MOV.U32 R6, RZ, RZ, c[0x0][0x2c4] ;  /* 0x0000b100ff067624 */ /* 0x000fd800078e00ff */
[----:B--2---:R-:W-:-:S05]  /*06c0*/  @P0 IMAD.WIDE R2, R38, R15, c[0x0][0x378] ;  /* 0x0000de0026020625 */ /* 0x004fca00078e020f */
[----:B------:R2:W5:Y:S01]  /*06d0*/  @P0 LDG.E R169, [R2.64] ;  /* 0x0000000802a90981 */ /* 0x000562000c1e1900 */
[----:B------:R-:W-:Y:S01]  /*06e0*/  ISETP.NE.AND P0, PT, R6, 0x1, PT ;  /* 0x000000010600780c */ /* 0x000fe20003f05270 */
[----:B------:R-:W-:Y:S02]  /*06f0*/  IMAD.IADD R6, R14, 0x1, -R186 ;  /* 0x000000010e067824 */ /* 0x000fe400078e0aba */
[----:B--2---:R-:W-:Y:S01]  /*0700*/  IMAD.MOV.U32 R2, RZ, RZ, R12 ;  /* 0x000000ffff027224 */ /* 0x004fe200078e000c */
[----:B------:R-:W-:-:S04]  /*0710*/  IADD3 R3, R12, 0x7f, RZ ;  /* 0x0000007f0c037810 */ /* 0x000fc80007ffe0ff */
[----:B------:R2:W-:Y:S05]  /*0720*/  STL [R1+0x18], R2 ;  /* 0x0000180201007387 */ /* 0x0005ea0000100800 */
[----:B--2---:R-:W-:-:S05]  /*0730*/  @P0 IADD3 R2, R2, 0x7f, RZ ;  /* 0x0000007f02020810 */ /* 0x004fca0007ffe0ff */
[----:B------:R-:W-:-:S05]  /*0740*/  @P0 IMAD.HI.U32 R2, R2, c[0x0][0x2c8], RZ ;  /* 0x0000b20002020a27 */ /* 0x000fca00078e00ff */
[----:B------:R-:W-:Y:S01]  /*0750*/  @P0 SHF.R.U32.HI R3, RZ, c[0x0][0x2cc], R2 ;  /* 0x0000b300ff030a19 */ /* 0x000fe20000011602 */
[----:B------:R-:W-:Y:S02]  /*0760*/  IMAD.MOV.U32 R2, RZ, RZ, RZ ;  /* 0x000000ffff027224 */ /* 0x000fe400078e00ff */
[----:B---3--:R-:W-:Y:S02]  /*0770*/  @P3 IMAD.IADD R0, R4, 0x1, -R5 ;  /* 0x0000000104003824 */ /* 0x008fe400078e0a05 */
[----:B------:R-:W-:Y:S02]  /*0780*/  IMAD.MOV.U32 R4, RZ, RZ, RZ ;  /* 0x000000ffff047224 */ /* 0x000fe400078e00ff */
[----:B------:R-:W-:-:S05]  /*0790*/  IMAD.IADD R5, R6, 0x1, R0 ;  /* 0x0000000106057824 */ /* 0x000fca00078e0200 */
[----:B------:R-:W-:Y:S01]  /*07a0*/  IADD3 R199, R5, 0x70, -R9 ;  /* 0x0000007005c77810 */ /* 0x000fe20007ffe809 */
[----:B------:R2:W-:Y:S04]  /*07b0*/  STL [R1+0x64], R5 ;  /* 0x0000640501007387 */ /* 0x0005e80000100800 */
[----:B------:R-:W-:-:S04]  /*07c0*/  IMAD.IADD R3, R199, 0x1, R3 ;  /* 0x00000001c7037824 */ /* 0x000fc800078e0203 */
[----:B------:R-:W-:-:S05]  /*07d0*/  IMAD.HI R2, R3, -0x6db6db6d, R2 ;  /* 0x9249249303027827 */ /* 0x000fca00078e0202 */
[----:B------:R-:W-:-:S04]  /*07e0*/  SHF.R.U32.HI R3, RZ, 0x1f, R2 ;  /* 0x0000001fff037819 */ /* 0x000fc80000011602 */
[----:B------:R-:W-:Y:S02]  /*07f0*/  LEA.HI.SX32 R2, R2, R3, 0x1a ;  /* 0x0000000302027211 */ /* 0x000fe400078fd2ff */
[----:B--2---:R-:W-:-:S05]  /*0800*/  IADD3 R5, R5, 0x6f, RZ ;  /* 0x0000006f05057810 */ /* 0x004fca0007ffe0ff */
[----:B------:R-:W-:-:S05]  /*0810*/  IMAD.HI R4, R5, -0x6db6db6d, R4 ;  /* 0x9249249305047827 */ /* 0x000fca00078e0204 */
[----:B------:R-:W-:-:S04]  /*0820*/  SHF.R.U32.HI R5, RZ, 0x1f, R4 ;  /* 0x0000001fff057819 */ /* 0x000fc80000011604 */
[----:B------:R-:W-:-:S04]  /*0830*/  LEA.HI.SX32 R198, R4, R5, 0x1a ;  /* 0x0000000504c67211 */ /* 0x000fc800078fd2ff */
[----:B------:R-:W-:Y:S01]  /*0840*/  IMNMX R3, R198, R2, PT ;  /* 0x00000002c6037217 */ /* 0x000fe20003800200 */
[----:B------:R-:W-:-:S04]  /*0850*/  IMAD.MOV R2, RZ, RZ, -R6 ;  /* 0x000000ffff027224 */ /* 0x000fc800078e0a06 */
[----:B------:R-:W-:Y:S01]  /*0860*/  IMAD R3, R3, 0x70, -R6 ;  /* 0x0000007003037824 */ /* 0x000fe200078e0a06 */
[----:B------:R-:W-:-:S04]  /*0870*/  IMNMX R2, RZ, R2, !PT ;  /* 0x00000002ff027217 */ /* 0x000fc80007800200 */
[----:B------:R-:W-:-:S04]  /*0880*/  IMNMX R3, R3, R0, PT ;  /* 0x0000000003037217 */ /* 0x000fc80003800200 */
[----:B------:R-:W-:Y:S02]  /*0890*/  ISETP.GT.AND P0, PT, R3, R2, PT ;  /* 0x000000020300720c */ /* 0x000fe40003f04270 */
[----:B------:R-:W-:-:S05]  /*08a0*/  SHF.R.U32.HI R2, RZ, 0x4, R2 ;  /* 0x00000004ff027819 */ /* 0x000fca0000011602 */
[----:B------:R-:W-:-:S04]  /*08b0*/  IMAD.WIDE.U32 R4, R2, 0x24924925, RZ ;  /* 0x2492492502047825 */ /* 0x000fc800078e00ff */
[----:B------:R-:W-:Y:S02]  /*08c0*/  IMAD.MOV.U32 R164, RZ, RZ, R5 ;  /* 0x000000ffffa47224 */ /* 0x000fe400078e0005 */
[----:B------:R-:W-:Y:S01]  /*08d0*/  @P0 IADD3 R3, R3, 0x6f, RZ ;  /* 0x0000006f03030810 */ /* 0x000fe20007ffe0ff */
[----:B------:R-:W-:Y:S02]  /*08e0*/  @P0 IMAD.MOV.U32 R2, RZ, RZ, RZ ;  /* 0x000000ffff020224 */ /* 0x000fe400078e00ff */
[----:B------:R-:W-:Y:S02]  /*08f0*/  IMAD.MOV.U32 R6, RZ, RZ, R164 ;  /* 0x000000ffff067224 */ /* 0x000fe400078e00a4 */
[----:B------:R-:W-:-:S05]  /*0900*/  @P0 IMAD.HI R2, R3, -0x6db6db6d, R2 ;  /* 0x9249249303020827 */ /* 0x000fca00078e0202 */
[----:B------:R-:W-:-:S04]  /*0910*/  @P0 SHF.R.U32.HI R3, RZ, 0x1f, R2 ;  /* 0x0000001fff030819 */ /* 0x000fc80000011602 */
[----:B------:R-:W-:-:S04]  /*0920*/  @P0 LEA.HI.SX32 R6, R2, R3, 0x1a ;  /* 0x0000000302060211 */ /* 0x000fc800078fd2ff */
[----:B------:R-:W-:-:S13]  /*0930*/  ISETP.GT.AND P0, PT, R6, R164, PT ;  /* 0x000000a40600720c */ /* 0x000fda0003f04270 */
[----:B------:R-:W-:Y:S05]  /*0940*/  @!P0 BRA `(.L_x_623) ;  /* 0x000077c000008947 */ /* 0x000fea0003800000 */
[----:B------:R-:W-:-:S04]  /*0950*/  ISETP.NE.U32.AND P0, PT, RZ, c[0x0][0x340], PT ;  /* 0x0000d000ff007a0c */ /* 0x000fc80003f05070 */
[----:B------:R-:W-:-:S13]  /*0960*/  ISETP.NE.AND.EX P4, PT, RZ, c[0x0][0x344], PT, P0 ;  /* 0x0000d100ff007a0c */ /* 0x000fda0003f85300 */
[----:B------:R-:W-:-:S05]  /*0970*/  @P4 IMAD.WIDE R2, R38, R15, c[0x0][0x340] ;  /* 0x0000d00026024625 */ /* 0x000fca00078e020f */
[----:B------:R2:W3:Y:S01]  /*0980*/  @P4 LDG.E R34, [R2.64] ;  /* 0x0000000802224981 */ /* 0x0004e2000c1e1900 */
        /* <DEDUP_REMOVED lines=24> */
[-C--:B--2---:R-:W-:Y:S01]  /*0b10*/  LEA.HI R3, R36, R250.reuse, RZ, 0x3 ;  /* 0x000000fa24037211 */ /* 0x084fe200078f18ff */
        /* <DEDUP_REMOVED lines=11> */
[----:B------:R-:W-:Y:S01]  /*0bd0*/  IADD3 R117, R26, 0x20, RZ ;  /* 0x000000201a757810 */ /* 0x000fe20007ffe0ff */
[----:B------:R-:W-:Y:S01]  /*0be0*/  IMAD.SHL.U32 R10, R2, 0x8, RZ ;  /* 0x00000008020a7824 */ /* 0x000fe200078e00ff */
[C---:B------:R-:W-:Y:S01]  /*0bf0*/  LEA.HI.X.SX32 R165, R5.reuse, R3, 0x1, P0 ;  /* 0x0000000305a57211 */ /* 0x040fe200000f0eff */
[----:B------:R-:W-:Y:S01]  /*0c00*/  IMAD.SHL.U32 R5, R5, 0x40, RZ ;  /* 0x0000004005057824 */ /* 0x000fe200078e00ff */
[----:B------:R-:W-:Y:S01]  /*0c10*/  SHF.R.S32.HI R27, RZ, 0x1f, R26 ;  /* 0x0000001fff1b7819 */ /* 0x000fe2000001141a */
[----:B------:R-:W-:Y:S01]  /*0c20*/  IMAD R13, R39, -0x70, R140 ;  /* 0xffffff90270d7824 */ /* 0x000fe200078e028c */
[----:B------:R-:W-:Y:S01]  /*0c30*/  SHF.R.S32.HI R11, RZ, 0x1f, R10 ;  /* 0x0000001fff0b7819 */ /* 0x000fe2000001140a */
[----:B------:R-:W-:Y:S01]  /*0c40*/  IMAD R2, R165, c[0x0][0x238], RZ ;  /* 0x00008e00a5027a24 */ /* 0x000fe200078e02ff */
[----:B------:R-:W-:Y:S01]  /*0c50*/  ISETP.GE.AND P6, PT, R10, c[0x0][0x1d4], PT ;  /* 0x000075000a007a0c */ /* 0x000fe20003fc6270 */
[----:B------:R-:W-:Y:S01]  /*0c60*/  IMAD R16, R101, c[0x0][0x284], R16 ;  /* 0x0000a10065107a24 */ /* 0x000fe200078e0210 */
[C---:B------:R-:W-:Y:S01]  /*0c70*/  ISETP.GE.AND P1, PT, R13.reuse, 0x1, PT ;  /* 0x000000010d00780c */ /* 0x040fe20003f26270 */
[C---:B------:R-:W-:Y:S01]  /*0c80*/  IMAD R4, R160.reuse, c[0x0][0x23c], R2 ;  /* 0x00008f00a0047a24 */ /* 0x040fe200078e0202 */
[C---:B------:R-:W-:Y:S01]  /*0c90*/  ISETP.GE.AND P0, PT, R13.reuse, 0x11, PT ;  /* 0x000000110d00780c */ /* 0x040fe20003f06270 */
        /* <DEDUP_REMOVED lines=40> */
[----:B------:R-:W-:Y:S01]  /*0f20*/  IMAD.WIDE.U32 R14, R101, c[0x0][0x280], R32 ;  /* 0x0000a000650e7a25 */ /* 0x000fe200078e0020 */
[----:B------:R-:W-:-:S03]  /*0f30*/  @P1 LEA R4, P2, R22, c[0x0][0x220], 0x1 ;  /* 0x0000880016041a11 */ /* 0x000fc600078408ff */
[----:B------:R-:W-:Y:S01]  /*0f40*/  IMAD.SHL.U32 R94, R2, 0x2, RZ ;  /* 0x00000002025e7824 */ /* 0x000fe200078e00ff */
[----:B------:R-:W-:Y:S01]  /*0f50*/  @P1 LEA.HI.X R5, R22, c[0x0][0x224], R3, 0x1, P2 ;  /* 0x0000890016051a11 */ /* 0x000fe200010f0c03 */
[----:B------:R-:W-:Y:S01]  /*0f60*/  IMAD.IADD R115, R15, 0x1, R16 ;  /* 0x000000010f737824 */ /* 0x000fe200078e0210 */
[----:B------:R-:W-:Y:S01]  /*0f70*/  @P0 LEA R2, P2, R166, R22, 0x4 ;  /* 0x00000016a6020211 */ /* 0x000fe200078420ff */
[----:B------:R-:W-:Y:S02]  /*0f80*/  IMAD.MOV.U32 R114, RZ, RZ, R14 ;  /* 0x000000ffff727224 */ /* 0x000fe400078e000e */
[----:B------:R-:W-:Y:S01]  /*0f90*/  @!PT LDS RZ, [RZ] ;  /* 0x00000000fffff984 */ /* 0x000fe20000000800 */
[----:B------:R-:W-:Y:S01]  /*0fa0*/  @!PT LDS RZ, [RZ] ;  /* 0x00000000fffff984 */ /* 0x000fe20000000800 */
[----:B------:R-:W-:Y:S01]  /*0fb0*/  @!PT LDS RZ, [RZ] ;  /* 0x00000000fffff984 */ /* 0x000fe20000000800 */
[----:B------:R2:W-:Y:S01]  /*0fc0*/  @P1 LDGSTS.E.BYPASS.LTC128B.128 [R94+0x3900], [R4.64], !P6 ;  /* 0x03900000045e1fae */ /* 0x0005e2000f101d48 */
[----:B------:R-:W-:Y:S01]  /*0fd0*/  ISETP.GE.AND P1, PT, R13, 0x31, PT ;  /* 0x000000310d00780c */ /* 0x000fe20003f26270 */
[----:B------:R-:W-:-:S04]  /*0fe0*/  IMAD.WIDE.U32 R188, R101, c[0x0][0x1e0], RZ ;  /* 0x0000780065bc7a25 */ /* 0x000fc800078e00ff */
[----:B------:R-:W-:Y:S02]  /*0ff0*/  IMAD.SHL.U32 R215, R180, 0x40, RZ ;  /* 0x00000040b4d77824 */ /* 0x000fe400078e00ff */
[C---:B------:R-:W-:Y:S02]  /*1000*/  IMAD R201, R172.reuse, c[0x0][0x294], RZ ;  /* 0x0000a500acc97a24 */ /* 0x040fe400078e02ff */
[C---:B------:R-:W-:Y:S02]  /*1010*/  IMAD R202, R172.reuse, c[0x0][0x284], RZ ;  /* 0x0000a100acca7a24 */ /* 0x040fe400078e02ff */
[C---:B------:R-:W-:Y:S02]  /*1020*/  IMAD R203, R172.reuse, c[0x0][0x1e4], RZ ;  /* 0x00007900accb7a24 */ /* 0x040fe400078e02ff */
[----:B------:R-:W-:Y:S02]  /*1030*/  @P1 IMAD R12, R37, 0x30, RZ ;  /* 0x00000030250c1824 */ /* 0x000fe400078e02ff */
[----:B------:R-:W-:-:S04]  /*1040*/  IMAD.WIDE.U32 R176, R172, c[0x0][0x290], RZ ;  /* 0x0000a400acb07a25 */ /* 0x000fc800078e00ff */
[----:B------:R-:W-:-:S04]  /*1050*/  IMAD.WIDE.U32 R174, R172, c[0x0][0x280], RZ ;  /* 0x0000a000acae7a25 */ /* 0x000fc800078e00ff */
[----:B------:R-:W-:Y:S01]  /*1060*/  IMAD.WIDE.U32 R180, R180, 0x60, RZ ;  /* 0x00000060b4b47825 */ /* 0x000fe200078e00ff */
[----:B--2---:R-:W-:-:S03]  /*1070*/  @P0 LEA.HI.X R5, R166, R3, R37, 0x4, P2 ;  /* 0x00000003a6050211 */ /* 0x004fc600010f2425 */
[----:B------:R-:W-:Y:S01]  /*1080*/  IMAD.WIDE.U32 R194, R168, c[0x0][0x1e0], RZ ;  /* 0x00007800a8c27a25 */ /* 0x000fe200078e00ff */
[----:B------:R-:W-:Y:S02]  /*1090*/  @P0 LEA R4, P2, R2, c[0x0][0x220], 0x1 ;  /* 0x0000880002040a11 */ /* 0x000fe400078408ff */
[----:B------:R-:W-:Y:S01]  /*10a0*/  IADD3 R200, R181, UR10, RZ ;  /* 0x0000000ab5c87c10 */ /* 0x000fe2000fffe0ff */
[----:B------:R-:W-:Y:S01]  /*10b0*/  IMAD.WIDE.U32 R172, R172, c[0x0][0x1e0], RZ ;  /* 0x00007800acac7a25 */ /* 0x000fe200078e00ff */
[----:B------:R-:W-:Y:S02]  /*10c0*/  @P0 LEA.HI.X R5, R2, c[0x0][0x224], R5, 0x1, P2 ;  /* 0x0000890002050a11 */ /* 0x000fe400010f0c05 */
[----:B------:R-:W-:Y:S01]  /*10d0*/  @P3 IADD3 R6, P2, R22, R6, RZ ;  /* 0x0000000616063210 */ /* 0x000fe20007f5e0ff */
[----:B------:R-:W-:Y:S02]  /*10e0*/  IMAD.SHL.U32 R2, R37, 0x20, RZ ;  /* 0x0000002025027824 */ /* 0x000fe400078e00ff */
[----:B------:R2:W-:Y:S01]  /*10f0*/  @P0 LDGSTS.E.BYPASS.LTC128B.128 [R94+0x4100], [R4.64], !P6 ;  /* 0x04100000045e0fae */ /* 0x0005e2000f101d48 */
[----:B------:R-:W-:Y:S01]  /*1100*/  @P3 LEA R8, P0, R6, c[0x0][0x220], 0x1 ;  /* 0x0000880006083a11 */ /* 0x000fe200078008ff */
[----:B------:R-:W-:Y:S01]  /*1110*/  IMAD.WIDE.U32 R196, R170, c[0x0][0x1e0], RZ ;  /* 0x00007800aac47a25 */ /* 0x000fe200078e00ff */
[----:B------:R-:W-:-:S02]  /*1120*/  @P3 IADD3.X R7, R3, R7, R2, P2, !PT ;  /* 0x0000000703073210 */ /* 0x000fc400017fe402 */
[----:B------:R-:W-:Y:S01]  /*1130*/  @P1 MOV R2, R22 ;  /* 0x0000001600021202 */ /* 0x000fe20000000f00 */
[----:B------:R-:W-:Y:S01]  /*1140*/  IMAD.WIDE.U32 R192, R167, c[0x0][0x1e0], RZ ;  /* 0x00007800a7c07a25 */ /* 0x000fe200078e00ff */
[----:B------:R-:W-:Y:S02]  /*1150*/  ISETP.GE.AND P2, PT, R13, 0x41, PT ;  /* 0x000000410d00780c */ /* 0x000fe40003f46270 */
[----:B-1----:R-:W-:Y:S01]  /*1160*/  @P3 LEA.HI.X R9, R6, c[0x0][0x224], R7, 0x1, P0 ;  /* 0x0000890006093a11 */ /* 0x002fe200000f0c07 */
[----:B-----5:R-:W-:-:S04]  /*1170*/  IMAD.WIDE.U32 R114, R169, c[0x0][0x280], R114 ;  /* 0x0000a000a9727a25 */ /* 0x020fc800078e0072 */
[----:B------:R1:W-:Y:S01]  /*1180*/  @P3 LDGSTS.E.BYPASS.LTC128B.128 [R94+0x4900], [R8.64], !P6 ;  /* 0x04900000085e3fae */ /* 0x0003e2000f101d48 */
[----:B------:R-:W-:Y:S02]  /*1190*/  IMAD.IADD R201, R177, 0x1, R201 ;  /* 0x00000001b1c97824 */ /* 0x000fe400078e02c9 */
[----:B------:R-:W-:Y:S02]  /*11a0*/  IMAD.IADD R202, R175, 0x1, R202 ;  /* 0x00000001afca7824 */ /* 0x000fe400078e02ca */
[----:B------:R-:W-:Y:S02]  /*11b0*/  IMAD.IADD R203, R173, 0x1, R203 ;  /* 0x00000001adcb7824 */ /* 0x000fe400078e02cb */
[----:B--2---:R-:W-:-:S04]  /*11c0*/  @P1 IMAD.WIDE.U32 R4, R166, 0x30, R2 ;  /* 0x00000030a6041825 */ /* 0x004fc800078e0002 */
        /* <DEDUP_REMOVED lines=8> */
[----:B-1----:R-:W-:Y:S01]  /*1250*/  IMAD R9, R217, c[0x0][0x260], RZ ;  /* 0x00009800d9097a24 */ /* 0x002fe200078e02ff */
        /* <DEDUP_REMOVED lines=15> */
[----:B--2---:R-:W-:-:S03]  /*1350*/  IMAD R6, R31, c[0x0][0x1e0], RZ ;  /* 0x000078001f067a24 */ /* 0x004fc600078e02ff */
[----:B------:R-:W-:Y:S02]  /*1360*/  SEL R23, RZ, 0xffffffff, P0 ;  /* 0xffffffffff177807 */ /* 0x000fe40000000000 */
[----:B------:R-:W-:Y:S01]  /*1370*/  ISETP.GT.AND P0, PT, R13, 0x60, PT ;  /* 0x000000600d00780c */ /* 0x000fe20003f04270 */
[----:B------:R-:W-:-:S04]  /*1380*/  IMAD R6, R28, c[0x0][0x1e4], R6 ;  /* 0x000079001c067a24 */ /* 0x000fc800078e0206 */
[----:B------:R-:W-:-:S04]  /*1390*/  IMAD.IADD R5, R5, 0x1, R6 ;  /* 0x0000000105057824 */ /* 0x000fc800078e0206 */
        /* <DEDUP_REMOVED lines=32> */
[----:B------:R-:W-:Y:S01]  /*15a0*/  @P1 IMAD R6, R37, 0x50, RZ ;  /* 0x0000005025061824 */ /* 0x000fe200078e02ff */
[----:B------:R-:W-:Y:S01]  /*15b0*/  LEA.HI R7, R36, R250, RZ, 0x5 ;  /* 0x000000fa24077211 */ /* 0x000fe200078f28ff */
[----:B------:R-:W-:Y:S01]  /*15c0*/  @P1 IMAD.WIDE.U32 R4, R166, 0x50, R4 ;  /* 0x00000050a6041825 */ /* 0x000fe200078e0004 */
[C---:B------:R-:W-:Y:S02]  /*15d0*/  LOP3.LUT R98, R24.reuse, 0x1, RZ, 0xc0, !PT ;  /* 0x0000000118627812 */ /* 0x040fe400078ec0ff */
[----:B------:R-:W-:Y:S01]  /*15e0*/  LOP3.LUT R99, R24, 0x2, RZ, 0xc0, !PT ;  /* 0x0000000218637812 */ /* 0x000fe200078ec0ff */
[----:B------:R-:W-:Y:S01]  /*15f0*/  @P1 IMAD.IADD R5, R5, 0x1, R6 ;  /* 0x0000000105051824 */ /* 0x000fe200078e0206 */
[----:B------:R-:W-:Y:S01]  /*1600*/  @P1 LEA R8, P2, R4, c[0x0][0x220], 0x1 ;  /* 0x0000880004081a11 */ /* 0x000fe200078408ff */
[----:B------:R-:W-:-:S02]  /*1610*/  IMAD.IADD R2, R101, 0x1, -R2 ;  /* 0x0000000165027824 */ /* 0x000fc400078e0a02 */
        /* <DEDUP_REMOVED lines=11> */
[----:B------:R-:W-:Y:S01]  /*16d0*/  IMAD.WIDE.U32 R112, R169, c[0x0][0x290], R112 ;  /* 0x0000a400a9707a25 */ /* 0x000fe200078e0070 */
        /* <DEDUP_REMOVED lines=14> */
[----:B------:R-:W-:Y:S01]  /*17c0*/  IMAD.IADD R104, R103, 0x1, R104 ;  /* 0x0000000167687824 */ /* 0x000fe200078e0268 */
[----:B------:R-:W-:Y:S02]  /*17d0*/  SHF.R.U32.HI R7, RZ, 0x3, R4 ;  /* 0x00000003ff077819 */ /* 0x000fe40000011604 */
[----:B------:R-:W-:Y:S02]  /*17e0*/  LOP3.LUT R11, R4, 0x38, R20, 0xf8, !PT ;  /* 0x00000038040b7812 */ /* 0x000fe400078ef814 */
[----:B------:R-:W-:Y:S02]  /*17f0*/  LOP3.LUT R97, R6, R12, R5, 0xf6, !PT ;  /* 0x0000000c06617212 */ /* 0x000fe400078ef605 */
[----:B------:R-:W-:Y:S02]  /*1800*/  LOP3.LUT R4, R4, 0x38, R100, 0xf8, !PT ;  /* 0x0000003804047812 */ /* 0x000fe400078ef864 */
[----:B------:R-:W-:-:S02]  /*1810*/  LOP3.LUT R12, R2, 0x38, R20, 0xf8, !PT ;  /* 0x00000038020c7812 */ /* 0x000fc400078ef814 */
[----:B--2---:R-:W-:Y:S02]  /*1820*/  SHF.R.S32.HI R8, RZ, 0x1f, R168 ;  /* 0x0000001fff087819 */ /* 0x004fe400000114a8 */
[----:B------:R-:W-:Y:S02]  /*1830*/  LOP3.LUT R2, R2, 0x38, R100, 0xf8, !PT ;  /* 0x0000003802027812 */ /* 0x000fe400078ef864 */
[C-C-:B-1----:R-:W-:Y:S02]  /*1840*/  LOP3.LUT R19, R10.reuse, R11, R7.reuse, 0xf6, !PT ;  /* 0x0000000b0a137212 */ /* 0x142fe400078ef607 */
        /* <DEDUP_REMOVED lines=31> */
[----:B---3--:R-:W-:-:S02]  /*1a40*/  @P4 SHF.R.S32.HI R3, RZ, 0x1f, R34 ;  /* 0x0000001fff034819 */ /* 0x008fc40000011422 */
        /* <DEDUP_REMOVED lines=19> */
[----:B------:R-:W-:Y:S01]  /*1b80*/  SHF.L.U64.HI R184, R5, R185, c[0x0][0x284] ;  /* 0x0000a10005b87619 */ /* 0x000fe200000102b9 */
        /* <DEDUP_REMOVED lines=41> */
[C---:B------:R-:W-:Y:S01]  /*1e20*/  IMAD.X R142, R191.reuse, 0x1, R143, P1 ;  /* 0x00000001bf8e7824 */ /* 0x040fe200008e068f */
        /* <DEDUP_REMOVED lines=27> */
.L_x_670:
        /* <DEDUP_REMOVED lines=48> */
.L_x_628:
[----:B------:R-:W-:Y:S05]  /*22e0*/  BSYNC B0 ;  /* 0x0000000000007941 */ /* 0x000fea0003800000 */
.L_x_627:
        /* <DEDUP_REMOVED lines=37> */
.L_x_630:
[----:B------:R-:W-:Y:S05]  /*2540*/  BSYNC B0 ;  /* 0x0000000000007941 */ /* 0x000fea0003800000 */
.L_x_629:
        /* <DEDUP_REMOVED lines=40> */
.L_x_632:
[----:B------:R-:W-:Y:S05]  /*27d0*/  BSYNC B0 ;  /* 0x0000000000007941 */ /* 0x000fea0003800000 */
.L_x_631:
        /* <DEDUP_REMOVED lines=38> */
.L_x_634:
[----:B------:R-:W-:Y:S05]  /*2a40*/  BSYNC B0 ;  /* 0x0000000000007941 */ /* 0x000fea0003800000 */
.L_x_633:
        /* <DEDUP_REMOVED lines=76> */
.L_x_638:
[----:B------:R-:W-:Y:S05]  /*2f10*/  BSYNC B0 ;  /* 0x0000000000007941 */ /* 0x000fea0003800000 */
.L_x_637:
        /* <DEDUP_REMOVED lines=59> */
.L_x_636:
[----:B------:R-:W-:Y:S05]  /*32d0*/  BSYNC B1 ;  /* 0x0000000000017941 */ /* 0x000fea0003800000 */
.L_x_635:
        /* <DEDUP_REMOVED lines=64> */
.L_x_642:
[----:B------:R-:W-:Y:S05]  /*36e0*/  BSYNC B0 ;  /* 0x0000000000007941 */ /* 0x000fea0003800000 */
.L_x_641:
        /* <DEDUP_REMOVED lines=59> */
.L_x_640:
[----:B------:R-:W-:Y:S05]  /*3aa0*/  BSYNC B1 ;  /* 0x0000000000017941 */ /* 0x000fea0003800000 */
.L_x_639:
        /* <DEDUP_REMOVED lines=63> */
.L_x_646:
[----:B------:R-:W-:Y:S05]  /*3ea0*/  BSYNC B0 ;  /* 0x0000000000007941 */ /* 0x000fea0003800000 */
.L_x_645:
        /* <DEDUP_REMOVED lines=59> */
.L_x_644:
[----:B------:R-:W-:Y:S05]  /*4260*/  BSYNC B1 ;  /* 0x0000000000017941 */ /* 0x000fea0003800000 */
.L_x_643:
        /* <DEDUP_REMOVED lines=62> */
.L_x_649:
[----:B------:R-:W-:Y:S05]  /*4650*/  BSYNC B0 ;  /* 0x0000000000007941 */ /* 0x000fea0003800000 */
.L_x_648:
        /* <DEDUP_REMOVED lines=60> */
.L_x_626:
        /* <DEDUP_REMOVED lines=223> */
.L_x_651:
[----:B------:R-:W-:Y:S05]  /*5810*/  BSYNC B0 ;  /* 0x0000000000007941 */ /* 0x000fea0003800000 */
.L_x_650:
        /* <DEDUP_REMOVED lines=115> */
.L_x_653:
[----:B------:R-:W-:Y:S05]  /*5f50*/  BSYNC B0 ;  /* 0x0000000000007941 */ /* 0x000fea0003800000 */
.L_x_652:
        /* <DEDUP_REMOVED lines=115> */
.L_x_655:
[----:B------:R-:W-:Y:S05]  /*6690*/  BSYNC B0 ;  /* 0x0000000000007941 */ /* 0x000fea0003800000 */
.L_x_654:
        /* <DEDUP_REMOVED lines=115> */
.L_x_625:
        /* <DEDUP_REMOVED lines=20> */
.L_x_657:
[----:B------:R-:W-:Y:S05]  /*6f10*/  BSYNC B0 ;  /* 0x0000000000007941 */ /* 0x000fea0003800000 */
.L_x_656:
        /* <DEDUP_REMOVED lines=20> */
.L_x_659:
[----:B------:R-:W-:Y:S05]  /*7060*/  BSYNC B0 ;  /* 0x0000000000007941 */ /* 0x000fea0003800000 */
.L_x_658:
        /* <DEDUP_REMOVED lines=20> */
.L_x_661:
[----:B------:R-:W-:Y:S05]  /*71b0*/  BSYNC B0 ;  /* 0x0000000000007941 */ /* 0x000fea0003800000 */
.L_x_660:
        /* <DEDUP_REMOVED lines=19> */
.L_x_647:
[----:B------:R-:W-:Y:S05]  /*72f0*/  BSYNC B2 ;  /* 0x0000000000027941 */ /* 0x000fea0003800000 */
.L_x_624:
        /* <DEDUP_REMOVED lines=125> */
.L_x_663:
[----:B-1----:R-:W-:Y:S05]  /*7ad0*/  BSYNC B0 ;  /* 0x0000000000007941 */ /* 0x002fea0003800000 */
.L_x_662:
        /* <DEDUP_REMOVED lines=20> */
.L_x_665:
[----:B------:R-:W-:Y:S05]  /*7c20*/  BSYNC B0 ;  /* 0x0000000000007941 */ /* 0x000fea0003800000 */
.L_x_664:
        /* <DEDUP_REMOVED lines=20> */
.L_x_667:
[----:B------:R-:W-:Y:S05]  /*7d70*/  BSYNC B0 ;  /* 0x0000000000007941 */ /* 0x000fea0003800000 */
.L_x_666:
        /* <DEDUP_REMOVED lines=20> */
.L_x_669:
[----:B------:R-:W-:Y:S05]  /*7ec0*/  BSYNC B0 ;  /* 0x0000000000007941 */ /* 0x000fea0003800000 */
.L_x_668:
        /* <DEDUP_REMOVED lines=18> */
[-C--:B------:R-:W-:Y:S02]  /*7ff0*/  @P0 IADD3 R6, P2, R8, R171.reuse, RZ ;  /* 0x000000ab08060210 */ /* 0x080fe40007f5e0ff */
[----:B------:R2:W-:Y:S01]  /*8000*/  @P0 LDGSTS.E.BYPASS.LTC128B.128 [R94+0x4100], [R12.64], !P6 ;  /* 0x041000000c5e0fae */ /* 0x0005e2000f101d48 */
[-C--:B------:R-:W-:Y:S02]  /*8010*/  @P0 IADD3.X R9, R13, R166.reuse, RZ, P1, !PT ;  /* 0x000000a60d090210 */ /* 0x080fe40000ffe4ff */
[-C--:B------:R-:W-:Y:S03]  /*8020*/  @P0 IADD3 R4, P1, R6, R171.reuse, RZ ;  /* 0x000000ab06040210 */ /* 0x080fe60007f3e0ff */
[----:B------:R2:W-:Y:S01]  /*8030*/  @P0 LDGSTS.E.BYPASS.LTC128B.128 [R94+0x4900], [R8.64], !P6 ;  /* 0x04900000085e0fae */ /* 0x0005e2000f101d48 */
[--C-:B------:R-:W-:Y:S01]  /*8040*/  @P0 IMAD.X R7, R9, 0x1, R166.reuse, P2 ;  /* 0x0000000109070824 */ /* 0x100fe200010e06a6 */
[-C--:B------:R-:W-:Y:S03]  /*8050*/  @P0 IADD3 R2, P2, R4, R171.reuse, RZ ;  /* 0x000000ab04020210 */ /* 0x080fe60007f5e0ff */
        /* <DEDUP_REMOVED lines=11> */
.L_x_623:
[----:B------:R-:W3:Y:S01]  /*8110*/  LDL.LU R27, [R1+0x30] ;  /* 0x00003000011b7983 */ /* 0x000ee20000300800 */
[----:B------:R-:W-:-:S03]  /*8120*/  IMAD.MOV.U32 R0, RZ, RZ, c[0x0][0x2c4] ;  /* 0x0000b100ff007624 */ /* 0x000fc600078e00ff */
[----:B------:R-:W4:Y:S02]  /*8130*/  LDL R86, [R1+0x18] ;  /* 0x0000180001567983 */ /* 0x000f240000100800 */
[----:B------:R-:W-:Y:S01]  /*8140*/  ISETP.NE.AND P6, PT, R0, 0x1, PT ;  /* 0x000000010000780c */ /* 0x000fe20003fc5270 */
[----:B--2---:R-:W-:Y:S01]  /*8150*/  IMAD.IADD R6, R190, 0x1, R186 ;  /* 0x00000001be067824 */ /* 0x004fe200078e02ba */
[----:B------:R-:W-:Y:S01]  /*8160*/  PLOP3.LUT P4, PT, PT, PT, PT, 0x80, 0x0 ;  /* 0x000000000000781c */ /* 0x000fe20003f8f070 */
[----:B------:R-:W-:Y:S01]  /*8170*/  CS2R R134, SRZ ;  /* 0x0000000000867805 */ /* 0x000fe2000001ff00 */
[----:B------:R-:W-:Y:S01]  /*8180*/  CS2R R132, SRZ ;  /* 0x0000000000847805 */ /* 0x000fe2000001ff00 */
[----:B------:R-:W-:Y:S01]  /*8190*/  IMAD.MOV.U32 R11, RZ, RZ, RZ ;  /* 0x000000ffff0b7224 */ /* 0x000fe200078e00ff */
[----:B------:R-:W-:Y:S01]  /*81a0*/  MOV R186, RZ ;  /* 0x000000ff00ba7202 */ /* 0x000fe20000000f00 */
[----:B------:R-:W-:Y:S01]  /*81b0*/  CS2R R12, SRZ ;  /* 0x00000000000c7805 */ /* 0x000fe2000001ff00 */
[----:B------:R-:W-:Y:S01]  /*81c0*/  IMAD.MOV.U32 R184, RZ, RZ, RZ ;  /* 0x000000ffffb87224 */ /* 0x000fe200078e00ff */
[----:B------:R-:W-:Y:S01]  /*81d0*/  CS2R R16, SRZ ;  /* 0x0000000000107805 */ /* 0x000fe2000001ff00 */
[----:B------:R-:W-:Y:S01]  /*81e0*/  IMAD.MOV.U32 R130, RZ, RZ, RZ ;  /* 0x000000ffff827224 */ /* 0x000fe200078e00ff */
[----:B------:R-:W-:Y:S01]  /*81f0*/  CS2R R14, SRZ ;  /* 0x00000000000e7805 */ /* 0x000fe2000001ff00 */
[----:B------:R-:W-:Y:S01]  /*8200*/  MOV R128, RZ ;  /* 0x000000ff00807202 */ /* 0x000fe20000000f00 */
[----:B------:R-:W-:Y:S01]  /*8210*/  IMAD.MOV.U32 R126, RZ, RZ, RZ ;  /* 0x000000ffff7e7224 */ /* 0x000fe200078e00ff */
[----:B------:R-:W-:Y:S01]  /*8220*/  CS2R R18, SRZ ;  /* 0x0000000000127805 */ /* 0x000fe2000001ff00 */
[----:B------:R-:W-:Y:S01]  /*8230*/  IMAD.MOV.U32 R124, RZ, RZ, RZ ;  /* 0x000000ffff7c7224 */ /* 0x000fe200078e00ff */
[----:B------:R-:W-:Y:S01]  /*8240*/  MOV R26, RZ ;  /* 0x000000ff001a7202 */ /* 0x000fe20000000f00 */
[----:B------:R-:W-:Y:S01]  /*8250*/  IMAD.MOV.U32 R118, RZ, RZ, RZ ;  /* 0x000000ffff767224 */ /* 0x000fe200078e00ff */
[----:B------:R-:W-:Y:S01]  /*8260*/  MOV R122, RZ ;  /* 0x000000ff007a7202 */ /* 0x000fe20000000f00 */
[----:B------:R-:W-:Y:S01]  /*8270*/  IMAD.MOV.U32 R116, RZ, RZ, RZ ;  /* 0x000000ffff747224 */ /* 0x000fe200078e00ff */
[----:B------:R-:W-:Y:S01]  /*8280*/  CS2R R20, SRZ ;  /* 0x0000000000147805 */ /* 0x000fe2000001ff00 */
[----:B------:R-:W-:Y:S01]  /*8290*/  IMAD.MOV.U32 R120, RZ, RZ, RZ ;  /* 0x000000ffff787224 */ /* 0x000fe200078e00ff */
[----:B------:R-:W-:Y:S01]  /*82a0*/  CS2R R22, SRZ ;  /* 0x0000000000167805 */ /* 0x000fe2000001ff00 */
[----:B------:R-:W-:Y:S01]  /*82b0*/  IMAD.MOV.U32 R182, RZ, RZ, RZ ;  /* 0x000000ffffb67224 */ /* 0x000fe200078e00ff */
        /* <DEDUP_REMOVED lines=26> */
[----:B------:R-:W-:-:S02]  /*8460*/  MOV R37, RZ ;  /* 0x000000ff00257202 */ /* 0x000fc40000000f00 */
[----:B----4-:R-:W-:-:S05]  /*8470*/  IADD3 R0, R86, 0x7f, RZ ;  /* 0x0000007f56007810 */ /* 0x010fca0007ffe0ff */
[----:B------:R-:W-:-:S05]  /*8480*/  @P6 IMAD.HI.U32 R2, R0, c[0x0][0x2c8], RZ ;  /* 0x0000b20000026a27 */ /* 0x000fca00078e00ff */
[----:B------:R-:W-:Y:S02]  /*8490*/  @P6 SHF.R.U32.HI R0, RZ, c[0x0][0x2cc], R2 ;  /* 0x0000b300ff006a19 */ /* 0x000fe40000011602 */
[----:B------:R-:W-:-:S03]  /*84a0*/  MOV R2, RZ ;  /* 0x000000ff00027202 */ /* 0x000fc60000000f00 */
[----:B------:R-:W-:Y:S01]  /*84b0*/  IMAD.IADD R3, R199, 0x1, R0 ;  /* 0x00000001c7037824 */ /* 0x000fe200078e0200 */
[----:B---3--:R-:W-:-:S03]  /*84c0*/  LOP3.LUT R27, R27, 0xfffffffd, RZ, 0xc0, !PT ;  /* 0xfffffffd1b1b7812 */ /* 0x008fc600078ec0ff */
[----:B------:R-:W-:Y:S01]  /*84d0*/  IMAD.HI R2, R3, -0x6db6db6d, R2 ;  /* 0x9249249303027827 */ /* 0x000fe200078e0202 */
[----:B------:R-:W-:-:S04]  /*84e0*/  @P6 LOP3.LUT R27, R27, 0x2, RZ, 0xfc, !PT ;  /* 0x000000021b1b6812 */ /* 0x000fc800078efcff */
[----:B------:R-:W-:Y:S01]  /*84f0*/  SHF.R.U32.HI R0, RZ, 0x1f, R2 ;  /* 0x0000001fff007819 */ /* 0x000fe20000011602 */
[----:B------:R2:W-:Y:S03]  /*8500*/  STL [R1+0x30], R27 ;  /* 0x0000301b01007387 */ /* 0x0005e60000100800 */
[----:B------:R-:W-:-:S04]  /*8510*/  LEA.HI.SX32 R2, R2, R0, 0x1a ;  /* 0x0000000002027211 */ /* 0x000fc800078fd2ff */
[----:B------:R-:W-:-:S04]  /*8520*/  IMNMX R239, R198, R2, PT ;  /* 0x00000002c6ef7217 */ /* 0x000fc80003800200 */
[----:B------:R-:W-:-:S13]  /*8530*/  ISETP.GE.AND P0, PT, R239, 0x1, PT ;  /* 0x00000001ef00780c */ /* 0x000fda0003f06270 */
[----:B------:R-:W-:Y:S05]  /*8540*/  @!P0 BRA `(.L_x_671) ;  /* 0x0001563000008947 */ /* 0x000fea0003800000 */
[----:B------:R-:W3:Y:S01]  /*8550*/  LDL R36, [R1+0x68] ;  /* 0x0000680001247983 */ /* 0x000ee20000100800 */
[----:B------:R-:W-:-:S03]  /*8560*/  ISETP.NE.U32.AND P0, PT, RZ, c[0x0][0x340], PT ;  /* 0x0000d000ff007a0c */ /* 0x000fc60003f05070 */
[----:B------:R-:W4:Y:S01]  /*8570*/  LDL R35, [R1+0x60] ;  /* 0x0000600001237983 */ /* 0x000f220000100800 */
[----:B------:R-:W-:-:S13]  /*8580*/  ISETP.NE.AND.EX P2, PT, RZ, c[0x0][0x344], PT, P0 ;  /* 0x0000d100ff007a0c */ /* 0x000fda0003f45300 */
[----:B------:R-:W-:Y:S01]  /*8590*/  @P2 IMAD.MOV.U32 R2, RZ, RZ, 0x4 ;  /* 0x00000004ff022424 */ /* 0x000fe200078e00ff */
[----:B------:R-:W1:Y:S01]  /*85a0*/  S2R R41, SR_CTAID.Y ;  /* 0x0000000000297919 */ /* 0x000e620000002600 */
        /* <DEDUP_REMOVED lines=10> */
[----:B-1----:R-:W-:Y:S02]  /*8650*/  IMAD R4, R41, c[0x0][0x1bc], R5 ;  /* 0x00006f0029047a24 */ /* 0x002fe400078e0205 */
[----:B---3--:R-:W-:-:S05]  /*8660*/  @P2 IMAD.WIDE R2, R36, R2, c[0x0][0x340] ;  /* 0x0000d00024022625 */ /* 0x008fca00078e0202 */
[----:B------:R1:W3:Y:S01]  /*8670*/  @P2 LDG.E R16, [R2.64] ;  /* 0x0000000802102981 */ /* 0x0002e2000c1e1900 */
[----:B------:R-:W-:Y:S01]  /*8680*/  ISETP.NE.U32.AND P0, PT, RZ, c[0x0][0x348], PT ;  /* 0x0000d200ff007a0c */ /* 0x000fe20003f05070 */
[----:B----4-:R-:W-:Y:S01]  /*8690*/  IMAD R25, R35, c[0x0][0x2c4], RZ ;  /* 0x0000b10023197a24 */ /* 0x010fe200078e02ff */
[----:B------:R-:W-:Y:S01]  /*86a0*/  SHF.R.S32.HI R15, RZ, 0x1f, R36 ;  /* 0x0000001fff0f7819 */ /* 0x000fe20000011424 */
[----:B------:R-:W-:Y:S01]  /*86b0*/  BSSY B0, `(.L_x_672) ;  /* 0x0000066000007945 */ /* 0x000fe20003800000 */
[----:B------:R-:W-:Y:S02]  /*86c0*/  ISETP.NE.AND.EX P0, PT, RZ, c[0x0][0x34c], PT, P0 ;  /* 0x0000d300ff007a0c */ /* 0x000fe40003f05300 */
[----:B------:R-:W-:Y:S02]  /*86d0*/  LEA.HI R83, R249, R250, RZ, 0x4 ;  /* 0x000000faf9537211 */ /* 0x000fe400078f20ff */
[----:B------:R-:W-:Y:S02]  /*86e0*/  SHF.R.S32.HI R9, RZ, 0x1f, R6 ;  /* 0x0000001fff097819 */ /* 0x000fe40000011406 */
[----:B------:R-:W-:-:S02]  /*86f0*/  LOP3.LUT R7, R83, 0xfffffff0, RZ, 0xc0, !PT ;  /* 0xfffffff053077812 */ /* 0x000fc400078ec0ff */
[----:B------:R-:W-:Y:S02]  /*8700*/  SHF.R.S32.HI R73, RZ, 0x1f, R72 ;  /* 0x0000001fff497819 */ /* 0x000fe40000011448 */
[----:B------:R-:W-:Y:S02]  /*8710*/  IADD3 R11, -R7, R250, RZ ;  /* 0x000000fa070b7210 */ /* 0x000fe40007ffe1ff */
[----:B------:R-:W-:Y:S02]  /*8720*/  ISETP.NE.U32.AND P1, PT, RZ, c[0x0][0x350], PT ;  /* 0x0000d400ff007a0c */ /* 0x000fe40003f25070 */
[----:B------:R-:W-:Y:S02]  /*8730*/  ISETP.GE.AND P3, PT, R72, c[0x0][0x198], PT ;  /* 0x0000660048007a0c */ /* 0x000fe40003f66270 */
[----:B------:R-:W-:Y:S01]  /*8740*/  ISETP.NE.AND.EX P1, PT, RZ, c[0x0][0x354], PT, P1 ;  /* 0x0000d500ff007a0c */ /* 0x000fe20003f25310 */
[----:B-1----:R-:W-:-:S04]  /*8750*/  IMAD.WIDE.U32 R2, R187, c[0x0][0x178], RZ ;  /* 0x00005e00bb027a25 */ /* 0x002fc800078e00ff */
        /* <DEDUP_REMOVED lines=8> */
[----:B------:R-:W-:Y:S01]  /*87e0*/  IMAD R0, R141, 0x10, R68 ;  /* 0x000000108d007824 */ /* 0x000fe200078e0244 */
[----:B------:R-:W-:-:S04]  /*87f0*/  SEL R4, R15, RZ, !P0 ;  /* 0x000000ff0f047207 */ /* 0x000fc80004000000 */
[----:B------:R-:W-:Y:S02]  /*8800*/  IADD3 R12, R86, R0, RZ ;  /* 0x00000000560c7210 */ /* 0x000fe40007ffe0ff */
[----:B------:R-:W-:Y:S02]  /*8810*/  SEL R0, R36, RZ, !P0 ;  /* 0x000000ff24007207 */ /* 0x000fe40004000000 */
[----:B------:R-:W-:Y:S01]  /*8820*/  IADD3 R5, P0, R68, R6, RZ ;  /* 0x0000000644057210 */ /* 0x000fe20007f1e0ff */
[----:B------:R-:W-:Y:S02]  /*8830*/  IMAD R6, R4, c[0x0][0x1c0], RZ ;  /* 0x0000700004067a24 */ /* 0x000fe400078e02ff */
[----:B------:R-:W-:Y:S01]  /*8840*/  @P6 IMAD.HI.U32 R10, R12, c[0x0][0x2c8], RZ ;  /* 0x0000b2000c0a6a27 */ /* 0x000fe200078e00ff */
[----:B------:R-:W-:Y:S02]  /*8850*/  LEA.HI.X.SX32 R4, R68, R9, 0x1, P0 ;  /* 0x0000000944047211 */ /* 0x000fe400000f0eff */
[----:B------:R-:W-:Y:S01]  /*8860*/  SHF.R.S32.HI R9, RZ, 0x1f, R11 ;  /* 0x0000001fff097819 */ /* 0x000fe2000001140b */
[----:B------:R-:W-:-:S02]  /*8870*/  IMAD R7, R0, c[0x0][0x1c4], R6 ;  /* 0x0000710000077a24 */ /* 0x000fc400078e0206 */
[----:B------:R-:W-:Y:S01]  /*8880*/  IMAD.WIDE.U32 R2, R0, c[0x0][0x1c0], R2 ;  /* 0x0000700000027a25 */ /* 0x000fe200078e0002 */
[----:B------:R-:W-:-:S03]  /*8890*/  LEA.HI R82, R9, R11, RZ, 0x3 ;  /* 0x0000000b09527211 */ /* 0x000fc600078f18ff */
[----:B------:R-:W-:Y:S01]  /*88a0*/  IMAD.MOV.U32 R8, RZ, RZ, R12 ;  /* 0x000000ffff087224 */ /* 0x000fe200078e000c */
[----:B------:R-:W-:Y:S01]  /*88b0*/  @P6 SHF.R.U32.HI R8, RZ, c[0x0][0x2cc], R10 ;  /* 0x0000b300ff086a19 */ /* 0x000fe2000001160a */
[----:B------:R-:W-:Y:S01]  /*88c0*/  IMAD R0, R4, c[0x0][0x208], RZ ;  /* 0x0000820004007a24 */ /* 0x000fe200078e02ff */
[----:B------:R-:W-:Y:S01]  /*88d0*/  LOP3.LUT R10, R82, 0xfffffff8, RZ, 0xc0, !PT ;  /* 0xfffffff8520a7812 */ /* 0x000fe200078ec0ff */
[----:B------:R-:W-:Y:S01]  /*88e0*/  IMAD R6, R4, c[0x0][0x1e0], RZ ;  /* 0x0000780004067a24 */ /* 0x000fe200078e02ff */
[----:B------:R-:W-:Y:S01]  /*88f0*/  IADD3 R9, -R8, RZ, RZ ;  /* 0x000000ff08097210 */ /* 0x000fe20007ffe1ff */
[C---:B------:R-:W-:Y:S01]  /*8900*/  IMAD R14, R5.reuse, c[0x0][0x20c], R0 ;  /* 0x00008300050e7a24 */ /* 0x040fe200078e0200 */
[----:B------:R-:W-:Y:S01]  /*8910*/  SHF.R.S32.HI R0, RZ, 0x1f, R8 ;  /* 0x0000001fff007819 */ /* 0x000fe20000011408 */
[----:B------:R-:W-:Y:S01]  /*8920*/  IMAD R13, R5, c[0x0][0x1e4], R6 ;  /* 0x00007900050d7a24 */ /* 0x000fe200078e0206 */
[----:B------:R-:W-:Y:S01]  /*8930*/  IADD3 R81, R11, -R10, RZ ;  /* 0x8000000a0b517210 */ /* 0x000fe20007ffe0ff */
[----:B------:R-:W-:-:S02]  /*8940*/  IMAD.IADD R3, R3, 0x1, R7 ;  /* 0x0000000103037824 */ /* 0x000fc400078e0207 */
[----:B------:R-:W-:-:S04]  /*8950*/  IMAD.WIDE.U32 R6, R5, c[0x0][0x1e0], R72 ;  /* 0x0000780005067a25 */ /* 0x000fc800078e0048 */
[----:B------:R-:W-:Y:S02]  /*8960*/  IMAD R0, R0, c[0x0][0x1b0], RZ ;  /* 0x00006c0000007a24 */ /* 0x000fe400078e02ff */
[----:B------:R-:W-:Y:S02]  /*8970*/  IMAD.IADD R7, R7, 0x1, R13 ;  /* 0x0000000107077824 */ /* 0x000fe400078e020d */
[C---:B------:R-:W-:Y:S02]  /*8980*/  IMAD R13, R8.reuse, c[0x0][0x1b4], R0 ;  /* 0x00006d00080d7a24 */ /* 0x040fe400078e0200 */
[----:B------:R-:W-:-:S04]  /*8990*/  IMAD.WIDE.U32 R2, R8, c[0x0][0x1b0], R2 ;  /* 0x00006c0008027a25 */ /* 0x000fc800078e0002 */
[----:B------:R-:W-:Y:S01]  /*89a0*/  IMAD.WIDE.U32 R4, R5, c[0x0][0x208], R72 ;  /* 0x0000820005047a25 */ /* 0x000fe200078e0048 */
[----:B------:R-:W-:-:S03]  /*89b0*/  IADD3 R3, R3, R13, RZ ;  /* 0x0000000d03037210 */ /* 0x000fc60007ffe0ff */
[----:B------:R-:W-:Y:S02]  /*89c0*/  IMAD R0, R9, c[0x0][0x2c4], R12 ;  /* 0x0000b10009007a24 */ /* 0x000fe400078e020c */
[----:B------:R-:W-:Y:S02]  /*89d0*/  IMAD.IADD R5, R5, 0x1, R14 ;  /* 0x0000000105057824 */ /* 0x000fe400078e020e */
[----:B------:R-:W-:Y:S01]  /*89e0*/  IMAD.WIDE.U32 R8, R41, c[0x0][0x1e8], R6 ;  /* 0x00007a0029087a25 */ /* 0x000fe200078e0006 */
[----:B------:R-:W-:-:S03]  /*89f0*/  SHF.R.S32.HI R10, RZ, 0x1f, R0 ;  /* 0x0000001fff0a7819 */ /* 0x000fc60000011400 */
[----:B------:R-:W-:-:S04]  /*8a00*/  IMAD.WIDE.U32 R6, R41, c[0x0][0x210], R4 ;  /* 0x0000840029067a25 */ /* 0x000fc800078e0004 */
[----:B------:R-:W-:-:S04]  /*8a10*/  IMAD.WIDE.U32 R4, R0, c[0x0][0x1a8], R2 ;  /* 0x00006a0000047a25 */ /* 0x000fc800078e0002 */
[----:B------:R-:W-:Y:S02]  /*8a20*/  IMAD R10, R10, c[0x0][0x1a8], RZ ;  /* 0x00006a000a0a7a24 */ /* 0x000fe400078e02ff */
[C---:B------:R-:W-:Y:S02]  /*8a30*/  IMAD R12, R217.reuse, c[0x0][0x210], RZ ;  /* 0x00008400d90c7a24 */ /* 0x040fe400078e02ff */
[----:B------:R-:W-:Y:S02]  /*8a40*/  IMAD R10, R0, c[0x0][0x1ac], R10 ;  /* 0x00006b00000a7a24 */ /* 0x000fe400078e020a */
[----:B------:R-:W-:Y:S02]  /*8a50*/  IMAD R11, R217, c[0x0][0x1e8], RZ ;  /* 0x00007a00d90b7a24 */ /* 0x000fe400078e02ff */
[C---:B------:R-:W-:Y:S02]  /*8a60*/  IMAD R12, R41.reuse, c[0x0][0x214], R12 ;  /* 0x00008500290c7a24 */ /* 0x040fe400078e020c */
[----:B------:R-:W-:-:S02]  /*8a70*/  IMAD R11, R41, c[0x0][0x1ec], R11 ;  /* 0x00007b00290b7a24 */ /* 0x000fc400078e020b */
[----:B------:R-:W-:Y:S01]  /*8a80*/  IMAD.IADD R10, R5, 0x1, R10 ;  /* 0x00000001050a7824 */ /* 0x000fe200078e020a */
[----:B------:R-:W-:Y:S01]  /*8a90*/  IADD3 R7, R12, R7, RZ ;  /* 0x000000070c077210 */ /* 0x000fe20007ffe0ff */
[----:B------:R-:W-:Y:S01]  /*8aa0*/  IMAD.IADD R9, R11, 0x1, R9 ;  /* 0x000000010b097824 */ /* 0x000fe200078e0209 */
[----:B------:R-:W-:Y:S01]  /*8ab0*/  LEA R12, P0, R4, c[0x0][0x160], 0x1 ;  /* 0x00005800040c7a11 */ /* 0x000fe200078008ff */
[----:B------:R-:W-:-:S03]  /*8ac0*/  IMAD.IADD R5, R86, 0x1, R68 ;  /* 0x0000000156057824 */ /* 0x000fc600078e0244 */
[----:B------:R-:W-:Y:S01]  /*8ad0*/  LEA.HI.X R10, R4, c[0x0][0x164], R10, 0x1, P0 ;  /* 0x00005900040a7a11 */ /* 0x000fe200000f0c0a */
[----:B------:R1:W4:Y:S01]  /*8ae0*/  SHFL.IDX PT, R13, R12, RZ, 0x181f ;  /* 0x00181fff0c0d7589 */ /* 0x00032200000e0000 */
[----:B------:R-:W-:Y:S02]  /*8af0*/  ISETP.GE.AND P0, PT, R5, R25, PT ;  /* 0x000000190500720c */ /* 0x000fe40003f06270 */
[----:B------:R-:W-:Y:S01]  /*8b00*/  LEA.HI R4, R249, R250, RZ, 0x6 ;  /* 0x000000faf9047211 */ /* 0x000fe200078f30ff */
[----:B------:R1:W2:Y:S03]  /*8b10*/  SHFL.IDX PT, R14, R10, RZ, 0x181f ;  /* 0x00181fff0a0e7589 */ /* 0x0002a600000e0000 */
[----:B------:R-:W-:-:S04]  /*8b20*/  SHF.L.U32 R4, R4, 0x3, RZ ;  /* 0x0000000304047819 */ /* 0x000fc800000006ff */
[----:B------:R-:W-:Y:S02]  /*8b30*/  LOP3.LUT R74, R17, 0xfffffe00, R4, 0xf8, !PT ;  /* 0xfffffe00114a7812 */ /* 0x000fe400078ef804 */
[----:B---3--:R-:W-:Y:S01]  /*8b40*/  @P2 MOV R2, R16 ;  /* 0x0000001000022202 */ /* 0x008fe20000000f00 */
[----:B------:R-:W-:Y:S01]  /*8b50*/  @!P2 IMAD.MOV.U32 R2, RZ, RZ, R36 ;  /* 0x000000ffff02a224 */ /* 0x000fe200078e0024 */
[----:B------:R-:W-:Y:S01]  /*8b60*/  @P2 SHF.R.S32.HI R3, RZ, 0x1f, R16 ;  /* 0x0000001fff032819 */ /* 0x000fe20000011410 */
[----:B------:R-:W-:Y:S01]  /*8b70*/  IMAD.MOV.U32 R16, RZ, RZ, 0x20 ;  /* 0x00000020ff107424 */ /* 0x000fe200078e00ff */
[----:B------:R-:W-:Y:S02]  /*8b80*/  @!P2 MOV R3, R15 ;  /* 0x0000000f0003a202 */ /* 0x000fe40000000f00 */
[----:B------:R-:W-:Y:S02]  /*8b90*/  SEL R0, R2, RZ, !P1 ;  /* 0x000000ff02007207 */ /* 0x000fe40004800000 */
[----:B------:R-:W-:-:S02]  /*8ba0*/  SEL R2, R3, RZ, !P1 ;  /* 0x000000ff03027207 */ /* 0x000fc40004800000 */
[----:B------:R-:W-:Y:S01]  /*8bb0*/  R2P PR, R81, 0x6 ;  /* 0x0000000651007804 */ /* 0x000fe20000000000 */
[----:B------:R-:W-:Y:S01]  /*8bc0*/  IMAD.WIDE.U32 R100, R0, c[0x0][0x218], R6 ;  /* 0x0000860000647a25 */ /* 0x000fe200078e0006 */
[----:B------:R-:W-:-:S03]  /*8bd0*/  MOV R15, 0x10 ;  /* 0x00000010000f7802 */ /* 0x000fc60000000f00 */
[----:B------:R-:W-:Y:S01]  /*8be0*/  IMAD R3, R2, c[0x0][0x1f0], RZ ;  /* 0x00007c0002037a24 */ /* 0x000fe200078e02ff */
[----:B------:R-:W-:Y:S01]  /*8bf0*/  SEL R4, R16, 0xffffffe0, !P2 ;  /* 0xffffffe010047807 */ /* 0x000fe20005000000 */
[----:B------:R-:W-:Y:S02]  /*8c00*/  IMAD R2, R2, c[0x0][0x218], RZ ;  /* 0x0000860002027a24 */ /* 0x000fe400078e02ff */
[C---:B------:R-:W-:Y:S02]  /*8c10*/  IMAD R11, R0.reuse, c[0x0][0x1f4], R3 ;  /* 0x00007d00000b7a24 */ /* 0x040fe400078e0203 */
[C---:B------:R-:W-:Y:S01]  /*8c20*/  IMAD R3, R0.reuse, c[0x0][0x21c], R2 ;  /* 0x0000870000037a24 */ /* 0x040fe200078e0202 */
[----:B------:R-:W-:Y:S01]  /*8c30*/  SEL R2, R15, 0xfffffff0, !P1 ;  /* 0xfffffff00f027807 */ /* 0x000fe20004800000 */
[----:B------:R-:W-:-:S03]  /*8c40*/  IMAD.WIDE.U32 R20, R0, c[0x0][0x1f0], R8 ;  /* 0x00007c0000147a25 */ /* 0x000fc600078e0008 */
[----:B------:R-:W-:Y:S01]  /*8c50*/  IADD3 R85, R101, R3, RZ ;  /* 0x0000000365557210 */ /* 0x000fe20007ffe0ff */
[----:B------:R-:W-:Y:S01]  /*8c60*/  IMAD.IADD R19, R21, 0x1, R11 ;  /* 0x0000000115137824 */ /* 0x000fe200078e020b */
[----:B------:R1:W-:Y:S04]  /*8c70*/  STL.64 [R1+0x48], R20 ;  /* 0x0000481401007387 */ /* 0x0003e80000100a00 */
[----:B------:R1:W-:Y:S04]  /*8c80*/  STL.64 [R1+0x58], R100 ;  /* 0x0000586401007387 */ /* 0x0003e80000100a00 */
[----:B------:R1:W-:Y:S04]  /*8c90*/  STL [R1+0x54], R85 ;  /* 0x0000545501007387 */ /* 0x0003e80000100800 */
[----:B------:R1:W-:Y:S01]  /*8ca0*/  STL [R1+0x44], R19 ;  /* 0x0000441301007387 */ /* 0x0003e20000100800 */
[----:B------:R-:W-:Y:S05]  /*8cb0*/  @P0 BRA `(.L_x_673) ;  /* 0x0000005000000947 */ /* 0x000fea0003800000 */
[----:B--2-4-:R-:W-:Y:S01]  /*8cc0*/  LEA R6, P0, R72, R13, 0x1 ;  /* 0x0000000d48067211 */ /* 0x014fe200078008ff */
[----:B------:R-:W-:-:S03]  /*8cd0*/  IMAD.SHL.U32 R0, R74, 0x2, RZ ;  /* 0x000000024a007824 */ /* 0x000fc600078e00ff */
[----:B------:R-:W-:-:S05]  /*8ce0*/  LEA.HI.X R7, R72, R14, R73, 0x1, P0 ;  /* 0x0000000e48077211 */ /* 0x000fca00000f0c49 */
[----:B------:R-:W-:Y:S01]  /*8cf0*/  @!PT LDS RZ, [RZ] ;  /* 0x00000000fffff984 */ /* 0x000fe20000000800 */
[----:B------:R2:W-:Y:S04]  /*8d00*/  LDGSTS.E.BYPASS.LTC128B.128 [R0+0x7100], [R6.64], !P3 ;  /* 0x0710000006007fae */ /* 0x0005e8000d901d48 */
.L_x_673:
[----:B--2-4-:R-:W-:Y:S05]  /*8d10*/  BSYNC B0 ;  /* 0x0000000000007941 */ /* 0x014fea0003800000 */
.L_x_672:
        /* <DEDUP_REMOVED lines=11> */
.L_x_675:
[----:B------:R-:W-:Y:S05]  /*8dd0*/  BSYNC B0 ;  /* 0x0000000000007941 */ /* 0x000fea0003800000 */
.L_x_674:
        /* <DEDUP_REMOVED lines=11> */
.L_x_677:
[----:B------:R-:W-:Y:S05]  /*8e90*/  BSYNC B0 ;  /* 0x0000000000007941 */ /* 0x000fea0003800000 */
.L_x_676:
        /* <DEDUP_REMOVED lines=11> */
.L_x_679:
[----:B------:R-:W-:Y:S05]  /*8f50*/  BSYNC B0 ;  /* 0x0000000000007941 */ /* 0x000fea0003800000 */
.L_x_678:
        /* <DEDUP_REMOVED lines=11> */
.L_x_681:
[----:B------:R-:W-:Y:S05]  /*9010*/  BSYNC B0 ;  /* 0x0000000000007941 */ /* 0x000fea0003800000 */
.L_x_680:
        /* <DEDUP_REMOVED lines=11> */
.L_x_683:
[----:B------:R-:W-:Y:S05]  /*90d0*/  BSYNC B0 ;  /* 0x0000000000007941 */ /* 0x000fea0003800000 */
.L_x_682:
        /* <DEDUP_REMOVED lines=11> */
.L_x_685:
[----:B------:R-:W-:Y:S05]  /*9190*/  BSYNC B0 ;  /* 0x0000000000007941 */ /* 0x000fea0003800000 */
.L_x_684:
[----:B-12---:R-:W2:Y:S01]  /*91a0*/  LDL R7, [R1+0x64] ;  /* 0x0000640001077983 */ /* 0x006ea20000100800 */
[----:B------:R-:W-:Y:S01]  /*91b0*/  IADD3 R0, R5, 0x70, RZ ;  /* 0x0000007005007810 */ /* 0x000fe20007ffe0ff */
[----:B----4-:R-:W-:Y:S01]  /*91c0*/  IMAD.MOV.U32 R6, RZ, RZ, 0x70 ;  /* 0x00000070ff067424 */ /* 0x010fe200078e00ff */
[C---:B------:R-:W-:Y:S01]  /*91d0*/  IADD3 R96, R239.reuse, -0x1, RZ ;  /* 0xffffffffef607810 */ /* 0x040fe20007ffe0ff */
[----:B------:R-:W1:Y:S01]  /*91e0*/  SHFL.IDX PT, R8, R12, 0x7, 0x181f ;  /* 0x00f81f000c087f89 */ /* 0x000e6200000e0000 */
[----:B------:R-:W-:Y:S01]  /*91f0*/  ISETP.GE.AND P1, PT, R0, R25, PT ;  /* 0x000000190000720c */ /* 0x000fe20003f26270 */
[----:B------:R-:W-:Y:S01]  /*9200*/  IMAD R142, R239, -0x70, R6 ;  /* 0xffffff90ef8e7824 */ /* 0x000fe200078e0206 */
[----:B------:R-:W-:Y:S01]  /*9210*/  SHF.R.S32.HI R97, RZ, 0x1f, R96 ;  /* 0x0000001fff617819 */ /* 0x000fe20000011460 */
[----:B------:R-:W4:Y:S01]  /*9220*/  SHFL.IDX PT, R3, R10, 0x7, 0x181f ;  /* 0x00f81f000a037f89 */ /* 0x000f2200000e0000 */
[----:B------:R-:W-:Y:S01]  /*9230*/  IMAD.MOV.U32 R14, RZ, RZ, R18 ;  /* 0x000000ffff0e7224 */ /* 0x000fe200078e0012 */
[----:B------:R-:W-:Y:S01]  /*9240*/  BSSY B0, `(.L_x_686) ;  /* 0x0000057000007945 */ /* 0x000fe20003800000 */
[----:B------:R-:W-:-:S02]  /*9250*/  IMAD.MOV.U32 R15, RZ, RZ, R19 ;  /* 0x000000ffff0f7224 */ /* 0x000fc400078e0013 */
[C---:B------:R-:W-:Y:S02]  /*9260*/  IMAD R0, R6.reuse, c[0x0][0x1e4], RZ ;  /* 0x0000790006007a24 */ /* 0x040fe400078e02ff */
[----:B------:R-:W-:-:S04]  /*9270*/  IMAD.WIDE.U32 R18, R6, c[0x0][0x1e0], RZ ;  /* 0x0000780006127a25 */ /* 0x000fc800078e00ff */
[----:B------:R-:W-:Y:S02]  /*9280*/  IMAD.IADD R251, R19, 0x1, R0 ;  /* 0x0000000113fb7824 */ /* 0x000fe400078e0200 */
[----:B------:R-:W-:Y:S02]  /*9290*/  IMAD.MOV.U32 R14, RZ, RZ, R20 ;  /* 0x000000ffff0e7224 */ /* 0x000fe400078e0014 */
[----:B------:R-:W-:Y:S02]  /*92a0*/  IMAD R6, R251, R96, RZ ;  /* 0x00000060fb067224 */ /* 0x000fe400078e02ff */
[----:B------:R-:W-:Y:S01]  /*92b0*/  IMAD.MOV.U32 R252, RZ, RZ, c[0x0][0x1e0] ;  /* 0x00007800fffc7624 */ /* 0x000fe200078e00ff */
[----:B------:R3:W-:Y:S01]  /*92c0*/  STL.64 [R1+0x40], R14 ;  /* 0x0000400e01007387 */ /* 0x0007e20000100a00 */
[----:B------:R-:W-:Y:S01]  /*92d0*/  IMAD R6, R97, R18, R6 ;  /* 0x0000001261067224 */ /* 0x000fe200078e0206 */
[----:B-1----:R-:W-:Y:S01]  /*92e0*/  @!P1 LEA R8, P0, R72, R8, 0x1 ;  /* 0x0000000848089211 */ /* 0x002fe200078008ff */
[----:B------:R-:W-:-:S02]  /*92f0*/  IMAD.MOV.U32 R20, RZ, RZ, c[0x0][0x1e4] ;  /* 0x00007900ff147624 */ /* 0x000fc400078e00ff */
[----:B------:R-:W-:Y:S01]  /*9300*/  IMAD.MOV.U32 R16, RZ, RZ, R27 ;  /* 0x000000ffff107224 */ /* 0x000fe200078e001b */
[----:B----4-:R-:W-:Y:S01]  /*9310*/  @!P1 LEA.HI.X R9, R72, R3, R73, 0x1, P0 ;  /* 0x0000000348099211 */ /* 0x010fe200000f0c49 */
[----:B------:R-:W-:Y:S02]  /*9320*/  @!P1 IMAD.SHL.U32 R3, R74, 0x2, RZ ;  /* 0x000000024a039824 */ /* 0x000fe400078e00ff */
[----:B---3--:R-:W-:Y:S01]  /*9330*/  IMAD.WIDE.U32 R12, R252, 0x20, RZ ;  /* 0x00000020fc0c7825 */ /* 0x008fe200078e00ff */
[----:B------:R-:W-:Y:S02]  /*9340*/  LOP3.LUT R16, R16, 0xfffffffe, RZ, 0xc0, !PT ;  /* 0xfffffffe10107812 */ /* 0x000fe400078ec0ff */
[----:B------:R-:W-:Y:S01]  /*9350*/  @!PT LDS RZ, [RZ] ;  /* 0x00000000fffff984 */ /* 0x000fe20000000800 */
[----:B------:R1:W-:Y:S01]  /*9360*/  @!P1 LDGSTS.E.BYPASS.LTC128B.128 [R3+0xa900], [R8.64], !P3 ;  /* 0x0a90000008039fae */ /* 0x0003e2000d901d48 */
[----:B------:R-:W-:-:S03]  /*9370*/  ISETP.GE.AND P3, PT, R72, c[0x0][0x1d4], PT ;  /* 0x0000750048007a0c */ /* 0x000fc60003f66270 */
[----:B------:R-:W0:Y:S10]  /*9380*/  LDGDEPBAR ;  /* 0x00000000000079af */ /* 0x000e340000000000 */
[----:B------:R-:W-:Y:S01]  /*9390*/  @P3 LOP3.LUT R16, R16, 0x1, RZ, 0xfc, !PT ;  /* 0x0000000110103812 */ /* 0x000fe200078efcff */
[----:B------:R-:W-:-:S04]  /*93a0*/  IMAD.WIDE.U32 R14, R96, R18, R14 ;  /* 0x00000012600e7225 */ /* 0x000fc800078e000e */
[----:B------:R3:W-:Y:S01]  /*93b0*/  STL [R1+0x30], R16 ;  /* 0x0000301001007387 */ /* 0x0007e20000100800 */
[----:B-1----:R-:W-:-:S03]  /*93c0*/  IMAD.SHL.U32 R3, R20, 0x20, RZ ;  /* 0x0000002014037824 */ /* 0x002fc600078e00ff */
[----:B------:R-:W-:Y:S01]  /*93d0*/  BAR.SYNC.DEFER_BLOCKING 0x0 ;  /* 0x0000000000007b1d */ /* 0x000fe20000010000 */
[----:B--2---:R-:W-:Y:S01]  /*93e0*/  IADD3 R75, R142, R7, -R68 ;  /* 0x000000078e4b7210 */ /* 0x004fe20007ffe844 */
[----:B------:R-:W-:-:S03]  /*93f0*/  IMAD.IADD R7, R15, 0x1, R6 ;  /* 0x000000010f077824 */ /* 0x000fc600078e0206 */
[C---:B------:R-:W-:Y:S02]  /*9400*/  ISETP.GE.AND P2, PT, R75.reuse, 0x11, PT ;  /* 0x000000114b00780c */ /* 0x040fe40003f46270 */
[C---:B------:R-:W-:Y:S02]  /*9410*/  ISETP.GE.AND P4, PT, R75.reuse, 0x1, PT ;  /* 0x000000014b00780c */ /* 0x040fe40003f86270 */
[----:B------:R-:W-:-:S09]  /*9420*/  ISETP.GE.AND P5, PT, R75, 0x21, PT ;  /* 0x000000214b00780c */ /* 0x000fd20003fa6270 */
[----:B------:R-:W-:Y:S02]  /*9430*/  @P2 LEA R0, P0, R252, R14, 0x4 ;  /* 0x0000000efc002211 */ /* 0x000fe400078020ff */
[----:B------:R-:W-:Y:S02]  /*9440*/  @P4 LEA R8, P1, R14, c[0x0][0x1c8], 0x1 ;  /* 0x000072000e084a11 */ /* 0x000fe400078208ff */
[----:B------:R-:W-:Y:S02]  /*9450*/  @P2 LEA.HI.X R5, R252, R7, R20, 0x4, P0 ;  /* 0x00000007fc052211 */ /* 0x000fe400000f2414 */
[----:B------:R-:W-:Y:S02]  /*9460*/  @P2 LEA R10, P0, R0, c[0x0][0x1c8], 0x1 ;  /* 0x00007200000a2a11 */ /* 0x000fe400078008ff */
[----:B------:R-:W-:Y:S02]  /*9470*/  @P4 LEA.HI.X R9, R14, c[0x0][0x1cc], R7, 0x1, P1 ;  /* 0x000073000e094a11 */ /* 0x000fe400008f0c07 */
[----:B------:R-:W-:Y:S01]  /*9480*/  @P2 LEA.HI.X R11, R0, c[0x0][0x1cc], R5, 0x1, P0 ;  /* 0x00007300000b2a11 */ /* 0x000fe200000f0c05 */
[----:B------:R-:W-:Y:S01]  /*9490*/  @P4 IMAD.SHL.U32 R5, R74, 0x2, RZ ;  /* 0x000000024a054824 */ /* 0x000fe200078e00ff */
[----:B------:R-:W-:-:S02]  /*94a0*/  ISETP.GE.AND P1, PT, R75, 0x31, PT ;  /* 0x000000314b00780c */ /* 0x000fc40003f26270 */
[----:B------:R-:W-:Y:S02]  /*94b0*/  @P5 IADD3 R0, P0, R14, R12, RZ ;  /* 0x0000000c0e005210 */ /* 0x000fe40007f1e0ff */
[----:B------:R-:W-:Y:S01]  /*94c0*/  @!PT LDS RZ, [RZ] ;  /* 0x00000000fffff984 */ /* 0x000fe20000000800 */
[----:B------:R-:W-:Y:S01]  /*94d0*/  @!PT LDS RZ, [RZ] ;  /* 0x00000000fffff984 */ /* 0x000fe20000000800 */
[----:B------:R-:W-:Y:S01]  /*94e0*/  @!PT LDS RZ, [RZ] ;  /* 0x00000000fffff984 */ /* 0x000fe20000000800 */
[----:B------:R1:W-:Y:S01]  /*94f0*/  @P4 LDGSTS.E.BYPASS.LTC128B.128 [R5+0x3900], [R8.64], !P3 ;  /* 0x0390000008054fae */ /* 0x0003e2000d901d48 */
[----:B------:R-:W-:Y:S02]  /*9500*/  LOP3.LUT P4, RZ, R16, 0x1, RZ, 0xc0, !PT ;  /* 0x0000000110ff7812 */ /* 0x000fe4000788c0ff */
[----:B------:R-:W-:Y:S01]  /*9510*/  @P5 IADD3.X R12, R7, R13, R3, P0, !PT ;  /* 0x0000000d070c5210 */ /* 0x000fe200007fe403 */
[----:B------:R-:W-:Y:S01]  /*9520*/  @P2 IMAD.SHL.U32 R3, R74, 0x2, RZ ;  /* 0x000000024a032824 */ /* 0x000fe200078e00ff */
[C---:B------:R-:W-:Y:S02]  /*9530*/  @P5 LEA R18, P3, R0.reuse, c[0x0][0x1c8], 0x1 ;  /* 0x0000720000125a11 */ /* 0x040fe400078608ff */
[----:B------:R-:W-:Y:S02]  /*9540*/  ISETP.GE.AND P0, PT, R75, 0x51, PT ;  /* 0x000000514b00780c */ /* 0x000fe40003f06270 */
[----:B------:R-:W-:Y:S01]  /*9550*/  @P1 IMAD.MOV.U32 R6, RZ, RZ, R14 ;  /* 0x000000ffff061224 */ /* 0x000fe200078e000e */
[----:B------:R-:W-:-:S04]  /*9560*/  @P5 LEA.HI.X R19, R0, c[0x0][0x1cc], R12, 0x1, P3 ;  /* 0x0000730000135a11 */ /* 0x000fc800018f0c0c */
[----:B------:R2:W-:Y:S01]  /*9570*/  @P2 LDGSTS.E.BYPASS.LTC128B.128 [R3+0x4100], [R10.64], !P4 ;  /* 0x041000000a032fae */ /* 0x0005e2000e101d48 */
[----:B------:R-:W-:Y:S01]  /*9580*/  ISETP.GE.AND P2, PT, R75, 0x41, PT ;  /* 0x000000414b00780c */ /* 0x000fe20003f46270 */
[----:B-1----:R-:W-:-:S04]  /*9590*/  @P1 IMAD.WIDE.U32 R8, R252, 0x30, R6 ;  /* 0x00000030fc081825 */ /* 0x002fc800078e0006 */
[----:B------:R-:W-:Y:S01]  /*95a0*/  @P0 IMAD R5, R20, 0x50, RZ ;  /* 0x0000005014050824 */ /* 0x000fe200078e02ff */
[----:B---3--:R-:W-:Y:S01]  /*95b0*/  @P1 LEA R16, P3, R8, c[0x0][0x1c8], 0x1 ;  /* 0x0000720008101a11 */ /* 0x008fe200078608ff */
[----:B--2---:R-:W-:-:S04]  /*95c0*/  @P1 IMAD R3, R20, 0x30, RZ ;  /* 0x0000003014031824 */ /* 0x004fc800078e02ff */
[----:B------:R-:W-:Y:S02]  /*95d0*/  @P1 IMAD.IADD R0, R9, 0x1, R3 ;  /* 0x0000000109001824 */ /* 0x000fe400078e0203 */
[----:B------:R-:W-:-:S03]  /*95e0*/  @P0 IMAD.MOV.U32 R9, RZ, RZ, R7 ;  /* 0x000000ffff090224 */ /* 0x000fc600078e0007 */
[----:B------:R-:W-:Y:S01]  /*95f0*/  @P1 LEA.HI.X R17, R8, c[0x0][0x1cc], R0, 0x1, P3 ;  /* 0x0000730008111a11 */ /* 0x000fe200018f0c00 */
[----:B------:R-:W-:Y:S01]  /*9600*/  @P0 IMAD.MOV.U32 R8, RZ, RZ, R14 ;  /* 0x000000ffff080224 */ /* 0x000fe200078e000e */
[----:B------:R-:W-:-:S03]  /*9610*/  @P2 LEA R0, P3, R252, R14, 0x6 ;  /* 0x0000000efc002211 */ /* 0x000fc600078630ff */
[C---:B------:R-:W-:Y:S01]  /*9620*/  @P0 IMAD.WIDE.U32 R8, R252.reuse, 0x50, R8 ;  /* 0x00000050fc080825 */ /* 0x040fe200078e0008 */
[----:B------:R-:W-:Y:S02]  /*9630*/  @P2 LEA.HI.X R3, R252, R7, R20, 0x6, P3 ;  /* 0x00000007fc032211 */ /* 0x000fe400018f3414 */
[----:B------:R-:W-:-:S04]  /*9640*/  @P2 LEA R12, P3, R0, c[0x0][0x1c8], 0x1 ;  /* 0x00007200000c2a11 */ /* 0x000fc800078608ff */
[----:B------:R-:W-:Y:S01]  /*9650*/  @P2 LEA.HI.X R13, R0, c[0x0][0x1cc], R3, 0x1, P3 ;  /* 0x00007300000d2a11 */ /* 0x000fe200018f0c03 */
[----:B------:R-:W-:Y:S01]  /*9660*/  @P5 IMAD.SHL.U32 R3, R74, 0x2, RZ ;  /* 0x000000024a035824 */ /* 0x000fe200078e00ff */
[----:B------:R-:W-:Y:S01]  /*9670*/  @P0 LEA R10, P3, R8, c[0x0][0x1c8], 0x1 ;  /* 0x00007200080a0a11 */ /* 0x000fe200078608ff */
[----:B------:R-:W-:Y:S02]  /*9680*/  @P0 IMAD.IADD R0, R9, 0x1, R5 ;  /* 0x0000000109000824 */ /* 0x000fe400078e0205 */
[----:B------:R-:W-:Y:S01]  /*9690*/  @P1 IMAD.SHL.U32 R5, R74, 0x2, RZ ;  /* 0x000000024a051824 */ /* 0x000fe200078e00ff */
[----:B------:R1:W-:Y:S02]  /*96a0*/  @P5 LDGSTS.E.BYPASS.LTC128B.128 [R3+0x4900], [R18.64], !P4 ;  /* 0x0490000012035fae */ /* 0x0003e4000e101d48 */
[----:B------:R-:W-:Y:S01]  /*96b0*/  @P0 LEA.HI.X R11, R8, c[0x0][0x1cc], R0, 0x1, P3 ;  /* 0x00007300080b0a11 */ /* 0x000fe200018f0c00 */
[C---:B------:R-:W-:Y:S01]  /*96c0*/  @P0 IMAD.SHL.U32 R0, R74.reuse, 0x2, RZ ;  /* 0x000000024a000824 */ /* 0x040fe200078e00ff */
[----:B------:R2:W-:Y:S01]  /*96d0*/  @P1 LDGSTS.E.BYPASS.LTC128B.128 [R5+0x5100], [R16.64], !P4 ;  /* 0x0510000010051fae */ /* 0x0005e2000e101d48 */
[----:B-1----:R-:W-:-:S05]  /*96e0*/  @P2 IMAD.SHL.U32 R3, R74, 0x2, RZ ;  /* 0x000000024a032824 */ /* 0x002fca00078e00ff */
[----:B------:R2:W-:Y:S04]  /*96f0*/  @P2 LDGSTS.E.BYPASS.LTC128B.128 [R3+0x5900], [R12.64], !P4 ;  /* 0x059000000c032fae */ /* 0x0005e8000e101d48 */
[----:B------:R2:W-:Y:S01]  /*9700*/  @P0 LDGSTS.E.BYPASS.LTC128B.128 [R0+0x6100], [R10.64], !P4 ;  /* 0x061000000a000fae */ /* 0x0005e2000e101d48 */
[----:B------:R-:W-:-:S13]  /*9710*/  ISETP.GE.AND P0, PT, R75, 0x61, PT ;  /* 0x000000614b00780c */ /* 0x000fda0003f06270 */
[----:B------:R-:W-:Y:S05]  /*9720*/  @!P0 BRA `(.L_x_687) ;  /* 0x0000008000008947 */ /* 0x000fea0003800000 */
[----:B------:R-:W-:Y:S01]  /*9730*/  MOV R6, R14 ;  /* 0x0000000e00067202 */ /* 0x000fe20000000f00 */
[----:B--2---:R-:W-:-:S04]  /*9740*/  IMAD R0, R20, 0x60, RZ ;  /* 0x0000006014007824 */ /* 0x004fc800078e02ff */
[----:B------:R-:W-:-:S05]  /*9750*/  IMAD.WIDE.U32 R8, R252, 0x60, R6 ;  /* 0x00000060fc087825 */ /* 0x000fca00078e0006 */
[----:B------:R-:W-:Y:S02]  /*9760*/  IADD3 R0, R0, R9, RZ ;  /* 0x0000000900007210 */ /* 0x000fe40007ffe0ff */
[----:B------:R-:W-:-:S04]  /*9770*/  LEA R6, P0, R8, c[0x0][0x1c8], 0x1 ;  /* 0x0000720008067a11 */ /* 0x000fc800078008ff */
[----:B------:R-:W-:Y:S02]  /*9780*/  LEA.HI.X R7, R8, c[0x0][0x1cc], R0, 0x1, P0 ;  /* 0x0000730008077a11 */ /* 0x000fe400000f0c00 */
[----:B------:R-:W-:-:S05]  /*9790*/  SHF.L.U32 R0, R74, 0x1, RZ ;  /* 0x000000014a007819 */ /* 0x000fca00000006ff */
[----:B------:R1:W-:Y:S02]  /*97a0*/  LDGSTS.E.BYPASS.LTC128B.128 [R0+0x6900], [R6.64], !P4 ;  /* 0x0690000006007fae */ /* 0x0003e4000e101d48 */
.L_x_687:
[----:B------:R-:W-:Y:S05]  /*97b0*/  BSYNC B0 ;  /* 0x0000000000007941 */ /* 0x000fea0003800000 */
.L_x_686:
[----:B------:R-:W-:Y:S01]  /*97c0*/  ISETP.LT.AND P0, PT, RZ, c[0x0][0x27c], PT ;  /* 0x00009f00ff007a0c */ /* 0x000fe20003f01270 */
[----:B------:R-:W0:Y:S01]  /*97d0*/  LDGDEPBAR ;  /* 0x00000000000079af */ /* 0x000e220000000000 */
[----:B------:R-:W-:-:S04]  /*97e0*/  LEA.HI R246, R249, R250, RZ, 0x5 ;  /* 0x000000faf9f67211 */ /* 0x000fc800078f28ff */
[----:B------:R-:W-:-:S07]  /*97f0*/  SHF.R.S32.HI R248, RZ, 0x5, R246 ;  /* 0x00000005fff87819 */ /* 0x000fce00000114f6 */
[----:B------:R-:W-:Y:S05]  /*9800*/  @P0 BRA `(.L_x_688) ;  /* 0x0000002000000947 */ /* 0x000fea0003800000 */
[----:B------:R-:W-:-:S04]  /*9810*/  DEPBAR.LE SB0, 0x1 ;  /* 0x000080400000791a */ /* 0x000fc80000000000 */
[----:B------:R-:W-:Y:S05]  /*9820*/  BRA `(.L_x_689) ;  /* 0x00004d7000007947 */ /* 0x000fea0003800000 */
.L_x_688:
[----:B------:R-:W-:Y:S01]  /*9830*/  ULDC.U8 UR4, c[0x0][0x298] ;  /* 0x0000a60000047ab9 */ /* 0x000fe20000000000 */
[----:B-12--5:R-:W-:Y:S01]  /*9840*/  SHF.R.S32.HI R0, RZ, 0x1f, R169 ;  /* 0x0000001fff007819 */ /* 0x026fe200000114a9 */
        /* <DEDUP_REMOVED lines=18> */
[----:B------:R-:W-:Y:S01]  /*9970*/  @P6 IMAD.HI.U32 R3, R0, c[0x0][0x2c8], RZ ;  /* 0x0000b20000036a27 */ /* 0x000fe200078e00ff */
[----:B------:R-:W-:Y:S01]  /*9980*/  MOV R8, R12 ;  /* 0x0000000c00087202 */ /* 0x000fe20000000f00 */
[----:B------:R-:W-:Y:S01]  /*9990*/  BSSY B0, `(.L_x_691) ;  /* 0x000002e000007945 */ /* 0x000fe20003800000 */
[----:B------:R-:W-:Y:S01]  /*99a0*/  MOV R6, R10 ;  /* 0x0000000a00067202 */ /* 0x000fe20000000f00 */
[----:B------:R-:W-:Y:S01]  /*99b0*/  IMAD.SHL.U32 R17, R14, 0x4, RZ ;  /* 0x000000040e117824 */ /* 0x000fe200078e00ff */
[----:B------:R-:W-:Y:S01]  /*99c0*/  @P6 SHF.R.U32.HI R0, RZ, c[0x0][0x2cc], R3 ;  /* 0x0000b300ff006a19 */ /* 0x000fe20000011603 */
[----:B------:R-:W-:Y:S01]  /*99d0*/  CS2R R38, SRZ ;  /* 0x0000000000267805 */ /* 0x000fe2000001ff00 */
[----:B------:R-:W-:Y:S01]  /*99e0*/  CS2R R26, SRZ ;  /* 0x00000000001a7805 */ /* 0x000fe2000001ff00 */
[----:B------:R-:W-:Y:S01]  /*99f0*/  CS2R R14, SRZ ;  /* 0x00000000000e7805 */ /* 0x000fe2000001ff00 */
[----:B------:R-:W-:Y:S01]  /*9a00*/  SHF.R.S32.HI R3, RZ, 0x1f, R0 ;  /* 0x0000001fff037819 */ /* 0x000fe20000011400 */
[----:B------:R-:W-:Y:S01]  /*9a10*/  IMAD.WIDE.U32 R8, R0, c[0x0][0x280], R8 ;  /* 0x0000a00000087a25 */ /* 0x000fe200078e0008 */
[----:B------:R-:W-:Y:S01]  /*9a20*/  CS2R R28, SRZ ;  /* 0x00000000001c7805 */ /* 0x000fe2000001ff00 */
[----:B------:R-:W-:-:S02]  /*9a30*/  CS2R R18, SRZ ;  /* 0x0000000000127805 */ /* 0x000fc4000001ff00 */
        /* <DEDUP_REMOVED lines=35> */
.L_x_692:
[----:B------:R-:W-:Y:S05]  /*9c70*/  BSYNC B0 ;  /* 0x0000000000007941 */ /* 0x000fea0003800000 */
.L_x_691:
        /* <DEDUP_REMOVED lines=41> */
.L_x_694:
[----:B------:R-:W-:Y:S05]  /*9f10*/  BSYNC B0 ;  /* 0x0000000000007941 */ /* 0x000fea0003800000 */
.L_x_693:
        /* <DEDUP_REMOVED lines=43> */
.L_x_696:
[----:B------:R-:W-:Y:S05]  /*a1d0*/  BSYNC B0 ;  /* 0x0000000000007941 */ /* 0x000fea0003800000 */
.L_x_695:
[----:B------:R-:W-:Y:S01]  /*a1e0*/  IADD3 R0, R24, 0x60, RZ ;  /* 0x0000006018007810 */ /* 0x000fe20007ffe0ff */
[----:B--2--5:R-:W-:Y:S01]  /*a1f0*/  IMAD.MOV.U32 R10, RZ, RZ, R44 ;  /* 0x000000ffff0a7224 */ /* 0x024fe200078e002c */
[----:B------:R-:W2:Y:S01]  /*a200*/  SHFL.IDX PT, R9, R20, 0x3, 0x1c1f ;  /* 0x007c1f0014097f89 */ /* 0x000ea200000e0000 */
[----:B------:R-:W-:Y:S01]  /*a210*/  IMAD.MOV.U32 R5, RZ, RZ, R45 ;  /* 0x000000ffff057224 */ /* 0x000fe200078e002d */
[----:B------:R-:W-:Y:S01]  /*a220*/  ISETP.GE.AND P0, PT, R0, R25, PT ;  /* 0x000000190000720c */ /* 0x000fe20003f06270 */
[----:B------:R-:W-:Y:S01]  /*a230*/  IMAD.MOV.U32 R3, RZ, RZ, R40 ;  /* 0x000000ffff037224 */ /* 0x000fe200078e0028 */
[----:B------:R-:W4:Y:S01]  /*a240*/  SHFL.IDX PT, R8, R21, 0x3, 0x1c1f ;  /* 0x007c1f0015087f89 */ /* 0x000f2200000e0000 */
[----:B------:R-:W-:Y:S01]  /*a250*/  IMAD.MOV.U32 R0, RZ, RZ, R41 ;  /* 0x000000ffff007224 */ /* 0x000fe200078e0029 */
[----:B------:R-:W-:Y:S01]  /*a260*/  PRMT R65, R5, 0x5410, R10 ;  /* 0x0000541005417816 */ /* 0x000fe2000000000a */
[----:B------:R-:W-:Y:S01]  /*a270*/  IMAD.MOV.U32 R5, RZ, RZ, R47 ;  /* 0x000000ffff057224 */ /* 0x000fe200078e002f */
[----:B------:R-:W-:Y:S01]  /*a280*/  MOV R10, R46 ;  /* 0x0000002e000a7202 */ /* 0x000fe20000000f00 */
[----:B-1----:R-:W1:Y:S01]  /*a290*/  SHFL.IDX PT, R7, R16, 0x3, 0x1c1f ;  /* 0x007c1f0010077f89 */ /* 0x002e6200000e0000 */
[----:B------:R-:W-:Y:S01]  /*a2a0*/  PRMT R63, R0, 0x5410, R3 ;  /* 0x00005410003f7816 */ /* 0x000fe20000000003 */
[----:B------:R-:W-:Y:S01]  /*a2b0*/  IMAD.MOV.U32 R3, RZ, RZ, R42 ;  /* 0x000000ffff037224 */ /* 0x000fe200078e002a */
[----:B------:R-:W-:Y:S01]  /*a2c0*/  MOV R0, R43 ;  /* 0x0000002b00007202 */ /* 0x000fe20000000f00 */
[----:B---3--:R3:W1:Y:S01]  /*a2d0*/  SHFL.IDX PT, R6, R22, 0x3, 0x1c1f ;  /* 0x007c1f0016067f89 */ /* 0x00866200000e0000 */
[----:B------:R-:W-:Y:S01]  /*a2e0*/  BSSY B0, `(.L_x_697) ;  /* 0x0000019000007945 */ /* 0x000fe20003800000 */
[----:B------:R-:W-:Y:S01]  /*a2f0*/  PRMT R64, R5, 0x5410, R10 ;  /* 0x0000541005407816 */ /* 0x000fe2000000000a */
[----:B------:R-:W-:Y:S01]  /*a300*/  CS2R R50, SRZ ;  /* 0x0000000000327805 */ /* 0x000fe2000001ff00 */
[----:B------:R-:W-:Y:S01]  /*a310*/  PRMT R62, R0, 0x5410, R3 ;  /* 0x00005410003e7816 */ /* 0x000fe20000000003 */
[----:B------:R-:W-:Y:S01]  /*a320*/  CS2R R48, SRZ ;  /* 0x0000000000307805 */ /* 0x000fe2000001ff00 */
[----:B---34-:R-:W-:Y:S01]  /*a330*/  CS2R R22, SRZ ;  /* 0x0000000000167805 */ /* 0x018fe2000001ff00 */
[----:B------:R-:W-:Y:S05]  /*a340*/  @P0 BRA `(.L_x_698) ;  /* 0x0000012000000947 */ /* 0x000fea0003800000 */
[C---:B-12---:R-:W-:Y:S01]  /*a350*/  IADD3 R3, R17.reuse, 0x10, RZ ;  /* 0x0000001011037810 */ /* 0x046fe20007ffe0ff */
[----:B------:R-:W-:Y:S01]  /*a360*/  CS2R R22, SRZ ;  /* 0x0000000000167805 */ /* 0x000fe2000001ff00 */
[----:B------:R-:W-:Y:S01]  /*a370*/  ISETP.GE.AND P1, PT, R17, c[0x0][0x27c], PT ;  /* 0x00009f0011007a0c */ /* 0x000fe20003f26270 */
[----:B------:R-:W-:Y:S01]  /*a380*/  CS2R R48, SRZ ;  /* 0x0000000000307805 */ /* 0x000fe2000001ff00 */
[----:B------:R-:W-:Y:S01]  /*a390*/  ISETP.GE.AND P0, PT, R3, c[0x0][0x27c], PT ;  /* 0x00009f0003007a0c */ /* 0x000fe20003f06270 */
[----:B------:R-:W-:Y:S01]  /*a3a0*/  CS2R R52, SRZ ;  /* 0x0000000000347805 */ /* 0x000fe2000001ff00 */
[----:B------:R-:W-:-:S09]  /*a3b0*/  CS2R R50, SRZ ;  /* 0x0000000000327805 */ /* 0x000fd2000001ff00 */
[----:B------:R-:W-:Y:S02]  /*a3c0*/  @!P1 IMAD.WIDE R12, R17, 0x2, R8 ;  /* 0x00000002110c9825 */ /* 0x000fe400078e0208 */
[----:B------:R-:W-:-:S03]  /*a3d0*/  @!P0 SHF.R.S32.HI R0, RZ, 0x1f, R3 ;  /* 0x0000001fff008819 */ /* 0x000fc60000011403 */
[----:B------:R1:W5:Y:S01]  /*a3e0*/  @!P1 LD.E.64 R22, [R12.64] ;  /* 0x000000080c169980 */ /* 0x000362000c101b00 */
[----:B------:R-:W-:-:S04]  /*a3f0*/  @!P0 LEA.HI R0, R0, R3, RZ, 0x2 ;  /* 0x0000000300008211 */ /* 0x000fc800078f10ff */
[----:B------:R-:W-:-:S05]  /*a400*/  @!P0 LOP3.LUT R0, R0, 0xfffffffc, RZ, 0xc0, !PT ;  /* 0xfffffffc00008812 */ /* 0x000fca00078ec0ff */
[----:B------:R-:W-:-:S04]  /*a410*/  @!P0 IMAD.WIDE R10, R0, 0x2, R8 ;  /* 0x00000002000a8825 */ /* 0x000fc800078e0208 */
[--C-:B------:R-:W-:Y:S01]  /*a420*/  @!P0 IMAD.WIDE R8, R0, 0x2, R6.reuse ;  /* 0x0000000200088825 */ /* 0x100fe200078e0206 */
[----:B------:R1:W5:Y:S03]  /*a430*/  @!P0 LD.E.64 R52, [R10.64] ;  /* 0x000000080a348980 */ /* 0x000366000c101b00 */
[----:B------:R-:W-:Y:S01]  /*a440*/  @!P1 IMAD.WIDE R6, R17, 0x2, R6 ;  /* 0x0000000211069825 */ /* 0x000fe200078e0206 */
[----:B------:R1:W5:Y:S04]  /*a450*/  @!P0 LD.E.64 R50, [R8.64] ;  /* 0x0000000808328980 */ /* 0x000368000c101b00 */
[----:B------:R1:W5:Y:S02]  /*a460*/  @!P1 LD.E.64 R48, [R6.64] ;  /* 0x0000000806309980 */ /* 0x000364000c101b00 */
.L_x_698:
[----:B-12---:R-:W-:Y:S05]  /*a470*/  BSYNC B0 ;  /* 0x0000000000007941 */ /* 0x006fea0003800000 */
.L_x_697:
[----:B------:R-:W-:Y:S01]  /*a480*/  SHF.R.S32.HI R0, RZ, 0x1f, R60 ;  /* 0x0000001fff007819 */ /* 0x000fe2000001143c */
[----:B-----5:R-:W-:Y:S01]  /*a490*/  IMAD.MOV.U32 R6, RZ, RZ, R52 ;  /* 0x000000ffff067224 */ /* 0x020fe200078e0034 */
[----:B------:R-:W-:-:S04]  /*a4a0*/  DEPBAR.LE SB0, 0x1 ;  /* 0x000080400000791a */ /* 0x000fc80000000000 */
[----:B------:R-:W-:Y:S01]  /*a4b0*/  LEA.HI R0, R0, R60, RZ, 0x3 ;  /* 0x0000003c00007211 */ /* 0x000fe200078f18ff */
[----:B------:R-:W-:Y:S01]  /*a4c0*/  IMAD.MOV.U32 R5, RZ, RZ, R53 ;  /* 0x000000ffff057224 */ /* 0x000fe200078e0035 */
[----:B------:R-:W-:Y:S01]  /*a4d0*/  BSSY B1, `(.L_x_699) ;  /* 0x0000082000017945 */ /* 0x000fe20003800000 */
[----:B------:R-:W-:Y:S01]  /*a4e0*/  IMAD.MOV.U32 R3, RZ, RZ, R22 ;  /* 0x000000ffff037224 */ /* 0x000fe200078e0016 */
[----:B------:R-:W-:Y:S01]  /*a4f0*/  LOP3.LUT R0, R0, 0xfffffff8, RZ, 0xc0, !PT ;  /* 0xfffffff800007812 */ /* 0x000fe200078ec0ff */
[----:B------:R-:W-:Y:S01]  /*a500*/  IMAD.MOV.U32 R7, RZ, RZ, R51 ;  /* 0x000000ffff077224 */ /* 0x000fe200078e0033 */
        /* <DEDUP_REMOVED lines=15> */
[----:B------:R-:W-:Y:S02]  /*a600*/  PRMT R66, R0, 0x7610, R66 ;  /* 0x0000761000427816 */ /* 0x000fe40000000042 */
[----:B------:R-:W-:Y:S01]  /*a610*/  PRMT R67, R7, 0x7610, R67 ;  /* 0x0000761007437816 */ /* 0x000fe20000000043 */
[----:B------:R-:W-:Y:S01]  /*a620*/  IMAD R0, R248, 0x200, R5 ;  /* 0x00000200f8007824 */ /* 0x000fe200078e0205 */
[----:B------:R-:W-:Y:S01]  /*a630*/  IMNMX R25, R3, 0x80, PT ;  /* 0x0000008003197817 */ /* 0x000fe20003800200 */
[----:B------:R-:W-:-:S03]  /*a640*/  IMAD.MOV.U32 R5, RZ, RZ, R49 ;  /* 0x000000ffff057224 */ /* 0x000fc600078e0031 */
[----:B------:R-:W-:Y:S02]  /*a650*/  ISETP.GE.AND P0, PT, R60, R25, PT ;  /* 0x000000193c00720c */ /* 0x000fe40003f06270 */
[C---:B------:R-:W-:Y:S02]  /*a660*/  IADD3 R3, R0.reuse, 0x20, RZ ;  /* 0x0000002000037810 */ /* 0x040fe40007ffe0ff */
[C---:B------:R-:W-:Y:S02]  /*a670*/  @P1 IADD3 R3, R0.reuse, -0x20, RZ ;  /* 0xffffffe000031810 */ /* 0x040fe40007ffe0ff */
[----:B------:R-:W-:Y:S02]  /*a680*/  PRMT R31, R5, 0x5410, R6 ;  /* 0x00005410051f7816 */ /* 0x000fe40000000006 */
[----:B------:R-:W-:Y:S02]  /*a690*/  LEA R21, R0, 0x7100, 0x1 ;  /* 0x0000710000157811 */ /* 0x000fe400078e08ff */
        /* <DEDUP_REMOVED lines=16> */
[----:B------:R-:W-:Y:S01]  /*a7a0*/  IMAD.U32 R19, R3, 0x10000, RZ ;  /* 0x0001000003137824 */ /* 0x000fe200078e00ff */
[C---:B-1----:R-:W-:Y:S01]  /*a7b0*/  LOP3.LUT R5, R10.reuse, 0xffff0000, RZ, 0xc0, !PT ;  /* 0xffff00000a057812 */ /* 0x042fe200078ec0ff */
[----:B------:R-:W-:Y:S01]  /*a7c0*/  IMAD.U32 R6, R10, 0x10000, RZ ;  /* 0x000100000a067824 */ /* 0x000fe200078e00ff */
[C---:B------:R-:W-:Y:S01]  /*a7d0*/  LOP3.LUT R10, R11.reuse, 0xffff0000, RZ, 0xc0, !PT ;  /* 0xffff00000b0a7812 */ /* 0x040fe200078ec0ff */
[----:B------:R-:W-:Y:S01]  /*a7e0*/  IMAD.U32 R12, R11, 0x10000, RZ ;  /* 0x000100000b0c7824 */ /* 0x000fe200078e00ff */
[----:B------:R-:W-:Y:S01]  /*a7f0*/  LOP3.LUT R11, R3, 0xffff0000, RZ, 0xc0, !PT ;  /* 0xffff0000030b7812 */ /* 0x000fe200078ec0ff */
[C---:B------:R-:W-:Y:S01]  /*a800*/  FMUL.FTZ R0, R5.reuse, R18 ;  /* 0x0000001205007220 */ /* 0x040fe20000410000 */
[C---:B------:R-:W-:Y:S01]  /*a810*/  SHF.L.U32 R15, R8.reuse, 0x10, RZ ;  /* 0x00000010080f7819 */ /* 0x040fe200000006ff */
[-C--:B------:R-:W-:Y:S01]  /*a820*/  FMUL.FTZ R5, R5, R19.reuse ;  /* 0x0000001305057220 */ /* 0x080fe20000410000 */
[----:B------:R-:W-:Y:S01]  /*a830*/  LOP3.LUT R7, R8, 0xffff0000, RZ, 0xc0, !PT ;  /* 0xffff000008077812 */ /* 0x000fe200078ec0ff */
[----:B------:R-:W-:Y:S01]  /*a840*/  FFMA.FTZ R19, R6, R19, -R0 ;  /* 0x0000001306137223 */ /* 0x000fe20000010800 */
[C---:B------:R-:W-:Y:S01]  /*a850*/  SHF.L.U32 R16, R9.reuse, 0x10, RZ ;  /* 0x0000001009107819 */ /* 0x040fe200000006ff */
[C---:B------:R-:W-:Y:S01]  /*a860*/  FMUL.FTZ R3, R10.reuse, R20 ;  /* 0x000000140a037220 */ /* 0x040fe20000410000 */
[----:B------:R-:W-:Y:S01]  /*a870*/  LOP3.LUT R8, R9, 0xffff0000, RZ, 0xc0, !PT ;  /* 0xffff000009087812 */ /* 0x000fe200078ec0ff */
[-C--:B------:R-:W-:Y:S01]  /*a880*/  FMUL.FTZ R0, R10, R11.reuse ;  /* 0x0000000b0a007220 */ /* 0x080fe20000410000 */
[----:B------:R-:W-:Y:S01]  /*a890*/  SHF.L.U32 R9, R14, 0x10, RZ ;  /* 0x000000100e097819 */ /* 0x000fe200000006ff */
[C---:B------:R-:W-:Y:S01]  /*a8a0*/  IMAD.U32 R10, R13.reuse, 0x10000, RZ ;  /* 0x000100000d0a7824 */ /* 0x040fe200078e00ff */
[----:B------:R-:W-:Y:S01]  /*a8b0*/  LOP3.LUT R13, R13, 0xffff0000, RZ, 0xc0, !PT ;  /* 0xffff00000d0d7812 */ /* 0x000fe200078ec0ff */
[----:B------:R-:W-:Y:S01]  /*a8c0*/  FFMA.FTZ R18, R6, R18, R5 ;  /* 0x0000001206127223 */ /* 0x000fe20000010005 */
[----:B------:R-:W-:Y:S01]  /*a8d0*/  LOP3.LUT R14, R14, 0xffff0000, RZ, 0xc0, !PT ;  /* 0xffff00000e0e7812 */ /* 0x000fe200078ec0ff */
[----:B------:R-:W-:-:S02]  /*a8e0*/  FFMA.FTZ R6, R12, R11, -R3 ;  /* 0x0000000b0c067223 */ /* 0x000fc40000010803 */
[----:B------:R-:W-:Y:S02]  /*a8f0*/  FFMA.FTZ R11, R12, R20, R0 ;  /* 0x000000140c0b7223 */ /* 0x000fe40000010000 */
[----:B------:R-:W-:Y:S02]  /*a900*/  FMUL.FTZ R5, R7, R10 ;  /* 0x0000000a07057220 */ /* 0x000fe40000410000 */
[C---:B------:R-:W-:Y:S01]  /*a910*/  FMUL.FTZ R0, R8.reuse, R13 ;  /* 0x0000000d08007220 */ /* 0x040fe20000410000 */
[----:B------:R-:W-:Y:S01]  /*a920*/  F2FP.BF16.PACK_AB R11, R11, R6 ;  /* 0x000000060b0b723e */ /* 0x000fe200000010ff */
[-C--:B------:R-:W-:Y:S02]  /*a930*/  FMUL.FTZ R3, R7, R9.reuse ;  /* 0x0000000907037220 */ /* 0x080fe40000410000 */
[----:B------:R-:W-:Y:S02]  /*a940*/  FMUL.FTZ R8, R8, R14 ;  /* 0x0000000e08087220 */ /* 0x000fe40000410000 */
[----:B------:R-:W-:-:S02]  /*a950*/  FFMA.FTZ R5, R15, R9, -R5 ;  /* 0x000000090f057223 */ /* 0x000fc40000010805 */
[----:B------:R-:W-:Y:S01]  /*a960*/  FFMA.FTZ R3, R15, R10, R3 ;  /* 0x0000000a0f037223 */ /* 0x000fe20000010003 */
[----:B------:R-:W-:Y:S01]  /*a970*/  F2FP.BF16.PACK_AB R10, R18, R19 ;  /* 0x00000013120a723e */ /* 0x000fe200000010ff */
[C---:B------:R-:W-:Y:S02]  /*a980*/  FFMA.FTZ R0, R16.reuse, R14, -R0 ;  /* 0x0000000e10007223 */ /* 0x040fe40000010800 */
[----:B------:R-:W-:Y:S01]  /*a990*/  FFMA.FTZ R9, R16, R13, R8 ;  /* 0x0000000d10097223 */ /* 0x000fe20000010008 */
[----:B------:R-:W-:-:S04]  /*a9a0*/  F2FP.BF16.PACK_AB R8, R3, R5 ;  /* 0x000000050308723e */ /* 0x000fc800000010ff */
[----:B------:R-:W-:-:S05]  /*a9b0*/  F2FP.BF16.PACK_AB R9, R9, R0 ;  /* 0x000000000909723e */ /* 0x000fca00000010ff */
[----:B------:R1:W-:Y:S02]  /*a9c0*/  STS.128 [R21], R8 ;  /* 0x0000000815007388 */ /* 0x0003e40000000c00 */
.L_x_702:
[----:B------:R-:W-:Y:S05]  /*a9d0*/  BSYNC B0 ;  /* 0x0000000000007941 */ /* 0x000fea0003800000 */
.L_x_701:
        /* <DEDUP_REMOVED lines=49> */
.L_x_700:
[----:B------:R-:W-:Y:S05]  /*acf0*/  BSYNC B1 ;  /* 0x0000000000017941 */ /* 0x000fea0003800000 */
.L_x_699:
        /* <DEDUP_REMOVED lines=52> */
[----:B------:R1:W-:Y:S02]  /*b040*/  STS.128 [R21+0x1000], R8 ;  /* 0x0010000815007388 */ /* 0x0003e40000000c00 */
.L_x_706:
[----:B------:R-:W-:Y:S05]  /*b050*/  BSYNC B0 ;  /* 0x0000000000007941 */ /* 0x000fea0003800000 */
.L_x_705:
        /* <DEDUP_REMOVED lines=49> */
.L_x_704:
[----:B------:R-:W-:Y:S05]  /*b370*/  BSYNC B1 ;  /* 0x0000000000017941 */ /* 0x000fea0003800000 */
.L_x_703:
        /* <DEDUP_REMOVED lines=53> */
.L_x_710:
[----:B------:R-:W-:Y:S05]  /*b6d0*/  BSYNC B0 ;  /* 0x0000000000007941 */ /* 0x000fea0003800000 */
.L_x_709:
        /* <DEDUP_REMOVED lines=49> */
.L_x_708:
[----:B------:R-:W-:Y:S05]  /*b9f0*/  BSYNC B1 ;  /* 0x0000000000017941 */ /* 0x000fea0003800000 */
.L_x_707:
        /* <DEDUP_REMOVED lines=52> */
.L_x_713:
[----:B------:R-:W-:Y:S05]  /*bd40*/  BSYNC B0 ;  /* 0x0000000000007941 */ /* 0x000fea0003800000 */
.L_x_712:
        /* <DEDUP_REMOVED lines=28> */
[----:B------:R-:W-:Y:S01]  /*bf10*/  FMUL.FTZ R0, R10, R11 ;  /* 0x0000000b0a007220 */ /* 0x000fe20000410000 */
        /* <DEDUP_REMOVED lines=19> */
[----:B------:R1:W-:Y:S01]  /*c050*/  STS.128 [R24+0x3000], R8 ;  /* 0x0030000818007388 */ /* 0x0003e20000000c00 */
[----:B------:R-:W-:Y:S05]  /*c060*/  BRA `(.L_x_711) ;  /* 0x0000252000007947 */ /* 0x000fea0003800000 */
.L_x_690:
[----:B------:R-:W-:Y:S01]  /*c070*/  @P6 IMAD.HI.U32 R3, R0, c[0x0][0x2c8], RZ ;  /* 0x0000b20000036a27 */ /* 0x000fe200078e00ff */
[----:B------:R-:W-:Y:S01]  /*c080*/  ISETP.GE.AND P2, PT, R31, c[0x0][0x27c], PT ;  /* 0x00009f001f007a0c */ /* 0x000fe20003f46270 */
[----:B------:R-:W-:Y:S01]  /*c090*/  CS2R R22, SRZ ;  /* 0x0000000000167805 */ /* 0x000fe2000001ff00 */
[----:B------:R-:W-:Y:S01]  /*c0a0*/  SHF.R.S32.HI R32, RZ, 0x1f, R31 ;  /* 0x0000001fff207819 */ /* 0x000fe2000001141f */
[----:B------:R-:W-:Y:S01]  /*c0b0*/  IMAD.MOV.U32 R8, RZ, RZ, R12 ;  /* 0x000000ffff087224 */ /* 0x000fe200078e000c */
[----:B------:R-:W-:Y:S01]  /*c0c0*/  @P6 SHF.R.U32.HI R0, RZ, c[0x0][0x2cc], R3 ;  /* 0x0000b300ff006a19 */ /* 0x000fe20000011603 */
[----:B------:R-:W-:Y:S01]  /*c0d0*/  IMAD.MOV.U32 R6, RZ, RZ, R10 ;  /* 0x000000ffff067224 */ /* 0x000fe200078e000a */
[----:B------:R-:W-:Y:S02]  /*c0e0*/  CS2R R20, SRZ ;  /* 0x0000000000147805 */ /* 0x000fe4000001ff00 */
        /* <DEDUP_REMOVED lines=20> */
[----:B-1----:R-:W-:-:S04]  /*c230*/  @!P0 IADD3 R8, P1, R8, R0, RZ ;  /* 0x0000000008088210 */ /* 0x002fc80007f3e0ff */
[----:B--2---:R-:W-:Y:S02]  /*c240*/  @!P0 IADD3.X R9, R7, R3, RZ, P1, !PT ;  /* 0x0000000307098210 */ /* 0x004fe40000ffe4ff */
[----:B---3--:R-:W-:Y:S01]  /*c250*/  @!P0 IADD3 R6, P1, R6, R0, RZ ;  /* 0x0000000006068210 */ /* 0x008fe20007f3e0ff */
[----:B------:R-:W-:Y:S02]  /*c260*/  CS2R R18, SRZ ;  /* 0x0000000000127805 */ /* 0x000fe4000001ff00 */
[----:B------:R1:W2:Y:S01]  /*c270*/  @!P0 LD.E.128 R20, [R8.64] ;  /* 0x0000000808148980 */ /* 0x0002a2000c101d00 */
[----:B------:R-:W-:Y:S01]  /*c280*/  CS2R R16, SRZ ;  /* 0x0000000000107805 */ /* 0x000fe2000001ff00 */
        /* <DEDUP_REMOVED lines=39> */
.L_x_715:
[----:B-1-3--:R-:W-:Y:S05]  /*c500*/  BSYNC B0 ;  /* 0x0000000000007941 */ /* 0x00afea0003800000 */
.L_x_714:
        /* <DEDUP_REMOVED lines=65> */
.L_x_717:
[----:B-1-3--:R-:W-:Y:S05]  /*c920*/  BSYNC B0 ;  /* 0x0000000000007941 */ /* 0x00afea0003800000 */
.L_x_716:
        /* <DEDUP_REMOVED lines=28> */
[----:B------:R-:W-:Y:S01]  /*caf0*/  SHF.R.U32.HI R6, RZ, 0x10, R23 ;  /* 0x00000010ff067819 */ /* 0x000fe20000011617 */
[----:B------:R-:W-:Y:S01]  /*cb00*/  IMAD.SHL.U32 R44, R3, 0x2, RZ ;  /* 0x00000002032c7824 */ /* 0x000fe200078e00ff */
[----:B------:R-:W-:Y:S01]  /*cb10*/  SHF.R.U64 R7, R16, 0x10, R17 ;  /* 0x0000001010077819 */ /* 0x000fe20000001211 */
[----:B------:R-:W-:Y:S01]  /*cb20*/  IMAD.SHL.U32 R34, R0, 0x2, RZ ;  /* 0x0000000200227824 */ /* 0x000fe200078e00ff */
[----:B------:R-:W-:-:S02]  /*cb30*/  SHF.R.U64 R0, R20, 0x10, R21 ;  /* 0x0000001014007819 */ /* 0x000fc40000001215 */
[----:B------:R-:W1:Y:S01]  /*cb40*/  LDS.128 R12, [R44+0x7100] ;  /* 0x007100002c0c7984 */ /* 0x000e620000000c00 */
[----:B------:R-:W-:Y:S02]  /*cb50*/  SHF.R.U32.HI R3, RZ, 0x10, R21 ;  /* 0x00000010ff037819 */ /* 0x000fe40000011615 */
[----:B------:R-:W-:Y:S01]  /*cb60*/  SHF.R.U32.HI R17, RZ, 0x10, R17 ;  /* 0x00000010ff117819 */ /* 0x000fe20000011611 */
[----:B------:R-:W2:Y:S01]  /*cb70*/  LDS.128 R8, [R34+0x7100] ;  /* 0x0071000022087984 */ /* 0x000ea20000000c00 */
[--C-:B------:R-:W-:Y:S02]  /*cb80*/  SHF.R.U64 R16, R18, 0x10, R19.reuse ;  /* 0x0000001012107819 */ /* 0x100fe40000001213 */
[----:B------:R-:W-:Y:S02]  /*cb90*/  SHF.R.U32.HI R18, RZ, 0x10, R19 ;  /* 0x00000010ff127819 */ /* 0x000fe40000011613 */
[----:B------:R-:W-:Y:S02]  /*cba0*/  PRMT R28, R28, 0x5410, R6 ;  /* 0x000054101c1c7816 */ /* 0x000fe40000000006 */
[----:B------:R-:W-:-:S02]  /*cbb0*/  PRMT R6, R26, 0x5432, R7 ;  /* 0x000054321a067816 */ /* 0x000fc40000000007 */
[----:B------:R-:W-:Y:S02]  /*cbc0*/  SHF.R.U64 R5, R22, 0x10, R23 ;  /* 0x0000001016057819 */ /* 0x000fe40000001217 */
[C---:B------:R-:W-:Y:S02]  /*cbd0*/  PRMT R20, R27.reuse, 0x5432, R0 ;  /* 0x000054321b147816 */ /* 0x040fe40000000000 */
[----:B------:R-:W-:Y:S02]  /*cbe0*/  PRMT R22, R27, 0x5410, R3 ;  /* 0x000054101b167816 */ /* 0x000fe40000000003 */
[----:B------:R-:W-:Y:S02]  /*cbf0*/  PRMT R17, R26, 0x5410, R17 ;  /* 0x000054101a117816 */ /* 0x000fe40000000011 */
[C---:B------:R-:W-:Y:S02]  /*cc00*/  PRMT R27, R30.reuse, 0x5432, R16 ;  /* 0x000054321e1b7816 */ /* 0x040fe40000000010 */
[----:B------:R-:W-:-:S02]  /*cc10*/  PRMT R26, R30, 0x5410, R18 ;  /* 0x000054101e1a7816 */ /* 0x000fc40000000012 */
[----:B------:R-:W-:Y:S02]  /*cc20*/  PRMT R29, R29, 0x5410, R5 ;  /* 0x000054101d1d7816 */ /* 0x000fe40000000005 */
[C---:B------:R-:W-:Y:S01]  /*cc30*/  LOP3.LUT R45, R6.reuse, 0xffff0000, RZ, 0xc0, !PT ;  /* 0xffff0000062d7812 */ /* 0x040fe200078ec0ff */
[C---:B-1----:R-:W-:Y:S01]  /*cc40*/  IMAD.U32 R25, R15.reuse, 0x10000, RZ ;  /* 0x000100000f197824 */ /* 0x042fe200078e00ff */
[----:B------:R-:W-:Y:S01]  /*cc50*/  LOP3.LUT R30, R15, 0xffff0000, RZ, 0xc0, !PT ;  /* 0xffff00000f1e7812 */ /* 0x000fe200078ec0ff */
[----:B------:R-:W-:Y:S01]  /*cc60*/  IMAD.U32 R15, R6, 0x10000, RZ ;  /* 0x00010000060f7824 */ /* 0x000fe200078e00ff */
[----:B------:R-:W-:Y:S01]  /*cc70*/  LOP3.LUT R32, R14, 0xffff0000, RZ, 0xc0, !PT ;  /* 0xffff00000e207812 */ /* 0x000fe200078ec0ff */
[C---:B--2---:R-:W-:Y:S01]  /*cc80*/  IMAD.U32 R3, R8.reuse, 0x10000, RZ ;  /* 0x0001000008037824 */ /* 0x044fe200078e00ff */
[----:B------:R-:W-:Y:S01]  /*cc90*/  LOP3.LUT R5, R8, 0xffff0000, RZ, 0xc0, !PT ;  /* 0xffff000008057812 */ /* 0x000fe200078ec0ff */
[----:B------:R-:W-:Y:S01]  /*cca0*/  IMAD.U32 R21, R14, 0x10000, RZ ;  /* 0x000100000e157824 */ /* 0x000fe200078e00ff */
[C---:B------:R-:W-:Y:S01]  /*ccb0*/  SHF.L.U32 R7, R9.reuse, 0x10, RZ ;  /* 0x0000001009077819 */ /* 0x040fe200000006ff */
[----:B------:R-:W-:Y:S01]  /*ccc0*/  IMAD.U32 R16, R12, 0x10000, RZ ;  /* 0x000100000c107824 */ /* 0x000fe200078e00ff */
[----:B------:R-:W-:Y:S01]  /*ccd0*/  LOP3.LUT R8, R9, 0xffff0000, RZ, 0xc0, !PT ;  /* 0xffff000009087812 */ /* 0x000fe200078ec0ff */
[----:B------:R-:W-:Y:S01]  /*cce0*/  IMAD.U32 R14, R20, 0x10000, RZ ;  /* 0x00010000140e7824 */ /* 0x000fe200078e00ff */
[----:B------:R-:W-:Y:S01]  /*ccf0*/  LOP3.LUT R18, R12, 0xffff0000, RZ, 0xc0, !PT ;  /* 0xffff00000c127812 */ /* 0x000fe200078ec0ff */
[----:B------:R-:W-:Y:S01]  /*cd00*/  FMUL.FTZ R0, R3, R15 ;  /* 0x0000000f03007220 */ /* 0x000fe20000410000 */
[C---:B------:R-:W-:Y:S01]  /*cd10*/  LOP3.LUT R24, R10.reuse, 0xffff0000, RZ, 0xc0, !PT ;  /* 0xffff00000a187812 */ /* 0x040fe200078ec0ff */
[----:B------:R-:W-:Y:S01]  /*cd20*/  IMAD.U32 R9, R10, 0x10000, RZ ;  /* 0x000100000a097824 */ /* 0x000fe200078e00ff */
[----:B------:R-:W-:Y:S01]  /*cd30*/  SHF.L.U32 R12, R11, 0x10, RZ ;  /* 0x000000100b0c7819 */ /* 0x000fe200000006ff */
[-C--:B------:R-:W-:Y:S01]  /*cd40*/  FMUL.FTZ R3, R3, R14.reuse ;  /* 0x0000000e03037220 */ /* 0x080fe20000410000 */
[----:B------:R-:W-:Y:S01]  /*cd50*/  LOP3.LUT R23, R11, 0xffff0000, RZ, 0xc0, !PT ;  /* 0xffff00000b177812 */ /* 0x000fe200078ec0ff */
[----:B------:R-:W-:Y:S01]  /*cd60*/  FFMA.FTZ R35, R16, R14, -R0 ;  /* 0x0000000e10237223 */ /* 0x000fe20000010800 */
[----:B------:R-:W-:Y:S01]  /*cd70*/  LOP3.LUT R10, R20, 0xffff0000, RZ, 0xc0, !PT ;  /* 0xffff0000140a7812 */ /* 0x000fe200078ec0ff */
[----:B------:R-:W-:Y:S01]  /*cd80*/  IMAD.U32 R11, R17, 0x10000, RZ ;  /* 0x00010000110b7824 */ /* 0x000fe200078e00ff */
[----:B------:R-:W-:Y:S01]  /*cd90*/  SHF.L.U32 R19, R13, 0x10, RZ ;  /* 0x000000100d137819 */ /* 0x000fe200000006ff */
[----:B------:R-:W-:Y:S01]  /*cda0*/  FMUL.FTZ R0, R5, R45 ;  /* 0x0000002d05007220 */ /* 0x000fe20000410000 */
[----:B------:R-:W-:Y:S01]  /*cdb0*/  LOP3.LUT R14, R17, 0xffff0000, RZ, 0xc0, !PT ;  /* 0xffff0000110e7812 */ /* 0x000fe200078ec0ff */
[----:B------:R-:W-:Y:S01]  /*cdc0*/  IMAD.U32 R6, R22, 0x10000, RZ ;  /* 0x0001000016067824 */ /* 0x000fe200078e00ff */
[----:B------:R-:W-:Y:S01]  /*cdd0*/  LOP3.LUT R13, R13, 0xffff0000, RZ, 0xc0, !PT ;  /* 0xffff00000d0d7812 */ /* 0x000fe200078ec0ff */
[----:B------:R-:W-:-:S02]  /*cde0*/  FFMA.FTZ R33, R16, R15, R3 ;  /* 0x0000000f10217223 */ /* 0x000fc40000010003 */
[----:B------:R-:W-:Y:S02]  /*cdf0*/  FFMA.FTZ R20, R18, R10, -R0 ;  /* 0x0000000a12147223 */ /* 0x000fe40000010800 */
[CC--:B------:R-:W-:Y:S02]  /*ce00*/  FMUL.FTZ R3, R7.reuse, R11.reuse ;  /* 0x0000000b07037220 */ /* 0x0c0fe40000410000 */
[-C--:B------:R-:W-:Y:S02]  /*ce10*/  FMUL.FTZ R0, R7, R6.reuse ;  /* 0x0000000607007220 */ /* 0x080fe40000410000 */
[C---:B------:R-:W-:Y:S01]  /*ce20*/  FFMA.FTZ R17, R19.reuse, R6, -R3 ;  /* 0x0000000613117223 */ /* 0x040fe20000010803 */
[----:B------:R-:W-:Y:S01]  /*ce30*/  LOP3.LUT R3, R22, 0xffff0000, RZ, 0xc0, !PT ;  /* 0xffff000016037812 */ /* 0x000fe200078ec0ff */
[----:B------:R-:W-:Y:S02]  /*ce40*/  FFMA.FTZ R19, R19, R11, R0 ;  /* 0x0000000b13137223 */ /* 0x000fe40000010000 */
[----:B------:R-:W-:Y:S01]  /*ce50*/  FMUL.FTZ R5, R5, R10 ;  /* 0x0000000a05057220 */ /* 0x000fe20000410000 */
[----:B------:R-:W-:Y:S01]  /*ce60*/  SHF.L.U32 R10, R27, 0x10, RZ ;  /* 0x000000101b0a7819 */ /* 0x000fe200000006ff */
[----:B------:R-:W-:-:S02]  /*ce70*/  FMUL.FTZ R0, R8, R14 ;  /* 0x0000000e08007220 */ /* 0x000fc40000410000 */
[----:B------:R-:W-:Y:S02]  /*ce80*/  IMAD.U32 R7, R29, 0x10000, RZ ;  /* 0x000100001d077824 */ /* 0x000fe400078e00ff */
[----:B------:R-:W-:Y:S02]  /*ce90*/  FFMA.FTZ R18, R18, R45, R5 ;  /* 0x0000002d12127223 */ /* 0x000fe40000010005 */
[-C--:B------:R-:W-:Y:S02]  /*cea0*/  FFMA.FTZ R16, R13, R3.reuse, -R0 ;  /* 0x000000030d107223 */ /* 0x080fe40000010800 */
[----:B------:R-:W-:Y:S01]  /*ceb0*/  FMUL.FTZ R5, R8, R3 ;  /* 0x0000000308057220 */ /* 0x000fe20000410000 */
[----:B------:R-:W-:Y:S01]  /*cec0*/  LOP3.LUT R8, R28, 0xffff0000, RZ, 0xc0, !PT ;  /* 0xffff00001c087812 */ /* 0x000fe200078ec0ff */
[----:B------:R-:W-:Y:S02]  /*ced0*/  FMUL.FTZ R0, R9, R7 ;  /* 0x0000000709007220 */ /* 0x000fe40000410000 */
[----:B------:R-:W-:-:S02]  /*cee0*/  IMAD.U32 R11, R26, 0x10000, RZ ;  /* 0x000100001a0b7824 */ /* 0x000fc400078e00ff */
[----:B------:R-:W-:Y:S02]  /*cef0*/  IMAD.U32 R6, R28, 0x10000, RZ ;  /* 0x000100001c067824 */ /* 0x000fe400078e00ff */
[----:B------:R-:W-:Y:S02]  /*cf00*/  FMUL.FTZ R3, R9, R10 ;  /* 0x0000000a09037220 */ /* 0x000fe40000410000 */
[----:B------:R-:W-:Y:S01]  /*cf10*/  FFMA.FTZ R9, R13, R14, R5 ;  /* 0x0000000e0d097223 */ /* 0x000fe20000010005 */
[----:B------:R-:W-:Y:S01]  /*cf20*/  LOP3.LUT R13, R27, 0xffff0000, RZ, 0xc0, !PT ;  /* 0xffff00001b0d7812 */ /* 0x000fe200078ec0ff */
[----:B------:R-:W-:Y:S02]  /*cf30*/  FFMA.FTZ R10, R21, R10, R0 ;  /* 0x0000000a150a7223 */ /* 0x000fe40000010000 */
[C---:B------:R-:W-:Y:S01]  /*cf40*/  FMUL.FTZ R5, R12.reuse, R11 ;  /* 0x0000000b0c057220 */ /* 0x040fe20000410000 */
[----:B------:R-:W-:Y:S01]  /*cf50*/  F2FP.BF16.PACK_AB R9, R9, R19 ;  /* 0x000000130909723e */ /* 0x000fe200000010ff */
[-C--:B------:R-:W-:Y:S01]  /*cf60*/  FMUL.FTZ R0, R12, R6.reuse ;  /* 0x000000060c007220 */ /* 0x080fe20000410000 */
[----:B------:R-:W-:Y:S01]  /*cf70*/  LOP3.LUT R12, R26, 0xffff0000, RZ, 0xc0, !PT ;  /* 0xffff00001a0c7812 */ /* 0x000fe200078ec0ff */
[----:B------:R-:W-:Y:S01]  /*cf80*/  FFMA.FTZ R14, R21, R7, -R3 ;  /* 0x00000007150e7223 */ /* 0x000fe20000010803 */
[----:B------:R-:W-:Y:S01]  /*cf90*/  LOP3.LUT R7, R29, 0xffff0000, RZ, 0xc0, !PT ;  /* 0xffff00001d077812 */ /* 0x000fe200078ec0ff */
[----:B------:R-:W-:-:S02]  /*cfa0*/  FFMA.FTZ R15, R25, R6, -R5 ;  /* 0x00000006190f7223 */ /* 0x000fc40000010805 */
[----:B------:R-:W-:Y:S02]  /*cfb0*/  FFMA.FTZ R11, R25, R11, R0 ;  /* 0x0000000b190b7223 */ /* 0x000fe40000010000 */
[C---:B------:R-:W-:Y:S02]  /*cfc0*/  FMUL.FTZ R6, R24.reuse, R13 ;  /* 0x0000000d18067220 */ /* 0x040fe40000410000 */
[C---:B------:R-:W-:Y:S02]  /*cfd0*/  FMUL.FTZ R3, R23.reuse, R12 ;  /* 0x0000000c17037220 */ /* 0x040fe40000410000 */
[-C--:B------:R-:W-:Y:S02]  /*cfe0*/  FMUL.FTZ R5, R24, R7.reuse ;  /* 0x0000000718057220 */ /* 0x080fe40000410000 */
[----:B------:R-:W-:Y:S02]  /*cff0*/  FMUL.FTZ R0, R23, R8 ;  /* 0x0000000817007220 */ /* 0x000fe40000410000 */
[----:B------:R-:W-:-:S02]  /*d000*/  FFMA.FTZ R6, R32, R7, -R6 ;  /* 0x0000000720067223 */ /* 0x000fc40000010806 */
[----:B------:R-:W-:Y:S01]  /*d010*/  FFMA.FTZ R3, R30, R8, -R3 ;  /* 0x000000081e037223 */ /* 0x000fe20000010803 */
[----:B------:R-:W-:Y:S01]  /*d020*/  F2FP.BF16.PACK_AB R8, R18, R33 ;  /* 0x000000211208723e */ /* 0x000fe200000010ff */
[----:B------:R-:W-:Y:S01]  /*d030*/  FFMA.FTZ R5, R32, R13, R5 ;  /* 0x0000000d20057223 */ /* 0x000fe20000010005 */
[----:B------:R-:W-:Y:S01]  /*d040*/  F2FP.BF16.PACK_AB R13, R16, R17 ;  /* 0x00000011100d723e */ /* 0x000fe200000010ff */
[----:B------:R-:W-:Y:S01]  /*d050*/  FFMA.FTZ R0, R30, R12, R0 ;  /* 0x0000000c1e007223 */ /* 0x000fe20000010000 */
[----:B------:R-:W-:Y:S02]  /*d060*/  F2FP.BF16.PACK_AB R12, R20, R35 ;  /* 0x00000023140c723e */ /* 0x000fe400000010ff */
[----:B------:R-:W-:Y:S02]  /*d070*/  F2FP.BF16.PACK_AB R14, R6, R14 ;  /* 0x0000000e060e723e */ /* 0x000fe400000010ff */
[----:B------:R-:W-:Y:S02]  /*d080*/  F2FP.BF16.PACK_AB R15, R3, R15 ;  /* 0x0000000f030f723e */ /* 0x000fe400000010ff */
[----:B------:R-:W-:-:S02]  /*d090*/  F2FP.BF16.PACK_AB R10, R5, R10 ;  /* 0x0000000a050a723e */ /* 0x000fc400000010ff */
[----:B------:R-:W-:Y:S01]  /*d0a0*/  F2FP.BF16.PACK_AB R11, R0, R11 ;  /* 0x0000000b000b723e */ /* 0x000fe200000010ff */
[----:B------:R1:W-:Y:S04]  /*d0b0*/  STS.128 [R44+0x7100], R12 ;  /* 0x0071000c2c007388 */ /* 0x0003e80000000c00 */
[----:B------:R1:W-:Y:S02]  /*d0c0*/  STS.128 [R34+0x7100], R8 ;  /* 0x0071000822007388 */ /* 0x0003e40000000c00 */
.L_x_719:
[----:B------:R-:W-:Y:S05]  /*d0d0*/  BSYNC B0 ;  /* 0x0000000000007941 */ /* 0x000fea0003800000 */
.L_x_718:
        /* <DEDUP_REMOVED lines=17> */
[----:B------:R-:W-:Y:S01]  /*d1f0*/  SHF.R.U32.HI R6, RZ, 0x10, R43 ;  /* 0x00000010ff067819 */ /* 0x000fe2000001162b */
[----:B------:R-:W-:Y:S01]  /*d200*/  IMAD.SHL.U32 R45, R5, 0x2, RZ ;  /* 0x00000002052d7824 */ /* 0x000fe200078e00ff */
[----:B------:R-:W-:Y:S01]  /*d210*/  SHF.R.U64 R7, R36, 0x10, R37 ;  /* 0x0000001024077819 */ /* 0x000fe20000001225 */
[----:B-1----:R-:W-:Y:S01]  /*d220*/  IMAD.SHL.U32 R44, R0, 0x2, RZ ;  /* 0x00000002002c7824 */ /* 0x002fe200078e00ff */
[----:B------:R-:W-:-:S02]  /*d230*/  SHF.R.U64 R0, R40, 0x10, R41 ;  /* 0x0000001028007819 */ /* 0x000fc40000001229 */
[----:B------:R-:W1:Y:S01]  /*d240*/  LDS.128 R12, [R45+0x7100] ;  /* 0x007100002d0c7984 */ /* 0x000e620000000c00 */
[----:B------:R-:W-:Y:S02]  /*d250*/  PRMT R28, R63, 0x5410, R6 ;  /* 0x000054103f1c7816 */ /* 0x000fe40000000006 */
[----:B------:R-:W-:Y:S01]  /*d260*/  SHF.R.U32.HI R3, RZ, 0x10, R41 ;  /* 0x00000010ff037819 */ /* 0x000fe20000011629 */
[----:B------:R-:W2:Y:S01]  /*d270*/  LDS.128 R8, [R44+0x7100] ;  /* 0x007100002c087984 */ /* 0x000ea20000000c00 */
[----:B------:R-:W-:Y:S02]  /*d280*/  PRMT R6, R47, 0x5432, R7 ;  /* 0x000054322f067816 */ /* 0x000fe40000000007 */
[----:B------:R-:W-:Y:S02]  /*d290*/  PRMT R19, R61, 0x5432, R0 ;  /* 0x000054323d137816 */ /* 0x000fe40000000000 */
[----:B------:R-:W-:Y:S02]  /*d2a0*/  SHF.R.U64 R17, R38, 0x10, R39 ;  /* 0x0000001026117819 */ /* 0x000fe40000001227 */
[----:B------:R-:W-:-:S02]  /*d2b0*/  SHF.R.U64 R5, R42, 0x10, R43 ;  /* 0x000000102a057819 */ /* 0x000fc4000000122b */
[----:B------:R-:W-:Y:S02]  /*d2c0*/  PRMT R22, R61, 0x5410, R3 ;  /* 0x000054103d167816 */ /* 0x000fe40000000003 */
[----:B------:R-:W-:Y:S02]  /*d2d0*/  SHF.L.U32 R32, R6, 0x10, RZ ;  /* 0x0000001006207819 */ /* 0x000fe400000006ff */
[----:B------:R-:W-:Y:S02]  /*d2e0*/  SHF.R.U32.HI R18, RZ, 0x10, R39 ;  /* 0x00000010ff127819 */ /* 0x000fe40000011627 */
[----:B------:R-:W-:Y:S02]  /*d2f0*/  PRMT R20, R47, 0x5410, R16 ;  /* 0x000054102f147816 */ /* 0x000fe40000000010 */
[----:B------:R-:W-:Y:S02]  /*d300*/  PRMT R24, R62, 0x5432, R17 ;  /* 0x000054323e187816 */ /* 0x000fe40000000011 */
[----:B------:R-:W-:-:S02]  /*d310*/  PRMT R27, R63, 0x5432, R5 ;  /* 0x000054323f1b7816 */ /* 0x000fc40000000005 */
[----:B------:R-:W-:Y:S02]  /*d320*/  PRMT R26, R62, 0x5410, R18 ;  /* 0x000054103e1a7816 */ /* 0x000fe40000000012 */
[----:B------:R-:W-:Y:S01]  /*d330*/  LOP3.LUT R34, R6, 0xffff0000, RZ, 0xc0, !PT ;  /* 0xffff000006227812 */ /* 0x000fe200078ec0ff */
[----:B------:R-:W-:Y:S02]  /*d340*/  IMAD.U32 R6, R22, 0x10000, RZ ;  /* 0x0001000016067824 */ /* 0x000fe400078e00ff */
[C---:B-1----:R-:W-:Y:S01]  /*d350*/  IMAD.U32 R25, R14.reuse, 0x10000, RZ ;  /* 0x000100000e197824 */ /* 0x042fe200078e00ff */
[----:B------:R-:W-:Y:S01]  /*d360*/  LOP3.LUT R30, R14, 0xffff0000, RZ, 0xc0, !PT ;  /* 0xffff00000e1e7812 */ /* 0x000fe200078ec0ff */
[----:B------:R-:W-:Y:S01]  /*d370*/  IMAD.U32 R14, R19, 0x10000, RZ ;  /* 0x00010000130e7824 */ /* 0x000fe200078e00ff */
[C---:B------:R-:W-:Y:S01]  /*d380*/  LOP3.LUT R21, R13.reuse, 0xffff0000, RZ, 0xc0, !PT ;  /* 0xffff00000d157812 */ /* 0x040fe200078ec0ff */
[C---:B--2---:R-:W-:Y:S01]  /*d390*/  IMAD.U32 R3, R8.reuse, 0x10000, RZ ;  /* 0x0001000008037824 */ /* 0x044fe200078e00ff */
[----:B------:R-:W-:Y:S01]  /*d3a0*/  LOP3.LUT R5, R8, 0xffff0000, RZ, 0xc0, !PT ;  /* 0xffff000008057812 */ /* 0x000fe200078ec0ff */
[----:B------:R-:W-:Y:S01]  /*d3b0*/  IMAD.U32 R17, R13, 0x10000, RZ ;  /* 0x000100000d117824 */ /* 0x000fe200078e00ff */
[----:B------:R-:W-:Y:S01]  /*d3c0*/  LOP3.LUT R23, R10, 0xffff0000, RZ, 0xc0, !PT ;  /* 0xffff00000a177812 */ /* 0x000fe200078ec0ff */
[----:B------:R-:W-:Y:S01]  /*d3d0*/  IMAD.U32 R16, R12, 0x10000, RZ ;  /* 0x000100000c107824 */ /* 0x000fe200078e00ff */
[----:B------:R-:W-:Y:S01]  /*d3e0*/  LOP3.LUT R29, R15, 0xffff0000, RZ, 0xc0, !PT ;  /* 0xffff00000f1d7812 */ /* 0x000fe200078ec0ff */
[----:B------:R-:W-:Y:S01]  /*d3f0*/  IMAD.U32 R13, R10, 0x10000, RZ ;  /* 0x000100000a0d7824 */ /* 0x000fe200078e00ff */
[----:B------:R-:W-:Y:S01]  /*d400*/  LOP3.LUT R10, R19, 0xffff0000, RZ, 0xc0, !PT ;  /* 0xffff0000130a7812 */ /* 0x000fe200078ec0ff */
[----:B------:R-:W-:Y:S01]  /*d410*/  FMUL.FTZ R0, R3, R32 ;  /* 0x0000002003007220 */ /* 0x000fe20000410000 */
[----:B------:R-:W-:Y:S01]  /*d420*/  LOP3.LUT R12, R12, 0xffff0000, RZ, 0xc0, !PT ;  /* 0xffff00000c0c7812 */ /* 0x000fe200078ec0ff */
[----:B------:R-:W-:Y:S01]  /*d430*/  IMAD.U32 R18, R15, 0x10000, RZ ;  /* 0x000100000f127824 */ /* 0x000fe200078e00ff */
[C---:B------:R-:W-:Y:S01]  /*d440*/  LOP3.LUT R15, R11.reuse, 0xffff0000, RZ, 0xc0, !PT ;  /* 0xffff00000b0f7812 */ /* 0x040fe200078ec0ff */
[----:B------:R-:W-:-:S02]  /*d450*/  IMAD.U32 R8, R11, 0x10000, RZ ;  /* 0x000100000b087824 */ /* 0x000fc400078e00ff */
[-C--:B------:R-:W-:Y:S02]  /*d460*/  FMUL.FTZ R3, R3, R14.reuse ;  /* 0x0000000e03037220 */ /* 0x080fe40000410000 */
[C---:B------:R-:W-:Y:S01]  /*d470*/  IMAD.U32 R7, R9.reuse, 0x10000, RZ ;  /* 0x0001000009077824 */ /* 0x040fe200078e00ff */
[----:B------:R-:W-:Y:S01]  /*d480*/  LOP3.LUT R9, R9, 0xffff0000, RZ, 0xc0, !PT ;  /* 0xffff000009097812 */ /* 0x000fe200078ec0ff */
[----:B------:R-:W-:Y:S02]  /*d490*/  IMAD.U32 R11, R20, 0x10000, RZ ;  /* 0x00010000140b7824 */ /* 0x000fe400078e00ff */
[----:B------:R-:W-:Y:S01]  /*d4a0*/  FFMA.FTZ R36, R16, R14, -R0 ;  /* 0x0000000e10247223 */ /* 0x000fe20000010800 */
[----:B------:R-:W-:Y:S01]  /*d4b0*/  SHF.L.U32 R14, R26, 0x10, RZ ;  /* 0x000000101a0e7819 */ /* 0x000fe200000006ff */
[----:B------:R-:W-:Y:S02]  /*d4c0*/  FMUL.FTZ R0, R5, R34 ;  /* 0x0000002205007220 */ /* 0x000fe40000410000 */
[----:B------:R-:W-:-:S02]  /*d4d0*/  FFMA.FTZ R35, R16, R32, R3 ;  /* 0x0000002010237223 */ /* 0x000fc40000010003 */
[-C--:B------:R-:W-:Y:S02]  /*d4e0*/  FMUL.FTZ R5, R5, R10.reuse ;  /* 0x0000000a05057220 */ /* 0x080fe40000410000 */
[C---:B------:R-:W-:Y:S02]  /*d4f0*/  FMUL.FTZ R3, R7.reuse, R11 ;  /* 0x0000000b07037220 */ /* 0x040fe40000410000 */
[----:B------:R-:W-:Y:S01]  /*d500*/  FFMA.FTZ R33, R12, R10, -R0 ;  /* 0x0000000a0c217223 */ /* 0x000fe20000010800 */
[----:B------:R-:W-:Y:S01]  /*d510*/  LOP3.LUT R10, R20, 0xffff0000, RZ, 0xc0, !PT ;  /* 0xffff0000140a7812 */ /* 0x000fe200078ec0ff */
[----:B------:R-:W-:Y:S02]  /*d520*/  FMUL.FTZ R0, R7, R6 ;  /* 0x0000000607007220 */ /* 0x000fe40000410000 */
[----:B------:R-:W-:Y:S01]  /*d530*/  FFMA.FTZ R32, R12, R34, R5 ;  /* 0x000000220c207223 */ /* 0x000fe20000010005 */
[----:B------:R-:W-:Y:S01]  /*d540*/  LOP3.LUT R12, R28, 0xffff0000, RZ, 0xc0, !PT ;  /* 0xffff00001c0c7812 */ /* 0x000fe200078ec0ff */
[----:B------:R-:W-:-:S02]  /*d550*/  FFMA.FTZ R19, R17, R6, -R3 ;  /* 0x0000000611137223 */ /* 0x000fc40000010803 */
[----:B------:R-:W-:Y:S02]  /*d560*/  IMAD.U32 R5, R28, 0x10000, RZ ;  /* 0x000100001c057824 */ /* 0x000fe400078e00ff */
[----:B------:R-:W-:Y:S02]  /*d570*/  FMUL.FTZ R3, R8, R14 ;  /* 0x0000000e08037220 */ /* 0x000fe40000410000 */
[----:B------:R-:W-:Y:S02]  /*d580*/  IMAD.U32 R20, R24, 0x10000, RZ ;  /* 0x0001000018147824 */ /* 0x000fe400078e00ff */
[----:B------:R-:W-:Y:S01]  /*d590*/  FFMA.FTZ R17, R17, R11, R0 ;  /* 0x0000000b11117223 */ /* 0x000fe20000010000 */
[----:B------:R-:W-:Y:S01]  /*d5a0*/  LOP3.LUT R11, R22, 0xffff0000, RZ, 0xc0, !PT ;  /* 0xffff0000160b7812 */ /* 0x000fe200078ec0ff */
[-C--:B------:R-:W-:Y:S01]  /*d5b0*/  FMUL.FTZ R0, R8, R5.reuse ;  /* 0x0000000508007220 */ /* 0x080fe20000410000 */
[----:B------:R-:W-:Y:S01]  /*d5c0*/  LOP3.LUT R8, R24, 0xffff0000, RZ, 0xc0, !PT ;  /* 0xffff000018087812 */ /* 0x000fe200078ec0ff */
[----:B------:R-:W-:-:S02]  /*d5d0*/  FFMA.FTZ R16, R18, R5, -R3 ;  /* 0x0000000512107223 */ /* 0x000fc40000010803 */
[----:B------:R-:W-:Y:S02]  /*d5e0*/  IMAD.U32 R7, R27, 0x10000, RZ ;  /* 0x000100001b077824 */ /* 0x000fe400078e00ff */
[----:B------:R-:W-:Y:S02]  /*d5f0*/  FMUL.FTZ R6, R9, R10 ;  /* 0x0000000a09067220 */ /* 0x000fe40000410000 */
[----:B------:R-:W-:Y:S02]  /*d600*/  FMUL.FTZ R3, R13, R20 ;  /* 0x000000140d037220 */ /* 0x000fe40000410000 */
[----:B------:R-:W-:Y:S02]  /*d610*/  FFMA.FTZ R18, R18, R14, R0 ;  /* 0x0000000e12127223 */ /* 0x000fe40000010000 */
[-C--:B------:R-:W-:Y:S02]  /*d620*/  FMUL.FTZ R5, R9, R11.reuse ;  /* 0x0000000b09057220 */ /* 0x080fe40000410000 */
[----:B------:R-:W-:-:S02]  /*d630*/  FFMA.FTZ R14, R21, R11, -R6 ;  /* 0x0000000b150e7223 */ /* 0x000fc40000010806 */
[-C--:B------:R-:W-:Y:S01]  /*d640*/  FMUL.FTZ R0, R13, R7.reuse ;  /* 0x000000070d007220 */ /* 0x080fe20000410000 */
[----:B------:R-:W-:Y:S01]  /*d650*/  LOP3.LUT R13, R26, 0xffff0000, RZ, 0xc0, !PT ;  /* 0xffff00001a0d7812 */ /* 0x000fe200078ec0ff */
[----:B------:R-:W-:Y:S01]  /*d660*/  FFMA.FTZ R11, R25, R7, -R3 ;  /* 0x00000007190b7223 */ /* 0x000fe20000010803 */
[----:B------:R-:W-:Y:S01]  /*d670*/  LOP3.LUT R7, R27, 0xffff0000, RZ, 0xc0, !PT ;  /* 0xffff00001b077812 */ /* 0x000fe200078ec0ff */
[----:B------:R-:W-:Y:S02]  /*d680*/  FFMA.FTZ R9, R21, R10, R5 ;  /* 0x0000000a15097223 */ /* 0x000fe40000010005 */
[----:B------:R-:W-:Y:S02]  /*d690*/  FFMA.FTZ R10, R25, R20, R0 ;  /* 0x00000014190a7223 */ /* 0x000fe40000010000 */
[----:B------:R-:W-:Y:S01]  /*d6a0*/  FMUL.FTZ R6, R23, R8 ;  /* 0x0000000817067220 */ /* 0x000fe20000410000 */
[----:B------:R-:W-:Y:S01]  /*d6b0*/  F2FP.BF16.PACK_AB R9, R9, R17 ;  /* 0x000000110909723e */ /* 0x000fe200000010ff */
[----:B------:R-:W-:-:S02]  /*d6c0*/  FMUL.FTZ R3, R15, R13 ;  /* 0x0000000d0f037220 */ /* 0x000fc40000410000 */
        /* <DEDUP_REMOVED lines=15> */
.L_x_721:
[----:B------:R-:W-:Y:S05]  /*d7c0*/  BSYNC B0 ;  /* 0x0000000000007941 */ /* 0x000fea0003800000 */
.L_x_720:
        /* <DEDUP_REMOVED lines=22> */
[----:B-1----:R-:W1:Y:S01]  /*d930*/  LDS.128 R12, [R37+0x7100] ;  /* 0x00710000250c7984 */ /* 0x002e620000000c00 */
        /* <DEDUP_REMOVED lines=87> */
.L_x_723:
[----:B------:R-:W-:Y:S05]  /*deb0*/  BSYNC B0 ;  /* 0x0000000000007941 */ /* 0x000fea0003800000 */
.L_x_722:
        /* <DEDUP_REMOVED lines=20> */
[----:B------:R-:W-:-:S02]  /*e000*/  PRMT R29, R80, 0x5410, R6 ;  /* 0x00005410501d7816 */ /* 0x000fc40000000006 */
[----:B------:R-:W1:Y:S01]  /*e010*/  LDS.128 R12, [R36+0x7100] ;  /* 0x00710000240c7984 */ /* 0x000e620000000c00 */
[--C-:B------:R-:W-:Y:S02]  /*e020*/  SHF.R.U64 R0, R64, 0x10, R65.reuse ;  /* 0x0000001040007819 */ /* 0x100fe40000001241 */
[----:B------:R-:W-:Y:S01]  /*e030*/  SHF.R.U32.HI R3, RZ, 0x10, R65 ;  /* 0x00000010ff037819 */ /* 0x000fe20000011641 */
[----:B------:R-:W2:Y:S01]  /*e040*/  LDS.128 R8, [R34+0x7100] ;  /* 0x0071000022087984 */ /* 0x000ea20000000c00 */
[----:B------:R-:W-:Y:S02]  /*e050*/  PRMT R6, R77, 0x5432, R7 ;  /* 0x000054324d067816 */ /* 0x000fe40000000007 */
[----:B------:R-:W-:Y:S02]  /*e060*/  PRMT R26, R79, 0x5410, R18 ;  /* 0x000054104f1a7816 */ /* 0x000fe40000000012 */
[----:B------:R-:W-:Y:S02]  /*e070*/  SHF.R.U64 R5, R66, 0x10, R67 ;  /* 0x0000001042057819 */ /* 0x000fe40000001243 */
[----:B------:R-:W-:-:S02]  /*e080*/  SHF.R.U32.HI R16, RZ, 0x10, R57 ;  /* 0x00000010ff107819 */ /* 0x000fc40000011639 */
[C---:B------:R-:W-:Y:S02]  /*e090*/  PRMT R19, R78.reuse, 0x5432, R0 ;  /* 0x000054324e137816 */ /* 0x040fe40000000000 */
[----:B------:R-:W-:Y:S02]  /*e0a0*/  PRMT R22, R78, 0x5410, R3 ;  /* 0x000054104e167816 */ /* 0x000fe40000000003 */
[----:B------:R-:W-:Y:S02]  /*e0b0*/  SHF.R.U64 R17, R58, 0x10, R59 ;  /* 0x000000103a117819 */ /* 0x000fe4000000123b */
[----:B------:R-:W-:Y:S02]  /*e0c0*/  PRMT R28, R80, 0x5432, R5 ;  /* 0x00005432501c7816 */ /* 0x000fe40000000005 */
[----:B------:R-:W-:Y:S02]  /*e0d0*/  PRMT R20, R77, 0x5410, R16 ;  /* 0x000054104d147816 */ /* 0x000fe40000000010 */
[----:B------:R-:W-:-:S02]  /*e0e0*/  LOP3.LUT R32, R6, 0xffff0000, RZ, 0xc0, !PT ;  /* 0xffff000006207812 */ /* 0x000fc400078ec0ff */
[----:B------:R-:W-:Y:S01]  /*e0f0*/  PRMT R25, R79, 0x5432, R17 ;  /* 0x000054324f197816 */ /* 0x000fe20000000011 */
[C---:B-1----:R-:W-:Y:S01]  /*e100*/  IMAD.U32 R18, R15.reuse, 0x10000, RZ ;  /* 0x000100000f127824 */ /* 0x042fe200078e00ff */
[----:B------:R-:W-:Y:S01]  /*e110*/  LOP3.LUT R30, R15, 0xffff0000, RZ, 0xc0, !PT ;  /* 0xffff00000f1e7812 */ /* 0x000fe200078ec0ff */
[----:B------:R-:W-:Y:S01]  /*e120*/  IMAD.U32 R27, R14, 0x10000, RZ ;  /* 0x000100000e1b7824 */ /* 0x000fe200078e00ff */
[----:B------:R-:W-:Y:S01]  /*e130*/  SHF.L.U32 R15, R6, 0x10, RZ ;  /* 0x00000010060f7819 */ /* 0x000fe200000006ff */
[----:B--2---:R-:W-:Y:S01]  /*e140*/  IMAD.U32 R3, R8, 0x10000, RZ ;  /* 0x0001000008037824 */ /* 0x004fe200078e00ff */
        /* <DEDUP_REMOVED lines=9> */
[----:B------:R-:W-:Y:S01]  /*e1e0*/  IMAD.U32 R13, R10, 0x10000, RZ ;  /* 0x000100000a0d7824 */ /* 0x000fe200078e00ff */
[----:B------:R-:W-:Y:S01]  /*e1f0*/  LOP3.LUT R19, R19, 0xffff0000, RZ, 0xc0, !PT ;  /* 0xffff000013137812 */ /* 0x000fe200078ec0ff */
[-C--:B------:R-:W-:Y:S01]  /*e200*/  FMUL.FTZ R3, R3, R14.reuse ;  /* 0x0000000e03037220 */ /* 0x080fe20000410000 */
[----:B------:R-:W-:Y:S01]  /*e210*/  LOP3.LUT R23, R11, 0xffff0000, RZ, 0xc0, !PT ;  /* 0xffff00000b177812 */ /* 0x000fe200078ec0ff */
[----:B------:R-:W-:-:S02]  /*e220*/  FFMA.FTZ R37, R16, R14, -R0 ;  /* 0x0000000e10257223 */ /* 0x000fc40000010800 */
[C---:B------:R-:W-:Y:S01]  /*e230*/  IMAD.U32 R7, R9.reuse, 0x10000, RZ ;  /* 0x0001000009077824 */ /* 0x040fe200078e00ff */
[----:B------:R-:W-:Y:S01]  /*e240*/  LOP3.LUT R9, R9, 0xffff0000, RZ, 0xc0, !PT ;  /* 0xffff000009097812 */ /* 0x000fe200078ec0ff */
[----:B------:R-:W-:Y:S02]  /*e250*/  IMAD.U32 R10, R20, 0x10000, RZ ;  /* 0x00010000140a7824 */ /* 0x000fe400078e00ff */
[----:B------:R-:W-:Y:S02]  /*e260*/  FMUL.FTZ R0, R5, R32 ;  /* 0x0000002005007220 */ /* 0x000fe40000410000 */
[----:B------:R-:W-:Y:S02]  /*e270*/  IMAD.U32 R6, R22, 0x10000, RZ ;  /* 0x0001000016067824 */ /* 0x000fe400078e00ff */
[----:B------:R-:W-:Y:S01]  /*e280*/  FFMA.FTZ R35, R16, R15, R3 ;  /* 0x0000000f10237223 */ /* 0x000fe20000010003 */
[----:B------:R-:W-:Y:S01]  /*e290*/  LOP3.LUT R15, R22, 0xffff0000, RZ, 0xc0, !PT ;  /* 0xffff0000160f7812 */ /* 0x000fe200078ec0ff */
[----:B------:R-:W-:Y:S01]  /*e2a0*/  IMAD.U32 R8, R11, 0x10000, RZ ;  /* 0x000100000b087824 */ /* 0x000fe200078e00ff */
[----:B------:R-:W-:Y:S01]  /*e2b0*/  SHF.L.U32 R11, R26, 0x10, RZ ;  /* 0x000000101a0b7819 */ /* 0x000fe200000006ff */
[----:B------:R-:W-:-:S02]  /*e2c0*/  FFMA.FTZ R33, R12, R19, -R0 ;  /* 0x000000130c217223 */ /* 0x000fc40000010800 */
[----:B------:R-:W-:Y:S02]  /*e2d0*/  FMUL.FTZ R3, R7, R10 ;  /* 0x0000000a07037220 */ /* 0x000fe40000410000 */
[----:B------:R-:W-:Y:S02]  /*e2e0*/  FMUL.FTZ R5, R5, R19 ;  /* 0x0000001305057220 */ /* 0x000fe40000410000 */
[-C--:B------:R-:W-:Y:S02]  /*e2f0*/  FMUL.FTZ R0, R7, R6.reuse ;  /* 0x0000000607007220 */ /* 0x080fe40000410000 */
[C---:B------:R-:W-:Y:S02]  /*e300*/  FFMA.FTZ R19, R17.reuse, R6, -R3 ;  /* 0x0000000611137223 */ /* 0x040fe40000010803 */
[----:B------:R-:W-:Y:S01]  /*e310*/  FFMA.FTZ R32, R12, R32, R5 ;  /* 0x000000200c207223 */ /* 0x000fe20000010005 */
[----:B------:R-:W-:Y:S01]  /*e320*/  LOP3.LUT R12, R26, 0xffff0000, RZ, 0xc0, !PT ;  /* 0xffff00001a0c7812 */ /* 0x000fe200078ec0ff */
[----:B------:R-:W-:Y:S01]  /*e330*/  FFMA.FTZ R17, R17, R10, R0 ;  /* 0x0000000a11117223 */ /* 0x000fe20000010000 */
[----:B------:R-:W-:Y:S01]  /*e340*/  LOP3.LUT R10, R20, 0xffff0000, RZ, 0xc0, !PT ;  /* 0xffff0000140a7812 */ /* 0x000fe200078ec0ff */
[----:B------:R-:W-:-:S02]  /*e350*/  IMAD.U32 R5, R29, 0x10000, RZ ;  /* 0x000100001d057824 */ /* 0x000fc400078e00ff */
[C---:B------:R-:W-:Y:S02]  /*e360*/  FMUL.FTZ R3, R8.reuse, R11 ;  /* 0x0000000b08037220 */ /* 0x040fe40000410000 */
[C---:B------:R-:W-:Y:S02]  /*e370*/  IMAD.U32 R20, R25.reuse, 0x10000, RZ ;  /* 0x0001000019147824 */ /* 0x040fe400078e00ff */
[-C--:B------:R-:W-:Y:S01]  /*e380*/  FMUL.FTZ R0, R8, R5.reuse ;  /* 0x0000000508007220 */ /* 0x080fe20000410000 */
[----:B------:R-:W-:Y:S01]  /*e390*/  LOP3.LUT R8, R25, 0xffff0000, RZ, 0xc0, !PT ;  /* 0xffff000019087812 */ /* 0x000fe200078ec0ff */
[----:B------:R-:W-:Y:S02]  /*e3a0*/  FFMA.FTZ R16, R18, R5, -R3 ;  /* 0x0000000512107223 */ /* 0x000fe40000010803 */
[----:B------:R-:W-:Y:S02]  /*e3b0*/  IMAD.U32 R7, R28, 0x10000, RZ ;  /* 0x000100001c077824 */ /* 0x000fe400078e00ff */
[----:B------:R-:W-:-:S02]  /*e3c0*/  FMUL.FTZ R3, R13, R20 ;  /* 0x000000140d037220 */ /* 0x000fc40000410000 */
[----:B------:R-:W-:Y:S01]  /*e3d0*/  FFMA.FTZ R18, R18, R11, R0 ;  /* 0x0000000b12127223 */ /* 0x000fe20000010000 */
[----:B------:R-:W-:Y:S01]  /*e3e0*/  LOP3.LUT R11, R29, 0xffff0000, RZ, 0xc0, !PT ;  /* 0xffff00001d0b7812 */ /* 0x000fe200078ec0ff */
[C---:B------:R-:W-:Y:S02]  /*e3f0*/  FMUL.FTZ R6, R9.reuse, R10 ;  /* 0x0000000a09067220 */ /* 0x040fe40000410000 */
[----:B------:R-:W-:Y:S02]  /*e400*/  FMUL.FTZ R5, R9, R15 ;  /* 0x0000000f09057220 */ /* 0x000fe40000410000 */
[-C--:B------:R-:W-:Y:S02]  /*e410*/  FMUL.FTZ R0, R13, R7.reuse ;  /* 0x000000070d007220 */ /* 0x080fe40000410000 */
[----:B------:R-:W-:Y:S01]  /*e420*/  FFMA.FTZ R14, R27, R7, -R3 ;  /* 0x000000071b0e7223 */ /* 0x000fe20000010803 */
[----:B------:R-:W-:Y:S01]  /*e430*/  LOP3.LUT R7, R28, 0xffff0000, RZ, 0xc0, !PT ;  /* 0xffff00001c077812 */ /* 0x000fe200078ec0ff */
[----:B------:R-:W-:-:S02]  /*e440*/  FFMA.FTZ R15, R21, R15, -R6 ;  /* 0x0000000f150f7223 */ /* 0x000fc40000010806 */
[----:B------:R-:W-:Y:S02]  /*e450*/  FFMA.FTZ R9, R21, R10, R5 ;  /* 0x0000000a15097223 */ /* 0x000fe40000010005 */
[----:B------:R-:W-:Y:S01]  /*e460*/  FFMA.FTZ R10, R27, R20, R0 ;  /* 0x000000141b0a7223 */ /* 0x000fe20000010000 */
[----:B------:R-:W-:Y:S01]  /*e470*/  F2FP.BF16.PACK_AB R13, R15, R19 ;  /* 0x000000130f0d723e */ /* 0x000fe200000010ff */
[C---:B------:R-:W-:Y:S01]  /*e480*/  FMUL.FTZ R6, R24.reuse, R8 ;  /* 0x0000000818067220 */ /* 0x040fe20000410000 */
[----:B------:R-:W-:Y:S01]  /*e490*/  F2FP.BF16.PACK_AB R9, R9, R17 ;  /* 0x000000110909723e */ /* 0x000fe200000010ff */
[C---:B------:R-:W-:Y:S02]  /*e4a0*/  FMUL.FTZ R3, R23.reuse, R12 ;  /* 0x0000000c17037220 */ /* 0x040fe40000410000 */
[----:B------:R-:W-:Y:S02]  /*e4b0*/  FMUL.FTZ R5, R24, R7 ;  /* 0x0000000718057220 */ /* 0x000fe40000410000 */
[----:B------:R-:W-:-:S02]  /*e4c0*/  FMUL.FTZ R0, R23, R11 ;  /* 0x0000000b17007220 */ /* 0x000fc40000410000 */
[C---:B------:R-:W-:Y:S02]  /*e4d0*/  FFMA.FTZ R6, R31.reuse, R7, -R6 ;  /* 0x000000071f067223 */ /* 0x040fe40000010806 */
[----:B------:R-:W-:Y:S02]  /*e4e0*/  FFMA.FTZ R3, R30, R11, -R3 ;  /* 0x0000000b1e037223 */ /* 0x000fe40000010803 */
[----:B------:R-:W-:Y:S01]  /*e4f0*/  FFMA.FTZ R5, R31, R8, R5 ;  /* 0x000000081f057223 */ /* 0x000fe20000010005 */
[----:B------:R-:W-:Y:S01]  /*e500*/  F2FP.BF16.PACK_AB R14, R6, R14 ;  /* 0x0000000e060e723e */ /* 0x000fe200000010ff */
[----:B------:R-:W-:Y:S01]  /*e510*/  FFMA.FTZ R0, R30, R12, R0 ;  /* 0x0000000c1e007223 */ /* 0x000fe20000010000 */
[----:B------:R-:W-:Y:S02]  /*e520*/  F2FP.BF16.PACK_AB R12, R33, R37 ;  /* 0x00000025210c723e */ /* 0x000fe400000010ff */
[----:B------:R-:W-:Y:S02]  /*e530*/  F2FP.BF16.PACK_AB R15, R3, R16 ;  /* 0x00000010030f723e */ /* 0x000fe400000010ff */
[----:B------:R-:W-:-:S02]  /*e540*/  F2FP.BF16.PACK_AB R8, R32, R35 ;  /* 0x000000232008723e */ /* 0x000fc400000010ff */
[----:B------:R-:W-:Y:S01]  /*e550*/  F2FP.BF16.PACK_AB R10, R5, R10 ;  /* 0x0000000a050a723e */ /* 0x000fe200000010ff */
[----:B------:R1:W-:Y:S01]  /*e560*/  STS.128 [R36+0x7100], R12 ;  /* 0x0071000c24007388 */ /* 0x0003e20000000c00 */
[----:B------:R-:W-:-:S05]  /*e570*/  F2FP.BF16.PACK_AB R11, R0, R18 ;  /* 0x00000012000b723e */ /* 0x000fca00000010ff */
[----:B------:R1:W-:Y:S02]  /*e580*/  STS.128 [R34+0x7100], R8 ;  /* 0x0071000822007388 */ /* 0x0003e40000000c00 */
.L_x_711:
[----:B------:R-:W-:Y:S05]  /*e590*/  BSYNC B2 ;  /* 0x0000000000027941 */ /* 0x000fea0003800000 */
.L_x_689:
[----:B-1----:R-:W-:Y:S01]  /*e5a0*/  SHF.R.S32.HI R7, RZ, 0x4, R83 ;  /* 0x00000004ff077819 */ /* 0x002fe20000011453 */
[----:B------:R-:W-:Y:S01]  /*e5b0*/  IMAD.SHL.U32 R6, R141, 0x40, RZ ;  /* 0x000000408d067824 */ /* 0x000fe200078e00ff */
[----:B------:R-:W-:-:S04]  /*e5c0*/  DEPBAR.LE SB0, 0x0 ;  /* 0x000080000000791a */ /* 0x000fc80000000000 */
[----:B--2---:R-:W-:Y:S01]  /*e5d0*/  LEA.HI R0, R83, R7, RZ, 0x1 ;  /* 0x0000000753007211 */ /* 0x004fe200078f08ff */
[----:B------:R-:W-:Y:S01]  /*e5e0*/  IMAD.SHL.U32 R3, R81, 0x40, RZ ;  /* 0x0000004051037824 */ /* 0x000fe200078e00ff */
[----:B------:R-:W-:Y:S01]  /*e5f0*/  LOP3.LUT P0, RZ, R141, 0x2, RZ, 0xc0, !PT ;  /* 0x000000028dff7812 */ /* 0x000fe2000780c0ff */
[----:B------:R-:W-:Y:S01]  /*e600*/  IMAD.SHL.U32 R5, R82, 0x40, RZ ;  /* 0x0000004052057824 */ /* 0x000fe200078e00ff */
[----:B------:R-:W-:Y:S01]  /*e610*/  LOP3.LUT R0, R0, 0xfffffffe, RZ, 0xc0, !PT ;  /* 0xfffffffe00007812 */ /* 0x000fe200078ec0ff */
[----:B------:R-:W-:Y:S01]  /*e620*/  IMAD.SHL.U32 R8, R68, 0x8, RZ ;  /* 0x0000000844087824 */ /* 0x000fe200078e00ff */
        /* <DEDUP_REMOVED lines=26> */
[----:B------:R-:W-:Y:S01]  /*e7d0*/  IMAD.MOV.U32 R3, RZ, RZ, c[0x0][0x208] ;  /* 0x00008200ff037624 */ /* 0x000fe200078e00ff */
[----:B------:R-:W-:Y:S01]  /*e7e0*/  @P0 IADD3 R238, R0, -0x20, RZ ;  /* 0xffffffe000ee0810 */ /* 0x000fe20007ffe0ff */
[----:B------:R-:W-:-:S02]  /*e7f0*/  IMAD R0, R97, c[0x0][0x208], RZ ;  /* 0x0000820061007a24 */ /* 0x000fc400078e02ff */
[----:B------:R-:W-:Y:S01]  /*e800*/  IMAD R237, R2, 0x2, R234 ;  /* 0x0000000202ed7824 */ /* 0x000fe200078e02ea */
[----:B------:R-:W-:Y:S01]  /*e810*/  IADD3 R244, R238, 0x800, RZ ;  /* 0x00000800eef47810 */ /* 0x000fe20007ffe0ff */
[----:B------:R-:W-:Y:S02]  /*e820*/  IMAD R0, R96, c[0x0][0x20c], R0 ;  /* 0x0000830060007a24 */ /* 0x000fe400078e0200 */
[----:B------:R-:W-:Y:S02]  /*e830*/  IMAD R235, R4, 0x2, R234 ;  /* 0x0000000204eb7824 */ /* 0x000fe400078e02ea */
[----:B------:R-:W-:Y:S02]  /*e840*/  IMAD.IADD R0, R7, 0x1, R0 ;  /* 0x0000000107007824 */ /* 0x000fe400078e0200 */
[----:B------:R-:W-:-:S04]  /*e850*/  IMAD.WIDE.U32 R6, R6, 0x70, R98 ;  /* 0x0000007006067825 */ /* 0x000fc800078e0062 */
[----:B------:R-:W-:Y:S01]  /*e860*/  IMAD R0, R0, 0x70, RZ ;  /* 0x0000007000007824 */ /* 0x000fe200078e02ff */
[----:B------:R-:W-:Y:S01]  /*e870*/  LDSM.16.M88.4 R24, [R143+0x3900] ;  /* 0x003900008f18783b */ /* 0x000fe20000000200 */
[----:B------:R-:W-:Y:S02]  /*e880*/  IMAD R236, R2, 0x2, R235 ;  /* 0x0000000202ec7824 */ /* 0x000fe400078e02eb */
[----:B------:R-:W-:Y:S01]  /*e890*/  IMAD.IADD R0, R7, 0x1, R0 ;  /* 0x0000000107007824 */ /* 0x000fe200078e0200 */
[----:B------:R-:W1:Y:S04]  /*e8a0*/  LDSM.16.M88.4 R8, [R234+0x9100] ;  /* 0x00910000ea08783b */ /* 0x000e680000000200 */
[----:B------:R-:W2:Y:S04]  /*e8b0*/  LDSM.16.M88.4 R12, [R234+0x7100] ;  /* 0x00710000ea0c783b */ /* 0x000ea80000000200 */
[----:B------:R-:W3:Y:S04]  /*e8c0*/  LDSM.16.M88.4 R20, [R143+0x4100] ;  /* 0x004100008f14783b */ /* 0x000ee80000000200 */
[----:B------:R-:W4:Y:S04]  /*e8d0*/  LDSM.16.M88.4 R16, [R143+0x4900] ;  /* 0x004900008f10783b */ /* 0x000f280000000200 */
[----:B------:R-:W2:Y:S04]  /*e8e0*/  LDSM.16.M88.4 R28, [R143+0x5100] ;  /* 0x005100008f1c783b */ /* 0x000ea80000000200 */
[----:B------:R-:W3:Y:S04]  /*e8f0*/  LDSM.16.M88.4 R32, [R143+0x5900] ;  /* 0x005900008f20783b */ /* 0x000ee80000000200 */
[----:B------:R-:W3:Y:S04]  /*e900*/  LDSM.16.M88.4 R40, [R143+0x6100] ;  /* 0x006100008f28783b */ /* 0x000ee80000000200 */
[----:B------:R-:W3:Y:S04]  /*e910*/  LDSM.16.M88.4 R36, [R143+0x6900] ;  /* 0x006900008f24783b */ /* 0x000ee80000000200 */
[----:B------:R-:W-:Y:S04]  /*e920*/  LDSM.16.M88.4 R56, [R238] ;  /* 0x00000000ee38783b */ /* 0x000fe80000000200 */
[----:B------:R-:W-:Y:S01]  /*e930*/  LDSM.16.M88.4 R48, [R238+0x1000] ;  /* 0x00100000ee30783b */ /* 0x000fe20000000200 */
[C---:B-1----:R-:W-:Y:S03]  /*e940*/  HMMA.16816.F32.BF16 R60, R8.reuse, R24, RZ ;  /* 0x00000018083c723c */ /* 0x042fe600000418ff */
[----:B------:R-:W-:Y:S04]  /*e950*/  LDSM.16.M88.4 R44, [R238+0x1800] ;  /* 0x00180000ee2c783b */ /* 0x000fe80000000200 */
[----:B------:R-:W-:Y:S01]  /*e960*/  LDSM.16.M88.4 R52, [R238+0x800] ;  /* 0x00080000ee34783b */ /* 0x000fe20000000200 */
[----:B------:R-:W-:Y:S08]  /*e970*/  HMMA.16816.F32.BF16 R108, R8, R26, RZ ;  /* 0x0000001a086c723c */ /* 0x000ff000000418ff */
[C---:B--2---:R-:W-:Y:S07]  /*e980*/  HMMA.16816.F32.BF16 R184, R12.reuse, R24, RZ ;  /* 0x000000180cb8723c */ /* 0x044fee00000418ff */
[C---:B------:R-:W-:Y:S01]  /*e990*/  LEA R24, P0, R6.reuse, c[0x0][0x1f8], 0x1 ;  /* 0x00007e0006187a11 */ /* 0x040fe200078008ff */
[----:B------:R-:W-:Y:S03]  /*e9a0*/  HMMA.16816.F32.BF16 R180, R12, R26, RZ ;  /* 0x0000001a0cb4723c */ /* 0x000fe600000418ff */
[----:B------:R-:W-:Y:S01]  /*e9b0*/  LEA.HI.X R25, R6, c[0x0][0x1fc], R0, 0x1, P0 ;  /* 0x00007f0006197a11 */ /* 0x000fe200000f0c00 */
[----:B------:R-:W-:-:S03]  /*e9c0*/  IMAD.MOV.U32 R0, RZ, RZ, 0x40 ;  /* 0x00000040ff007424 */ /* 0x000fc600078e00ff */
[C---:B------:R-:W-:Y:S01]  /*e9d0*/  IMAD.SHL.U32 R27, R3.reuse, 0x20, RZ ;  /* 0x00000020031b7824 */ /* 0x040fe200078e00ff */
[----:B---3--:R-:W-:Y:S01]  /*e9e0*/  HMMA.16816.F32.BF16 R64, R8, R20, RZ ;  /* 0x000000140840723c */ /* 0x008fe200000418ff */
[----:B------:R-:W-:-:S07]  /*e9f0*/  SHF.L.U64.HI R26, R3, R247, c[0x0][0x20c] ;  /* 0x00008300031a7619 */ /* 0x000fce00000102f7 */
[C---:B------:R-:W-:Y:S07]  /*ea00*/  HMMA.16816.F32.BF16 R156, R12.reuse, R20, RZ ;  /* 0x000000140c9c723c */ /* 0x040fee00000418ff */
[----:B------:R-:W-:Y:S01]  /*ea10*/  IADD3 R20, P0, R27, R24, RZ ;  /* 0x000000181b147210 */ /* 0x000fe20007f1e0ff */
[----:B------:R-:W-:Y:S04]  /*ea20*/  HMMA.16816.F32.BF16 R176, R12, R22, RZ ;  /* 0x000000160cb0723c */ /* 0x000fe800000418ff */
[----:B------:R-:W-:Y:S01]  /*ea30*/  IMAD.X R21, R26, 0x1, R25, P0 ;  /* 0x000000011a157824 */ /* 0x000fe200000e0619 */
[----:B------:R-:W-:-:S03]  /*ea40*/  ISETP.GE.AND P0, PT, R72, c[0x0][0x1d4], PT ;  /* 0x0000750048007a0c */ /* 0x000fc60003f06270 */
[----:B----4-:R-:W-:Y:S01]  /*ea50*/  HMMA.16816.F32.BF16 R148, R12, R16, RZ ;  /* 0x000000100c94723c */ /* 0x010fe200000418ff */
[C---:B------:R-:W-:Y:S02]  /*ea60*/  ISETP.LT.OR P4, PT, R75.reuse, 0x1, P0 ;  /* 0x000000014b00780c */ /* 0x040fe40000781670 */
[C---:B------:R-:W-:Y:S02]  /*ea70*/  ISETP.LT.OR P3, PT, R75.reuse, 0x11, P0 ;  /* 0x000000114b00780c */ /* 0x040fe40000761670 */
[----:B------:R-:W-:-:S03]  /*ea80*/  ISETP.LT.OR P5, PT, R75, 0x31, P0 ;  /* 0x000000314b00780c */ /* 0x000fc600007a1670 */
[C---:B------:R-:W-:Y:S08]  /*ea90*/  HMMA.16816.F32.BF16 R172, R12.reuse, R18, RZ ;  /* 0x000000120cac723c */ /* 0x040ff000000418ff */
[C---:B------:R-:W-:Y:S08]  /*eaa0*/  HMMA.16816.F32.BF16 R144, R12.reuse, R28, RZ ;  /* 0x0000001c0c90723c */ /* 0x040ff000000418ff */
[C---:B-----5:R-:W-:Y:S08]  /*eab0*/  HMMA.16816.F32.BF16 R168, R12.reuse, R30, RZ ;  /* 0x0000001e0ca8723c */ /* 0x060ff000000418ff */
[C---:B------:R-:W-:Y:S08]  /*eac0*/  HMMA.16816.F32.BF16 R136, R12.reuse, R32, RZ ;  /* 0x000000200c88723c */ /* 0x040ff000000418ff */
[C---:B------:R-:W-:Y:S08]  /*ead0*/  HMMA.16816.F32.BF16 R164, R12.reuse, R34, RZ ;  /* 0x000000220ca4723c */ /* 0x040ff000000418ff */
[C---:B------:R-:W-:Y:S08]  /*eae0*/  HMMA.16816.F32.BF16 R128, R12.reuse, R40, RZ ;  /* 0x000000280c80723c */ /* 0x040ff000000418ff */
[C---:B------:R-:W-:Y:S08]  /*eaf0*/  HMMA.16816.F32.BF16 R152, R12.reuse, R42, RZ ;  /* 0x0000002a0c98723c */ /* 0x040ff000000418ff */
[C---:B------:R-:W-:Y:S08]  /*eb00*/  HMMA.16816.F32.BF16 R124, R12.reuse, R36, RZ ;  /* 0x000000240c7c723c */ /* 0x040ff000000418ff */
[----:B------:R-:W-:Y:S07]  /*eb10*/  HMMA.16816.F32.BF16 R132, R12, R38, RZ ;  /* 0x000000260c84723c */ /* 0x000fee00000418ff */
[-C--:B------:R-:W-:Y:S01]  /*eb20*/  IADD3 R14, P2, R20, R27.reuse, RZ ;  /* 0x0000001b140e7210 */ /* 0x080fe20007f5e0ff */
[----:B------:R-:W-:Y:S03]  /*eb30*/  HMMA.16816.F32.BF16 R68, R8, R16, RZ ;  /* 0x000000100844723c */ /* 0x000fe600000418ff */
[----:B------:R-:W-:Y:S01]  /*eb40*/  IADD3 R12, P1, R14, R27, RZ ;  /* 0x0000001b0e0c7210 */ /* 0x000fe20007f3e0ff */
[----:B------:R-:W-:-:S03]  /*eb50*/  IMAD.X R15, R21, 0x1, R26, P2 ;  /* 0x00000001150f7824 */ /* 0x000fc600010e061a */
[----:B------:R-:W-:Y:S01]  /*eb60*/  IADD3 R6, P2, R12, R27, RZ ;  /* 0x0000001b0c067210 */ /* 0x000fe20007f5e0ff */
[----:B------:R-:W-:Y:S01]  /*eb70*/  HMMA.16816.F32.BF16 R112, R8, R18, RZ ;  /* 0x000000120870723c */ /* 0x000fe200000418ff */
[----:B------:R-:W1:Y:S01]  /*eb80*/  LDSM.16.M88.4 R16, [R237+0x9100] ;  /* 0x00910000ed10783b */ /* 0x000e620000000200 */
[----:B------:R-:W-:-:S04]  /*eb90*/  IMAD.X R13, R15, 0x1, R26, P1 ;  /* 0x000000010f0d7824 */ /* 0x000fc800008e061a */
[--C-:B------:R-:W-:Y:S01]  /*eba0*/  IMAD.X R7, R13, 0x1, R26.reuse, P2 ;  /* 0x000000010d077824 */ /* 0x100fe200010e061a */
[----:B------:R-:W-:Y:S01]  /*ebb0*/  ISETP.LT.OR P2, PT, R75, 0x21, P0 ;  /* 0x000000214b00780c */ /* 0x000fe20000741670 */
[C---:B------:R-:W-:Y:S08]  /*ebc0*/  HMMA.16816.F32.BF16 R80, R8.reuse, R32, RZ ;  /* 0x000000200850723c */ /* 0x040ff000000418ff */
[C---:B------:R-:W-:Y:S01]  /*ebd0*/  HMMA.16816.F32.BF16 R160, R8.reuse, R34, RZ ;  /* 0x0000002208a0723c */ /* 0x040fe200000418ff */
[----:B------:R-:W2:Y:S07]  /*ebe0*/  LDSM.16.M88.4 R32, [R238+0x2800] ;  /* 0x00280000ee20783b */ /* 0x000eae0000000200 */
[C---:B------:R-:W-:Y:S08]  /*ebf0*/  HMMA.16816.F32.BF16 R76, R8.reuse, R28, RZ ;  /* 0x0000001c084c723c */ /* 0x040ff000000418ff */
[C---:B------:R-:W-:Y:S08]  /*ec00*/  HMMA.16816.F32.BF16 R84, R8.reuse, R40, RZ ;  /* 0x000000280854723c */ /* 0x040ff000000418ff */
[C---:B------:R-:W-:Y:S01]  /*ec10*/  HMMA.16816.F32.BF16 R120, R8.reuse, R30, RZ ;  /* 0x0000001e0878723c */ /* 0x040fe200000418ff */
[----:B------:R-:W-:Y:S07]  /*ec20*/  LDSM.16.M88.4 R28, [R238+0x3000] ;  /* 0x00300000ee1c783b */ /* 0x000fee0000000200 */
[C---:B------:R-:W-:Y:S01]  /*ec30*/  HMMA.16816.F32.BF16 R192, R8.reuse, R42, RZ ;  /* 0x0000002a08c0723c */ /* 0x040fe200000418ff */
[----:B------:R-:W3:Y:S07]  /*ec40*/  LDSM.16.M88.4 R40, [R238+0x2000] ;  /* 0x00200000ee28783b */ /* 0x000eee0000000200 */
[C---:B------:R-:W-:Y:S07]  /*ec50*/  HMMA.16816.F32.BF16 R92, R8.reuse, R22, RZ ;  /* 0x00000016085c723c */ /* 0x040fee00000418ff */
[----:B------:R-:W-:Y:S01]  /*ec60*/  IADD3 R22, P1, R6, R27, RZ ;  /* 0x0000001b06167210 */ /* 0x000fe20007f3e0ff */
[----:B------:R-:W-:Y:S04]  /*ec70*/  HMMA.16816.F32.BF16 R88, R8, R36, RZ ;  /* 0x000000240858723c */ /* 0x000fe800000418ff */
[----:B------:R-:W-:Y:S01]  /*ec80*/  IMAD.X R23, R7, 0x1, R26, P1 ;  /* 0x0000000107177824 */ /* 0x000fe200008e061a */
[----:B------:R-:W-:-:S03]  /*ec90*/  ISETP.LT.OR P1, PT, R75, 0x61, P0 ;  /* 0x000000614b00780c */ /* 0x000fc60000721670 */
[----:B------:R-:W-:Y:S01]  /*eca0*/  HMMA.16816.F32.BF16 R188, R8, R38, RZ ;  /* 0x0000002608bc723c */ /* 0x000fe200000418ff */
[----:B------:R-:W4:Y:S04]  /*ecb0*/  LDSM.16.M88.4 R8, [R237+0x7100] ;  /* 0x00710000ed08783b */ /* 0x000f280000000200 */
[----:B------:R-:W-:Y:S01]  /*ecc0*/  @!PT LDS RZ, [RZ] ;  /* 0x00000000fffff984 */ /* 0x000fe20000000800 */
[----:B------:R-:W-:Y:S01]  /*ecd0*/  @!PT LDS RZ, [RZ] ;  /* 0x00000000fffff984 */ /* 0x000fe20000000800 */
[----:B------:R-:W-:Y:S01]  /*ece0*/  @!PT LDS RZ, [RZ] ;  /* 0x00000000fffff984 */ /* 0x000fe20000000800 */
[----:B------:R2:W-:Y:S01]  /*ecf0*/  LDGSTS.E.BYPASS.LTC128B.128 [R245+0x100], [R24.64], !P4 ;  /* 0x0010000018f57fae */ /* 0x0005e2000e101d48 */
[----:B------:R-:W-:Y:S02]  /*ed00*/  ISETP.LT.OR P4, PT, R75, 0x41, P0 ;  /* 0x000000414b00780c */ /* 0x000fe40000781670 */
[----:B-1----:R-:W-:Y:S01]  /*ed10*/  HMMA.16816.F32.BF16 R116, R16, R56, R60 ;  /* 0x000000381074723c */ /* 0x002fe2000004183c */
[----:B------:R1:W-:Y:S01]  /*ed20*/  LDGSTS.E.BYPASS.LTC128B.128 [R245+0x900], [R20.64], !P3 ;  /* 0x0090000014f57fae */ /* 0x0003e2000d901d48 */
[----:B------:R-:W-:-:S03]  /*ed30*/  LOP3.LUT P3, RZ, R141, 0x4, RZ, 0xc0, !PT ;  /* 0x000000048dff7812 */ /* 0x000fc6000786c0ff */
[----:B------:R1:W-:Y:S01]  /*ed40*/  LDGSTS.E.BYPASS.LTC128B.128 [R245+0x1100], [R14.64], !P2 ;  /* 0x011000000ef57fae */ /* 0x0003e2000d101d48 */
[----:B------:R-:W-:Y:S02]  /*ed50*/  ISETP.LT.OR P2, PT, R75, 0x51, P0 ;  /* 0x000000514b00780c */ /* 0x000fe40000741670 */
[----:B------:R-:W-:Y:S01]  /*ed60*/  SEL R0, R0, 0xffffffc0, !P3 ;  /* 0xffffffc000007807 */ /* 0x000fe20005800000 */
[----:B------:R1:W-:Y:S01]  /*ed70*/  LDGSTS.E.BYPASS.LTC128B.128 [R245+0x1900], [R12.64], !P5 ;  /* 0x019000000cf57fae */ /* 0x0003e2000e901d48 */
[----:B------:R-:W-:Y:S03]  /*ed80*/  HMMA.16816.F32.BF16 R100, R16, R48, R68 ;  /* 0x000000301064723c */ /* 0x000fe60000041844 */
[----:B------:R-:W-:Y:S01]  /*ed90*/  IMAD.IADD R233, R143, 0x1, R0 ;  /* 0x000000018fe97824 */ /* 0x000fe200078e0200 */
[----:B------:R3:W-:Y:S01]  /*eda0*/  LDGSTS.E.BYPASS.LTC128B.128 [R245+0x2100], [R6.64], !P4 ;  /* 0x0210000006f57fae */ /* 0x0007e2000e101d48 */
[----:B------:R-:W-:Y:S01]  /*edb0*/  IMAD.IADD R232, R0, 0x1, R238 ;  /* 0x0000000100e87824 */ /* 0x000fe200078e02ee */
[----:B------:R-:W-:-:S02]  /*edc0*/  LOP3.LUT R0, R5, R140, RZ, 0xfc, !PT ;  /* 0x0000008c05007212 */ /* 0x000fc400078efcff */
[C---:B------:R-:W-:Y:S01]  /*edd0*/  HMMA.16816.F32.BF16 R208, R16.reuse, R46, R120 ;  /* 0x0000002e10d0723c */ /* 0x040fe20000041878 */
[----:B------:R3:W-:Y:S07]  /*ede0*/  LDGSTS.E.BYPASS.LTC128B.128 [R245+0x2900], [R22.64], !P2 ;  /* 0x0290000016f57fae */ /* 0x0007ee000d101d48 */
[C---:B--2---:R-:W-:Y:S08]  /*edf0*/  HMMA.16816.F32.BF16 R204, R16.reuse, R34, R192 ;  /* 0x0000002210cc723c */ /* 0x044ff000000418c0 */
[----:B------:R-:W-:Y:S01]  /*ee00*/  HMMA.16816.F32.BF16 R104, R16, R52, R64 ;  /* 0x000000341068723c */ /* 0x000fe20000041840 */
[----:B-1----:R-:W-:-:S05]  /*ee10*/  IADD3 R12, P0, R22, R27, RZ ;  /* 0x0000001b160c7210 */ /* 0x002fca0007f1e0ff */
[----:B------:R-:W-:Y:S02]  /*ee20*/  IMAD.X R13, R23, 0x1, R26, P0 ;  /* 0x00000001170d7824 */ /* 0x000fe400000e061a */
[C---:B------:R-:W-:Y:S03]  /*ee30*/  HMMA.16816.F32.BF16 R96, R16.reuse, R44, R76 ;  /* 0x0000002c1060723c */ /* 0x040fe6000004184c */
[----:B------:R1:W-:Y:S04]  /*ee40*/  LDGSTS.E.BYPASS.LTC128B.128 [R245+0x3100], [R12.64], !P1 ;  /* 0x031000000cf57fae */ /* 0x0003e8000c901d48 */
[----:B---3--:R-:W-:Y:S01]  /*ee50*/  LDSM.16.M88.4 R20, [R235+0x9100] ;  /* 0x00910000eb14783b */ /* 0x008fe20000000200 */
[C---:B------:R-:W-:Y:S03]  /*ee60*/  HMMA.16816.F32.BF16 R36, R16.reuse, R40, R80 ;  /* 0x000000281024723c */ /* 0x040fe60000041850 */
[----:B------:R-:W2:Y:S04]  /*ee70*/  LDSM.16.M88.4 R60, [R233+0x5900] ;  /* 0x00590000e93c783b */ /* 0x000ea80000000200 */
[----:B------:R-:W3:Y:S01]  /*ee80*/  LDSM.16.M88.4 R72, [R233+0x4100] ;  /* 0x00410000e948783b */ /* 0x000ee20000000200 */
        /* <DEDUP_REMOVED lines=8> */
[----:B------:R-:W-:Y:S01]  /*ef10*/  LDSM.16.M88.4 R24, [R232+0x3000] ;  /* 0x00300000e818783b */ /* 0x000fe20000000200 */
[C---:B------:R-:W-:Y:S03]  /*ef20*/  HMMA.16816.F32.BF16 R228, R16.reuse, R54, R92 ;  /* 0x0000003610e4723c */ /* 0x040fe6000004185c */
[----:B------:R-:W1:Y:S04]  /*ef30*/  LDSM.16.M88.4 R92, [R233+0x6900] ;  /* 0x00690000e95c783b */ /* 0x000e680000000200 */
[----:B------:R-:W0:Y:S01]  /*ef40*/  LDGDEPBAR ;  /* 0x00000000000079af */ /* 0x000e220000000000 */
[C---:B------:R-:W-:Y:S08]  /*ef50*/  HMMA.16816.F32.BF16 R224, R16.reuse, R50, R112 ;  /* 0x0000003210e0723c */ /* 0x040ff00000041870 */
[C---:B------:R-:W-:Y:S08]  /*ef60*/  HMMA.16816.F32.BF16 R120, R16.reuse, R42, R160 ;  /* 0x0000002a1078723c */ /* 0x040ff000000418a0 */
[----:B------:R-:W-:Y:S01]  /*ef70*/  HMMA.16816.F32.BF16 R192, R16, R30, R188 ;  /* 0x0000001e10c0723c */ /* 0x000fe200000418bc */
[----:B------:R-:W1:Y:S07]  /*ef80*/  LDSM.16.M88.4 R16, [R235+0x7100] ;  /* 0x00710000eb10783b */ /* 0x000e6e0000000200 */
[C---:B----4-:R-:W-:Y:S08]  /*ef90*/  HMMA.16816.F32.BF16 R188, R8.reuse, R56, R184 ;  /* 0x0000003808bc723c */ /* 0x050ff000000418b8 */
        /* <DEDUP_REMOVED lines=11> */
[C---:B------:R-:W-:Y:S08]  /*f050*/  HMMA.16816.F32.BF16 R240, R8.reuse, R28, R124 ;  /* 0x0000001c08f0723c */ /* 0x040ff0000004187c */
[C---:B------:R-:W-:Y:S01]  /*f060*/  HMMA.16816.F32.BF16 R180, R8.reuse, R42, R164 ;  /* 0x0000002a08b4723c */ /* 0x040fe200000418a4 */
[----:B------:R-:W-:Y:S07]  /*f070*/  LDSM.16.M88.4 R40, [R232+0x1000] ;  /* 0x00100000e828783b */ /* 0x000fee0000000200 */
[C---:B------:R-:W-:Y:S01]  /*f080*/  HMMA.16816.F32.BF16 R184, R8.reuse, R34, R152 ;  /* 0x0000002208b8723c */ /* 0x040fe20000041898 */
[----:B------:R-:W-:Y:S07]  /*f090*/  LDSM.16.M88.4 R32, [R232+0x2000] ;  /* 0x00200000e820783b */ /* 0x000fee0000000200 */
[----:B------:R-:W-:Y:S01]  /*f0a0*/  HMMA.16816.F32.BF16 R176, R8, R30, R132 ;  /* 0x0000001e08b0723c */ /* 0x000fe20000041884 */
[----:B------:R-:W4:Y:S04]  /*f0b0*/  LDSM.16.M88.4 R8, [R236+0x9100] ;  /* 0x00910000ec08783b */ /* 0x000f280000000200 */
[----:B------:R-:W-:Y:S03]  /*f0c0*/  LDSM.16.M88.4 R28, [R232+0x2800] ;  /* 0x00280000e81c783b */ /* 0x000fe60000000200 */
[----:B--2---:R-:W-:Y:S01]  /*f0d0*/  HMMA.16816.F32.BF16 R152, R20, R60, R36 ;  /* 0x0000003c1498723c */ /* 0x004fe20000041824 */
[----:B------:R-:W2:Y:S01]  /*f0e0*/  LDSM.16.M88.4 R36, [R232+0x1800] ;  /* 0x00180000e824783b */ /* 0x000ea20000000200 */
[----:B------:R-:W-:-:S06]  /*f0f0*/  DEPBAR.LE SB0, 0x0 ;  /* 0x000080000000791a */ /* 0x000fcc0000000000 */
[C---:B---3--:R-:W-:Y:S08]  /*f100*/  HMMA.16816.F32.BF16 R168, R20.reuse, R72, R104 ;  /* 0x0000004814a8723c */ /* 0x048ff00000041868 */
[C---:B------:R-:W-:Y:S08]  /*f110*/  HMMA.16816.F32.BF16 R164, R20.reuse, R68, R100 ;  /* 0x0000004414a4723c */ /* 0x040ff00000041864 */
[C---:B------:R-:W-:Y:S08]  /*f120*/  HMMA.16816.F32.BF16 R172, R20.reuse, R76, R116 ;  /* 0x0000004c14ac723c */ /* 0x040ff00000041874 */
[C---:B------:R-:W-:Y:S08]  /*f130*/  HMMA.16816.F32.BF16 R156, R20.reuse, R64, R96 ;  /* 0x00000040149c723c */ /* 0x040ff00000041860 */
[C---:B------:R-:W-:Y:S08]  /*f140*/  HMMA.16816.F32.BF16 R144, R20.reuse, R80, R84 ;  /* 0x000000501490723c */ /* 0x040ff00000041854 */
[C---:B-1----:R-:W-:Y:S08]  /*f150*/  HMMA.16816.F32.BF16 R112, R20.reuse, R92, R88 ;  /* 0x0000005c1470723c */ /* 0x042ff00000041858 */
[----:B------:R-:W-:Y:S08]  /*f160*/  HMMA.16816.F32.BF16 R136, R20, R78, R108 ;  /* 0x0000004e1488723c */ /* 0x000ff0000004186c */
[C---:B------:R-:W-:Y:S08]  /*f170*/  HMMA.16816.F32.BF16 R104, R16.reuse, R76, R188 ;  /* 0x0000004c1068723c */ /* 0x040ff000000418bc */
[----:B------:R-:W-:Y:S08]  /*f180*/  HMMA.16816.F32.BF16 R100, R16, R78, R56 ;  /* 0x0000004e1064723c */ /* 0x000ff00000041838 */
[C---:B------:R-:W-:Y:S08]  /*f190*/  HMMA.16816.F32.BF16 R132, R20.reuse, R74, R228 ;  /* 0x0000004a1484723c */ /* 0x040ff000000418e4 */
[----:B------:R-:W-:Y:S08]  /*f1a0*/  HMMA.16816.F32.BF16 R128, R20, R70, R224 ;  /* 0x000000461480723c */ /* 0x000ff000000418e0 */
[C---:B------:R-:W-:Y:S07]  /*f1b0*/  HMMA.16816.F32.BF16 R96, R16.reuse, R72, R196 ;  /* 0x000000481060723c */ /* 0x040fee00000418c4 */
[----:B------:R-:W-:Y:S01]  /*f1c0*/  IMAD.MOV.U32 R199, RZ, RZ, R239 ;  /* 0x000000ffffc77224 */ /* 0x000fe200078e00ef */
[----:B------:R-:W-:Y:S01]  /*f1d0*/  HMMA.16816.F32.BF16 R88, R16, R74, R52 ;  /* 0x0000004a1058723c */ /* 0x000fe20000041834 */
[----:B------:R-:W-:-:S03]  /*f1e0*/  IADD3 R239, R238, 0x3000, RZ ;  /* 0x00003000eeef7810 */ /* 0x000fc60007ffe0ff */
[----:B------:R-:W-:-:S04]  /*f1f0*/  ISETP.GE.AND P0, PT, R199, 0x2, PT ;  /* 0x00000002c700780c */ /* 0x000fc80003f06270 */
[C---:B------:R-:W-:Y:S08]  /*f200*/  HMMA.16816.F32.BF16 R84, R16.reuse, R68, R200 ;  /* 0x000000441054723c */ /* 0x040ff000000418c8 */
[----:B------:R-:W-:Y:S08]  /*f210*/  HMMA.16816.F32.BF16 R76, R16, R70, R148 ;  /* 0x00000046104c723c */ /* 0x000ff00000041894 */
[----:B------:R-:W-:Y:S08]  /*f220*/  HMMA.16816.F32.BF16 R124, R20, R66, R208 ;  /* 0x00000042147c723c */ /* 0x000ff000000418d0 */
        /* <DEDUP_REMOVED lines=9> */
[C---:B------:R-:W-:Y:S07]  /*f2c0*/  HMMA.16816.F32.BF16 R20, R16.reuse, R92, R240 ;  /* 0x0000005c1014723c */ /* 0x040fee00000418f0 */
[C---:B------:R-:W-:Y:S01]  /*f2d0*/  IADD3 R243, R238.reuse, 0x1000, RZ ;  /* 0x00001000eef37810 */ /* 0x040fe20007ffe0ff */
[----:B------:R-:W-:Y:S01]  /*f2e0*/  HMMA.16816.F32.BF16 R16, R16, R94, R176 ;  /* 0x0000005e1010723c */ /* 0x000fe200000418b0 */
[----:B------:R-:W-:-:S02]  /*f2f0*/  IADD3 R242, R238, 0x1800, RZ ;  /* 0x00001800eef27810 */ /* 0x000fc40007ffe0ff */
[C---:B------:R-:W-:Y:S02]  /*f300*/  IADD3 R241, R238.reuse, 0x2000, RZ ;  /* 0x00002000eef17810 */ /* 0x040fe40007ffe0ff */
[----:B------:R-:W-:-:S03]  /*f310*/  IADD3 R240, R238, 0x2800, RZ ;  /* 0x00002800eef07810 */ /* 0x000fc60007ffe0ff */
[C---:B----4-:R-:W-:Y:S08]  /*f320*/  HMMA.16816.F32.BF16 R172, R8.reuse, R48, R172 ;  /* 0x0000003008ac723c */ /* 0x050ff000000418ac */
        /* <DEDUP_REMOVED lines=26> */
[----:B------:R-:W-:Y:S01]  /*f4d0*/  HMMA.16816.F32.BF16 R32, R12, R26, R16 ;  /* 0x0000001a0c20723c */ /* 0x000fe20000041810 */
[----:B------:R-:W-:Y:S06]  /*f4e0*/  BAR.SYNC.DEFER_BLOCKING 0x0 ;  /* 0x0000000000007b1d */ /* 0x000fec0000010000 */
[----:B------:R-:W-:Y:S05]  /*f4f0*/  @!P0 BRA `(.L_x_724) ;  /* 0x0000027000008947 */ /* 0x000fea0003800000 */
[----:B------:R-:W2:Y:S04]  /*f500*/  LDL.64 R230, [R1+0x40] ;  /* 0x0000400001e67983 */ /* 0x000ea80000100a00 */
[----:B------:R-:W3:Y:S01]  /*f510*/  LDL R3, [R1+0x30] ;  /* 0x0000300001037983 */ /* 0x000ee20000100800 */
[----:B------:R-:W-:Y:S01]  /*f520*/  SHF.L.U32 R16, R252, 0x5, RZ ;  /* 0x00000005fc107819 */ /* 0x000fe200000006ff */
[----:B--2---:R-:W-:-:S02]  /*f530*/  IMAD.MOV.U32 R228, RZ, RZ, R230 ;  /* 0x000000ffffe47224 */ /* 0x004fc400078e00e6 */
[----:B------:R-:W-:Y:S01]  /*f540*/  IMAD.MOV.U32 R230, RZ, RZ, 0x70 ;  /* 0x00000070ffe67424 */ /* 0x000fe200078e00ff */
[----:B---3--:R-:W-:Y:S01]  /*f550*/  LOP3.LUT P5, RZ, R3, 0x1, RZ, 0xc0, !PT ;  /* 0x0000000103ff7812 */ /* 0x008fe200078ac0ff */
[----:B------:R-:W-:Y:S01]  /*f560*/  IMAD.MOV.U32 R229, RZ, RZ, R231 ;  /* 0x000000ffffe57224 */ /* 0x000fe200078e00e7 */
[----:B------:R-:W-:Y:S01]  /*f570*/  IADD3 R3, R199, -0x2, RZ ;  /* 0xfffffffec7037810 */ /* 0x000fe20007ffe0ff */
[----:B------:R-:W-:-:S03]  /*f580*/  IMAD.WIDE.U32 R230, R230, c[0x0][0x1e0], RZ ;  /* 0x00007800e6e67a25 */ /* 0x000fc600078e00ff */
        /* <DEDUP_REMOVED lines=15> */
[----:B------:R1:W-:Y:S03]  /*f680*/  LDGSTS.E.BYPASS.LTC128B.128 [R245+0x3900], [R6.64], !P5 ;  /* 0x0390000006f57fae */ /* 0x0003e6000e901d48 */
[----:B------:R-:W-:Y:S01]  /*f690*/  IADD3.X R13, R5, R15, RZ, P0, !PT ;  /* 0x0000000f050d7210 */ /* 0x000fe200007fe4ff */
[----:B------:R2:W-:Y:S01]  /*f6a0*/  LDGSTS.E.BYPASS.LTC128B.128 [R245+0x4100], [R14.64], !P5 ;  /* 0x041000000ef57fae */ /* 0x0005e2000e901d48 */
[----:B------:R-:W-:-:S03]  /*f6b0*/  IADD3 R8, P0, R16, R10, RZ ;  /* 0x0000000a10087210 */ /* 0x000fc60007f1e0ff */
[C---:B------:R-:W-:Y:S01]  /*f6c0*/  IMAD.X R11, R5.reuse, 0x1, R13, P1 ;  /* 0x00000001050b7824 */ /* 0x040fe200008e060d */
        /* <DEDUP_REMOVED lines=10> */
.L_x_724:
[----:B------:R-:W2:Y:S04]  /*f770*/  LDL.LU R197, [R1+0x18] ;  /* 0x0000180001c57983 */ /* 0x000ea80000300800 */
[----:B------:R-:W4:Y:S04]  /*f780*/  LDL R205, [R1+0x60] ;  /* 0x0000600001cd7983 */ /* 0x000f280000100800 */
[----:B------:R-:W-:Y:S04]  /*f790*/  STL [R1+0xa0], R244 ;  /* 0x0000a0f401007387 */ /* 0x000fe80000100800 */
[----:B------:R-:W-:Y:S04]  /*f7a0*/  STL [R1+0x9c], R243 ;  /* 0x00009cf301007387 */ /* 0x000fe80000100800 */
[----:B------:R-:W-:Y:S04]  /*f7b0*/  STL [R1+0x98], R242 ;  /* 0x000098f201007387 */ /* 0x000fe80000100800 */
[----:B------:R1:W-:Y:S01]  /*f7c0*/  STL [R1+0x94], R241 ;  /* 0x000094f101007387 */ /* 0x0003e20000100800 */
[----:B------:R-:W-:-:S02]  /*f7d0*/  LOP3.LUT R3, R246, 0xffffffe0, RZ, 0xc0, !PT ;  /* 0xffffffe0f6037812 */ /* 0x000fc400078ec0ff */
[----:B---3--:R-:W-:Y:S02]  /*f7e0*/  LEA.HI R6, R249, R250, RZ, 0x2 ;  /* 0x000000faf9067211 */ /* 0x008fe400078f10ff */
[----:B------:R-:W-:Y:S01]  /*f7f0*/  SHF.R.S32.HI R7, RZ, 0x1f, R248 ;  /* 0x0000001fff077819 */ /* 0x000fe200000114f8 */
[----:B------:R-:W-:Y:S01]  /*f800*/  IMAD.SHL.U32 R228, R0, 0x2, RZ ;  /* 0x0000000200e47824 */ /* 0x000fe200078e00ff */
[----:B------:R-:W0:Y:S04]  /*f810*/  LDGDEPBAR ;  /* 0x00000000000079af */ /* 0x000e280000000000 */
[----:B-1----:R-:W3:Y:S01]  /*f820*/  LDL R241, [R1+0x64] ;  /* 0x0000640001f17983 */ /* 0x002ee20000100800 */
[----:B------:R-:W-:Y:S01]  /*f830*/  IMAD.IADD R5, R250, 0x1, -R3 ;  /* 0x00000001fa057824 */ /* 0x000fe200078e0a03 */
[----:B------:R-:W-:Y:S01]  /*f840*/  LOP3.LUT R3, R6, 0xfffffffc, RZ, 0xc0, !PT ;  /* 0xfffffffc06037812 */ /* 0x000fe200078ec0ff */
[--C-:B------:R-:W-:Y:S01]  /*f850*/  IMAD R229, R4, 0x2, R228.reuse ;  /* 0x0000000204e57824 */ /* 0x100fe200078e02e4 */
[----:B------:R-:W-:Y:S01]  /*f860*/  LEA.HI R6, R7, R248, RZ, 0x2 ;  /* 0x000000f807067211 */ /* 0x000fe200078f10ff */
[----:B------:R-:W-:Y:S01]  /*f870*/  STL [R1+0x90], R240 ;  /* 0x000090f001007387 */ /* 0x000fe20000100800 */
[----:B------:R-:W-:Y:S01]  /*f880*/  SHF.R.S32.HI R7, RZ, 0x1f, R5 ;  /* 0x0000001fff077819 */ /* 0x000fe20000011405 */
[----:B------:R-:W-:Y:S01]  /*f890*/  IMAD.IADD R3, R250, 0x1, -R3 ;  /* 0x00000001fa037824 */ /* 0x000fe200078e0a03 */
[----:B------:R-:W-:Y:S01]  /*f8a0*/  LOP3.LUT R8, R6, 0xffffffc, RZ, 0xc0, !PT ;  /* 0x0ffffffc06087812 */ /* 0x000fe200078ec0ff */
[----:B------:R-:W-:Y:S01]  /*f8b0*/  STL [R1+0x8c], R239 ;  /* 0x00008cef01007387 */ /* 0x000fe20000100800 */
[----:B------:R-:W-:Y:S01]  /*f8c0*/  LEA.HI R7, R7, R5, RZ, 0x2 ;  /* 0x0000000507077211 */ /* 0x000fe200078f10ff */
[----:B------:R-:W-:Y:S01]  /*f8d0*/  IMAD R231, R2, 0x2, R228 ;  /* 0x0000000202e77824 */ /* 0x000fe200078e02e4 */
[----:B------:R-:W-:Y:S01]  /*f8e0*/  LEA.HI R6, R3, R3, RZ, 0x1 ;  /* 0x0000000303067211 */ /* 0x000fe200078f08ff */
[----:B------:R-:W-:Y:S01]  /*f8f0*/  IMAD.IADD R9, R248, 0x1, -R8 ;  /* 0x00000001f8097824 */ /* 0x000fe200078e0a08 */
[----:B------:R-:W-:Y:S01]  /*f900*/  STL [R1+0x88], R238 ;  /* 0x000088ee01007387 */ /* 0x000fe20000100800 */
[----:B------:R-:W-:Y:S01]  /*f910*/  IMAD R230, R2, 0x2, R229 ;  /* 0x0000000202e67824 */ /* 0x000fe200078e02e5 */
[C---:B------:R-:W-:Y:S01]  /*f920*/  LOP3.LUT R11, R6.reuse, 0x1ffffffe, RZ, 0xc0, !PT ;  /* 0x1ffffffe060b7812 */ /* 0x040fe200078ec0ff */
[----:B------:R-:W-:Y:S01]  /*f930*/  IMAD.SHL.U32 R10, R6, 0x20, RZ ;  /* 0x00000020060a7824 */ /* 0x000fe200078e00ff */
[----:B------:R-:W-:Y:S04]  /*f940*/  STL [R1+0x84], R237 ;  /* 0x000084ed01007387 */ /* 0x000fe80000100800 */
[----:B------:R-:W-:Y:S04]  /*f950*/  STL [R1+0x80], R236 ;  /* 0x000080ec01007387 */ /* 0x000fe80000100800 */
[----:B------:R-:W-:Y:S04]  /*f960*/  STL [R1+0x7c], R235 ;  /* 0x00007ceb01007387 */ /* 0x000fe80000100800 */
[----:B------:R-:W-:Y:S04]  /*f970*/  STL [R1+0x78], R234 ;  /* 0x000078ea01007387 */ /* 0x000fe80000100800 */
[----:B------:R-:W-:Y:S04]  /*f980*/  STL [R1+0x74], R233 ;  /* 0x000074e901007387 */ /* 0x000fe80000100800 */
[----:B------:R-:W-:Y:S04]  /*f990*/  STL [R1+0x70], R232 ;  /* 0x000070e801007387 */ /* 0x000fe80000100800 */
[----:B------:R-:W-:Y:S04]  /*f9a0*/  STL [R1+0x6c], R143 ;  /* 0x00006c8f01007387 */ /* 0x000fe80000100800 */
[----:B------:R-:W-:Y:S01]  /*f9b0*/  LDSM.16.MT88.4 R24, [R228+0x100] ;  /* 0x00010000e418783b */ /* 0x000fe20000004200 */
[----:B--2---:R-:W-:-:S05]  /*f9c0*/  LEA.HI.SX32 R8, R7, R197, 0x1e ;  /* 0x000000c507087211 */ /* 0x004fca00078ff2ff */
[----:B------:R-:W-:Y:S01]  /*f9d0*/  IMAD R6, R9, 0x10, R8 ;  /* 0x0000001009067824 */ /* 0x000fe200078e0208 */
[----:B------:R-:W-:Y:S01]  /*f9e0*/  LOP3.LUT R8, R10, 0xffffffc0, RZ, 0xc0, !PT ;  /* 0xffffffc00a087812 */ /* 0x000fe200078ec0ff */
[----:B------:R-:W-:-:S04]  /*f9f0*/  IMAD.IADD R9, R3, 0x1, -R11 ;  /* 0x0000000103097824 */ /* 0x000fc800078e0a0b */
[----:B------:R-:W-:-:S04]  /*fa00*/  IMAD.IADD R3, R8, 0x1, R6 ;  /* 0x0000000108037824 */ /* 0x000fc800078e0206 */
[----:B------:R-:W-:-:S04]  /*fa10*/  IMAD R12, R9, 0x8, R3 ;  /* 0x00000008090c7824 */ /* 0x000fc800078e0203 */
[----:B------:R-:W-:Y:S01]  /*fa20*/  @P6 IMAD.HI.U32 R6, R12, c[0x0][0x2c8], RZ ;  /* 0x0000b2000c066a27 */ /* 0x000fe200078e00ff */
[----:B------:R-:W-:Y:S03]  /*fa30*/  STL [R1+0x38], R12 ;  /* 0x0000380c01007387 */ /* 0x000fe60000100800 */
[----:B------:R-:W-:Y:S01]  /*fa40*/  IMAD.MOV.U32 R3, RZ, RZ, R12 ;  /* 0x000000ffff037224 */ /* 0x000fe200078e000c */
[----:B------:R-:W-:-:S05]  /*fa50*/  @P6 SHF.R.U32.HI R3, RZ, c[0x0][0x2cc], R6 ;  /* 0x0000b300ff036a19 */ /* 0x000fca0000011606 */
[----:B------:R-:W1:Y:S04]  /*fa60*/  SHFL.IDX PT, R6, R3, 0x2, 0x1c1f ;  /* 0x005c1f0003067f89 */ /* 0x000e6800000e0000 */
[----:B------:R-:W2:Y:S04]  /*fa70*/  SHFL.IDX PT, R8, R3, RZ, 0x1c1f ;  /* 0x001c1fff03087589 */ /* 0x000ea800000e0000 */
[----:B------:R-:W1:Y:S04]  /*fa80*/  SHFL.IDX PT, R9, R3, 0x3, 0x1c1f ;  /* 0x007c1f0003097f89 */ /* 0x000e6800000e0000 */
[----:B------:R1:W2:Y:S02]  /*fa90*/  SHFL.IDX PT, R10, R3, 0x1, 0x1c1f ;  /* 0x003c1f00030a7f89 */ /* 0x0002a400000e0000 */
[----:B-1----:R-:W-:Y:S01]  /*faa0*/  LOP3.LUT R3, R7, 0x7ffffffc, RZ, 0xc0, !PT ;  /* 0x7ffffffc07037812 */ /* 0x002fe200078ec0ff */
[----:B---3--:R-:W-:-:S04]  /*fab0*/  IMAD.IADD R7, R241, 0x1, R142 ;  /* 0x00000001f1077824 */ /* 0x008fc800078e028e */
[----:B------:R-:W-:-:S04]  /*fac0*/  IMAD.IADD R3, R5, 0x1, -R3 ;  /* 0x0000000105037824 */ /* 0x000fc800078e0a03 */
[----:B------:R-:W-:-:S05]  /*fad0*/  IMAD.SHL.U32 R11, R3, 0x2, RZ ;  /* 0x00000002030b7824 */ /* 0x000fca00078e00ff */
[----:B------:R-:W-:Y:S01]  /*fae0*/  IADD3 R3, -R11, 0x1, R7 ;  /* 0x000000010b037810 */ /* 0x000fe20007ffe107 */
[----:B------:R-:W-:Y:S01]  /*faf0*/  IMAD.IADD R7, R7, 0x1, -R11 ;  /* 0x0000000107077824 */ /* 0x000fe200078e0a0b */
[----:B------:R1:W-:Y:S03]  /*fb00*/  STL [R1+0x3c], R11 ;  /* 0x00003c0b01007387 */ /* 0x0003e60000100800 */
[----:B----4-:R-:W-:-:S04]  /*fb10*/  IMAD.IADD R3, R3, 0x1, -R205 ;  /* 0x0000000103037824 */ /* 0x010fc800078e0acd */
[C---:B------:R-:W-:Y:S02]  /*fb20*/  IMAD.IADD R5, R3.reuse, 0x1, R6 ;  /* 0x0000000103057824 */ /* 0x040fe400078e0206 */
[C---:B--2---:R-:W-:Y:S02]  /*fb30*/  IMAD.IADD R6, R3.reuse, 0x1, R8 ;  /* 0x0000000103067824 */ /* 0x044fe400078e0208 */
[----:B------:R-:W-:Y:S01]  /*fb40*/  IMAD.IADD R8, R3, 0x1, R9 ;  /* 0x0000000103087824 */ /* 0x000fe200078e0209 */
[----:B------:R-:W-:Y:S01]  /*fb50*/  IMNMX R5, R7, R5, PT ;  /* 0x0000000507057217 */ /* 0x000fe20003800200 */
[----:B------:R-:W-:Y:S01]  /*fb60*/  IMAD.IADD R9, R3, 0x1, R10 ;  /* 0x0000000103097824 */ /* 0x000fe200078e020a */
[C---:B------:R-:W-:Y:S02]  /*fb70*/  IMNMX R6, R7.reuse, R6, PT ;  /* 0x0000000607067217 */ /* 0x040fe40003800200 */
[----:B------:R-:W-:Y:S02]  /*fb80*/  IMNMX R3, R7, R8, PT ;  /* 0x0000000807037217 */ /* 0x000fe40003800200 */
[----:B------:R-:W-:-:S02]  /*fb90*/  ISETP.GT.AND P3, PT, R5, RZ, PT ;  /* 0x000000ff0500720c */ /* 0x000fc40003f64270 */
[----:B------:R-:W-:Y:S02]  /*fba0*/  ISETP.GT.AND P1, PT, R3, RZ, PT ;  /* 0x000000ff0300720c */ /* 0x000fe40003f24270 */
[----:B------:R-:W-:Y:S02]  /*fbb0*/  ISETP.GT.AND P2, PT, R5, 0x1, PT ;  /* 0x000000010500780c */ /* 0x000fe40003f44270 */
[----:B------:R-:W-:Y:S02]  /*fbc0*/  FSEL R16, R174, -INF , P1 ;  /* 0xff800000ae107808 */ /* 0x000fe40000800000 */
[C---:B------:R-:W-:Y:S02]  /*fbd0*/  ISETP.GT.AND P0, PT, R3.reuse, 0x1, PT ;  /* 0x000000010300780c */ /* 0x040fe40003f04270 */
[----:B------:R-:W-:Y:S02]  /*fbe0*/  ISETP.GT.AND P1, PT, R3, 0x8, PT ;  /* 0x000000080300780c */ /* 0x000fe40003f24270 */
[----:B------:R-:W-:-:S02]  /*fbf0*/  FSEL R12, R172, -INF , P3 ;  /* 0xff800000ac0c7808 */ /* 0x000fc40001800000 */
[----:B------:R-:W-:Y:S02]  /*fc00*/  FSEL R13, R173, -INF , P2 ;  /* 0xff800000ad0d7808 */ /* 0x000fe40001000000 */
[----:B------:R-:W-:Y:S02]  /*fc10*/  FSEL R17, R175, -INF , P0 ;  /* 0xff800000af117808 */ /* 0x000fe40000000000 */
[----:B------:R-:W-:Y:S02]  /*fc20*/  FSEL R18, R138, -INF , P1 ;  /* 0xff8000008a127808 */ /* 0x000fe40000800000 */
[C---:B------:R-:W-:Y:S02]  /*fc30*/  ISETP.GT.AND P3, PT, R5.reuse, 0x8, PT ;  /* 0x000000080500780c */ /* 0x040fe40003f64270 */
        /* <DEDUP_REMOVED lines=9> */
[C---:B------:R-:W-:Y:S02]  /*fcd0*/  ISETP.GT.AND P0, PT, R3.reuse, 0x11, PT ;  /* 0x000000110300780c */ /* 0x040fe40003f04270 */
[----:B------:R-:W-:Y:S02]  /*fce0*/  ISETP.GT.AND P1, PT, R3, 0x18, PT ;  /* 0x000000180300780c */ /* 0x000fe40003f24270 */
[----:B------:R-:W-:Y:S02]  /*fcf0*/  FSEL R20, R168, -INF , P3 ;  /* 0xff800000a8147808 */ /* 0x000fe40001800000 */
[----:B------:R-:W-:Y:S02]  /*fd00*/  FSEL R21, R169, -INF , P2 ;  /* 0xff800000a9157808 */ /* 0x000fe40001000000 */
[----:B------:R-:W-:-:S02]  /*fd10*/  FSEL R29, R171, -INF , P0 ;  /* 0xff800000ab1d7808 */ /* 0x000fc40000000000 */
[----:B------:R-:W-:Y:S02]  /*fd20*/  FSEL R30, R134, -INF , P1 ;  /* 0xff800000861e7808 */ /* 0x000fe40000800000 */
[C---:B------:R-:W-:Y:S02]  /*fd30*/  ISETP.GT.AND P3, PT, R5.reuse, 0x18, PT ;  /* 0x000000180500780c */ /* 0x040fe40003f64270 */
[----:B------:R-:W-:Y:S02]  /*fd40*/  ISETP.GT.AND P2, PT, R5, 0x19, PT ;  /* 0x000000190500780c */ /* 0x000fe40003f44270 */
        /* <DEDUP_REMOVED lines=21> */
[----:B-1----:R-:W-:Y:S02]  /*fea0*/  FSEL R11, R81, -INF , P1 ;  /* 0xff800000510b7808 */ /* 0x002fe40000800000 */
[C---:B------:R-:W-:Y:S02]  /*feb0*/  ISETP.GT.AND P0, PT, R6.reuse, RZ, PT ;  /* 0x000000ff0600720c */ /* 0x040fe40003f04270 */
[C---:B------:R-:W-:Y:S02]  /*fec0*/  ISETP.GT.AND P2, PT, R6.reuse, 0x8, PT ;  /* 0x000000080600780c */ /* 0x040fe40003f44270 */
[C---:B------:R-:W-:Y:S02]  /*fed0*/  ISETP.GT.AND P1, PT, R6.reuse, 0x11, PT ;  /* 0x000000110600780c */ /* 0x040fe40003f24270 */
[----:B------:R-:W-:Y:S02]  /*fee0*/  ISETP.GT.AND P3, PT, R6, 0x18, PT ;  /* 0x000000180600780c */ /* 0x000fe40003f64270 */
[----:B------:R-:W-:-:S02]  /*fef0*/  FSEL R10, R80, -INF , P0 ;  /* 0xff800000500a7808 */ /* 0x000fc40000000000 */
[----:B------:R-:W-:Y:S02]  /*ff00*/  FSEL R85, R100, -INF , P2 ;  /* 0xff80000064557808 */ /* 0x000fe40001000000 */
[----:B------:R-:W-:Y:S02]  /*ff10*/  FSEL R88, R97, -INF , P1 ;  /* 0xff80000061587808 */ /* 0x000fe40000800000 */
[----:B------:R-:W-:Y:S02]  /*ff20*/  FSEL R89, R48, -INF , P3 ;  /* 0xff80000030597808 */ /* 0x000fe40001800000 */
[C---:B------:R-:W-:Y:S02]  /*ff30*/  ISETP.GT.AND P4, PT, R6.reuse, 0x9, PT ;  /* 0x000000090600780c */ /* 0x040fe40003f84270 */
        /* <DEDUP_REMOVED lines=8> */
[----:B------:R-:W-:Y:S02]  /*ffc0*/  FSEL R163, R72, -INF , P1 ;  /* 0xff80000048a37808 */ /* 0x000fe40000800000 */
[C---:B------:R-:W-:Y:S02]  /*ffd0*/  ISETP.GT.AND P4, PT, R6.reuse, 0x19, PT ;  /* 0x000000190600780c */ /* 0x040fe40003f84270 */
        /* <DEDUP_REMOVED lines=8> */
[----:B------:R-:W-:Y:S02]  /*10060*/  FSEL R169, R60, -INF , P1 ;  /* 0xff8000003ca97808 */ /* 0x000fe40000800000 */
[----:B------:R-:W-:-:S02]  /*10070*/  ISETP.GT.AND P4, PT, R6, 0x29, PT ;  /* 0x000000290600780c */ /* 0x000fc40003f84270 */
        /* <DEDUP_REMOVED lines=8> */
[----:B------:R-:W-:Y:S02]  /*10100*/  FSEL R212, R52, -INF , P1 ;  /* 0xff80000034d47808 */ /* 0x000fe40000800000 */
[C---:B------:R-:W-:Y:S02]  /*10110*/  ISETP.GT.AND P4, PT, R6.reuse, 0x39, PT ;  /* 0x000000390600780c */ /* 0x040fe40003f84270 */
[C---:B------:R-:W-:Y:S02]  /*10120*/  ISETP.GT.AND P0, PT, R6.reuse, 0x41, PT ;  /* 0x000000410600780c */ /* 0x040fe40003f04270 */
[----:B------:R-:W-:-:S02]  /*10130*/  ISETP.GT.AND P3, PT, R6, 0x59, PT ;  /* 0x000000590600780c */ /* 0x000fc40003f64270 */
[----:B------:R-:W-:Y:S02]  /*10140*/  ISETP.GT.AND P2, PT, R5, 0x31, PT ;  /* 0x000000310500780c */ /* 0x000fe40003f44270 */
        /* <DEDUP_REMOVED lines=11> */
[----:B------:R-:W-:Y:S02]  /*10200*/  FMNMX.FTZ R6, R10, R11, !PT ;  /* 0x0000000b0a067209 */ /* 0x000fe40007810000 */
[----:B------:R-:W-:Y:S02]  /*10210*/  FSEL R207, R57, -INF , P0 ;  /* 0xff80000039cf7808 */ /* 0x000fe40000000000 */
[----:B------:R-:W-:Y:S02]  /*10220*/  FMNMX.FTZ R6, R85, R6, !PT ;  /* 0x0000000655067209 */ /* 0x000fe40007810000 */
[----:B------:R-:W-:Y:S02]  /*10230*/  ISETP.GT.AND P0, PT, R5, 0x30, PT ;  /* 0x000000300500780c */ /* 0x000fe40003f04270 */
[----:B------:R-:W-:Y:S02]  /*10240*/  FMNMX.FTZ R6, R86, R6, !PT ;  /* 0x0000000656067209 */ /* 0x000fe40007810000 */
[----:B------:R-:W-:-:S02]  /*10250*/  FMNMX.FTZ R8, R12, R13, !PT ;  /* 0x0000000d0c087209 */ /* 0x000fc40007810000 */
[----:B------:R-:W-:Y:S02]  /*10260*/  FMNMX.FTZ R6, R87, R6, !PT ;  /* 0x0000000657067209 */ /* 0x000fe40007810000 */
[----:B------:R-:W-:Y:S02]  /*10270*/  FSEL R151, R156, -INF , P0 ;  /* 0xff8000009c977808 */ /* 0x000fe40000000000 */
[----:B------:R-:W-:Y:S02]  /*10280*/  FMNMX.FTZ R6, R88, R6, !PT ;  /* 0x0000000658067209 */ /* 0x000fe40007810000 */
[----:B------:R-:W-:Y:S02]  /*10290*/  ISETP.GT.AND P0, PT, R3, 0x31, PT ;  /* 0x000000310300780c */ /* 0x000fe40003f04270 */
[----:B------:R-:W-:Y:S02]  /*102a0*/  FMNMX.FTZ R6, R89, R6, !PT ;  /* 0x0000000659067209 */ /* 0x000fe40007810000 */
[----:B------:R-:W-:-:S02]  /*102b0*/  FMNMX.FTZ R8, R14, R8, !PT ;  /* 0x000000080e087209 */ /* 0x000fc40007810000 */
        /* <DEDUP_REMOVED lines=18> */
[C---:B------:R-:W-:Y:S02]  /*103e0*/  ISETP.GT.AND P3, PT, R5.reuse, 0x50, PT ;  /* 0x000000500500780c */ /* 0x040fe40003f64270 */
[----:B------:R-:W-:Y:S02]  /*103f0*/  ISETP.GT.AND P2, PT, R5, 0x51, PT ;  /* 0x000000510500780c */ /* 0x000fe40003f44270 */
[----:B------:R-:W-:Y:S02]  /*10400*/  FMNMX.FTZ R6, R105, R6, !PT ;  /* 0x0000000669067209 */ /* 0x000fe40007810000 */
[----:B------:R-:W-:Y:S02]  /*10410*/  IMNMX R7, R7, R9, PT ;  /* 0x0000000907077217 */ /* 0x000fe40003800200 */
[----:B------:R-:W-:Y:S02]  /*10420*/  FMNMX.FTZ R8, R21, R8, !PT ;  /* 0x0000000815087209 */ /* 0x000fe40007810000 */
[----:B------:R-:W-:-:S02]  /*10430*/  FSEL R164, R153, -INF , P1 ;  /* 0xff80000099a47808 */ /* 0x000fc40000800000 */
[----:B------:R-:W-:Y:S02]  /*10440*/  FSEL R157, R120, -INF , P0 ;  /* 0xff800000789d7808 */ /* 0x000fe40000000000 */
[----:B------:R-:W-:Y:S02]  /*10450*/  FSEL R166, R121, -INF , P4 ;  /* 0xff80000079a67808 */ /* 0x000fe40002000000 */
[----:B------:R-:W-:Y:S02]  /*10460*/  FSEL R188, R144, -INF , P3 ;  /* 0xff80000090bc7808 */ /* 0x000fe40001800000 */
[----:B------:R-:W-:Y:S02]  /*10470*/  FSEL R190, R145, -INF , P2 ;  /* 0xff80000091be7808 */ /* 0x000fe40001000000 */
[----:B------:R-:W-:Y:S02]  /*10480*/  FMNMX.FTZ R9, R16, R17, !PT ;  /* 0x0000001110097209 */ /* 0x000fe40007810000 */
[----:B------:R-:W-:-:S02]  /*10490*/  ISETP.GT.AND P1, PT, R5, 0x58, PT ;  /* 0x000000580500780c */ /* 0x000fc40003f24270 */
[C---:B------:R-:W-:Y:S02]  /*104a0*/  ISETP.GT.AND P0, PT, R5.reuse, 0x59, PT ;  /* 0x000000590500780c */ /* 0x040fe40003f04270 */
[C---:B------:R-:W-:Y:S02]  /*104b0*/  ISETP.GT.AND P5, PT, R5.reuse, 0x60, PT ;  /* 0x000000600500780c */ /* 0x040fe40003fa4270 */
[C---:B------:R-:W-:Y:S02]  /*104c0*/  ISETP.GT.AND P4, PT, R5.reuse, 0x61, PT ;  /* 0x000000610500780c */ /* 0x040fe40003f84270 */
[C---:B------:R-:W-:Y:S02]  /*104d0*/  ISETP.GT.AND P3, PT, R5.reuse, 0x68, PT ;  /* 0x000000680500780c */ /* 0x040fe40003f64270 */
[----:B------:R-:W-:Y:S02]  /*104e0*/  ISETP.GT.AND P2, PT, R5, 0x69, PT ;  /* 0x000000690500780c */ /* 0x000fe40003f44270 */
        /* <DEDUP_REMOVED lines=33> */
[----:B------:R-:W-:Y:S02]  /*10700*/  ISETP.GT.AND P0, PT, R3, 0x39, PT ;  /* 0x000000390300780c */ /* 0x000fe40003f04270 */
[----:B------:R-:W-:Y:S02]  /*10710*/  FMNMX.FTZ R5, R204, R5, !PT ;  /* 0x00000005cc057209 */ /* 0x000fe40007810000 */
[----:B------:R-:W-:Y:S02]  /*10720*/  FMNMX.FTZ R6, R165, R6, !PT ;  /* 0x00000006a5067209 */ /* 0x000fe40007810000 */
[----:B------:R-:W-:-:S02]  /*10730*/  FMNMX.FTZ R8, R158, R8, !PT ;  /* 0x000000089e087209 */ /* 0x000fc40007810000 */
[----:B------:R-:W-:Y:S02]  /*10740*/  FSEL R142, R127, -INF , P0 ;  /* 0xff8000007f8e7808 */ /* 0x000fe40000000000 */
[----:B------:R-:W-:Y:S02]  /*10750*/  ISETP.GT.AND P0, PT, R3, 0x40, PT ;  /* 0x000000400300780c */ /* 0x000fe40003f04270 */
[----:B------:R-:W-:Y:S02]  /*10760*/  FMNMX.FTZ R5, R207, R5, !PT ;  /* 0x00000005cf057209 */ /* 0x000fe40007810000 */
[----:B------:R-:W-:Y:S02]  /*10770*/  FMNMX.FTZ R6, R164, R6, !PT ;  /* 0x00000006a4067209 */ /* 0x000fe40007810000 */
[----:B------:R-:W-:Y:S02]  /*10780*/  FMNMX.FTZ R8, R159, R8, !PT ;  /* 0x000000089f087209 */ /* 0x000fe40007810000 */
[----:B------:R-:W-:-:S02]  /*10790*/  FSEL R154, R154, -INF , P0 ;  /* 0xff8000009a9a7808 */ /* 0x000fc40000000000 */
[----:B------:R-:W-:Y:S02]  /*107a0*/  FMNMX.FTZ R5, R212, R5, !PT ;  /* 0x00000005d4057209 */ /* 0x000fe40007810000 */
[----:B------:R-:W-:Y:S02]  /*107b0*/  FMNMX.FTZ R6, R157, R6, !PT ;  /* 0x000000069d067209 */ /* 0x000fe40007810000 */
[----:B------:R-:W-:Y:S02]  /*107c0*/  ISETP.GT.AND P0, PT, R3, 0x41, PT ;  /* 0x000000410300780c */ /* 0x000fe40003f04270 */
[----:B------:R-:W-:Y:S02]  /*107d0*/  FMNMX.FTZ R8, R144, R8, !PT ;  /* 0x0000000890087209 */ /* 0x000fe40007810000 */
[----:B------:R-:W-:Y:S02]  /*107e0*/  FMNMX.FTZ R5, R242, R5, !PT ;  /* 0x00000005f2057209 */ /* 0x000fe40007810000 */
[----:B------:R-:W-:-:S02]  /*107f0*/  FMNMX.FTZ R6, R166, R6, !PT ;  /* 0x00000006a6067209 */ /* 0x000fc40007810000 */
[----:B------:R-:W-:Y:S02]  /*10800*/  FSEL R156, R155, -INF , P0 ;  /* 0xff8000009b9c7808 */ /* 0x000fe40000000000 */
[----:B------:R-:W-:Y:S02]  /*10810*/  FMNMX.FTZ R8, R142, R8, !PT ;  /* 0x000000088e087209 */ /* 0x000fe40007810000 */
[----:B------:R-:W-:Y:S02]  /*10820*/  ISETP.GT.AND P0, PT, R3, 0x48, PT ;  /* 0x000000480300780c */ /* 0x000fe40003f04270 */
[----:B------:R-:W-:Y:S02]  /*10830*/  FMNMX.FTZ R5, R215, R5, !PT ;  /* 0x00000005d7057209 */ /* 0x000fe40007810000 */
[----:B------:R-:W-:Y:S02]  /*10840*/  FMNMX.FTZ R6, R188, R6, !PT ;  /* 0x00000006bc067209 */ /* 0x000fe40007810000 */
[----:B------:R-:W-:-:S02]  /*10850*/  FMNMX.FTZ R8, R154, R8, !PT ;  /* 0x000000089a087209 */ /* 0x000fc40007810000 */
[----:B------:R-:W-:Y:S02]  /*10860*/  FSEL R155, R122, -INF , P0 ;  /* 0xff8000007a9b7808 */ /* 0x000fe40000000000 */
[----:B------:R-:W-:Y:S02]  /*10870*/  ISETP.GT.AND P0, PT, R3, 0x49, PT ;  /* 0x000000490300780c */ /* 0x000fe40003f04270 */
[----:B------:R-:W-:Y:S02]  /*10880*/  FSEL R192, R116, -INF , P1 ;  /* 0xff80000074c07808 */ /* 0x000fe40000800000 */
        /* <DEDUP_REMOVED lines=9> */
[----:B------:R-:W-:Y:S02]  /*10920*/  FSEL R238, R112, -INF , P5 ;  /* 0xff80000070ee7808 */ /* 0x000fe40002800000 */
[----:B------:R-:W-:Y:S02]  /*10930*/  FMNMX.FTZ R5, R234, R5, !PT ;  /* 0x00000005ea057209 */ /* 0x000fe40007810000 */
[----:B------:R-:W-:Y:S02]  /*10940*/  FMNMX.FTZ R6, R194, R6, !PT ;  /* 0x00000006c2067209 */ /* 0x000fe40007810000 */
[----:B------:R-:W-:Y:S01]  /*10950*/  ISETP.GT.AND P0, PT, R3, 0x51, PT ;  /* 0x000000510300780c */ /* 0x000fe20003f04270 */
[----:B------:R-:W1:Y:S01]  /*10960*/  SHFL.BFLY PT, R9, R5, 0x2, 0x1f ;  /* 0x0c401f0005097f89 */ /* 0x000e6200000e0000 */
[----:B------:R-:W-:Y:S02]  /*10970*/  FMNMX.FTZ R8, R153, R8, !PT ;  /* 0x0000000899087209 */ /* 0x000fe40007810000 */
[----:B------:R-:W-:-:S02]  /*10980*/  FSEL R233, R113, -INF , P4 ;  /* 0xff80000071e97808 */ /* 0x000fc40002000000 */
[----:B------:R-:W-:Y:S02]  /*10990*/  FMNMX.FTZ R6, R238, R6, !PT ;  /* 0x00000006ee067209 */ /* 0x000fe40007810000 */
[----:B------:R-:W-:Y:S02]  /*109a0*/  FSEL R186, R147, -INF , P0 ;  /* 0xff80000093ba7808 */ /* 0x000fe40000000000 */
[----:B------:R-:W-:Y:S02]  /*109b0*/  ISETP.GT.AND P1, PT, R3, 0x58, PT ;  /* 0x000000580300780c */ /* 0x000fe40003f24270 */
[----:B------:R-:W-:Y:S02]  /*109c0*/  FMNMX.FTZ R8, R183, R8, !PT ;  /* 0x00000008b7087209 */ /* 0x000fe40007810000 */
[----:B------:R-:W-:Y:S02]  /*109d0*/  FMNMX.FTZ R137, R233, R6, !PT ;  /* 0x00000006e9897209 */ /* 0x000fe40007810000 */
[----:B------:R-:W-:-:S02]  /*109e0*/  ISETP.GT.AND P0, PT, R3, 0x59, PT ;  /* 0x000000590300780c */ /* 0x000fc40003f04270 */
[----:B------:R-:W-:Y:S02]  /*109f0*/  FSEL R181, R118, -INF , P1 ;  /* 0xff80000076b57808 */ /* 0x000fe40000800000 */
[----:B------:R-:W-:Y:S02]  /*10a00*/  FMNMX.FTZ R6, R186, R8, !PT ;  /* 0x00000008ba067209 */ /* 0x000fe40007810000 */
[----:B------:R-:W-:Y:S02]  /*10a10*/  FSEL R232, R108, -INF , P3 ;  /* 0xff8000006ce87808 */ /* 0x000fe40001800000 */
[----:B------:R-:W-:Y:S02]  /*10a20*/  FSEL R182, R119, -INF , P0 ;  /* 0xff80000077b67808 */ /* 0x000fe40000000000 */
[----:B------:R-:W-:Y:S02]  /*10a30*/  ISETP.GT.AND P3, PT, R3, 0x60, PT ;  /* 0x000000600300780c */ /* 0x000fe40003f64270 */
[----:B------:R-:W-:-:S02]  /*10a40*/  FMNMX.FTZ R6, R181, R6, !PT ;  /* 0x00000006b5067209 */ /* 0x000fc40007810000 */
[----:B------:R-:W-:Y:S02]  /*10a50*/  FSEL R143, R109, -INF , P2 ;  /* 0xff8000006d8f7808 */ /* 0x000fe40001000000 */
[C---:B------:R-:W-:Y:S02]  /*10a60*/  ISETP.GT.AND P2, PT, R3.reuse, 0x61, PT ;  /* 0x000000610300780c */ /* 0x040fe40003f44270 */
[C---:B------:R-:W-:Y:S02]  /*10a70*/  ISETP.GT.AND P1, PT, R3.reuse, 0x68, PT ;  /* 0x000000680300780c */ /* 0x040fe40003f24270 */
[----:B------:R-:W-:Y:S02]  /*10a80*/  ISETP.GT.AND P0, PT, R3, 0x69, PT ;  /* 0x000000690300780c */ /* 0x000fe40003f04270 */
[----:B------:R-:W-:Y:S02]  /*10a90*/  FSEL R243, R114, -INF , P3 ;  /* 0xff80000072f37808 */ /* 0x000fe40001800000 */
[----:B------:R-:W-:-:S02]  /*10aa0*/  FMNMX.FTZ R3, R182, R6, !PT ;  /* 0x00000006b6037209 */ /* 0x000fc40007810000 */
[----:B------:R-:W-:Y:S02]  /*10ab0*/  FMNMX.FTZ R137, R232, R137, !PT ;  /* 0x00000089e8897209 */ /* 0x000fe40007810000 */
[----:B------:R-:W-:Y:S02]  /*10ac0*/  FSEL R189, R115, -INF , P2 ;  /* 0xff80000073bd7808 */ /* 0x000fe40001000000 */
[----:B------:R-:W-:Y:S02]  /*10ad0*/  FMNMX.FTZ R3, R243, R3, !PT ;  /* 0x00000003f3037209 */ /* 0x000fe40007810000 */
[----:B------:R-:W-:Y:S02]  /*10ae0*/  FMNMX.FTZ R137, R143, R137, !PT ;  /* 0x000000898f897209 */ /* 0x000fe40007810000 */
[----:B------:R-:W-:Y:S02]  /*10af0*/  FSEL R244, R110, -INF , P1 ;  /* 0xff8000006ef47808 */ /* 0x000fe40000800000 */
[----:B------:R-:W-:Y:S01]  /*10b00*/  FMNMX.FTZ R3, R189, R3, !PT ;  /* 0x00000003bd037209 */ /* 0x000fe20007810000 */
[----:B------:R-:W2:Y:S01]  /*10b10*/  SHFL.BFLY PT, R6, R137, 0x2, 0x1f ;  /* 0x0c401f0089067f89 */ /* 0x000ea200000e0000 */
[----:B------:R-:W-:-:S02]  /*10b20*/  FSEL R111, R111, -INF , P0 ;  /* 0xff8000006f6f7808 */ /* 0x000fc40000000000 */
[----:B-1----:R-:W-:Y:S02]  /*10b30*/  FMNMX.FTZ R139, R5, R9, !PT ;  /* 0x00000009058b7209 */ /* 0x002fe40007810000 */
[----:B------:R-:W-:Y:S02]  /*10b40*/  FMNMX.FTZ R3, R244, R3, !PT ;  /* 0x00000003f4037209 */ /* 0x000fe40007810000 */
[----:B------:R-:W-:Y:S01]  /*10b50*/  ISETP.GT.AND P0, PT, R7, 0x1, PT ;  /* 0x000000010700780c */ /* 0x000fe20003f04270 */
[----:B------:R-:W1:Y:S01]  /*10b60*/  SHFL.BFLY PT, R5, R139, 0x1, 0x1f ;  /* 0x0c201f008b057f89 */ /* 0x000e6200000e0000 */
[----:B------:R-:W-:Y:S02]  /*10b70*/  FMNMX.FTZ R3, R111, R3, !PT ;  /* 0x000000036f037209 */ /* 0x000fe40007810000 */
[----:B------:R-:W-:Y:S02]  /*10b80*/  FSEL R68, R83, -INF , P0 ;  /* 0xff80000053447808 */ /* 0x000fe40000000000 */
[C---:B------:R-:W-:Y:S01]  /*10b90*/  ISETP.GT.AND P0, PT, R7.reuse, 0x9, PT ;  /* 0x000000090700780c */ /* 0x040fe20003f04270 */
[----:B------:R-:W3:Y:S01]  /*10ba0*/  SHFL.BFLY PT, R71, R3, 0x2, 0x1f ;  /* 0x0c401f0003477f89 */ /* 0x000ee200000e0000 */
[----:B------:R-:W-:-:S02]  /*10bb0*/  ISETP.GT.AND P1, PT, R7, RZ, PT ;  /* 0x000000ff0700720c */ /* 0x000fc40003f24270 */
[----:B------:R-:W-:Y:S02]  /*10bc0*/  FSEL R70, R103, -INF , P0 ;  /* 0xff80000067467808 */ /* 0x000fe40000000000 */
[C---:B------:R-:W-:Y:S02]  /*10bd0*/  ISETP.GT.AND P0, PT, R7.reuse, 0x19, PT ;  /* 0x000000190700780c */ /* 0x040fe40003f04270 */
[----:B------:R-:W-:Y:S02]  /*10be0*/  ISETP.GT.AND P2, PT, R7, 0x8, PT ;  /* 0x000000080700780c */ /* 0x000fe40003f44270 */
[----:B------:R-:W-:Y:S02]  /*10bf0*/  FSEL R69, R82, -INF , P1 ;  /* 0xff80000052457808 */ /* 0x000fe40000800000 */
[----:B--2---:R-:W-:Y:S02]  /*10c00*/  FMNMX.FTZ R137, R137, R6, !PT ;  /* 0x0000000689897209 */ /* 0x004fe40007810000 */
[----:B------:R-:W-:-:S02]  /*10c10*/  FSEL R84, R51, -INF , P0 ;  /* 0xff80000033547808 */ /* 0x000fc40000000000 */
[----:B------:R-:W-:Y:S01]  /*10c20*/  FSEL R80, R102, -INF , P2 ;  /* 0xff80000066507808 */ /* 0x000fe20001000000 */
[----:B------:R-:W2:Y:S01]  /*10c30*/  SHFL.BFLY PT, R8, R137, 0x1, 0x1f ;  /* 0x0c201f0089087f89 */ /* 0x000ea200000e0000 */
[----:B------:R-:W-:Y:S02]  /*10c40*/  ISETP.GT.AND P0, PT, R7, 0x29, PT ;  /* 0x000000290700780c */ /* 0x000fe40003f04270 */
[----:B------:R-:W-:Y:S02]  /*10c50*/  FMNMX.FTZ R6, R69, R68, !PT ;  /* 0x0000004445067209 */ /* 0x000fe40007810000 */
[----:B-1----:R-:W-:Y:S02]  /*10c60*/  FMNMX.FTZ R139, R139, R5, !PT ;  /* 0x000000058b8b7209 */ /* 0x002fe40007810000 */
[----:B------:R-:W-:Y:S02]  /*10c70*/  ISETP.GT.AND P3, PT, R7, 0x10, PT ;  /* 0x000000100700780c */ /* 0x000fe40003f64270 */
[----:B------:R-:W-:-:S02]  /*10c80*/  FSEL R94, R79, -INF , P0 ;  /* 0xff8000004f5e7808 */ /* 0x000fc40000000000 */
[----:B------:R-:W-:Y:S01]  /*10c90*/  FMNMX.FTZ R5, R80, R6, !PT ;  /* 0x0000000650057209 */ /* 0x000fe20007810000 */
[----:B------:R-:W-:Y:S01]  /*10ca0*/  FMUL.FTZ R6, R139, c[0x0][0x2d0] ;  /* 0x0000b4008b067a20 */ /* 0x000fe20000410000 */
[----:B------:R-:W-:Y:S02]  /*10cb0*/  ISETP.GT.AND P0, PT, R7, 0x31, PT ;  /* 0x000000310700780c */ /* 0x000fe40003f04270 */
[----:B---3--:R-:W-:Y:S02]  /*10cc0*/  FMNMX.FTZ R71, R3, R71, !PT ;  /* 0x0000004703477209 */ /* 0x008fe40007810000 */
[----:B------:R-:W-:Y:S02]  /*10cd0*/  ISETP.GT.AND P2, PT, R7, 0x11, PT ;  /* 0x000000110700780c */ /* 0x000fe40003f44270 */
[----:B------:R-:W-:Y:S01]  /*10ce0*/  FSEL R81, R98, -INF , P3 ;  /* 0xff80000062517808 */ /* 0x000fe20001800000 */
[----:B------:R-:W1:Y:S01]  /*10cf0*/  SHFL.BFLY PT, R9, R71, 0x1, 0x1f ;  /* 0x0c201f0047097f89 */ /* 0x000e6200000e0000 */
[----:B------:R-:W-:-:S02]  /*10d00*/  FMNMX.FTZ R3, R70, R5, !PT ;  /* 0x0000000546037209 */ /* 0x000fc40007810000 */
[----:B------:R-:W-:Y:S02]  /*10d10*/  FSEL R130, R75, -INF , P0 ;  /* 0xff8000004b827808 */ /* 0x000fe40000000000 */
[----:B------:R-:W-:Y:S02]  /*10d20*/  FSETP.NEU.FTZ.AND P0, PT, R139, -INF , PT ;  /* 0xff8000008b00780b */ /* 0x000fe40003f1d000 */
[----:B------:R-:W-:Y:S02]  /*10d30*/  ISETP.GT.AND P1, PT, R7, 0x18, PT ;  /* 0x000000180700780c */ /* 0x000fe40003f24270 */
[----:B------:R-:W-:Y:S02]  /*10d40*/  FSEL R82, R99, -INF , P2 ;  /* 0xff80000063527808 */ /* 0x000fe40001000000 */
[----:B------:R-:W-:Y:S02]  /*10d50*/  FMNMX.FTZ R3, R81, R3, !PT ;  /* 0x0000000351037209 */ /* 0x000fe40007810000 */
[----:B------:R-:W-:-:S02]  /*10d60*/  FSEL R6, R6, RZ, P0 ;  /* 0x000000ff06067208 */ /* 0x000fc40000000000 */
[----:B------:R-:W-:Y:S02]  /*10d70*/  FSEL R83, R50, -INF , P1 ;  /* 0xff80000032537808 */ /* 0x000fe40000800000 */
[----:B------:R-:W-:Y:S01]  /*10d80*/  FMNMX.FTZ R5, R82, R3, !PT ;  /* 0x0000000352057209 */ /* 0x000fe20007810000 */
[----:B------:R-:W-:Y:S01]  /*10d90*/  FFMA.FTZ R3, R10, c[0x0][0x2d0], -R6 ;  /* 0x0000b4000a037a23 */ /* 0x000fe20000010806 */
[----:B------:R-:W-:Y:S02]  /*10da0*/  ISETP.GT.AND P3, PT, R7, 0x20, PT ;  /* 0x000000200700780c */ /* 0x000fe40003f64270 */
[----:B------:R-:W-:Y:S01]  /*10db0*/  FMNMX.FTZ R5, R83, R5, !PT ;  /* 0x0000000553057209 */ /* 0x000fe20007810000 */
[----:B------:R3:W-:Y:S01]  /*10dc0*/  MUFU.EX2 R252, R3 ;  /* 0x0000000300fc7308 */ /* 0x0007e20000000800 */
[----:B------:R-:W-:Y:S02]  /*10dd0*/  ISETP.GT.AND P2, PT, R7, 0x21, PT ;  /* 0x000000210700780c */ /* 0x000fe40003f44270 */
[----:B------:R-:W-:-:S02]  /*10de0*/  FSEL R91, R46, -INF , P3 ;  /* 0xff8000002e5b7808 */ /* 0x000fc40001800000 */
[----:B--2---:R-:W-:Y:S01]  /*10df0*/  FMNMX.FTZ R137, R137, R8, !PT ;  /* 0x0000000889897209 */ /* 0x004fe20007810000 */
[----:B------:R-:W-:Y:S01]  /*10e00*/  FFMA.FTZ R8, R11, c[0x0][0x2d0], -R6 ;  /* 0x0000b4000b087a23 */ /* 0x000fe20000010806 */
[----:B------:R-:W-:Y:S02]  /*10e10*/  ISETP.GT.AND P1, PT, R7, 0x28, PT ;  /* 0x000000280700780c */ /* 0x000fe40003f24270 */
[----:B------:R-:W-:Y:S01]  /*10e20*/  FSEL R92, R47, -INF , P2 ;  /* 0xff8000002f5c7808 */ /* 0x000fe20001000000 */
[----:B------:R2:W-:Y:S01]  /*10e30*/  MUFU.EX2 R251, R8 ;  /* 0x0000000800fb7308 */ /* 0x0005e20000000800 */
[----:B------:R-:W-:Y:S02]  /*10e40*/  FSEL R93, R78, -INF , P1 ;  /* 0xff8000004e5d7808 */ /* 0x000fe40000800000 */
[----:B------:R-:W-:Y:S01]  /*10e50*/  FSETP.NEU.FTZ.AND P0, PT, R137, -INF , PT ;  /* 0xff8000008900780b */ /* 0x000fe20003f1d000 */
[----:B------:R-:W-:Y:S01]  /*10e60*/  LDSM.16.MT88.4 R76, [R230+0x900] ;  /* 0x00090000e64c783b */ /* 0x000fe20000004200 */
[----:B------:R-:W-:-:S02]  /*10e70*/  ISETP.GT.AND P1, PT, R7, 0x30, PT ;  /* 0x000000300700780c */ /* 0x000fc40003f24270 */
[----:B---3--:R-:W-:Y:S01]  /*10e80*/  FMNMX.FTZ R3, R84, R5, !PT ;  /* 0x0000000554037209 */ /* 0x008fe20007810000 */
[----:B------:R-:W-:Y:S01]  /*10e90*/  FMUL.FTZ R5, R137, c[0x0][0x2d0] ;  /* 0x0000b40089057a20 */ /* 0x000fe20000410000 */
[----:B------:R-:W-:Y:S02]  /*10ea0*/  FSEL R131, R74, -INF , P1 ;  /* 0xff8000004a837808 */ /* 0x000fe40000800000 */
[----:B------:R-:W-:Y:S01]  /*10eb0*/  FMNMX.FTZ R3, R91, R3, !PT ;  /* 0x000000035b037209 */ /* 0x000fe20007810000 */
[----:B------:R-:W-:Y:S01]  /*10ec0*/  LDSM.16.MT88.4 R72, [R229+0x900] ;  /* 0x00090000e548783b */ /* 0x000fe20000004200 */
[----:B------:R-:W-:Y:S02]  /*10ed0*/  FSEL R5, R5, RZ, P0 ;  /* 0x000000ff05057208 */ /* 0x000fe40000000000 */
[----:B------:R-:W-:Y:S02]  /*10ee0*/  FMNMX.FTZ R3, R92, R3, !PT ;  /* 0x000000035c037209 */ /* 0x000fe40007810000 */
[----:B------:R-:W-:Y:S01]  /*10ef0*/  ISETP.GT.AND P2, PT, R7, 0x38, PT ;  /* 0x000000380700780c */ /* 0x000fe20003f44270 */
[----:B--2---:R-:W-:Y:S01]  /*10f00*/  FFMA.FTZ R8, R12, c[0x0][0x2d0], -R5 ;  /* 0x0000b4000c087a23 */ /* 0x004fe20000010805 */
[----:B------:R-:W-:-:S02]  /*10f10*/  FMNMX.FTZ R3, R93, R3, !PT ;  /* 0x000000035d037209 */ /* 0x000fc40007810000 */
[----:B------:R-:W-:Y:S01]  /*10f20*/  ISETP.GT.AND P1, PT, R7, 0x39, PT ;  /* 0x000000390700780c */ /* 0x000fe20003f24270 */
[----:B------:R2:W-:Y:S01]  /*10f30*/  MUFU.EX2 R240, R8 ;  /* 0x0000000800f07308 */ /* 0x0005e20000000800 */
[----:B------:R-:W-:Y:S02]  /*10f40*/  FMNMX.FTZ R3, R94, R3, !PT ;  /* 0x000000035e037209 */ /* 0x000fe40007810000 */
[----:B------:R-:W-:Y:S02]  /*10f50*/  FSEL R128, R38, -INF , P2 ;  /* 0xff80000026807808 */ /* 0x000fe40001000000 */
[----:B------:R-:W-:Y:S02]  /*10f60*/  FMNMX.FTZ R3, R131, R3, !PT ;  /* 0x0000000383037209 */ /* 0x000fe40007810000 */
[----:B------:R-:W-:Y:S02]  /*10f70*/  FSEL R135, R39, -INF , P1 ;  /* 0xff80000027877808 */ /* 0x000fe40000800000 */
[----:B------:R-:W-:Y:S01]  /*10f80*/  FMNMX.FTZ R3, R130, R3, !PT ;  /* 0x0000000382037209 */ /* 0x000fe20007810000 */
[----:B------:R-:W3:Y:S01]  /*10f90*/  LDSM.16.MT88.4 R36, [R231+0x100] ;  /* 0x00010000e724783b */ /* 0x000ee20000004200 */
[----:B------:R-:W-:-:S02]  /*10fa0*/  ISETP.GT.AND P2, PT, R7, 0x40, PT ;  /* 0x000000400700780c */ /* 0x000fc40003f44270 */
[----:B------:R-:W-:Y:S02]  /*10fb0*/  FMNMX.FTZ R3, R128, R3, !PT ;  /* 0x0000000380037209 */ /* 0x000fe40007810000 */
[----:B------:R-:W-:Y:S01]  /*10fc0*/  ISETP.GT.AND P1, PT, R7, 0x41, PT ;  /* 0x000000410700780c */ /* 0x000fe20003f24270 */
[----:B--2---:R-:W-:Y:S01]  /*10fd0*/  FFMA.FTZ R8, R13, c[0x0][0x2d0], -R5 ;  /* 0x0000b4000d087a23 */ /* 0x004fe20000010805 */
[----:B------:R-:W-:Y:S02]  /*10fe0*/  FSEL R145, R66, -INF , P2 ;  /* 0xff80000042917808 */ /* 0x000fe40001000000 */
[----:B------:R-:W-:Y:S01]  /*10ff0*/  FSEL R146, R67, -INF , P1 ;  /* 0xff80000043927808 */ /* 0x000fe20000800000 */
[----:B------:R2:W-:Y:S01]  /*11000*/  MUFU.EX2 R195, R8 ;  /* 0x0000000800c37308 */ /* 0x0005e20000000800 */
[C---:B------:R-:W-:Y:S01]  /*11010*/  ISETP.GT.AND P1, PT, R7.reuse, 0x48, PT ;  /* 0x000000480700780c */ /* 0x040fe20003f24270 */
[----:B------:R-:W-:Y:S01]  /*11020*/  LDSM.16.MT88.4 R64, [R231+0x900] ;  /* 0x00090000e740783b */ /* 0x000fe20000004200 */
[----:B------:R-:W-:-:S02]  /*11030*/  ISETP.GT.AND P0, PT, R7, 0x49, PT ;  /* 0x000000490700780c */ /* 0x000fc40003f04270 */
[----:B------:R-:W-:Y:S02]  /*11040*/  FSEL R147, R62, -INF , P1 ;  /* 0xff8000003e937808 */ /* 0x000fe40000800000 */
[----:B------:R-:W-:Y:S02]  /*11050*/  FSEL R152, R63, -INF , P0 ;  /* 0xff8000003f987808 */ /* 0x000fe40000000000 */
[----:B-1----:R-:W-:Y:S01]  /*11060*/  FMNMX.FTZ R71, R71, R9, !PT ;  /* 0x0000000947477209 */ /* 0x002fe20007810000 */
[--C-:B------:R-:W-:Y:S01]  /*11070*/  FFMA.FTZ R9, R15, c[0x0][0x2d0], -R5.reuse ;  /* 0x0000b4000f097a23 */ /* 0x100fe20000010805 */
[C---:B------:R-:W-:Y:S01]  /*11080*/  ISETP.GT.AND P0, PT, R7.reuse, 0x51, PT ;  /* 0x000000510700780c */ /* 0x040fe20003f04270 */
[----:B------:R-:W-:Y:S01]  /*11090*/  LDSM.16.MT88.4 R60, [R228+0x900] ;  /* 0x00090000e43c783b */ /* 0x000fe20000004200 */
[----:B------:R-:W-:Y:S01]  /*110a0*/  ISETP.GT.AND P1, PT, R7, 0x50, PT ;  /* 0x000000500700780c */ /* 0x000fe20003f24270 */
[----:B------:R-:W-:Y:S01]  /*110b0*/  MUFU.EX2 R193, R9 ;  /* 0x0000000900c17308 */ /* 0x000fe20000000800 */
[----:B------:R-:W-:Y:S01]  /*110c0*/  FSEL R178, R59, -INF , P0 ;  /* 0xff8000003bb27808 */ /* 0x000fe20000000000 */
[----:B--2---:R-:W-:Y:S01]  /*110d0*/  FFMA.FTZ R8, R14, c[0x0][0x2d0], -R5 ;  /* 0x0000b4000e087a23 */ /* 0x004fe20000010805 */
[----:B------:R-:W-:-:S02]  /*110e0*/  FSETP.NEU.FTZ.AND P0, PT, R71, -INF , PT ;  /* 0xff8000004700780b */ /* 0x000fc40003f1d000 */
[----:B------:R-:W-:Y:S02]  /*110f0*/  FSEL R175, R58, -INF , P1 ;  /* 0xff8000003aaf7808 */ /* 0x000fe40000800000 */
[C---:B------:R-:W-:Y:S01]  /*11100*/  ISETP.GT.AND P4, PT, R7.reuse, 0x58, PT ;  /* 0x000000580700780c */ /* 0x040fe20003f84270 */
[----:B------:R1:W2:Y:S01]  /*11110*/  MUFU.EX2 R191, R8 ;  /* 0x0000000800bf7308 */ /* 0x0002a20000000800 */
[C---:B------:R-:W-:Y:S02]  /*11120*/  ISETP.GT.AND P5, PT, R7.reuse, 0x59, PT ;  /* 0x000000590700780c */ /* 0x040fe40003fa4270 */
[C---:B------:R-:W-:Y:S02]  /*11130*/  ISETP.GT.AND P3, PT, R7.reuse, 0x60, PT ;  /* 0x000000600700780c */ /* 0x040fe40003f64270 */
[C---:B------:R-:W-:Y:S02]  /*11140*/  ISETP.GT.AND P2, PT, R7.reuse, 0x61, PT ;  /* 0x000000610700780c */ /* 0x040fe40003f44270 */
[----:B------:R-:W-:-:S02]  /*11150*/  ISETP.GT.AND P1, PT, R7, 0x68, PT ;  /* 0x000000680700780c */ /* 0x000fc40003f24270 */
[----:B------:R-:W-:Y:S02]  /*11160*/  FSEL R177, R54, -INF , P4 ;  /* 0xff80000036b17808 */ /* 0x000fe40002000000 */
[----:B------:R-:W-:Y:S02]  /*11170*/  FSEL R176, R55, -INF , P5 ;  /* 0xff80000037b07808 */ /* 0x000fe40002800000 */
[----:B------:R-:W-:Y:S01]  /*11180*/  FSEL R174, R42, -INF , P3 ;  /* 0xff8000002aae7808 */ /* 0x000fe20001800000 */
[----:B------:R-:W-:Y:S01]  /*11190*/  LDSM.16.MT88.4 R52, [R230+0x100] ;  /* 0x00010000e634783b */ /* 0x000fe20000004200 */
[----:B------:R-:W-:Y:S02]  /*111a0*/  FSEL R173, R43, -INF , P2 ;  /* 0xff8000002bad7808 */ /* 0x000fe40001000000 */
[----:B-1----:R-:W-:Y:S01]  /*111b0*/  FMNMX.FTZ R8, R135, R3, !PT ;  /* 0x0000000387087209 */ /* 0x002fe20007810000 */
[----:B------:R-:W-:Y:S01]  /*111c0*/  FMUL.FTZ R3, R71, c[0x0][0x2d0] ;  /* 0x0000b40047037a20 */ /* 0x000fe20000410000 */
[----:B------:R-:W-:Y:S01]  /*111d0*/  FSEL R172, R34, -INF , P1 ;  /* 0xff80000022ac7808 */ /* 0x000fe20000800000 */
[----:B------:R-:W1:Y:S01]  /*111e0*/  LDSM.16.MT88.4 R40, [R229+0x100] ;  /* 0x00010000e528783b */ /* 0x000e620000004200 */
[----:B------:R-:W-:-:S02]  /*111f0*/  FMNMX.FTZ R8, R145, R8, !PT ;  /* 0x0000000891087209 */ /* 0x000fc40007810000 */
[----:B------:R-:W-:Y:S02]  /*11200*/  FSEL R3, R3, RZ, P0 ;  /* 0x000000ff03037208 */ /* 0x000fe40000000000 */
[----:B------:R-:W-:Y:S02]  /*11210*/  FMNMX.FTZ R8, R146, R8, !PT ;  /* 0x0000000892087209 */ /* 0x000fe40007810000 */
[----:B------:R-:W-:Y:S01]  /*11220*/  ISETP.GT.AND P0, PT, R7, 0x69, PT ;  /* 0x000000690700780c */ /* 0x000fe20003f04270 */
[--C-:B------:R-:W-:Y:S01]  /*11230*/  FFMA.FTZ R0, R17, c[0x0][0x2d0], -R3.reuse ;  /* 0x0000b40011007a23 */ /* 0x100fe20000010803 */
[----:B------:R-:W-:Y:S01]  /*11240*/  FMNMX.FTZ R8, R147, R8, !PT ;  /* 0x0000000893087209 */ /* 0x000fe20007810000 */
[----:B------:R-:W-:Y:S01]  /*11250*/  FFMA.FTZ R9, R16, c[0x0][0x2d0], -R3 ;  /* 0x0000b40010097a23 */ /* 0x000fe20000010803 */
[----:B------:R-:W-:Y:S01]  /*11260*/  FSEL R170, R35, -INF , P0 ;  /* 0xff80000023aa7808 */ /* 0x000fe20000000000 */
[----:B------:R4:W-:Y:S01]  /*11270*/  MUFU.EX2 R196, R0 ;  /* 0x0000000000c47308 */ /* 0x0009e20000000800 */
[----:B------:R-:W-:-:S02]  /*11280*/  FMNMX.FTZ R8, R152, R8, !PT ;  /* 0x0000000898087209 */ /* 0x000fc40007810000 */
[----:B--2---:R-:W-:Y:S02]  /*11290*/  F2FP.BF16.PACK_AB R10, R193, R191 ;  /* 0x000000bfc10a723e */ /* 0x004fe400000010ff */
[----:B------:R-:W-:Y:S02]  /*112a0*/  FMNMX.FTZ R7, R175, R8, !PT ;  /* 0x00000008af077209 */ /* 0x000fe40007810000 */
[----:B------:R-:W-:Y:S01]  /*112b0*/  F2FP.BF16.PACK_AB R8, R195, R240 ;  /* 0x000000f0c308723e */ /* 0x000fe200000010ff */
[----:B------:R-:W2:Y:S01]  /*112c0*/  MUFU.EX2 R206, R9 ;  /* 0x0000000900ce7308 */ /* 0x000ea20000000800 */
[----:B------:R-:W-:-:S04]  /*112d0*/  FMNMX.FTZ R7, R178, R7, !PT ;  /* 0x00000007b2077209 */ /* 0x000fc80007810000 */
[----:B------:R-:W-:Y:S01]  /*112e0*/  FMNMX.FTZ R4, R177, R7, !PT ;  /* 0x00000007b1047209 */ /* 0x000fe20007810000 */
[----:B----4-:R-:W-:-:S03]  /*112f0*/  FFMA.FTZ R0, R18, c[0x0][0x2d0], -R3 ;  /* 0x0000b40012007a23 */ /* 0x010fc60000010803 */
[----:B------:R-:W-:Y:S01]  /*11300*/  FMNMX.FTZ R4, R176, R4, !PT ;  /* 0x00000004b0047209 */ /* 0x000fe20007810000 */
[----:B------:R4:W-:Y:S03]  /*11310*/  MUFU.EX2 R198, R0 ;  /* 0x0000000000c67308 */ /* 0x0009e60000000800 */
[----:B------:R-:W-:Y:S02]  /*11320*/  FMNMX.FTZ R2, R174, R4, !PT ;  /* 0x00000004ae027209 */ /* 0x000fe40007810000 */
[----:B--2---:R-:W-:Y:S01]  /*11330*/  F2FP.BF16.PACK_AB R9, R196, R206 ;  /* 0x000000cec409723e */ /* 0x004fe200000010ff */
[----:B----4-:R-:W-:-:S04]  /*11340*/  FFMA.FTZ R0, R19, c[0x0][0x2d0], -R3 ;  /* 0x0000b40013007a23 */ /* 0x010fc80000010803 */
[----:B------:R2:W4:Y:S02]  /*11350*/  MUFU.EX2 R209, R0 ;  /* 0x0000000000d17308 */ /* 0x0005240000000800 */
[----:B--2---:R-:W-:Y:S01]  /*11360*/  FMNMX.FTZ R0, R173, R2, !PT ;  /* 0x00000002ad007209 */ /* 0x004fe20007810000 */
[--C-:B------:R-:W-:Y:S01]  /*11370*/  FFMA.FTZ R2, R20, c[0x0][0x2d0], -R5.reuse ;  /* 0x0000b40014027a23 */ /* 0x100fe20000010805 */
[----:B----4-:R-:W-:Y:S02]  /*11380*/  F2FP.BF16.PACK_AB R11, R209, R198 ;  /* 0x000000c6d10b723e */ /* 0x010fe400000010ff */
[----:B------:R-:W-:Y:S02]  /*11390*/  FMNMX.FTZ R0, R172, R0, !PT ;  /* 0x00000000ac007209 */ /* 0x000fe40007810000 */
[----:B------:R2:W-:Y:S02]  /*113a0*/  MUFU.EX2 R237, R2 ;  /* 0x0000000200ed7308 */ /* 0x0005e40000000800 */
[----:B------:R-:W-:Y:S01]  /*113b0*/  FMNMX.FTZ R0, R170, R0, !PT ;  /* 0x00000000aa007209 */ /* 0x000fe20007810000 */
[C---:B------:R-:W-:Y:S04]  /*113c0*/  HMMA.16816.F32.BF16 R44, R8.reuse, R24, RZ ;  /* 0x00000018082c723c */ /* 0x040fe800000418ff */
[----:B------:R-:W4:Y:S04]  /*113d0*/  SHFL.BFLY PT, R4, R0, 0x2, 0x1f ;  /* 0x0c401f0000047f89 */ /* 0x000f2800000e0000 */
[----:B---3--:R-:W-:Y:S01]  /*113e0*/  HMMA.16816.F32.BF16 R56, R8, R36, RZ ;  /* 0x000000240838723c */ /* 0x008fe200000418ff */
[----:B--2---:R-:W-:-:S04]  /*113f0*/  FFMA.FTZ R2, R21, c[0x0][0x2d0], -R5 ;  /* 0x0000b40015027a23 */ /* 0x004fc80000010805 */
[----:B------:R2:W3:Y:S03]  /*11400*/  MUFU.EX2 R214, R2 ;  /* 0x0000000200d67308 */ /* 0x0004e60000000800 */
[C---:B-1----:R-:W-:Y:S08]  /*11410*/  HMMA.16816.F32.BF16 R48, R8.reuse, R40, RZ ;  /* 0x000000280830723c */ /* 0x042ff000000418ff */
[----:B------:R-:W-:Y:S01]  /*11420*/  HMMA.16816.F32.BF16 R16, R8, R52, RZ ;  /* 0x000000340810723c */ /* 0x000fe200000418ff */
[----:B----4-:R-:W-:Y:S01]  /*11430*/  FMNMX.FTZ R0, R0, R4, !PT ;  /* 0x0000000400007209 */ /* 0x010fe20007810000 */
[----:B--2---:R-:W-:-:S04]  /*11440*/  FFMA.FTZ R2, R22, c[0x0][0x2d0], -R5 ;  /* 0x0000b40016027a23 */ /* 0x004fc80000010805 */
[----:B------:R-:W1:Y:S02]  /*11450*/  SHFL.BFLY PT, R4, R0, 0x1, 0x1f ;  /* 0x0c201f0000047f89 */ /* 0x000e6400000e0000 */
[----:B------:R-:W-:Y:S01]  /*11460*/  HMMA.16816.F32.BF16 R32, R8, R26, RZ ;  /* 0x0000001a0820723c */ /* 0x000fe200000418ff */
[----:B---3--:R-:W-:Y:S01]  /*11470*/  F2FP.BF16.PACK_AB R12, R214, R237 ;  /* 0x000000edd60c723e */ /* 0x008fe200000010ff */
[----:B------:R2:W-:Y:S02]  /*11480*/  MUFU.EX2 R201, R2 ;  /* 0x0000000200c97308 */ /* 0x0005e40000000800 */
[----:B--2---:R-:W-:-:S04]  /*11490*/  FFMA.FTZ R2, R23, c[0x0][0x2d0], -R5 ;  /* 0x0000b40017027a23 */ /* 0x004fc80000010805 */
[----:B------:R-:W-:Y:S02]  /*114a0*/  HMMA.16816.F32.BF16 R20, R8, R42, RZ ;  /* 0x0000002a0814723c */ /* 0x000fe400000418ff */
[----:B------:R2:W3:Y:S01]  /*114b0*/  MUFU.EX2 R239, R2 ;  /* 0x0000000200ef7308 */ /* 0x0004e20000000800 */
[----:B-1----:R-:W-:-:S04]  /*114c0*/  FMNMX.FTZ R138, R0, R4, !PT ;  /* 0x00000004008a7209 */ /* 0x002fc80007810000 */
[C---:B------:R-:W-:Y:S01]  /*114d0*/  FSETP.NEU.FTZ.AND P0, PT, R138.reuse, -INF , PT ;  /* 0xff8000008a00780b */ /* 0x040fe20003f1d000 */
[----:B------:R-:W-:-:S05]  /*114e0*/  FMUL.FTZ R0, R138, c[0x0][0x2d0] ;  /* 0x0000b4008a007a20 */ /* 0x000fca0000410000 */
[----:B------:R-:W-:Y:S01]  /*114f0*/  FSEL R0, R0, RZ, P0 ;  /* 0x000000ff00007208 */ /* 0x000fe20000000000 */
[----:B--2---:R-:W-:Y:S01]  /*11500*/  FFMA.FTZ R2, R28, c[0x0][0x2d0], -R3 ;  /* 0x0000b4001c027a23 */ /* 0x004fe20000010803 */
[----:B---3--:R-:W-:-:S03]  /*11510*/  F2FP.BF16.PACK_AB R14, R239, R201 ;  /* 0x000000c9ef0e723e */ /* 0x008fc600000010ff */
[----:B------:R1:W-:Y:S02]  /*11520*/  MUFU.EX2 R213, R2 ;  /* 0x0000000200d57308 */ /* 0x0003e40000000800 */
[----:B-1----:R-:W-:-:S06]  /*11530*/  FFMA.FTZ R2, R29, c[0x0][0x2d0], -R3 ;  /* 0x0000b4001d027a23 */ /* 0x002fcc0000010803 */
[----:B------:R1:W2:Y:S02]  /*11540*/  MUFU.EX2 R179, R2 ;  /* 0x0000000200b37308 */ /* 0x0002a40000000800 */
[----:B-1----:R-:W-:Y:S02]  /*11550*/  FFMA.FTZ R2, R30, c[0x0][0x2d0], -R3 ;  /* 0x0000b4001e027a23 */ /* 0x002fe40000010803 */
[----:B--2---:R-:W-:-:S04]  /*11560*/  IMAD.MOV.U32 R4, RZ, RZ, R179 ;  /* 0x000000ffff047224 */ /* 0x004fc800078e00b3 */
[----:B------:R1:W-:Y:S01]  /*11570*/  MUFU.EX2 R203, R2 ;  /* 0x0000000200cb7308 */ /* 0x0003e20000000800 */
[----:B------:R-:W-:Y:S01]  /*11580*/  F2FP.BF16.PACK_AB R13, R4, R213 ;  /* 0x000000d5040d723e */ /* 0x000fe200000010ff */
[----:B-1----:R-:W-:Y:S02]  /*11590*/  FFMA.FTZ R2, R31, c[0x0][0x2d0], -R3 ;  /* 0x0000b4001f027a23 */ /* 0x002fe40000010803 */
[C---:B------:R-:W-:Y:S04]  /*115a0*/  HMMA.16816.F32.BF16 R28, R8.reuse, R38, RZ ;  /* 0x00000026081c723c */ /* 0x040fe800000418ff */
[----:B------:R1:W2:Y:S04]  /*115b0*/  MUFU.EX2 R202, R2 ;  /* 0x0000000200ca7308 */ /* 0x0002a80000000800 */
[----:B------:R-:W-:Y:S01]  /*115c0*/  HMMA.16816.F32.BF16 R8, R8, R54, RZ ;  /* 0x000000360808723c */ /* 0x000fe200000418ff */
[----:B-1----:R-:W-:Y:S01]  /*115d0*/  FFMA.FTZ R2, R85, c[0x0][0x2d0], -R6 ;  /* 0x0000b40055027a23 */ /* 0x002fe20000010806 */
[----:B--2---:R-:W-:-:S03]  /*115e0*/  F2FP.BF16.PACK_AB R15, R202, R203 ;  /* 0x000000cbca0f723e */ /* 0x004fc600000010ff */
[----:B------:R1:W-:Y:S04]  /*115f0*/  MUFU.EX2 R227, R2 ;  /* 0x0000000200e37308 */ /* 0x0003e80000000800 */
[C---:B------:R-:W-:Y:S11]  /*11600*/  HMMA.16816.F32.BF16 R100, R12.reuse, R60, R44 ;  /* 0x0000003c0c64723c */ /* 0x040ff6000004182c */
[----:B------:R-:W-:Y:S04]  /*11610*/  @!UPT UIADD3 URZ, URZ, URZ, URZ ;  /* 0x0000003f3f3ff290 */ /* 0x000fe8000fffe03f */
[----:B------:R-:W-:Y:S01]  /*11620*/  HMMA.16816.F32.BF16 R44, R12, R78, R8 ;  /* 0x0000004e0c2c723c */ /* 0x000fe20000041808 */
[----:B-1----:R-:W-:-:S06]  /*11630*/  FFMA.FTZ R2, R86, c[0x0][0x2d0], -R6 ;  /* 0x0000b40056027a23 */ /* 0x002fcc0000010806 */
[----:B------:R-:W-:Y:S01]  /*11640*/  F2FP.BF16.PACK_AB R8, R251, R252 ;  /* 0x000000fcfb08723e */ /* 0x000fe200000010ff */
[----:B------:R1:W2:Y:S01]  /*11650*/  MUFU.EX2 R187, R2 ;  /* 0x0000000200bb7308 */ /* 0x0002a20000000800 */
[C---:B------:R-:W-:Y:S08]  /*11660*/  HMMA.16816.F32.BF16 R112, R12.reuse, R66, R28 ;  /* 0x000000420c70723c */ /* 0x040ff0000004181c */
[----:B------:R-:W-:Y:S01]  /*11670*/  HMMA.16816.F32.BF16 R96, R12, R64, R56 ;  /* 0x000000400c60723c */ /* 0x000fe20000041838 */
[----:B-1----:R-:W-:Y:S01]  /*11680*/  FFMA.FTZ R2, R87, c[0x0][0x2d0], -R6 ;  /* 0x0000b40057027a23 */ /* 0x002fe20000010806 */
[----:B--2---:R-:W-:-:S06]  /*11690*/  F2FP.BF16.PACK_AB R10, R187, R227 ;  /* 0x000000e3bb0a723e */ /* 0x004fcc00000010ff */
[C---:B------:R-:W-:Y:S01]  /*116a0*/  HMMA.16816.F32.BF16 R124, R12.reuse, R72, R48 ;  /* 0x000000480c7c723c */ /* 0x040fe20000041830 */
[----:B------:R1:W-:Y:S07]  /*116b0*/  MUFU.EX2 R210, R2 ;  /* 0x0000000200d27308 */ /* 0x0003ee0000000800 */
[C---:B------:R-:W-:Y:S08]  /*116c0*/  HMMA.16816.F32.BF16 R120, R12.reuse, R76, R16 ;  /* 0x0000004c0c78723c */ /* 0x040ff00000041810 */
[----:B------:R-:W-:Y:S01]  /*116d0*/  HMMA.16816.F32.BF16 R116, R12, R62, R32 ;  /* 0x0000003e0c74723c */ /* 0x000fe20000041820 */
[----:B-1----:R-:W-:-:S02]  /*116e0*/  FFMA.FTZ R2, R88, c[0x0][0x2d0], -R6 ;  /* 0x0000b40058027a23 */ /* 0x002fc40000010806 */
[----:B------:R-:W-:Y:S02]  /*116f0*/  IMAD.MOV.U32 R88, RZ, RZ, R111 ;  /* 0x000000ffff587224 */ /* 0x000fe400078e006f */
[----:B------:R1:W-:Y:S03]  /*11700*/  MUFU.EX2 R208, R2 ;  /* 0x0000000200d07308 */ /* 0x0003e60000000800 */
[----:B------:R-:W-:Y:S01]  /*11710*/  HMMA.16816.F32.BF16 R108, R12, R74, R20 ;  /* 0x0000004a0c6c723c */ /* 0x000fe20000041814 */
        /* <DEDUP_REMOVED lines=21> */
[C---:B------:R-:W-:Y:S08]  /*11870*/  HMMA.16816.F32.BF16 R32, R8.reuse, R38, RZ ;  /* 0x000000260820723c */ /* 0x040ff000000418ff */
[----:B------:R-:W-:Y:S01]  /*11880*/  HMMA.16816.F32.BF16 R36, R8, R42, RZ ;  /* 0x0000002a0824723c */ /* 0x000fe200000418ff */
[----:B-1----:R-:W-:-:S04]  /*11890*/  FFMA.FTZ R2, R82, c[0x0][0x2d0], -R0 ;  /* 0x0000b40052027a23 */ /* 0x002fc80000010800 */
[----:B------:R1:W3:Y:S03]  /*118a0*/  MUFU.EX2 R184, R2 ;  /* 0x0000000200b87308 */ /* 0x0002e60000000800 */
[----:B------:R-:W-:Y:S07]  /*118b0*/  HMMA.16816.F32.BF16 R52, R8, R54, RZ ;  /* 0x000000360834723c */ /* 0x000fee00000418ff */
[----:B------:R-:W-:-:S02]  /*118c0*/  F2FP.BF16.PACK_AB R8, R208, R210 ;  /* 0x000000d2d008723e */ /* 0x000fc400000010ff */
        /* <DEDUP_REMOVED lines=9> */
[C---:B------:R-:W-:Y:S01]  /*11960*/  HMMA.16816.F32.BF16 R48, R8.reuse, R72, R12 ;  /* 0x000000480830723c */ /* 0x040fe2000004180c */
[----:B------:R-:W-:Y:S07]  /*11970*/  LDSM.16.MT88.4 R12, [R229+0x1100] ;  /* 0x00110000e50c783b */ /* 0x000fee0000004200 */
[----:B------:R-:W-:Y:S01]  /*11980*/  HMMA.16816.F32.BF16 R40, R8, R60, R20 ;  /* 0x0000003c0828723c */ /* 0x000fe20000041814 */
[----:B------:R-:W-:Y:S01]  /*11990*/  LDSM.16.MT88.4 R20, [R228+0x1100] ;  /* 0x00110000e414783b */ /* 0x000fe20000004200 */
[----:B-1----:R-:W-:-:S04]  /*119a0*/  FFMA.FTZ R2, R105, c[0x0][0x2d0], -R6 ;  /* 0x0000b40069027a23 */ /* 0x002fc80000010806 */
[----:B------:R1:W-:Y:S02]  /*119b0*/  MUFU.EX2 R248, R2 ;  /* 0x0000000200f87308 */ /* 0x0003e40000000800 */
[C---:B------:R-:W-:Y:S01]  /*119c0*/  HMMA.16816.F32.BF16 R56, R8.reuse, R64, R16 ;  /* 0x000000400838723c */ /* 0x040fe20000041810 */
[----:B------:R-:W-:Y:S07]  /*119d0*/  LDSM.16.MT88.4 R16, [R231+0x1100] ;  /* 0x00110000e710783b */ /* 0x000fee0000004200 */
[----:B------:R-:W-:Y:S01]  /*119e0*/  HMMA.16816.F32.BF16 R28, R8, R62, R28 ;  /* 0x0000003e081c723c */ /* 0x000fe2000004181c */
[----:B-1----:R-:W-:-:S07]  /*119f0*/  FFMA.FTZ R2, R104, c[0x0][0x2d0], -R6 ;  /* 0x0000b40068027a23 */ /* 0x002fce0000010806 */
[C---:B------:R-:W-:Y:S01]  /*11a00*/  HMMA.16816.F32.BF16 R32, R8.reuse, R66, R32 ;  /* 0x000000420820723c */ /* 0x040fe20000041820 */
[----:B------:R1:W-:Y:S07]  /*11a10*/  MUFU.EX2 R249, R2 ;  /* 0x0000000200f97308 */ /* 0x0003ee0000000800 */
[C---:B------:R-:W-:Y:S08]  /*11a20*/  HMMA.16816.F32.BF16 R36, R8.reuse, R74, R36 ;  /* 0x0000004a0824723c */ /* 0x040ff00000041824 */
[----:B------:R-:W-:Y:S01]  /*11a30*/  HMMA.16816.F32.BF16 R52, R8, R78, R52 ;  /* 0x0000004e0834723c */ /* 0x000fe20000041834 */
[----:B-1----:R-:W-:-:S04]  /*11a40*/  FFMA.FTZ R2, R95, c[0x0][0x2d0], -R6 ;  /* 0x0000b4005f027a23 */ /* 0x002fc80000010806 */
[----:B------:R1:W-:Y:S02]  /*11a50*/  MUFU.EX2 R250, R2 ;  /* 0x0000000200fa7308 */ /* 0x0003e40000000800 */
[----:B-1----:R-:W-:Y:S02]  /*11a60*/  FFMA.FTZ R2, R133, c[0x0][0x2d0], -R5 ;  /* 0x0000b40085027a23 */ /* 0x002fe40000010805 */
[----:B------:R-:W-:-:S04]  /*11a70*/  IMAD.MOV.U32 R133, RZ, RZ, R4 ;  /* 0x000000ffff857224 */ /* 0x000fc800078e0004 */
[----:B------:R1:W-:Y:S01]  /*11a80*/  MUFU.EX2 R225, R2 ;  /* 0x0000000200e17308 */ /* 0x0003e20000000800 */
[----:B------:R-:W-:Y:S02]  /*11a90*/  IMAD.MOV.U32 R4, RZ, RZ, R212 ;  /* 0x000000ffff047224 */ /* 0x000fe400078e00d4 */
[----:B-1----:R-:W-:Y:S02]  /*11aa0*/  FFMA.FTZ R2, R132, c[0x0][0x2d0], -R5 ;  /* 0x0000b40084027a23 */ /* 0x002fe40000010805 */
[----:B------:R-:W-:-:S03]  /*11ab0*/  IMAD.MOV.U32 R132, RZ, RZ, R214 ;  /* 0x000000ffff847224 */ /* 0x000fc600078e00d6 */
[----:B------:R1:W2:Y:S02]  /*11ac0*/  MUFU.EX2 R226, R2 ;  /* 0x0000000200e27308 */ /* 0x0002a40000000800 */
[--C-:B-1----:R-:W-:Y:S02]  /*11ad0*/  FFMA.FTZ R2, R107, c[0x0][0x2d0], -R5.reuse ;  /* 0x0000b4006b027a23 */ /* 0x102fe40000010805 */
[----:B------:R-:W-:Y:S01]  /*11ae0*/  HMMA.16816.F32.BF16 R104, R8, R76, R24 ;  /* 0x0000004c0868723c */ /* 0x000fe20000041818 */
[----:B------:R-:W1:Y:S03]  /*11af0*/  LDSM.16.MT88.4 R24, [R230+0x1100] ;  /* 0x00110000e618783b */ /* 0x000e660000004200 */
[----:B------:R3:W-:Y:S03]  /*11b00*/  MUFU.EX2 R246, R2 ;  /* 0x0000000200f67308 */ /* 0x0007e60000000800 */
[----:B--2---:R-:W-:Y:S01]  /*11b10*/  F2FP.BF16.PACK_AB R8, R226, R225 ;  /* 0x000000e1e208723e */ /* 0x004fe200000010ff */
[----:B---3--:R-:W-:-:S02]  /*11b20*/  FFMA.FTZ R2, R129, c[0x0][0x2d0], -R5 ;  /* 0x0000b40081027a23 */ /* 0x008fc40000010805 */
[----:B------:R-:W-:Y:S02]  /*11b30*/  IMAD.MOV.U32 R129, RZ, RZ, R211 ;  /* 0x000000ffff817224 */ /* 0x000fe400078e00d3 */
[----:B------:R2:W3:Y:S02]  /*11b40*/  MUFU.EX2 R224, R2 ;  /* 0x0000000200e07308 */ /* 0x0004e40000000800 */
[----:B--2---:R-:W-:Y:S01]  /*11b50*/  FFMA.FTZ R2, R134, c[0x0][0x2d0], -R3 ;  /* 0x0000b40086027a23 */ /* 0x004fe20000010803 */
[----:B---3--:R-:W-:Y:S01]  /*11b60*/  F2FP.BF16.PACK_AB R10, R224, R246 ;  /* 0x000000f6e00a723e */ /* 0x008fe200000010ff */
[----:B------:R-:W-:-:S04]  /*11b70*/  IMAD.MOV.U32 R134, RZ, RZ, R213 ;  /* 0x000000ffff867224 */ /* 0x000fc800078e00d5 */
[----:B------:R2:W-:Y:S02]  /*11b80*/  MUFU.EX2 R223, R2 ;  /* 0x0000000200df7308 */ /* 0x0005e40000000800 */
[----:B--2---:R-:W-:Y:S02]  /*11b90*/  FFMA.FTZ R2, R136, c[0x0][0x2d0], -R3 ;  /* 0x0000b40088027a23 */ /* 0x004fe40000010803 */
[----:B------:R-:W-:-:S04]  /*11ba0*/  IMAD.MOV.U32 R136, RZ, RZ, R210 ;  /* 0x000000ffff887224 */ /* 0x000fc800078e00d2 */
        /* <DEDUP_REMOVED lines=9> */
[----:B---3--:R-:W-:-:S05]  /*11c40*/  F2FP.BF16.PACK_AB R11, R220, R221 ;  /* 0x000000dddc0b723e */ /* 0x008fca00000010ff */
[----:B------:R2:W-:Y:S02]  /*11c50*/  MUFU.EX2 R218, R2 ;  /* 0x0000000200da7308 */ /* 0x0005e40000000800 */
[C---:B-1----:R-:W-:Y:S07]  /*11c60*/  HMMA.16816.F32.BF16 R76, R8.reuse, R24, R120 ;  /* 0x00000018084c723c */ /* 0x042fee0000041878 */
[----:B------:R-:W-:Y:S01]  /*11c70*/  IMAD.MOV.U32 R123, RZ, RZ, R207 ;  /* 0x000000ffff7b7224 */ /* 0x000fe200078e00cf */
[----:B------:R-:W-:Y:S01]  /*11c80*/  HMMA.16816.F32.BF16 R84, R8, R12, R124 ;  /* 0x0000000c0854723c */ /* 0x000fe2000004187c */
[----:B------:R-:W-:-:S02]  /*11c90*/  IMAD.MOV.U32 R121, RZ, RZ, R196 ;  /* 0x000000ffff797224 */ /* 0x000fc400078e00c4 */
[----:B------:R-:W-:Y:S02]  /*11ca0*/  IMAD.MOV.U32 R122, RZ, RZ, R199 ;  /* 0x000000ffff7a7224 */ /* 0x000fe400078e00c7 */
[----:B--2---:R-:W-:Y:S02]  /*11cb0*/  FFMA.FTZ R2, R92, c[0x0][0x2d0], -R0 ;  /* 0x0000b4005c027a23 */ /* 0x004fe40000010800 */
[----:B------:R-:W-:Y:S01]  /*11cc0*/  IMAD.MOV.U32 R124, RZ, RZ, R206 ;  /* 0x000000ffff7c7224 */ /* 0x000fe200078e00ce */
[----:B------:R-:W-:Y:S01]  /*11cd0*/  HMMA.16816.F32.BF16 R100, R8, R20, R100 ;  /* 0x000000140864723c */ /* 0x000fe20000041864 */
[----:B------:R1:W2:Y:S01]  /*11ce0*/  MUFU.EX2 R219, R2 ;  /* 0x0000000200db7308 */ /* 0x0002a20000000800 */
[----:B------:R-:W-:Y:S02]  /*11cf0*/  IMAD.MOV.U32 R127, RZ, RZ, R205 ;  /* 0x000000ffff7f7224 */ /* 0x000fe400078e00cd */
[----:B------:R-:W-:Y:S02]  /*11d00*/  IMAD.MOV.U32 R125, RZ, RZ, R204 ;  /* 0x000000ffff7d7224 */ /* 0x000fe400078e00cc */
[----:B------:R-:W-:-:S02]  /*11d10*/  IMAD.MOV.U32 R126, RZ, RZ, R88 ;  /* 0x000000ffff7e7224 */ /* 0x000fc400078e0058 */
[----:B------:R-:W-:Y:S01]  /*11d20*/  HMMA.16816.F32.BF16 R96, R8, R16, R96 ;  /* 0x000000100860723c */ /* 0x000fe20000041860 */
[----:B------:R-:W-:-:S07]  /*11d30*/  IMAD.MOV.U32 R120, RZ, RZ, R195 ;  /* 0x000000ffff787224 */ /* 0x000fce00078e00c3 */
        /* <DEDUP_REMOVED lines=9> */
[----:B--2---:R-:W-:Y:S02]  /*11dd0*/  F2FP.BF16.PACK_AB R9, R219, R218 ;  /* 0x000000dadb09723e */ /* 0x004fe400000010ff */
[----:B------:R-:W-:Y:S01]  /*11de0*/  F2FP.BF16.PACK_AB R10, R250, R249 ;  /* 0x000000f9fa0a723e */ /* 0x000fe200000010ff */
[----:B-1----:R-:W-:Y:S01]  /*11df0*/  FFMA.FTZ R2, R163, c[0x0][0x2d0], -R6 ;  /* 0x0000b400a3027a23 */ /* 0x002fe20000010806 */
[----:B---3--:R-:W-:Y:S01]  /*11e00*/  F2FP.BF16.PACK_AB R11, R216, R217 ;  /* 0x000000d9d80b723e */ /* 0x008fe200000010ff */
[----:B------:R-:W-:-:S02]  /*11e10*/  IMAD.MOV.U32 R163, RZ, RZ, R200 ;  /* 0x000000ffffa37224 */ /* 0x000fc400078e00c8 */
[----:B------:R1:W-:Y:S04]  /*11e20*/  MUFU.EX2 R212, R2 ;  /* 0x0000000200d47308 */ /* 0x0003e80000000800 */
[C---:B------:R-:W-:Y:S08]  /*11e30*/  HMMA.16816.F32.BF16 R64, R8.reuse, R20, R40 ;  /* 0x000000140840723c */ /* 0x040ff00000041828 */
[----:B------:R-:W-:Y:S01]  /*11e40*/  HMMA.16816.F32.BF16 R60, R8, R22, R28 ;  /* 0x00000016083c723c */ /* 0x000fe2000004181c */
[----:B------:R-:W2:Y:S01]  /*11e50*/  LDSM.16.MT88.4 R20, [R228+0x1900] ;  /* 0x00190000e414783b */ /* 0x000ea20000004200 */
[----:B-1----:R-:W-:-:S03]  /*11e60*/  FFMA.FTZ R2, R162, c[0x0][0x2d0], -R6 ;  /* 0x0000b400a2027a23 */ /* 0x002fc60000010806 */
[----:B------:R-:W-:Y:S01]  /*11e70*/  LDSM.16.MT88.4 R28, [R230+0x1900] ;  /* 0x00190000e61c783b */ /* 0x000fe20000004200 */
[----:B------:R-:W-:Y:S01]  /*11e80*/  IMAD.MOV.U32 R162, RZ, RZ, R202 ;  /* 0x000000ffffa27224 */ /* 0x000fe200078e00ca */
[----:B------:R1:W-:Y:S01]  /*11e90*/  MUFU.EX2 R213, R2 ;  /* 0x0000000200d57308 */ /* 0x0003e20000000800 */
[C---:B------:R-:W-:Y:S08]  /*11ea0*/  HMMA.16816.F32.BF16 R56, R8.reuse, R16, R56 ;  /* 0x000000100838723c */ /* 0x040ff00000041838 */
[----:B------:R-:W-:Y:S01]  /*11eb0*/  HMMA.16816.F32.BF16 R44, R8, R18, R32 ;  /* 0x00000012082c723c */ /* 0x000fe20000041820 */
[----:B------:R-:W3:Y:S01]  /*11ec0*/  LDSM.16.MT88.4 R16, [R231+0x1900] ;  /* 0x00190000e710783b */ /* 0x000ee20000004200 */
[----:B-1----:R-:W-:-:S06]  /*11ed0*/  FFMA.FTZ R2, R161, c[0x0][0x2d0], -R6 ;  /* 0x0000b400a1027a23 */ /* 0x002fcc0000010806 */
[----:B------:R-:W-:Y:S01]  /*11ee0*/  HMMA.16816.F32.BF16 R40, R8, R12, R48 ;  /* 0x0000000c0828723c */ /* 0x000fe20000041830 */
[----:B------:R-:W-:Y:S01]  /*11ef0*/  IMAD.MOV.U32 R161, RZ, RZ, R124 ;  /* 0x000000ffffa17224 */ /* 0x000fe200078e007c */
[----:B------:R1:W-:Y:S01]  /*11f00*/  MUFU.EX2 R214, R2 ;  /* 0x0000000200d67308 */ /* 0x0003e20000000800 */
[----:B------:R-:W-:-:S05]  /*11f10*/  IMAD.MOV.U32 R124, RZ, RZ, R197 ;  /* 0x000000ffff7c7224 */ /* 0x000fca00078e00c5 */
[C---:B------:R-:W-:Y:S01]  /*11f20*/  HMMA.16816.F32.BF16 R32, R8.reuse, R14, R36 ;  /* 0x0000000e0820723c */ /* 0x040fe20000041824 */
[----:B------:R-:W4:Y:S07]  /*11f30*/  LDSM.16.MT88.4 R12, [R229+0x1900] ;  /* 0x00190000e50c783b */ /* 0x000f2e0000004200 */
[----:B------:R-:W-:Y:S01]  /*11f40*/  HMMA.16816.F32.BF16 R48, R8, R24, R104 ;  /* 0x000000180830723c */ /* 0x000fe20000041868 */
[----:B-1----:R-:W-:Y:S02]  /*11f50*/  FFMA.FTZ R2, R160, c[0x0][0x2d0], -R6 ;  /* 0x0000b400a0027a23 */ /* 0x002fe40000010806 */
[----:B------:R-:W-:-:S02]  /*11f60*/  IMAD.MOV.U32 R160, RZ, RZ, R70 ;  /* 0x000000ffffa07224 */ /* 0x000fc400078e0046 */
[----:B------:R-:W-:-:S03]  /*11f70*/  IMAD.MOV.U32 R70, RZ, RZ, R215 ;  /* 0x000000ffff467224 */ /* 0x000fc600078e00d7 */
[----:B------:R-:W-:Y:S01]  /*11f80*/  HMMA.16816.F32.BF16 R52, R8, R26, R52 ;  /* 0x0000001a0834723c */ /* 0x000fe20000041834 */
[----:B------:R1:W-:Y:S01]  /*11f90*/  MUFU.EX2 R215, R2 ;  /* 0x0000000200d77308 */ /* 0x0003e20000000800 */
[----:B------:R-:W2:Y:S01]  /*11fa0*/  LDSM.16.MT88.4 R24, [R228+0x2100] ;  /* 0x00210000e418783b */ /* 0x000ea20000004200 */
[----:B-1----:R-:W-:Y:S02]  /*11fb0*/  FFMA.FTZ R2, R151, c[0x0][0x2d0], -R5 ;  /* 0x0000b40097027a23 */ /* 0x002fe40000010805 */
[----:B------:R-:W-:-:S04]  /*11fc0*/  IMAD.MOV.U32 R151, RZ, RZ, R140 ;  /* 0x000000ffff977224 */ /* 0x000fc800078e008c */
[----:B------:R1:W-:Y:S02]  /*11fd0*/  MUFU.EX2 R209, R2 ;  /* 0x0000000200d17308 */ /* 0x0003e40000000800 */
[----:B-1----:R-:W-:Y:S02]  /*11fe0*/  FFMA.FTZ R2, R150, c[0x0][0x2d0], -R5 ;  /* 0x0000b40096027a23 */ /* 0x002fe40000010805 */
[----:B------:R-:W-:-:S04]  /*11ff0*/  IMAD.MOV.U32 R150, RZ, RZ, R141 ;  /* 0x000000ffff967224 */ /* 0x000fc800078e008d */
[----:B------:R1:W1:Y:S02]  /*12000*/  MUFU.EX2 R210, R2 ;  /* 0x0000000200d27308 */ /* 0x0002640000000800 */
[----:B-1----:R-:W-:Y:S01]  /*12010*/  FFMA.FTZ R2, R148, c[0x0][0x2d0], -R5 ;  /* 0x0000b40094027a23 */ /* 0x002fe20000010805 */
[----:B------:R-:W-:Y:S01]  /*12020*/  F2FP.BF16.PACK_AB R8, R210, R209 ;  /* 0x000000d1d208723e */ /* 0x000fe200000010ff */
[----:B------:R-:W-:-:S04]  /*12030*/  IMAD.MOV.U32 R148, RZ, RZ, R127 ;  /* 0x000000ffff947224 */ /* 0x000fc800078e007f */
[----:B------:R1:W-:Y:S01]  /*12040*/  MUFU.EX2 R211, R2 ;  /* 0x0000000200d37308 */ /* 0x0003e20000000800 */
[----:B------:R-:W-:Y:S02]  /*12050*/  IMAD.MOV.U32 R127, RZ, RZ, R129 ;  /* 0x000000ffff7f7224 */ /* 0x000fe400078e0081 */
[----:B------:R-:W-:Y:S02]  /*12060*/  IMAD.MOV.U32 R129, RZ, RZ, R198 ;  /* 0x000000ffff817224 */ /* 0x000fe400078e00c6 */
[----:B-1----:R-:W-:Y:S02]  /*12070*/  FFMA.FTZ R2, R149, c[0x0][0x2d0], -R5 ;  /* 0x0000b40095027a23 */ /* 0x002fe40000010805 */
[----:B------:R-:W-:Y:S02]  /*12080*/  IMAD.MOV.U32 R149, RZ, RZ, R193 ;  /* 0x000000ffff957224 */ /* 0x000fe400078e00c1 */
[----:B------:R1:W1:Y:S02]  /*12090*/  MUFU.EX2 R208, R2 ;  /* 0x0000000200d07308 */ /* 0x0002640000000800 */
[----:B-1----:R-:W-:Y:S01]  /*120a0*/  FFMA.FTZ R2, R158, c[0x0][0x2d0], -R3 ;  /* 0x0000b4009e027a23 */ /* 0x002fe20000010803 */
[----:B------:R-:W-:Y:S01]  /*120b0*/  F2FP.BF16.PACK_AB R10, R208, R211 ;  /* 0x000000d3d00a723e */ /* 0x000fe200000010ff */
[----:B------:R-:W-:-:S04]  /*120c0*/  IMAD.MOV.U32 R158, RZ, RZ, R201 ;  /* 0x000000ffff9e7224 */ /* 0x000fc800078e00c9 */
[----:B------:R1:W-:Y:S02]  /*120d0*/  MUFU.EX2 R207, R2 ;  /* 0x0000000200cf7308 */ /* 0x0003e40000000800 */
[----:B-1----:R-:W-:Y:S02]  /*120e0*/  FFMA.FTZ R2, R159, c[0x0][0x2d0], -R3 ;  /* 0x0000b4009f027a23 */ /* 0x002fe40000010803 */
[----:B------:R-:W-:-:S04]  /*120f0*/  IMAD.MOV.U32 R159, RZ, RZ, R70 ;  /* 0x000000ffff9f7224 */ /* 0x000fc800078e0046 */
[----:B------:R1:W1:Y:S01]  /*12100*/  MUFU.EX2 R206, R2 ;  /* 0x0000000200ce7308 */ /* 0x0002620000000800 */
[----:B------:R-:W-:Y:S02]  /*12110*/  IMAD.MOV.U32 R70, RZ, RZ, R203 ;  /* 0x000000ffff467224 */ /* 0x000fe400078e00cb */
[----:B-1----:R-:W-:Y:S01]  /*12120*/  FFMA.FTZ R2, R144, c[0x0][0x2d0], -R3 ;  /* 0x0000b40090027a23 */ /* 0x002fe20000010803 */
[----:B------:R-:W-:Y:S01]  /*12130*/  F2FP.BF16.PACK_AB R9, R206, R207 ;  /* 0x000000cfce09723e */ /* 0x000fe200000010ff */
[----:B------:R-:W-:-:S03]  /*12140*/  IMAD.MOV.U32 R144, RZ, RZ, R189 ;  /* 0x000000ffff907224 */ /* 0x000fc600078e00bd */
[----:B------:R1:W-:Y:S02]  /*12150*/  MUFU.EX2 R205, R2 ;  /* 0x0000000200cd7308 */ /* 0x0003e40000000800 */
[----:B-1----:R-:W-:-:S06]  /*12160*/  FFMA.FTZ R2, R142, c[0x0][0x2d0], -R3 ;  /* 0x0000b4008e027a23 */ /* 0x002fcc0000010803 */
[----:B------:R1:W1:Y:S02]  /*12170*/  MUFU.EX2 R204, R2 ;  /* 0x0000000200cc7308 */ /* 0x0002640000000800 */
[----:B-1----:R-:W-:Y:S01]  /*12180*/  FFMA.FTZ R2, R131, c[0x0][0x2d0], -R0 ;  /* 0x0000b40083027a23 */ /* 0x002fe20000010800 */
[----:B------:R-:W-:Y:S01]  /*12190*/  F2FP.BF16.PACK_AB R11, R204, R205 ;  /* 0x000000cdcc0b723e */ /* 0x000fe200000010ff */
[----:B------:R-:W-:-:S04]  /*121a0*/  IMAD.MOV.U32 R131, RZ, RZ, R123 ;  /* 0x000000ffff837224 */ /* 0x000fc800078e007b */
[----:B------:R1:W-:Y:S01]  /*121b0*/  MUFU.EX2 R202, R2 ;  /* 0x0000000200ca7308 */ /* 0x0003e20000000800 */
[----:B------:R-:W-:Y:S01]  /*121c0*/  IMAD.MOV.U32 R123, RZ, RZ, R191 ;  /* 0x000000ffff7b7224 */ /* 0x000fe200078e00bf */
[C---:B--2---:R-:W-:Y:S08]  /*121d0*/  HMMA.16816.F32.BF16 R112, R8.reuse, R20, R100 ;  /* 0x000000140870723c */ /* 0x044ff00000041864 */
[----:B------:R-:W-:Y:S01]  /*121e0*/  HMMA.16816.F32.BF16 R108, R8, R22, R92 ;  /* 0x00000016086c723c */ /* 0x000fe2000004185c */
[----:B-1----:R-:W-:-:S02]  /*121f0*/  FFMA.FTZ R2, R130, c[0x0][0x2d0], -R0 ;  /* 0x0000b40082027a23 */ /* 0x002fc40000010800 */
[----:B------:R-:W-:Y:S02]  /*12200*/  IMAD.MOV.U32 R130, RZ, RZ, R125 ;  /* 0x000000ffff827224 */ /* 0x000fe400078e007d */
[----:B------:R1:W2:Y:S01]  /*12210*/  MUFU.EX2 R203, R2 ;  /* 0x0000000200cb7308 */ /* 0x0002a20000000800 */
[----:B------:R-:W-:Y:S02]  /*12220*/  IMAD.MOV.U32 R125, RZ, RZ, R136 ;  /* 0x000000ffff7d7224 */ /* 0x000fe400078e0088 */
[C---:B---3--:R-:W-:Y:S08]  /*12230*/  HMMA.16816.F32.BF16 R104, R8.reuse, R16, R96 ;  /* 0x000000100868723c */ /* 0x048ff00000041860 */
[----:B------:R-:W-:Y:S01]  /*12240*/  HMMA.16816.F32.BF16 R100, R8, R18, R88 ;  /* 0x000000120864723c */ /* 0x000fe20000041858 */
[----:B-1----:R-:W-:-:S02]  /*12250*/  FFMA.FTZ R2, R128, c[0x0][0x2d0], -R0 ;  /* 0x0000b40080027a23 */ /* 0x002fc40000010800 */
[----:B------:R-:W-:-:S05]  /*12260*/  IMAD.MOV.U32 R128, RZ, RZ, R194 ;  /* 0x000000ffff807224 */ /* 0x000fca00078e00c2 */
[C---:B----4-:R-:W-:Y:S01]  /*12270*/  HMMA.16816.F32.BF16 R96, R8.reuse, R12, R84 ;  /* 0x0000000c0860723c */ /* 0x050fe20000041854 */
[----:B------:R1:W-:Y:S07]  /*12280*/  MUFU.EX2 R201, R2 ;  /* 0x0000000200c97308 */ /* 0x0003ee0000000800 */
        /* <DEDUP_REMOVED lines=10> */
[----:B---3--:R-:W-:Y:S01]  /*12330*/  F2FP.BF16.PACK_AB R11, R200, R201 ;  /* 0x000000c9c80b723e */ /* 0x008fe200000010ff */
[----:B------:R-:W-:Y:S02]  /*12340*/  IMAD.MOV.U32 R167, RZ, RZ, R190 ;  /* 0x000000ffffa77224 */ /* 0x000fe400078e00be */
[----:B------:R1:W-:Y:S04]  /*12350*/  MUFU.EX2 R193, R2 ;  /* 0x0000000200c17308 */ /* 0x0003e80000000800 */
[C---:B------:R-:W-:Y:S08]  /*12360*/  HMMA.16816.F32.BF16 R36, R8.reuse, R14, R32 ;  /* 0x0000000e0824723c */ /* 0x040ff00000041820 */
[----:B------:R-:W-:Y:S01]  /*12370*/  HMMA.16816.F32.BF16 R84, R8, R20, R64 ;  /* 0x000000140854723c */ /* 0x000fe20000041840 */
[----:B-1----:R-:W-:-:S02]  /*12380*/  FFMA.FTZ R2, R168, c[0x0][0x2d0], -R6 ;  /* 0x0000b400a8027a23 */ /* 0x002fc40000010806 */
[----:B------:R-:W-:Y:S02]  /*12390*/  IMAD.MOV.U32 R168, RZ, RZ, R188 ;  /* 0x000000ffffa87224 */ /* 0x000fe400078e00bc */
[----:B------:R1:W-:Y:S03]  /*123a0*/  MUFU.EX2 R196, R2 ;  /* 0x0000000200c47308 */ /* 0x0003e60000000800 */
[C---:B------:R-:W-:Y:S08]  /*123b0*/  HMMA.16816.F32.BF16 R32, R8.reuse, R28, R48 ;  /* 0x0000001c0820723c */ /* 0x040ff00000041830 */
[----:B------:R-:W-:Y:S01]  /*123c0*/  HMMA.16816.F32.BF16 R76, R8, R22, R60 ;  /* 0x00000016084c723c */ /* 0x000fe2000004183c */
[----:B------:R-:W-:Y:S01]  /*123d0*/  LDSM.16.MT88.4 R20, [R231+0x2100] ;  /* 0x00210000e714783b */ /* 0x000fe20000004200 */
[----:B-1----:R-:W-:-:S06]  /*123e0*/  FFMA.FTZ R2, R169, c[0x0][0x2d0], -R6 ;  /* 0x0000b400a9027a23 */ /* 0x002fcc0000010806 */
[C---:B------:R-:W-:Y:S01]  /*123f0*/  HMMA.16816.F32.BF16 R64, R8.reuse, R16, R56 ;  /* 0x000000100840723c */ /* 0x040fe20000041838 */
[----:B------:R1:W-:Y:S07]  /*12400*/  MUFU.EX2 R198, R2 ;  /* 0x0000000200c67308 */ /* 0x0003ee0000000800 */
[C---:B------:R-:W-:Y:S01]  /*12410*/  HMMA.16816.F32.BF16 R44, R8.reuse, R18, R44 ;  /* 0x00000012082c723c */ /* 0x040fe2000004182c */
[----:B------:R-:W2:Y:S07]  /*12420*/  LDSM.16.MT88.4 R16, [R229+0x2100] ;  /* 0x00210000e510783b */ /* 0x000eae0000004200 */
[----:B------:R-:W-:Y:S01]  /*12430*/  HMMA.16816.F32.BF16 R40, R8, R12, R40 ;  /* 0x0000000c0828723c */ /* 0x000fe20000041828 */
[----:B------:R-:W3:Y:S01]  /*12440*/  LDSM.16.MT88.4 R12, [R230+0x2100] ;  /* 0x00210000e60c783b */ /* 0x000ee20000004200 */
[----:B-1----:R-:W-:-:S04]  /*12450*/  FFMA.FTZ R2, R171, c[0x0][0x2d0], -R6 ;  /* 0x0000b400ab027a23 */ /* 0x002fc80000010806 */
[----:B------:R1:W-:Y:S02]  /*12460*/  MUFU.EX2 R199, R2 ;  /* 0x0000000200c77308 */ /* 0x0003e40000000800 */
[----:B------:R-:W-:Y:S01]  /*12470*/  HMMA.16816.F32.BF16 R28, R8, R30, R52 ;  /* 0x0000001e081c723c */ /* 0x000fe20000041834 */
[----:B-1----:R-:W-:-:S05]  /*12480*/  FFMA.FTZ R2, R165, c[0x0][0x2d0], -R5 ;  /* 0x0000b400a5027a23 */ /* 0x002fca0000010805 */
        /* <DEDUP_REMOVED lines=21> */
[C---:B------:R-:W-:Y:S08]  /*125e0*/  HMMA.16816.F32.BF16 R56, R8.reuse, R24, R112 ;  /* 0x000000180838723c */ /* 0x040ff00000041870 */
[----:B------:R-:W-:Y:S01]  /*125f0*/  HMMA.16816.F32.BF16 R52, R8, R26, R108 ;  /* 0x0000001a0834723c */ /* 0x000fe2000004186c */
[----:B-1----:R-:W-:-:S04]  /*12600*/  FFMA.FTZ R2, R146, c[0x0][0x2d0], -R0 ;  /* 0x0000b40092027a23 */ /* 0x002fc80000010800 */
[----:B------:R1:W4:Y:S03]  /*12610*/  MUFU.EX2 R142, R2 ;  /* 0x00000002008e7308 */ /* 0x0003260000000800 */
[C---:B--2---:R-:W-:Y:S08]  /*12620*/  HMMA.16816.F32.BF16 R80, R8.reuse, R16, R96 ;  /* 0x000000100850723c */ /* 0x044ff00000041860 */
[----:B------:R-:W-:Y:S01]  /*12630*/  HMMA.16816.F32.BF16 R60, R8, R20, R104 ;  /* 0x00000014083c723c */ /* 0x000fe20000041868 */
[----:B-1----:R-:W-:-:S07]  /*12640*/  FFMA.FTZ R2, R147, c[0x0][0x2d0], -R0 ;  /* 0x0000b40093027a23 */ /* 0x002fce0000010800 */
[C---:B------:R-:W-:Y:S01]  /*12650*/  HMMA.16816.F32.BF16 R72, R8.reuse, R22, R100 ;  /* 0x000000160848723c */ /* 0x040fe20000041864 */
[----:B------:R1:W-:Y:S07]  /*12660*/  MUFU.EX2 R141, R2 ;  /* 0x00000002008d7308 */ /* 0x0003ee0000000800 */
[C---:B------:R-:W-:Y:S08]  /*12670*/  HMMA.16816.F32.BF16 R116, R8.reuse, R18, R116 ;  /* 0x000000120874723c */ /* 0x040ff00000041874 */
[----:B---3--:R-:W-:Y:S01]  /*12680*/  HMMA.16816.F32.BF16 R92, R8, R12, R92 ;  /* 0x0000000c085c723c */ /* 0x008fe2000004185c */
[----:B-1----:R-:W-:-:S04]  /*12690*/  FFMA.FTZ R2, R152, c[0x0][0x2d0], -R0 ;  /* 0x0000b40098027a23 */ /* 0x002fc80000010800 */
[----:B------:R1:W2:Y:S03]  /*126a0*/  MUFU.EX2 R140, R2 ;  /* 0x00000002008c7308 */ /* 0x0002a60000000800 */
[----:B------:R-:W-:Y:S07]  /*126b0*/  HMMA.16816.F32.BF16 R96, R8, R14, R88 ;  /* 0x0000000e0860723c */ /* 0x000fee0000041858 */
[----:B------:R-:W-:-:S02]  /*126c0*/  F2FP.BF16.PACK_AB R8, R196, R193 ;  /* 0x000000c1c408723e */ /* 0x000fc400000010ff */
[----:B----4-:R-:W-:Y:S02]  /*126d0*/  F2FP.BF16.PACK_AB R9, R142, R136 ;  /* 0x000000888e09723e */ /* 0x010fe400000010ff */
[----:B------:R-:W-:Y:S01]  /*126e0*/  F2FP.BF16.PACK_AB R10, R199, R198 ;  /* 0x000000c6c70a723e */ /* 0x000fe200000010ff */
[----:B-1----:R-:W-:Y:S01]  /*126f0*/  FFMA.FTZ R2, R168, c[0x0][0x2d0], -R5 ;  /* 0x0000b400a8027a23 */ /* 0x002fe20000010805 */
[----:B--2---:R-:W-:Y:S01]  /*12700*/  F2FP.BF16.PACK_AB R11, R140, R141 ;  /* 0x0000008d8c0b723e */ /* 0x004fe200000010ff */
[----:B------:R-:W-:Y:S02]  /*12710*/  IMAD.MOV.U32 R168, RZ, RZ, R167 ;  /* 0x000000ffffa87224 */ /* 0x000fe400078e00a7 */
[----:B------:R-:W-:Y:S01]  /*12720*/  IMAD.MOV.U32 R167, RZ, RZ, R135 ;  /* 0x000000ffffa77224 */ /* 0x000fe200078e0087 */
[----:B------:R1:W-:Y:S01]  /*12730*/  MUFU.EX2 R112, R2 ;  /* 0x0000000200707308 */ /* 0x0003e20000000800 */
[----:B------:R-:W-:Y:S02]  /*12740*/  IMAD.MOV.U32 R135, RZ, RZ, R128 ;  /* 0x000000ffff877224 */ /* 0x000fe400078e0080 */
[----:B------:R-:W-:Y:S01]  /*12750*/  IMAD.MOV.U32 R128, RZ, RZ, R130 ;  /* 0x000000ffff807224 */ /* 0x000fe200078e0082 */
[----:B------:R-:W-:Y:S01]  /*12760*/  HMMA.16816.F32.BF16 R88, R8, R24, R84 ;  /* 0x000000180858723c */ /* 0x000fe20000041854 */
[----:B------:R-:W-:-:S02]  /*12770*/  IMAD.MOV.U32 R130, RZ, RZ, R131 ;  /* 0x000000ffff827224 */ /* 0x000fc400078e0083 */
[----:B------:R-:W-:Y:S02]  /*12780*/  IMAD.MOV.U32 R131, RZ, RZ, R244 ;  /* 0x000000ffff837224 */ /* 0x000fe400078e00f4 */
[----:B------:R-:W-:Y:S01]  /*12790*/  FFMA.FTZ R4, R4, c[0x0][0x2d0], -R6 ;  /* 0x0000b40004047a23 */ /* 0x000fe20000010806 */
[----:B------:R2:W5:Y:S02]  /*127a0*/  LDL.LU R244, [R1+0xa0] ;  /* 0x0000a00001f47983 */ /* 0x0005640000300800 */
[----:B------:R-:W-:Y:S02]  /*127b0*/  HMMA.16816.F32.BF16 R84, R8, R26, R76 ;  /* 0x0000001a0854723c */ /* 0x000fe4000004184c */
[----:B------:R-:W3:Y:S01]  /*127c0*/  LDSM.16.MT88.4 R24, [R228+0x2900] ;  /* 0x00290000e418783b */ /* 0x000ee20000004200 */
[----:B-1----:R-:W-:Y:S02]  /*127d0*/  FFMA.FTZ R2, R168, c[0x0][0x2d0], -R5 ;  /* 0x0000b400a8027a23 */ /* 0x002fe40000010805 */
[----:B------:R-:W-:-:S02]  /*127e0*/  IMAD.MOV.U32 R168, RZ, RZ, R167 ;  /* 0x000000ffffa87224 */ /* 0x000fc400078e00a7 */
[----:B------:R-:W-:Y:S01]  /*127f0*/  IMAD.MOV.U32 R167, RZ, RZ, R135 ;  /* 0x000000ffffa77224 */ /* 0x000fe200078e0087 */
[----:B------:R1:W4:Y:S01]  /*12800*/  MUFU.EX2 R113, R2 ;  /* 0x0000000200717308 */ /* 0x0003220000000800 */
[----:B------:R-:W-:Y:S01]  /*12810*/  HMMA.16816.F32.BF16 R76, R8, R20, R64 ;  /* 0x00000014084c723c */ /* 0x000fe20000041840 */
[----:B-1----:R-:W-:Y:S02]  /*12820*/  FFMA.FTZ R2, R168, c[0x0][0x2d0], -R5 ;  /* 0x0000b400a8027a23 */ /* 0x002fe40000010805 */
[----:B------:R-:W-:-:S04]  /*12830*/  IMAD.MOV.U32 R168, RZ, RZ, R167 ;  /* 0x000000ffffa87224 */ /* 0x000fc800078e00a7 */
[----:B------:R1:W-:Y:S01]  /*12840*/  MUFU.EX2 R114, R2 ;  /* 0x0000000200727308 */ /* 0x0003e20000000800 */
[----:B------:R-:W-:Y:S02]  /*12850*/  IMAD.MOV.U32 R135, RZ, RZ, R128 ;  /* 0x000000ffff877224 */ /* 0x000fe400078e0080 */
[----:B------:R-:W-:Y:S02]  /*12860*/  IMAD.MOV.U32 R128, RZ, RZ, R130 ;  /* 0x000000ffff807224 */ /* 0x000fe400078e0082 */
[----:B-1----:R-:W-:-:S04]  /*12870*/  FFMA.FTZ R2, R168, c[0x0][0x2d0], -R5 ;  /* 0x0000b400a8027a23 */ /* 0x002fc80000010805 */
[----:B------:R1:W-:Y:S01]  /*12880*/  MUFU.EX2 R115, R2 ;  /* 0x0000000200737308 */ /* 0x0003e20000000800 */
[----:B------:R-:W-:Y:S02]  /*12890*/  IMAD.MOV.U32 R130, RZ, RZ, R144 ;  /* 0x000000ffff827224 */ /* 0x000fe400078e0090 */
[----:B------:R-:W-:Y:S02]  /*128a0*/  IMAD.MOV.U32 R144, RZ, RZ, R243 ;  /* 0x000000ffff907224 */ /* 0x000fe400078e00f3 */
[----:B------:R-:W-:Y:S01]  /*128b0*/  IMAD.MOV.U32 R167, RZ, RZ, R135 ;  /* 0x000000ffffa77224 */ /* 0x000fe200078e0087 */
[----:B------:R-:W-:Y:S01]  /*128c0*/  HMMA.16816.F32.BF16 R64, R8, R22, R44 ;  /* 0x000000160840723c */ /* 0x000fe2000004182c */
[----:B-1----:R-:W-:-:S07]  /*128d0*/  FFMA.FTZ R2, R183, c[0x0][0x2d0], -R3 ;  /* 0x0000b400b7027a23 */ /* 0x002fce0000010803 */
[C---:B------:R-:W-:Y:S01]  /*128e0*/  HMMA.16816.F32.BF16 R48, R8.reuse, R16, R40 ;  /* 0x000000100830723c */ /* 0x040fe20000041828 */
[----:B------:R-:W-:Y:S01]  /*128f0*/  IMAD.MOV.U32 R135, RZ, RZ, R128 ;  /* 0x000000ffff877224 */ /* 0x000fe200078e0080 */
[----:B------:R-:W1:Y:S01]  /*12900*/  LDSM.16.MT88.4 R20, [R231+0x2900] ;  /* 0x00290000e714783b */ /* 0x000e620000004200 */
[----:B------:R2:W-:Y:S01]  /*12910*/  MUFU.EX2 R111, R2 ;  /* 0x00000002006f7308 */ /* 0x0005e20000000800 */
[----:B------:R-:W-:Y:S02]  /*12920*/  IMAD.MOV.U32 R128, RZ, RZ, R144 ;  /* 0x000000ffff807224 */ /* 0x000fe400078e0090 */
[----:B------:R-:W-:Y:S01]  /*12930*/  IMAD.MOV.U32 R144, RZ, RZ, R242 ;  /* 0x000000ffff907224 */ /* 0x000fe200078e00f2 */
[----:B------:R1:W5:Y:S01]  /*12940*/  LDL.LU R243, [R1+0x9c] ;  /* 0x00009c0001f37983 */ /* 0x0003620000300800 */
[----:B------:R-:W-:Y:S02]  /*12950*/  IMAD.MOV.U32 R168, RZ, RZ, R167 ;  /* 0x000000ffffa87224 */ /* 0x000fe400078e00a7 */
[----:B--2---:R-:W-:Y:S01]  /*12960*/  FFMA.FTZ R2, R186, c[0x0][0x2d0], -R3 ;  /* 0x0000b400ba027a23 */ /* 0x004fe20000010803 */
[----:B------:R-:W-:Y:S01]  /*12970*/  HMMA.16816.F32.BF16 R44, R8, R18, R36 ;  /* 0x00000012082c723c */ /* 0x000fe20000041824 */
[----:B------:R-:W-:Y:S01]  /*12980*/  IMAD.MOV.U32 R167, RZ, RZ, R135 ;  /* 0x000000ffffa77224 */ /* 0x000fe200078e0087 */
[----:B------:R-:W-:Y:S01]  /*12990*/  LDSM.16.MT88.4 R16, [R229+0x2900] ;  /* 0x00290000e510783b */ /* 0x000fe20000004200 */
[----:B------:R2:W1:Y:S01]  /*129a0*/  MUFU.EX2 R109, R2 ;  /* 0x00000002006d7308 */ /* 0x0004620000000800 */
[----:B------:R-:W-:-:S02]  /*129b0*/  IMAD.MOV.U32 R135, RZ, RZ, R144 ;  /* 0x000000ffff877224 */ /* 0x000fc400078e0090 */
[----:B------:R1:W5:Y:S01]  /*129c0*/  LDL.LU R242, [R1+0x98] ;  /* 0x0000980001f27983 */ /* 0x0003620000300800 */
[----:B--2---:R-:W-:-:S04]  /*129d0*/  FFMA.FTZ R2, R181, c[0x0][0x2d0], -R3 ;  /* 0x0000b400b5027a23 */ /* 0x004fc80000010803 */
[----:B------:R2:W-:Y:S02]  /*129e0*/  MUFU.EX2 R110, R2 ;  /* 0x00000002006e7308 */ /* 0x0005e40000000800 */
[----:B--2---:R-:W-:-:S06]  /*129f0*/  FFMA.FTZ R2, R182, c[0x0][0x2d0], -R3 ;  /* 0x0000b400b6027a23 */ /* 0x004fcc0000010803 */
[----:B------:R2:W1:Y:S01]  /*12a00*/  MUFU.EX2 R108, R2 ;  /* 0x00000002006c7308 */ /* 0x0004620000000800 */
[C---:B------:R-:W-:Y:S01]  /*12a10*/  HMMA.16816.F32.BF16 R36, R8.reuse, R12, R32 ;  /* 0x0000000c0824723c */ /* 0x040fe20000041820 */
[----:B--2---:R-:W-:Y:S02]  /*12a20*/  FFMA.FTZ R2, R168, c[0x0][0x2d0], -R6 ;  /* 0x0000b400a8027a23 */ /* 0x004fe40000010806 */
[----:B------:R-:W-:Y:S02]  /*12a30*/  IMAD.MOV.U32 R168, RZ, RZ, R167 ;  /* 0x000000ffffa87224 */ /* 0x000fe400078e00a7 */
[----:B------:R-:W-:Y:S02]  /*12a40*/  IMAD.MOV.U32 R167, RZ, RZ, R135 ;  /* 0x000000ffffa77224 */ /* 0x000fe400078e0087 */
[----:B------:R2:W-:Y:S01]  /*12a50*/  MUFU.EX2 R107, R2 ;  /* 0x00000002006b7308 */ /* 0x0005e20000000800 */
[----:B------:R-:W-:Y:S01]  /*12a60*/  IMAD.MOV.U32 R135, RZ, RZ, R159 ;  /* 0x000000ffff877224 */ /* 0x000fe200078e009f */
[----:B------:R-:W-:Y:S01]  /*12a70*/  HMMA.16816.F32.BF16 R40, R8, R14, R28 ;  /* 0x0000000e0828723c */ /* 0x000fe2000004181c */
[----:B------:R-:W-:Y:S01]  /*12a80*/  IMAD.MOV.U32 R159, RZ, RZ, R158 ;  /* 0x000000ffff9f7224 */ /* 0x000fe200078e009e */
[----:B------:R-:W1:Y:S01]  /*12a90*/  LDSM.16.MT88.4 R12, [R230+0x2900] ;  /* 0x00290000e60c783b */ /* 0x000e620000004200 */
[----:B------:R-:W-:-:S02]  /*12aa0*/  IMAD.MOV.U32 R158, RZ, RZ, R163 ;  /* 0x000000ffff9e7224 */ /* 0x000fc400078e00a3 */
[----:B--2---:R-:W-:Y:S02]  /*12ab0*/  FFMA.FTZ R2, R168, c[0x0][0x2d0], -R6 ;  /* 0x0000b400a8027a23 */ /* 0x004fe40000010806 */
[----:B------:R-:W-:-:S04]  /*12ac0*/  IMAD.MOV.U32 R168, RZ, RZ, R167 ;  /* 0x000000ffffa87224 */ /* 0x000fc800078e00a7 */
[----:B------:R-:W-:Y:S01]  /*12ad0*/  IMAD.MOV.U32 R169, RZ, RZ, R168 ;  /* 0x000000ffffa97224 */ /* 0x000fe200078e00a8 */
[----:B------:R2:W1:Y:S01]  /*12ae0*/  MUFU.EX2 R104, R2 ;  /* 0x0000000200687308 */ /* 0x0004620000000800 */
[----:B------:R-:W-:Y:S02]  /*12af0*/  IMAD.MOV.U32 R167, RZ, RZ, R135 ;  /* 0x000000ffffa77224 */ /* 0x000fe400078e0087 */
[----:B------:R-:W-:Y:S02]  /*12b00*/  IMAD.MOV.U32 R135, RZ, RZ, R158 ;  /* 0x000000ffff877224 */ /* 0x000fe400078e009e */
[----:B------:R-:W-:Y:S02]  /*12b10*/  IMAD.MOV.U32 R168, RZ, RZ, R167 ;  /* 0x000000ffffa87224 */ /* 0x000fe400078e00a7 */
[----:B------:R-:W-:Y:S02]  /*12b20*/  IMAD.MOV.U32 R167, RZ, RZ, R135 ;  /* 0x000000ffffa77224 */ /* 0x000fe400078e0087 */
[----:B--2---:R-:W-:-:S04]  /*12b30*/  FFMA.FTZ R2, R169, c[0x0][0x2d0], -R6 ;  /* 0x0000b400a9027a23 */ /* 0x004fc80000010806 */
[----:B------:R2:W-:Y:S01]  /*12b40*/  MUFU.EX2 R105, R2 ;  /* 0x0000000200697308 */ /* 0x0005e20000000800 */
        /* <DEDUP_REMOVED lines=8> */
[----:B------:R-:W-:Y:S02]  /*12bd0*/  FFMA.FTZ R34, R169, c[0x0][0x2d0], -R6 ;  /* 0x0000b400a9227a23 */ /* 0x000fe40000010806 */
[----:B------:R-:W-:Y:S02]  /*12be0*/  IMAD.MOV.U32 R130, RZ, RZ, R131 ;  /* 0x000000ffff827224 */ /* 0x000fe400078e0083 */
[----:B------:R-:W-:Y:S02]  /*12bf0*/  IMAD.MOV.U32 R169, RZ, RZ, R168 ;  /* 0x000000ffffa97224 */ /* 0x000fe400078e00a8 */
[----:B--2---:R-:W-:-:S04]  /*12c00*/  FFMA.FTZ R2, R178, c[0x0][0x2d0], -R0 ;  /* 0x0000b400b2027a23 */ /* 0x004fc80000010800 */
[----:B------:R2:W1:Y:S01]  /*12c10*/  MUFU.EX2 R102, R2 ;  /* 0x0000000200667308 */ /* 0x0004620000000800 */
[----:B------:R-:W-:Y:S02]  /*12c20*/  IMAD.MOV.U32 R131, RZ, RZ, R126 ;  /* 0x000000ffff837224 */ /* 0x000fe400078e007e */
[----:B------:R-:W-:Y:S02]  /*12c30*/  IMAD.MOV.U32 R168, RZ, RZ, R167 ;  /* 0x000000ffffa87224 */ /* 0x000fe400078e00a7 */
[----:B------:R-:W-:Y:S02]  /*12c40*/  IMAD.MOV.U32 R144, RZ, RZ, R149 ;  /* 0x000000ffff907224 */ /* 0x000fe400078e0095 */
[----:B------:R-:W-:Y:S02]  /*12c50*/  IMAD.MOV.U32 R167, RZ, RZ, R135 ;  /* 0x000000ffffa77224 */ /* 0x000fe400078e0087 */
[----:B------:R-:W-:Y:S02]  /*12c60*/  IMAD.MOV.U32 R135, RZ, RZ, R128 ;  /* 0x000000ffff877224 */ /* 0x000fe400078e0080 */
[----:B--2---:R-:W-:-:S02]  /*12c70*/  FFMA.FTZ R2, R177, c[0x0][0x2d0], -R0 ;  /* 0x0000b400b1027a23 */ /* 0x004fc40000010800 */
[----:B------:R-:W-:Y:S02]  /*12c80*/  IMAD.MOV.U32 R128, RZ, RZ, R130 ;  /* 0x000000ffff807224 */ /* 0x000fe400078e0082 */
[----:B------:R2:W-:Y:S01]  /*12c90*/  MUFU.EX2 R101, R2 ;  /* 0x0000000200657308 */ /* 0x0005e20000000800 */
[----:B------:R-:W-:Y:S02]  /*12ca0*/  IMAD.MOV.U32 R130, RZ, RZ, R131 ;  /* 0x000000ffff827224 */ /* 0x000fe400078e0083 */
[----:B------:R-:W-:Y:S02]  /*12cb0*/  IMAD.MOV.U32 R131, RZ, RZ, R144 ;  /* 0x000000ffff837224 */ /* 0x000fe400078e0090 */
[----:B------:R-:W-:Y:S01]  /*12cc0*/  IMAD.MOV.U32 R144, RZ, RZ, R236 ;  /* 0x000000ffff907224 */ /* 0x000fe200078e00ec */
[----:B----4-:R-:W-:Y:S01]  /*12cd0*/  F2FP.BF16.PACK_AB R8, R113, R112 ;  /* 0x000000707108723e */ /* 0x010fe200000010ff */
[----:B------:R-:W-:Y:S01]  /*12ce0*/  FFMA.FTZ R35, R169, c[0x0][0x2d0], -R6 ;  /* 0x0000b400a9237a23 */ /* 0x000fe20000010806 */
[----:B------:R-:W-:Y:S01]  /*12cf0*/  MUFU.EX2 R106, R4 ;  /* 0x00000004006a7308 */ /* 0x000fe20000000800 */
[----:B------:R-:W-:Y:S01]  /*12d00*/  IMAD.MOV.U32 R171, RZ, RZ, R168 ;  /* 0x000000ffffab7224 */ /* 0x000fe200078e00a8 */
[----:B-1----:R-:W-:Y:S01]  /*12d10*/  F2FP.BF16.PACK_AB R9, R109, R111 ;  /* 0x0000006f6d09723e */ /* 0x002fe200000010ff */
[----:B--2---:R-:W-:Y:S01]  /*12d20*/  FFMA.FTZ R2, R176, c[0x0][0x2d0], -R0 ;  /* 0x0000b400b0027a23 */ /* 0x004fe20000010800 */
[----:B------:R-:W-:Y:S01]  /*12d30*/  F2FP.BF16.PACK_AB R10, R115, R114 ;  /* 0x00000072730a723e */ /* 0x000fe200000010ff */
[----:B------:R-:W-:-:S03]  /*12d40*/  IMAD.MOV.U32 R169, RZ, RZ, R167 ;  /* 0x000000ffffa97224 */ /* 0x000fc600078e00a7 */
[----:B------:R1:W2:Y:S01]  /*12d50*/  MUFU.EX2 R100, R2 ;  /* 0x0000000200647308 */ /* 0x0002a20000000800 */
[----:B------:R-:W-:Y:S01]  /*12d60*/  F2FP.BF16.PACK_AB R11, R108, R110 ;  /* 0x0000006e6c0b723e */ /* 0x000fe200000010ff */
        /* <DEDUP_REMOVED lines=8> */
[----:B------:R-:W-:Y:S01]  /*12df0*/  IMAD.MOV.U32 R158, RZ, RZ, R161 ;  /* 0x000000ffff9e7224 */ /* 0x000fe200078e00a1 */
[----:B---3--:R-:W-:Y:S01]  /*12e00*/  HMMA.16816.F32.BF16 R152, R8, R26, R52 ;  /* 0x0000001a0898723c */ /* 0x008fe20000041834 */
[----:B------:R-:W-:Y:S02]  /*12e10*/  IMAD.MOV.U32 R163, RZ, RZ, R240 ;  /* 0x000000ffffa37224 */ /* 0x000fe400078e00f0 */
[----:B------:R-:W-:-:S02]  /*12e20*/  IMAD.MOV.U32 R157, RZ, RZ, R169 ;  /* 0x000000ffff9d7224 */ /* 0x000fc400078e00a9 */
[----:B------:R-:W-:Y:S02]  /*12e30*/  IMAD.MOV.U32 R169, RZ, RZ, R144 ;  /* 0x000000ffffa97224 */ /* 0x000fe400078e0090 */
[--C-:B------:R-:W-:Y:S02]  /*12e40*/  FFMA.FTZ R54, R174, c[0x0][0x2d0], -R0.reuse ;  /* 0x0000b400ae367a23 */ /* 0x100fe40000010800 */
[--C-:B------:R-:W-:Y:S02]  /*12e50*/  FFMA.FTZ R55, R173, c[0x0][0x2d0], -R0.reuse ;  /* 0x0000b400ad377a23 */ /* 0x100fe40000010800 */
[--C-:B------:R-:W-:Y:S02]  /*12e60*/  FFMA.FTZ R68, R172, c[0x0][0x2d0], -R0.reuse ;  /* 0x0000b400ac447a23 */ /* 0x100fe40000010800 */
[----:B------:R-:W-:Y:S02]  /*12e70*/  FFMA.FTZ R70, R170, c[0x0][0x2d0], -R0 ;  /* 0x0000b400aa467a23 */ /* 0x000fe40000010800 */
[----:B------:R-:W-:-:S02]  /*12e80*/  FADD.FTZ R33, R69, R7 ;  /* 0x0000000745217221 */ /* 0x000fc40000010000 */
[----:B-1----:R-:W-:Y:S01]  /*12e90*/  FFMA.FTZ R2, R171, c[0x0][0x2d0], -R5 ;  /* 0x0000b400ab027a23 */ /* 0x002fe20000010805 */
[----:B------:R-:W-:Y:S01]  /*12ea0*/  F2FP.BF16.PACK_AB R4, R104, R107 ;  /* 0x0000006b6804723e */ /* 0x000fe200000010ff */
[----:B------:R-:W-:Y:S02]  /*12eb0*/  IMAD.MOV.U32 R144, RZ, RZ, R159 ;  /* 0x000000ffff907224 */ /* 0x000fe400078e009f */
[--C-:B------:R-:W-:Y:S02]  /*12ec0*/  FFMA.FTZ R30, R232, c[0x0][0x2d0], -R5.reuse ;  /* 0x0000b400e81e7a23 */ /* 0x100fe40000010805 */
[--C-:B------:R-:W-:Y:S01]  /*12ed0*/  FFMA.FTZ R29, R143, c[0x0][0x2d0], -R5.reuse ;  /* 0x0000b4008f1d7a23 */ /* 0x100fe20000010805 */
[----:B------:R-:W-:Y:S01]  /*12ee0*/  HMMA.16816.F32.BF16 R60, R8, R20, R60 ;  /* 0x00000014083c723c */ /* 0x000fe2000004183c */
[----:B------:R-:W-:Y:S01]  /*12ef0*/  FFMA.FTZ R0, R233, c[0x0][0x2d0], -R5 ;  /* 0x0000b400e9007a23 */ /* 0x000fe20000010805 */
[----:B------:R-:W-:Y:S01]  /*12f00*/  LDSM.16.MT88.4 R172, [R231+0x3100] ;  /* 0x00310000e7ac783b */ /* 0x000fe20000004200 */
[----:B------:R-:W-:-:S02]  /*12f10*/  IMAD.MOV.U32 R159, RZ, RZ, R158 ;  /* 0x000000ffff9f7224 */ /* 0x000fc400078e009e */
[----:B------:R-:W-:Y:S02]  /*12f20*/  IMAD.MOV.U32 R158, RZ, RZ, R163 ;  /* 0x000000ffff9e7224 */ /* 0x000fe400078e00a3 */
[----:B------:R-:W-:Y:S01]  /*12f30*/  IMAD.MOV.U32 R163, RZ, RZ, R120 ;  /* 0x000000ffffa37224 */ /* 0x000fe200078e0078 */
[----:B------:R1:W-:Y:S01]  /*12f40*/  MUFU.EX2 R69, R0 ;  /* 0x0000000000457308 */ /* 0x0003e20000000800 */
[----:B------:R-:W-:Y:S01]  /*12f50*/  IMAD.MOV.U32 R120, RZ, RZ, R121 ;  /* 0x000000ffff787224 */ /* 0x000fe200078e0079 */
[----:B------:R-:W-:Y:S01]  /*12f60*/  F2FP.BF16.PACK_AB R5, R102, R103 ;  /* 0x000000676605723e */ /* 0x000fe200000010ff */
[--C-:B------:R-:W-:Y:S01]  /*12f70*/  FFMA.FTZ R52, R235, c[0x0][0x2d0], -R6.reuse ;  /* 0x0000b400eb347a23 */ /* 0x100fe20000010806 */
[----:B--2---:R-:W-:Y:S01]  /*12f80*/  F2FP.BF16.PACK_AB R7, R100, R101 ;  /* 0x000000656407723e */ /* 0x004fe200000010ff */
[----:B------:R-:W-:Y:S01]  /*12f90*/  FFMA.FTZ R53, R234, c[0x0][0x2d0], -R6 ;  /* 0x0000b400ea357a23 */ /* 0x000fe20000010806 */
[----:B------:R-:W-:Y:S01]  /*12fa0*/  F2FP.BF16.PACK_AB R6, R105, R106 ;  /* 0x0000006a6906723e */ /* 0x000fe200000010ff */
        /* <DEDUP_REMOVED lines=8> */
[----:B-1----:R-:W-:Y:S01]  /*13030*/  FADD.FTZ R0, R180, R33 ;  /* 0x00000021b4007221 */ /* 0x002fe20000010000 */
[----:B------:R-:W-:Y:S01]  /*13040*/  HMMA.16816.F32.BF16 R128, R8, R12, R92 ;  /* 0x0000000c0880723c */ /* 0x000fe2000004185c */
[----:B------:R1:W-:Y:S01]  /*13050*/  MUFU.EX2 R92, R2 ;  /* 0x00000002005c7308 */ /* 0x0003e20000000800 */
[--C-:B------:R-:W-:Y:S02]  /*13060*/  FFMA.FTZ R28, R157, c[0x0][0x2d0], -R3.reuse ;  /* 0x0000b4009d1c7a23 */ /* 0x100fe40000010803 */
[----:B------:R-:W-:Y:S02]  /*13070*/  FFMA.FTZ R31, R165, c[0x0][0x2d0], -R3 ;  /* 0x0000b400a51f7a23 */ /* 0x000fe40000010803 */
[----:B------:R-:W-:Y:S02]  /*13080*/  FADD.FTZ R0, R179, R0 ;  /* 0x00000000b3007221 */ /* 0x000fe40000010000 */
[----:B------:R-:W-:-:S02]  /*13090*/  IMAD.MOV.U32 R145, RZ, RZ, R158 ;  /* 0x000000ffff917224 */ /* 0x000fc400078e009e */
[----:B------:R-:W-:Y:S02]  /*130a0*/  IMAD.MOV.U32 R146, RZ, RZ, R163 ;  /* 0x000000ffff927224 */ /* 0x000fe400078e00a3 */
[----:B------:R-:W-:Y:S01]  /*130b0*/  IMAD.MOV.U32 R166, RZ, RZ, R120 ;  /* 0x000000ffffa67224 */ /* 0x000fe200078e0078 */
[----:B------:R-:W-:Y:S01]  /*130c0*/  HMMA.16816.F32.BF16 R76, R4, R20, R76 ;  /* 0x00000014044c723c */ /* 0x000fe2000004184c */
[----:B------:R-:W-:Y:S02]  /*130d0*/  FADD.FTZ R32, R252, R251 ;  /* 0x000000fbfc207221 */ /* 0x000fe40000010000 */
[--C-:B-1----:R-:W-:Y:S02]  /*130e0*/  FFMA.FTZ R2, R164, c[0x0][0x2d0], -R3.reuse ;  /* 0x0000b400a4027a23 */ /* 0x102fe40000010803 */
[----:B------:R-:W-:Y:S02]  /*130f0*/  FFMA.FTZ R3, R171, c[0x0][0x2d0], -R3 ;  /* 0x0000b400ab037a23 */ /* 0x000fe40000010803 */
[----:B------:R-:W-:Y:S01]  /*13100*/  IMAD.MOV.U32 R164, RZ, RZ, R159 ;  /* 0x000000ffffa47224 */ /* 0x000fe200078e009f */
[----:B------:R-:W-:Y:S01]  /*13110*/  HMMA.16816.F32.BF16 R56, R8, R24, R56 ;  /* 0x000000180838723c */ /* 0x000fe20000041838 */
[----:B------:R1:W-:Y:S01]  /*13120*/  MUFU.EX2 R21, R3 ;  /* 0x0000000300157308 */ /* 0x0003e20000000800 */
[----:B------:R-:W-:Y:S01]  /*13130*/  FADD.FTZ R0, R185, R0 ;  /* 0x00000000b9007221 */ /* 0x000fe20000010000 */
[----:B------:R-:W2:Y:S01]  /*13140*/  LDSM.16.MT88.4 R156, [R228+0x3100] ;  /* 0x00310000e49c783b */ /* 0x000ea20000004200 */
[----:B------:R-:W-:-:S02]  /*13150*/  IMAD.MOV.U32 R171, RZ, RZ, R122 ;  /* 0x000000ffffab7224 */ /* 0x000fc400078e007a */
[----:B------:R-:W-:Y:S02]  /*13160*/  IMAD.MOV.U32 R165, RZ, RZ, R123 ;  /* 0x000000ffffa57224 */ /* 0x000fe400078e007b */
[----:B------:R-:W-:Y:S01]  /*13170*/  HMMA.16816.F32.BF16 R72, R8, R22, R72 ;  /* 0x000000160848723c */ /* 0x000fe20000041848 */
[----:B------:R-:W-:Y:S02]  /*13180*/  IMAD.MOV.U32 R149, RZ, RZ, R241 ;  /* 0x000000ffff957224 */ /* 0x000fe400078e00f1 */
[----:B------:R-:W-:-:S05]  /*13190*/  IMAD.MOV.U32 R126, RZ, RZ, R237 ;  /* 0x000000ffff7e7224 */ /* 0x000fca00078e00ed */
[----:B------:R-:W-:Y:S01]  /*131a0*/  HMMA.16816.F32.BF16 R80, R8, R16, R80 ;  /* 0x000000100850723c */ /* 0x000fe20000041850 */
[----:B-1----:R-:W-:Y:S02]  /*131b0*/  FADD.FTZ R3, R164, R166 ;  /* 0x000000a6a4037221 */ /* 0x002fe40000010000 */
[----:B------:R-:W-:-:S05]  /*131c0*/  IMAD.MOV.U32 R93, RZ, RZ, R151 ;  /* 0x000000ffff5d7224 */ /* 0x000fca00078e0097 */
[----:B------:R-:W-:Y:S01]  /*131d0*/  HMMA.16816.F32.BF16 R116, R8, R18, R116 ;  /* 0x000000120874723c */ /* 0x000fe20000041874 */
[----:B------:R-:W-:-:S07]  /*131e0*/  FADD.FTZ R3, R171, R3 ;  /* 0x00000003ab037221 */ /* 0x000fce0000010000 */
[----:B------:R-:W-:Y:S01]  /*131f0*/  HMMA.16816.F32.BF16 R96, R8, R14, R96 ;  /* 0x0000000e0860723c */ /* 0x000fe20000041860 */
[----:B------:R-:W-:-:S07]  /*13200*/  IMAD.MOV.U32 R251, RZ, RZ, R135 ;  /* 0x000000fffffb7224 */ /* 0x000fce00078e0087 */
[C---:B------:R-:W-:Y:S01]  /*13210*/  HMMA.16816.F32.BF16 R64, R4.reuse, R22, R64 ;  /* 0x000000160440723c */ /* 0x040fe20000041840 */
[----:B------:R1:W-:Y:S01]  /*13220*/  MUFU.EX2 R23, R2 ;  /* 0x0000000200177308 */ /* 0x0003e20000000800 */
[----:B------:R-:W-:Y:S01]  /*13230*/  FADD.FTZ R8, R145, R146 ;  /* 0x0000009291087221 */ /* 0x000fe20000010000 */
[----:B------:R3:W5:Y:S01]  /*13240*/  LDL.LU R241, [R1+0x94] ;  /* 0x0000940001f17983 */ /* 0x0007620000300800 */
[----:B------:R-:W-:Y:S02]  /*13250*/  IMAD.MOV.U32 R94, RZ, RZ, R125 ;  /* 0x000000ffff5e7224 */ /* 0x000fe400078e007d */
[----:B------:R-:W-:Y:S01]  /*13260*/  FADD.FTZ R8, R165, R8 ;  /* 0x00000008a5087221 */ /* 0x000fe20000010000 */
[----:B------:R3:W5:Y:S01]  /*13270*/  LDL.LU R240, [R1+0x90] ;  /* 0x0000900001f07983 */ /* 0x0007620000300800 */
[----:B------:R-:W-:Y:S01]  /*13280*/  HMMA.16816.F32.BF16 R88, R4, R24, R88 ;  /* 0x000000180458723c */ /* 0x000fe20000041858 */
[----:B------:R-:W-:-:S07]  /*13290*/  IMAD.MOV.U32 R178, RZ, RZ, R149 ;  /* 0x000000ffffb27224 */ /* 0x000fce00078e0095 */
[----:B------:R-:W-:Y:S01]  /*132a0*/  HMMA.16816.F32.BF16 R84, R4, R26, R84 ;  /* 0x0000001a0454723c */ /* 0x000fe20000041854 */
[----:B-1----:R-:W-:-:S04]  /*132b0*/  FADD.FTZ R2, R227, R32 ;  /* 0x00000020e3027221 */ /* 0x002fc80000010000 */
[----:B------:R-:W-:-:S03]  /*132c0*/  FADD.FTZ R2, R187, R2 ;  /* 0x00000002bb027221 */ /* 0x000fc60000010000 */
[----:B------:R-:W-:Y:S01]  /*132d0*/  HMMA.16816.F32.BF16 R48, R4, R16, R48 ;  /* 0x000000100430723c */ /* 0x000fe20000041830 */
[----:B------:R-:W-:-:S07]  /*132e0*/  IMAD.MOV.U32 R177, RZ, RZ, R148 ;  /* 0x000000ffffb17224 */ /* 0x000fce00078e0094 */
[----:B------:R-:W-:Y:S01]  /*132f0*/  HMMA.16816.F32.BF16 R44, R4, R18, R44 ;  /* 0x00000012042c723c */ /* 0x000fe2000004182c */
[----:B------:R-:W-:-:S07]  /*13300*/  IMAD.MOV.U32 R95, RZ, RZ, R126 ;  /* 0x000000ffff5f7224 */ /* 0x000fce00078e007e */
[----:B------:R-:W-:Y:S01]  /*13310*/  HMMA.16816.F32.BF16 R36, R4, R12, R36 ;  /* 0x0000000c0424723c */ /* 0x000fe20000041824 */
[----:B------:R-:W-:-:S07]  /*13320*/  IMAD.MOV.U32 R176, RZ, RZ, R134 ;  /* 0x000000ffffb07224 */ /* 0x000fce00078e0086 */
[----:B------:R-:W-:Y:S01]  /*13330*/  HMMA.16816.F32.BF16 R40, R4, R14, R40 ;  /* 0x0000000e0428723c */ /* 0x000fe20000041828 */
[----:B------:R-:W-:Y:S02]  /*13340*/  FADD.FTZ R3, R93, R3 ;  /* 0x000000035d037221 */ /* 0x000fe40000010000 */
[----:B------:R-:W-:Y:S02]  /*13350*/  IMAD.MOV.U32 R186, RZ, RZ, R150 ;  /* 0x000000ffffba7224 */ /* 0x000fe400078e0096 */
[----:B------:R-:W-:Y:S02]  /*13360*/  IMAD.MOV.U32 R147, RZ, RZ, R167 ;  /* 0x000000ffff937224 */ /* 0x000fe400078e00a7 */
[----:B------:R-:W-:Y:S02]  /*13370*/  IMAD.MOV.U32 R146, RZ, RZ, R168 ;  /* 0x000000ffff927224 */ /* 0x000fe400078e00a8 */
[----:B------:R-:W-:Y:S02]  /*13380*/  IMAD.MOV.U32 R125, RZ, RZ, R132 ;  /* 0x000000ffff7d7224 */ /* 0x000fe400078e0084 */
[----:B------:R-:W-:-:S02]  /*13390*/  IMAD.MOV.U32 R145, RZ, RZ, R169 ;  /* 0x000000ffff917224 */ /* 0x000fc400078e00a9 */
[----:B------:R-:W-:Y:S02]  /*133a0*/  IMAD.MOV.U32 R161, RZ, RZ, R239 ;  /* 0x000000ffffa17224 */ /* 0x000fe400078e00ef */
[----:B------:R-:W-:Y:S01]  /*133b0*/  IMAD.MOV.U32 R252, RZ, RZ, R144 ;  /* 0x000000fffffc7224 */ /* 0x000fe200078e0090 */
[----:B------:R-:W1:Y:S01]  /*133c0*/  MUFU.EX2 R20, R34 ;  /* 0x0000002200147308 */ /* 0x000e620000000800 */
[----:B------:R-:W-:Y:S01]  /*133d0*/  FADD.FTZ R7, R184, R0 ;  /* 0x00000000b8077221 */ /* 0x000fe20000010000 */
[----:B------:R-:W-:Y:S01]  /*133e0*/  LDSM.16.MT88.4 R16, [R230+0x3100] ;  /* 0x00310000e610783b */ /* 0x000fe20000004200 */
[----:B------:R-:W-:-:S03]  /*133f0*/  @P6 IMAD.HI.U32 R0, R124, c[0x0][0x2c8], RZ ;  /* 0x0000b2007c006a27 */ /* 0x000fc600078e00ff */
[----:B------:R3:W5:Y:S01]  /*13400*/  LDL.LU R239, [R1+0x8c] ;  /* 0x00008c0001ef7983 */ /* 0x0007620000300800 */
[----:B------:R-:W-:Y:S01]  /*13410*/  FADD.FTZ R4, R251, R8 ;  /* 0x00000008fb047221 */ /* 0x000fe20000010000 */
[----:B------:R-:W-:Y:S01]  /*13420*/  @P6 SHF.R.U32.HI R124, RZ, c[0x0][0x2cc], R0 ;  /* 0x0000b300ff7c6a19 */ /* 0x000fe20000011600 */
[----:B------:R-:W-:Y:S02]  /*13430*/  FADD.FTZ R2, R94, R2 ;  /* 0x000000025e027221 */ /* 0x000fe40000010000 */
[----:B------:R-:W-:Y:S01]  /*13440*/  IMAD.MOV.U32 R126, RZ, RZ, R133 ;  /* 0x000000ffff7e7224 */ /* 0x000fe200078e0085 */
[----:B------:R-:W4:Y:S01]  /*13450*/  MUFU.EX2 R9, R54 ;  /* 0x0000003600097308 */ /* 0x000f220000000800 */
[----:B------:R-:W-:Y:S01]  /*13460*/  FADD.FTZ R6, R95, R4 ;  /* 0x000000045f067221 */ /* 0x000fe20000010000 */
[----:B------:R3:W5:Y:S01]  /*13470*/  LDL.LU R238, [R1+0x88] ;  /* 0x0000880001ee7983 */ /* 0x0007620000300800 */
[----:B------:R-:W-:Y:S01]  /*13480*/  FADD.FTZ R5, R176, R3 ;  /* 0x00000003b0057221 */ /* 0x000fe20000010000 */
[----:B------:R-:W-:Y:S01]  /*13490*/  IADD3 R3, R124, R178, -R177 ;  /* 0x000000b27c037210 */ /* 0x000fe20007ffe8b1 */
[----:B------:R-:W-:Y:S01]  /*134a0*/  FADD.FTZ R4, R186, R2 ;  /* 0x00000002ba047221 */ /* 0x000fe20000010000 */
[----:B------:R3:W5:Y:S01]  /*134b0*/  LDL.LU R237, [R1+0x84] ;  /* 0x0000840001ed7983 */ /* 0x0007620000300800 */
[----:B------:R-:W-:-:S02]  /*134c0*/  IMAD.MOV.U32 R2, RZ, RZ, RZ ;  /* 0x000000ffff027224 */ /* 0x000fc400078e00ff */
[----:B------:R-:W-:Y:S01]  /*134d0*/  IMAD.MOV.U32 R26, RZ, RZ, R147 ;  /* 0x000000ffff1a7224 */ /* 0x000fe200078e0093 */
[----:B------:R-:W1:Y:S01]  /*134e0*/  MUFU.EX2 R24, R28 ;  /* 0x0000001c00187308 */ /* 0x000e620000000800 */
[----:B------:R-:W-:Y:S01]  /*134f0*/  IMAD.HI R2, R3, -0x6db6db6d, R2 ;  /* 0x9249249303027827 */ /* 0x000fe200078e0202 */
[----:B------:R3:W5:Y:S04]  /*13500*/  LDL.LU R236, [R1+0x80] ;  /* 0x0000800001ec7983 */ /* 0x0007680000300800 */
[----:B------:R-:W-:Y:S01]  /*13510*/  SHF.R.U32.HI R0, RZ, 0x1f, R2 ;  /* 0x0000001fff007819 */ /* 0x000fe20000011602 */
[----:B------:R-:W-:Y:S01]  /*13520*/  IMAD.MOV.U32 R27, RZ, RZ, R146 ;  /* 0x000000ffff1b7224 */ /* 0x000fe200078e0092 */
[----:B------:R-:W1:Y:S01]  /*13530*/  MUFU.EX2 R11, R35 ;  /* 0x00000023000b7308 */ /* 0x000e620000000800 */
[----:B------:R-:W-:Y:S01]  /*13540*/  IMAD.MOV.U32 R25, RZ, RZ, R145 ;  /* 0x000000ffff197224 */ /* 0x000fe200078e0091 */
[----:B------:R-:W-:Y:S01]  /*13550*/  LEA.HI.SX32 R8, R2, R0, 0x1a ;  /* 0x0000000002087211 */ /* 0x000fe200078fd2ff */
[----:B------:R-:W-:Y:S01]  /*13560*/  FADD.FTZ R2, R125, R6 ;  /* 0x000000067d027221 */ /* 0x000fe20000010000 */
[----:B------:R3:W5:Y:S01]  /*13570*/  LDL.LU R235, [R1+0x7c] ;  /* 0x00007c0001eb7983 */ /* 0x0007620000300800 */
[----:B------:R-:W-:-:S02]  /*13580*/  FADD.FTZ R0, R126, R5 ;  /* 0x000000057e007221 */ /* 0x000fc40000010000 */
[----:B------:R-:W-:Y:S01]  /*13590*/  FADD.FTZ R4, R127, R4 ;  /* 0x000000047f047221 */ /* 0x000fe20000010000 */
[----:B------:R-:W1:Y:S01]  /*135a0*/  MUFU.EX2 R10, R55 ;  /* 0x00000037000a7308 */ /* 0x000e620000000800 */
[----:B------:R-:W-:Y:S01]  /*135b0*/  IMAD.MOV.U32 R251, RZ, RZ, R160 ;  /* 0x000000fffffb7224 */ /* 0x000fe200078e00a0 */
[----:B------:R3:W5:Y:S01]  /*135c0*/  LDL.LU R234, [R1+0x78] ;  /* 0x0000780001ea7983 */ /* 0x0007620000300800 */
[----:B------:R-:W-:Y:S02]  /*135d0*/  FADD.FTZ R3, R26, R7 ;  /* 0x000000071a037221 */ /* 0x000fe40000010000 */
[----:B------:R-:W-:Y:S01]  /*135e0*/  IMAD.MOV.U32 R93, RZ, RZ, R161 ;  /* 0x000000ffff5d7224 */ /* 0x000fe200078e00a1 */
[----:B------:R3:W5:Y:S01]  /*135f0*/  LDL.LU R233, [R1+0x74] ;  /* 0x0000740001e97983 */ /* 0x0007620000300800 */
[----:B------:R-:W-:Y:S02]  /*13600*/  FADD.FTZ R2, R27, R2 ;  /* 0x000000021b027221 */ /* 0x000fe40000010000 */
[----:B------:R-:W-:Y:S01]  /*13610*/  IMAD.MOV.U32 R94, RZ, RZ, R162 ;  /* 0x000000ffff5e7224 */ /* 0x000fe200078e00a2 */
[----:B------:R-:W1:Y:S01]  /*13620*/  MUFU.EX2 R14, R52 ;  /* 0x00000034000e7308 */ /* 0x000e620000000800 */
[----:B------:R-:W-:Y:S01]  /*13630*/  FADD.FTZ R0, R25, R0 ;  /* 0x0000000019007221 */ /* 0x000fe20000010000 */
[----:B------:R3:W5:Y:S01]  /*13640*/  LDL.LU R232, [R1+0x70] ;  /* 0x0000700001e87983 */ /* 0x0007620000300800 */
[----:B------:R-:W-:-:S02]  /*13650*/  FADD.FTZ R5, R252, R4 ;  /* 0x00000004fc057221 */ /* 0x000fc40000010000 */
[----:B------:R-:W-:Y:S01]  /*13660*/  FADD.FTZ R3, R251, R3 ;  /* 0x00000003fb037221 */ /* 0x000fe20000010000 */
[----:B------:R3:W5:Y:S01]  /*13670*/  LDL.LU R143, [R1+0x6c] ;  /* 0x00006c00018f7983 */ /* 0x0007620000300800 */
        /* <DEDUP_REMOVED lines=62> */
[----:B------:R-:W-:Y:S01]  /*13a60*/  IMAD.MOV.U32 R163, RZ, RZ, R121 ;  /* 0x000000ffffa37224 */ /* 0x000fe200078e0079 */
[----:B------:R-:W1:Y:S01]  /*13a70*/  MUFU.EX2 R30, R30 ;  /* 0x0000001e001e7308 */ /* 0x000e620000000800 */
[----:B------:R-:W-:Y:S01]  /*13a80*/  FADD.FTZ R5, R110, R5 ;  /* 0x000000056e057221 */ /* 0x000fe20000010000 */
[----:B------:R-:W2:Y:S01]  /*13a90*/  LDSM.16.MT88.4 R120, [R229+0x3100] ;  /* 0x00310000e578783b */ /* 0x000ea20000004200 */
[----:B------:R-:W-:Y:S02]  /*13aa0*/  FADD.FTZ R2, R105, R0 ;  /* 0x0000000069027221 */ /* 0x000fe40000010000 */
[----:B------:R-:W-:-:S03]  /*13ab0*/  FADD.FTZ R0, R100, R3 ;  /* 0x0000000364007221 */ /* 0x000fc60000010000 */
[----:B------:R-:W2:Y:S01]  /*13ac0*/  MUFU.EX2 R22, R31 ;  /* 0x0000001f00167308 */ /* 0x000ea20000000800 */
[----:B------:R-:W-:Y:S02]  /*13ad0*/  FADD.FTZ R4, R115, R4 ;  /* 0x0000000473047221 */ /* 0x000fe40000010000 */
[----:B------:R-:W-:-:S05]  /*13ae0*/  FADD.FTZ R5, R108, R5 ;  /* 0x000000056c057221 */ /* 0x000fca0000010000 */
[----:B------:R-:W-:Y:S01]  /*13af0*/  MUFU.EX2 R15, R53 ;  /* 0x00000035000f7308 */ /* 0x000fe20000000800 */
[----:B-1----:R-:W-:Y:S02]  /*13b00*/  FADD.FTZ R3, R20, R2 ;  /* 0x0000000214037221 */ /* 0x002fe40000010000 */
[----:B----4-:R-:W-:-:S05]  /*13b10*/  FADD.FTZ R2, R9, R0 ;  /* 0x0000000009027221 */ /* 0x010fca0000010000 */
[----:B------:R-:W-:Y:S01]  /*13b20*/  MUFU.EX2 R12, R70 ;  /* 0x00000046000c7308 */ /* 0x000fe20000000800 */
[----:B------:R-:W-:Y:S02]  /*13b30*/  IMAD.MOV.U32 R95, RZ, RZ, R163 ;  /* 0x000000ffff5f7224 */ /* 0x000fe400078e00a3 */
[----:B------:R-:W-:-:S05]  /*13b40*/  FADD.FTZ R0, R92, R4 ;  /* 0x000000045c007221 */ /* 0x000fca0000010000 */
[----:B------:R-:W1:Y:S01]  /*13b50*/  MUFU.EX2 R29, R29 ;  /* 0x0000001d001d7308 */ /* 0x000e620000000800 */
[----:B------:R-:W-:Y:S02]  /*13b60*/  FADD.FTZ R4, R24, R5 ;  /* 0x0000000518047221 */ /* 0x000fe40000010000 */
[----:B------:R-:W-:Y:S01]  /*13b70*/  FADD.FTZ R3, R11, R3 ;  /* 0x000000030b037221 */ /* 0x000fe20000010000 */
[----:B------:R-:W-:Y:S01]  /*13b80*/  IMNMX R5, RZ, R8, !PT ;  /* 0x00000008ff057217 */ /* 0x000fe20007800200 */
[----:B------:R-:W-:Y:S01]  /*13b90*/  FADD.FTZ R2, R10, R2 ;  /* 0x000000020a027221 */ /* 0x000fe20000010000 */
[----:B------:R-:W-:Y:S01]  /*13ba0*/  IADD3 R246, R95, -0x2, RZ ;  /* 0xfffffffe5ff67810 */ /* 0x000fe20007ffe0ff */
[----:B------:R-:W-:Y:S02]  /*13bb0*/  FADD.FTZ R0, R69, R0 ;  /* 0x0000000045007221 */ /* 0x000fe40000010000 */
[----:B------:R-:W-:Y:S02]  /*13bc0*/  FADD.FTZ R4, R23, R4 ;  /* 0x0000000417047221 */ /* 0x000fe40000010000 */
[----:B------:R-:W-:-:S02]  /*13bd0*/  FADD.FTZ R3, R14, R3 ;  /* 0x000000030e037221 */ /* 0x000fc40000010000 */
[----:B------:R-:W-:Y:S01]  /*13be0*/  FADD.FTZ R2, R13, R2 ;  /* 0x000000020d027221 */ /* 0x000fe20000010000 */
[----:B------:R4:W-:Y:S01]  /*13bf0*/  STL [R1+0x2c], R5 ;  /* 0x00002c0501007387 */ /* 0x0009e20000100800 */
[----:B------:R-:W-:Y:S01]  /*13c00*/  FADD.FTZ R0, R30, R0 ;  /* 0x000000001e007221 */ /* 0x000fe20000010000 */
[----:B------:R-:W-:Y:S01]  /*13c10*/  ISETP.GE.AND P0, PT, R246, R5, PT ;  /* 0x00000005f600720c */ /* 0x000fe20003f06270 */
[----:B--2---:R-:W-:Y:S01]  /*13c20*/  FADD.FTZ R4, R22, R4 ;  /* 0x0000000416047221 */ /* 0x004fe20000010000 */
[----:B------:R-:W-:Y:S02]  /*13c30*/  F2FP.BF16.PACK_AB R132, R69, R92 ;  /* 0x0000005c4584723e */ /* 0x000fe400000010ff */
[----:B------:R-:W-:Y:S02]  /*13c40*/  F2FP.BF16.PACK_AB R133, R23, R24 ;  /* 0x000000181785723e */ /* 0x000fe400000010ff */
[----:B-1----:R-:W-:Y:S01]  /*13c50*/  F2FP.BF16.PACK_AB R134, R29, R30 ;  /* 0x0000001e1d86723e */ /* 0x002fe200000010ff */
[----:B----4-:R-:W-:-:S02]  /*13c60*/  FADD.FTZ R5, R15, R3 ;  /* 0x000000030f057221 */ /* 0x010fc40000010000 */
        /* <DEDUP_REMOVED lines=29> */
[----:B---3--:R-:W2:Y:S01]  /*13e40*/  LDL R95, [R1+0x38] ;  /* 0x00003800015f7983 */ /* 0x008ea20000100800 */
        /* <DEDUP_REMOVED lines=8> */
.L_x_726:
[----:B------:R-:W-:Y:S04]  /*13ed0*/  DEPBAR.LE SB0, 0x0 ;  /* 0x000080000000791a */ /* 0x000fe80000000000 */
[----:B------:R-:W-:Y:S01]  /*13ee0*/  BAR.SYNC.DEFER_BLOCKING 0x0 ;  /* 0x0000000000007b1d */ /* 0x000fe20000010000 */
[C---:B------:R-:W-:Y:S01]  /*13ef0*/  ISETP.GE.AND P0, PT, R216.reuse, RZ, PT ;  /* 0x000000ffd800720c */ /* 0x040fe20003f06270 */
[----:B------:R-:W-:Y:S01]  /*13f00*/  IMAD.MOV.U32 R142, RZ, RZ, c[0x0][0x208] ;  /* 0x00008200ff8e7624 */ /* 0x000fe200078e00ff */
[----:B------:R-:W-:Y:S01]  /*13f10*/  IADD3 R246, R216, -0x1, RZ ;  /* 0xffffffffd8f67810 */ /* 0x000fe20007ffe0ff */
[----:B------:R-:W-:Y:S02]  /*13f20*/  IMAD.MOV.U32 R137, RZ, RZ, 0x5 ;  /* 0x00000005ff897424 */ /* 0x000fe400078e00ff */
[----:B------:R-:W-:Y:S02]  /*13f30*/  IMAD.SHL.U32 R142, R142, 0x20, RZ ;  /* 0x000000208e8e7824 */ /* 0x000fe400078e00ff */
[----:B--2---:R-:W-:Y:S05]  /*13f40*/  IMAD.MOV.U32 R2, RZ, RZ, c[0x0][0x208] ;  /* 0x00008200ff027624 */ /* 0x004fea00078e00ff */
[----:B------:R-:W-:Y:S01]  /*13f50*/  SHF.L.U64.HI R2, R2, R137, c[0x0][0x20c] ;  /* 0x0000830002027619 */ /* 0x000fe20000010289 */
[----:B------:R-:W-:Y:S01]  /*13f60*/  @P0 IMAD.WIDE.U32 R138, R216, c[0x0][0x208], RZ ;  /* 0x00008200d88a0a25 */ /* 0x000fe200078e00ff */
[----:B-1----:R-:W-:Y:S05]  /*13f70*/  @P0 SHF.R.S32.HI R0, RZ, 0x1f, R216 ;  /* 0x0000001fff000819 */ /* 0x002fea00000114d8 */
[----:B------:R-:W-:Y:S01]  /*13f80*/  @P0 IMAD R0, R0, c[0x0][0x208], RZ ;  /* 0x0000820000000a24 */ /* 0x000fe200078e02ff */
[----:B-----5:R-:W-:Y:S03]  /*13f90*/  LDSM.16.M88.4 R112, [R234+0x7100] ;  /* 0x00710000ea70783b */ /* 0x020fe60000000200 */
[----:B------:R-:W-:Y:S04]  /*13fa0*/  @P0 IMAD R0, R216, c[0x0][0x20c], R0 ;  /* 0x00008300d8000a24 */ /* 0x000fe800078e0200 */
[----:B------:R-:W-:Y:S01]  /*13fb0*/  @P0 IMAD.IADD R0, R139, 0x1, R0 ;  /* 0x000000018b000824 */ /* 0x000fe200078e0200 */
[----:B------:R-:W1:Y:S03]  /*13fc0*/  LDSM.16.M88.4 R16, [R143+0x3900] ;  /* 0x003900008f10783b */ /* 0x000e660000000200 */
[----:B------:R-:W-:Y:S05]  /*13fd0*/  @P0 IMAD R0, R0, 0x70, RZ ;  /* 0x0000007000000824 */ /* 0x000fea00078e02ff */
[----:B------:R-:W2:Y:S08]  /*13fe0*/  LDSM.16.M88.4 R108, [R234+0x9100] ;  /* 0x00910000ea6c783b */ /* 0x000eb00000000200 */
[----:B------:R-:W3:Y:S08]  /*13ff0*/  LDSM.16.M88.4 R32, [R143+0x4100] ;  /* 0x004100008f20783b */ /* 0x000ef00000000200 */
[----:B------:R-:W4:Y:S04]  /*14000*/  LDL R223, [R1+0x30] ;  /* 0x0000300001df7983 */ /* 0x000f280000100800 */
[----:B------:R-:W3:Y:S08]  /*14010*/  LDSM.16.M88.4 R48, [R143+0x4900] ;  /* 0x004900008f30783b */ /* 0x000ef00000000200 */
[----:B------:R-:W3:Y:S01]  /*14020*/  LDSM.16.M88.4 R64, [R143+0x5100] ;  /* 0x005100008f40783b */ /* 0x000ee20000000200 */
[-C--:B-1----:R-:W-:Y:S07]  /*14030*/  HMMA.16816.F32.BF16 R4, R112, R16.reuse, RZ ;  /* 0x000000107004723c */ /* 0x082fee00000418ff */
[----:B------:R-:W4:Y:S01]  /*14040*/  LDL.64 R220, [R1+0x50] ;  /* 0x0000500001dc7983 */ /* 0x000f220000100a00 */
[C---:B--2---:R-:W-:Y:S05]  /*14050*/  HMMA.16816.F32.BF16 R8, R108.reuse, R16, RZ ;  /* 0x000000106c08723c */ /* 0x044fea00000418ff */
[----:B------:R-:W4:Y:S03]  /*14060*/  LDL.64 R218, [R1+0x58] ;  /* 0x0000580001da7983 */ /* 0x000f260000100a00 */
[-C--:B------:R-:W-:Y:S03]  /*14070*/  HMMA.16816.F32.BF16 R12, R108, R18.reuse, RZ ;  /* 0x000000126c0c723c */ /* 0x080fe600000418ff */
[----:B------:R-:W1:Y:S05]  /*14080*/  LDSM.16.M88.4 R80, [R143+0x5900] ;  /* 0x005900008f50783b */ /* 0x000e6a0000000200 */
[C---:B------:R-:W-:Y:S03]  /*14090*/  HMMA.16816.F32.BF16 R16, R112.reuse, R18, RZ ;  /* 0x000000127010723c */ /* 0x040fe600000418ff */
[----:B------:R-:W1:Y:S05]  /*140a0*/  LDSM.16.M88.4 R96, [R143+0x6100] ;  /* 0x006100008f60783b */ /* 0x000e6a0000000200 */
[-C--:B---3--:R-:W-:Y:S03]  /*140b0*/  HMMA.16816.F32.BF16 R20, R112, R32.reuse, RZ ;  /* 0x000000207014723c */ /* 0x088fe600000418ff */
[----:B------:R-:W3:Y:S05]  /*140c0*/  LDSM.16.M88.4 R188, [R143+0x6900] ;  /* 0x006900008fbc783b */ /* 0x000eea0000000200 */
[C---:B------:R-:W-:Y:S03]  /*140d0*/  HMMA.16816.F32.BF16 R24, R108.reuse, R32, RZ ;  /* 0x000000206c18723c */ /* 0x040fe600000418ff */
[----:B------:R-:W-:Y:S05]  /*140e0*/  LDSM.16.M88.4 R192, [R237+0x7100] ;  /* 0x00710000edc0783b */ /* 0x000fea0000000200 */
[-C--:B------:R-:W-:Y:S03]  /*140f0*/  HMMA.16816.F32.BF16 R28, R108, R34.reuse, RZ ;  /* 0x000000226c1c723c */ /* 0x080fe600000418ff */
[----:B------:R-:W1:Y:S05]  /*14100*/  LDSM.16.M88.4 R196, [R238] ;  /* 0x00000000eec4783b */ /* 0x000e6a0000000200 */
[C---:B------:R-:W-:Y:S03]  /*14110*/  HMMA.16816.F32.BF16 R32, R112.reuse, R34, RZ ;  /* 0x000000227020723c */ /* 0x040fe600000418ff */
[----:B------:R-:W1:Y:S05]  /*14120*/  LDSM.16.M88.4 R200, [R237+0x9100] ;  /* 0x00910000edc8783b */ /* 0x000e6a0000000200 */
[-C--:B------:R-:W-:Y:S03]  /*14130*/  HMMA.16816.F32.BF16 R36, R112, R48.reuse, RZ ;  /* 0x000000307024723c */ /* 0x080fe600000418ff */
[----:B------:R-:W1:Y:S05]  /*14140*/  LDSM.16.M88.4 R204, [R244] ;  /* 0x00000000f4cc783b */ /* 0x000e6a0000000200 */
[C---:B------:R-:W-:Y:S03]  /*14150*/  HMMA.16816.F32.BF16 R40, R108.reuse, R48, RZ ;  /* 0x000000306c28723c */ /* 0x040fe600000418ff */
[----:B------:R-:W1:Y:S05]  /*14160*/  LDSM.16.M88.4 R208, [R243] ;  /* 0x00000000f3d0783b */ /* 0x000e6a0000000200 */
[-C--:B------:R-:W-:Y:S03]  /*14170*/  HMMA.16816.F32.BF16 R44, R108, R50.reuse, RZ ;  /* 0x000000326c2c723c */ /* 0x080fe600000418ff */
[----:B------:R-:W-:Y:S05]  /*14180*/  LDSM.16.M88.4 R212, [R241] ;  /* 0x00000000f1d4783b */ /* 0x000fea0000000200 */
[C---:B------:R-:W-:Y:S03]  /*14190*/  HMMA.16816.F32.BF16 R48, R112.reuse, R50, RZ ;  /* 0x000000327030723c */ /* 0x040fe600000418ff */
[----:B------:R-:W-:Y:S04]  /*141a0*/  STL [R1+0x6c], R234 ;  /* 0x00006cea01007387 */ /* 0x000fe80000100800 */
[----:B------:R1:W-:Y:S01]  /*141b0*/  STL [R1+0x70], R143 ;  /* 0x0000708f01007387 */ /* 0x0003e20000100800 */
        /* <DEDUP_REMOVED lines=12> */
[-C--:B-1----:R-:W-:Y:S03]  /*14280*/  HMMA.16816.F32.BF16 R68, R112, R80.reuse, RZ ;  /* 0x000000507044723c */ /* 0x082fe600000418ff */
[----:B------:R-:W2:Y:S04]  /*14290*/  LDL R217, [R1+0x64] ;  /* 0x0000640001d97983 */ /* 0x000ea80000100800 */
[----:B------:R-:W2:Y:S01]  /*142a0*/  LDL R143, [R1+0x60] ;  /* 0x00006000018f7983 */ /* 0x000ea20000100800 */
[C---:B------:R-:W-:Y:S08]  /*142b0*/  HMMA.16816.F32.BF16 R72, R108.reuse, R80, RZ ;  /* 0x000000506c48723c */ /* 0x040ff000000418ff */
[-C--:B------:R-:W-:Y:S08]  /*142c0*/  HMMA.16816.F32.BF16 R76, R108, R82.reuse, RZ ;  /* 0x000000526c4c723c */ /* 0x080ff000000418ff */
[C---:B------:R-:W-:Y:S08]  /*142d0*/  HMMA.16816.F32.BF16 R80, R112.reuse, R82, RZ ;  /* 0x000000527050723c */ /* 0x040ff000000418ff */
[-C--:B------:R-:W-:Y:S08]  /*142e0*/  HMMA.16816.F32.BF16 R84, R112, R96.reuse, RZ ;  /* 0x000000607054723c */ /* 0x080ff000000418ff */
[C---:B------:R-:W-:Y:S08]  /*142f0*/  HMMA.16816.F32.BF16 R88, R108.reuse, R96, RZ ;  /* 0x000000606c58723c */ /* 0x040ff000000418ff */
[-C--:B------:R-:W-:Y:S08]  /*14300*/  HMMA.16816.F32.BF16 R92, R108, R98.reuse, RZ ;  /* 0x000000626c5c723c */ /* 0x080ff000000418ff */
[C---:B------:R-:W-:Y:S08]  /*14310*/  HMMA.16816.F32.BF16 R96, R112.reuse, R98, RZ ;  /* 0x000000627060723c */ /* 0x040ff000000418ff */
[-C--:B---3--:R-:W-:Y:S08]  /*14320*/  HMMA.16816.F32.BF16 R100, R112, R188.reuse, RZ ;  /* 0x000000bc7064723c */ /* 0x088ff000000418ff */
        /* <DEDUP_REMOVED lines=12> */
[C---:B------:R-:W-:Y:S04]  /*143f0*/  HMMA.16816.F32.BF16 R32, R192.reuse, R206, R32 ;  /* 0x000000cec020723c */ /* 0x040fe80000041820 */
[----:B----4-:R-:W-:Y:S04]  /*14400*/  LOP3.LUT P3, RZ, R223, 0x1, RZ, 0xc0, !PT ;  /* 0x00000001dfff7812 */ /* 0x010fe8000786c0ff */
[-C--:B------:R-:W-:Y:S08]  /*14410*/  HMMA.16816.F32.BF16 R36, R192, R208.reuse, R36 ;  /* 0x000000d0c024723c */ /* 0x080ff00000041824 */
[C---:B------:R-:W-:Y:S08]  /*14420*/  HMMA.16816.F32.BF16 R40, R200.reuse, R208, R40 ;  /* 0x000000d0c828723c */ /* 0x040ff00000041828 */
[-C--:B------:R-:W-:Y:S04]  /*14430*/  HMMA.16816.F32.BF16 R44, R200, R210.reuse, R44 ;  /* 0x000000d2c82c723c */ /* 0x080fe8000004182c */
[----:B------:R-:W-:Y:S02]  /*14440*/  @P0 IMAD.MOV.U32 R205, RZ, RZ, R221 ;  /* 0x000000ffffcd0224 */ /* 0x000fe400078e00dd */
[----:B------:R-:W-:Y:S02]  /*14450*/  @P0 IMAD.MOV.U32 R204, RZ, RZ, R218 ;  /* 0x000000ffffcc0224 */ /* 0x000fe400078e00da */
[C---:B------:R-:W-:Y:S01]  /*14460*/  HMMA.16816.F32.BF16 R48, R192.reuse, R210, R48 ;  /* 0x000000d2c030723c */ /* 0x040fe20000041830 */
[----:B------:R-:W4:Y:S03]  /*14470*/  LDL R218, [R1+0x3c] ;  /* 0x00003c0001da7983 */ /* 0x000f260000100800 */
[----:B------:R-:W-:Y:S04]  /*14480*/  @P0 IMAD.WIDE.U32 R204, R138, 0x70, R204 ;  /* 0x000000708acc0825 */ /* 0x000fe800078e00cc */
[-C--:B-1----:R-:W-:Y:S04]  /*14490*/  HMMA.16816.F32.BF16 R52, R192, R188.reuse, R52 ;  /* 0x000000bcc034723c */ /* 0x082fe80000041834 */
[C---:B------:R-:W-:Y:S01]  /*144a0*/  @P0 LEA R138, P1, R204.reuse, c[0x0][0x1f8], 0x1 ;  /* 0x00007e00cc8a0a11 */ /* 0x040fe200078208ff */
[----:B------:R-:W-:Y:S03]  /*144b0*/  @P0 IMAD.IADD R0, R205, 0x1, R0 ;  /* 0x00000001cd000824 */ /* 0x000fe600078e0200 */
[C---:B------:R-:W-:Y:S04]  /*144c0*/  HMMA.16816.F32.BF16 R56, R200.reuse, R188, R56 ;  /* 0x000000bcc838723c */ /* 0x040fe80000041838 */
[----:B------:R-:W-:Y:S01]  /*144d0*/  @P0 LEA.HI.X R139, R204, c[0x0][0x1fc], R0, 0x1, P1 ;  /* 0x00007f00cc8b0a11 */ /* 0x000fe200008f0c00 */
[----:B------:R-:W-:Y:S01]  /*144e0*/  IMAD.MOV.U32 R0, RZ, RZ, c[0x0][0x2c4] ;  /* 0x0000b100ff007624 */ /* 0x000fe200078e00ff */
[-C--:B------:R-:W-:Y:S02]  /*144f0*/  @P0 IADD3 R206, P2, R138, R142.reuse, RZ ;  /* 0x0000008e8ace0210 */ /* 0x080fe40007f5e0ff */
[-C--:B------:R-:W-:Y:S04]  /*14500*/  HMMA.16816.F32.BF16 R60, R200, R190.reuse, R60 ;  /* 0x000000bec83c723c */ /* 0x080fe8000004183c */
[--C-:B------:R-:W-:Y:S01]  /*14510*/  @P0 IMAD.X R207, R139, 0x1, R2.reuse, P2 ;  /* 0x000000018bcf0824 */ /* 0x100fe200010e0602 */
[-C--:B------:R-:W-:Y:S03]  /*14520*/  @P0 IADD3 R208, P1, R206, R142.reuse, RZ ;  /* 0x0000008eced00210 */ /* 0x080fe60007f3e0ff */
[C---:B------:R-:W-:Y:S01]  /*14530*/  HMMA.16816.F32.BF16 R64, R192.reuse, R190, R64 ;  /* 0x000000bec040723c */ /* 0x040fe20000041840 */
[----:B------:R-:W1:Y:S03]  /*14540*/  LDSM.16.M88.4 R188, [R239] ;  /* 0x00000000efbc783b */ /* 0x000e660000000200 */
[--C-:B------:R-:W-:Y:S01]  /*14550*/  @P0 IMAD.X R209, R207, 0x1, R2.reuse, P1 ;  /* 0x00000001cfd10824 */ /* 0x100fe200008e0602 */
[-C--:B------:R-:W-:Y:S03]  /*14560*/  @P0 IADD3 R204, P2, R208, R142.reuse, RZ ;  /* 0x0000008ed0cc0210 */ /* 0x080fe60007f5e0ff */
[-C--:B------:R-:W-:Y:S01]  /*14570*/  HMMA.16816.F32.BF16 R68, R192, R212.reuse, R68 ;  /* 0x000000d4c044723c */ /* 0x080fe20000041844 */
[----:B------:R-:W-:Y:S01]  /*14580*/  @!PT LDS RZ, [RZ] ;  /* 0x00000000fffff984 */ /* 0x000fe20000000800 */
[----:B------:R-:W-:Y:S01]  /*14590*/  @!PT LDS RZ, [RZ] ;  /* 0x00000000fffff984 */ /* 0x000fe20000000800 */
[----:B------:R-:W-:Y:S01]  /*145a0*/  @!PT LDS RZ, [RZ] ;  /* 0x00000000fffff984 */ /* 0x000fe20000000800 */
[----:B------:R1:W-:Y:S03]  /*145b0*/  @P0 LDGSTS.E.BYPASS.LTC128B.128 [R245+0x100], [R138.64], !P3 ;  /* 0x001000008af50fae */ /* 0x0003e6000d901d48 */
[--C-:B------:R-:W-:Y:S04]  /*145c0*/  @P0 IMAD.X R205, R209, 0x1, R2.reuse, P2 ;  /* 0x00000001d1cd0824 */ /* 0x100fe800010e0602 */
[C---:B------:R-:W-:Y:S01]  /*145d0*/  HMMA.16816.F32.BF16 R72, R200.reuse, R212, R72 ;  /* 0x000000d4c848723c */ /* 0x040fe20000041848 */
[----:B------:R1:W-:Y:S07]  /*145e0*/  @P0 LDGSTS.E.BYPASS.LTC128B.128 [R245+0x900], [R206.64], !P3 ;  /* 0x00900000cef50fae */ /* 0x0003ee000d901d48 */
[-C--:B------:R-:W-:Y:S01]  /*145f0*/  HMMA.16816.F32.BF16 R76, R200, R214.reuse, R76 ;  /* 0x000000d6c84c723c */ /* 0x080fe2000004184c */
[----:B------:R1:W-:Y:S07]  /*14600*/  @P0 LDGSTS.E.BYPASS.LTC128B.128 [R245+0x1100], [R208.64], !P3 ;  /* 0x01100000d0f50fae */ /* 0x0003ee000d901d48 */
[C---:B------:R-:W-:Y:S01]  /*14610*/  HMMA.16816.F32.BF16 R80, R192.reuse, R214, R80 ;  /* 0x000000d6c050723c */ /* 0x040fe20000041850 */
[----:B------:R1:W-:Y:S07]  /*14620*/  @P0 LDGSTS.E.BYPASS.LTC128B.128 [R245+0x1900], [R204.64], !P3 ;  /* 0x01900000ccf50fae */ /* 0x0003ee000d901d48 */
[-C--:B---3--:R-:W-:Y:S08]  /*14630*/  HMMA.16816.F32.BF16 R84, R192, R196.reuse, R84 ;  /* 0x000000c4c054723c */ /* 0x088ff00000041854 */
[C---:B------:R-:W-:Y:S07]  /*14640*/  HMMA.16816.F32.BF16 R88, R200.reuse, R196, R88 ;  /* 0x000000c4c858723c */ /* 0x040fee0000041858 */
[-C--:B------:R-:W-:Y:S01]  /*14650*/  @P0 IADD3 R196, P1, R204, R142.reuse, RZ ;  /* 0x0000008eccc40210 */ /* 0x080fe20007f3e0ff */
[-C--:B------:R-:W-:Y:S04]  /*14660*/  HMMA.16816.F32.BF16 R92, R200, R198.reuse, R92 ;  /* 0x000000c6c85c723c */ /* 0x080fe8000004185c */
[--C-:B------:R-:W-:Y:S01]  /*14670*/  @P0 IMAD.X R197, R205, 0x1, R2.reuse, P1 ;  /* 0x00000001cdc50824 */ /* 0x100fe200008e0602 */
[-C--:B-1----:R-:W-:Y:S03]  /*14680*/  @P0 IADD3 R138, P2, R196, R142.reuse, RZ ;  /* 0x0000008ec48a0210 */ /* 0x082fe60007f5e0ff */
[C---:B------:R-:W-:Y:S01]  /*14690*/  HMMA.16816.F32.BF16 R96, R192.reuse, R198, R96 ;  /* 0x000000c6c060723c */ /* 0x040fe20000041860 */
[----:B------:R1:W-:Y:S03]  /*146a0*/  @P0 LDGSTS.E.BYPASS.LTC128B.128 [R245+0x2100], [R196.64], !P3 ;  /* 0x02100000c4f50fae */ /* 0x0003e6000d901d48 */
[--C-:B------:R-:W-:Y:S03]  /*146b0*/  @P0 IMAD.X R139, R197, 0x1, R2.reuse, P2 ;  /* 0x00000001c58b0824 */ /* 0x100fe600010e0602 */
[----:B------:R-:W-:Y:S01]  /*146c0*/  @P0 IADD3 R198, P1, R138, R142, RZ ;  /* 0x0000008e8ac60210 */ /* 0x000fe20007f3e0ff */
[-C--:B------:R-:W-:Y:S01]  /*146d0*/  HMMA.16816.F32.BF16 R100, R192, R188.reuse, R100 ;  /* 0x000000bcc064723c */ /* 0x080fe20000041864 */
[----:B------:R3:W-:Y:S03]  /*146e0*/  @P0 LDGSTS.E.BYPASS.LTC128B.128 [R245+0x2900], [R138.64], !P3 ;  /* 0x029000008af50fae */ /* 0x0007e6000d901d48 */
[----:B------:R-:W-:Y:S01]  /*146f0*/  @P0 IMAD.X R199, R139, 0x1, R2, P1 ;  /* 0x000000018bc70824 */ /* 0x000fe200008e0602 */
[----:B------:R-:W-:Y:S03]  /*14700*/  ISETP.NE.AND P1, PT, R0, 0x1, PT ;  /* 0x000000010000780c */ /* 0x000fe60003f25270 */
[C---:B------:R-:W-:Y:S01]  /*14710*/  HMMA.16816.F32.BF16 R104, R200.reuse, R188, R104 ;  /* 0x000000bcc868723c */ /* 0x040fe20000041868 */
[----:B------:R-:W2:Y:S04]  /*14720*/  LDL R2, [R1+0x34] ;  /* 0x0000340001027983 */ /* 0x000ea80000100800 */
[----:B------:R-:W-:Y:S03]  /*14730*/  STL [R1+0x94], R235 ;  /* 0x000094eb01007387 */ /* 0x000fe60000100800 */
[-C--:B------:R-:W-:Y:S01]  /*14740*/  HMMA.16816.F32.BF16 R108, R200, R190.reuse, R108 ;  /* 0x000000bec86c723c */ /* 0x080fe2000004186c */
[----:B------:R-:W-:Y:S04]  /*14750*/  STL [R1+0x98], R233 ;  /* 0x000098e901007387 */ /* 0x000fe80000100800 */
[----:B------:R1:W-:Y:S03]  /*14760*/  @P0 LDGSTS.E.BYPASS.LTC128B.128 [R245+0x3100], [R198.64], !P3 ;  /* 0x03100000c6f50fae */ /* 0x0003e6000d901d48 */
[----:B------:R-:W-:Y:S04]  /*14770*/  HMMA.16816.F32.BF16 R112, R192, R190, R112 ;  /* 0x000000bec070723c */ /* 0x000fe80000041870 */
[----:B---3--:R-:W-:Y:S01]  /*14780*/  IMAD R138, R216, -0x70, RZ ;  /* 0xffffff90d88a7824 */ /* 0x008fe200078e02ff */
[----:B------:R-:W-:Y:S04]  /*14790*/  STL [R1+0x9c], R236 ;  /* 0x00009cec01007387 */ /* 0x000fe80000100800 */
[----:B------:R3:W3:Y:S04]  /*147a0*/  LDL R0, [R1+0x38] ;  /* 0x0000380001007983 */ /* 0x0006e80000100800 */
[----:B------:R-:W-:Y:S08]  /*147b0*/  LDSM.16.M88.4 R204, [R233+0x3900] ;  /* 0x00390000e9cc783b */ /* 0x000ff00000000200 */
[----:B------:R-:W-:Y:S08]  /*147c0*/  LDSM.16.M88.4 R208, [R235+0x9100] ;  /* 0x00910000ebd0783b */ /* 0x000ff00000000200 */
[----:B-1----:R-:W1:Y:S08]  /*147d0*/  LDSM.16.M88.4 R196, [R235+0x7100] ;  /* 0x00710000ebc4783b */ /* 0x002e700000000200 */
[----:B------:R-:W1:Y:S08]  /*147e0*/  LDSM.16.M88.4 R212, [R233+0x4100] ;  /* 0x00410000e9d4783b */ /* 0x000e700000000200 */
[----:B------:R-:W0:Y:S08]  /*147f0*/  LDGDEPBAR ;  /* 0x00000000000079af */ /* 0x000e300000000000 */
[----:B------:R-:W1:Y:S08]  /*14800*/  LDSM.16.M88.4 R200, [R233+0x4900] ;  /* 0x00490000e9c8783b */ /* 0x000e700000000200 */
[----:B------:R-:W1:Y:S02]  /*14810*/  LDSM.16.M88.4 R188, [R233+0x5100] ;  /* 0x00510000e9bc783b */ /* 0x000e640000000200 */
[-C--:B-1----:R-:W-:Y:S06]  /*14820*/  HMMA.16816.F32.BF16 R4, R196, R204.reuse, R4 ;  /* 0x000000ccc404723c */ /* 0x082fec0000041804 */
[----:B------:R-:W1:Y:S02]  /*14830*/  LDSM.16.M88.4 R192, [R233+0x5900] ;  /* 0x00590000e9c0783b */ /* 0x000e640000000200 */
[C---:B------:R-:W-:Y:S06]  /*14840*/  HMMA.16816.F32.BF16 R8, R208.reuse, R204, R8 ;  /* 0x000000ccd008723c */ /* 0x040fec0000041808 */
[----:B------:R-:W-:Y:S02]  /*14850*/  STL [R1+0xa0], R232 ;  /* 0x0000a0e801007387 */ /* 0x000fe40000100800 */
[-C--:B------:R-:W-:Y:S08]  /*14860*/  HMMA.16816.F32.BF16 R12, R208, R206.reuse, R12 ;  /* 0x000000ced00c723c */ /* 0x080ff0000004180c */
[C---:B------:R-:W-:Y:S01]  /*14870*/  HMMA.16816.F32.BF16 R16, R196.reuse, R206, R16 ;  /* 0x000000cec410723c */ /* 0x040fe20000041810 */
[----:B------:R-:W1:Y:S07]  /*14880*/  LDSM.16.M88.4 R204, [R233+0x6100] ;  /* 0x00610000e9cc783b */ /* 0x000e6e0000000200 */
        /* <DEDUP_REMOVED lines=11> */
[C---:B------:R-:W-:Y:S04]  /*14940*/  HMMA.16816.F32.BF16 R56, R208.reuse, R188, R56 ;  /* 0x000000bcd038723c */ /* 0x040fe80000041838 */
[----:B----4-:R-:W-:Y:S04]  /*14950*/  IADD3 R138, -R218, 0x1, R138 ;  /* 0x00000001da8a7810 */ /* 0x010fe80007ffe18a */
[-C--:B------:R-:W-:Y:S04]  /*14960*/  HMMA.16816.F32.BF16 R60, R208, R190.reuse, R60 ;  /* 0x000000bed03c723c */ /* 0x080fe8000004183c */
[----:B--2---:R-:W-:Y:S04]  /*14970*/  IADD3 R138, -R143, R138, R217 ;  /* 0x0000008a8f8a7210 */ /* 0x004fe80007ffe1d9 */
[C---:B------:R-:W-:Y:S01]  /*14980*/  HMMA.16816.F32.BF16 R64, R196.reuse, R190, R64 ;  /* 0x000000bec440723c */ /* 0x040fe20000041840 */
[----:B------:R-:W-:Y:S07]  /*14990*/  LDSM.16.M88.4 R188, [R236+0x7100] ;  /* 0x00710000ecbc783b */ /* 0x000fee0000000200 */
        /* <DEDUP_REMOVED lines=16> */
[-C--:B------:R-:W-:Y:S04]  /*14aa0*/  HMMA.16816.F32.BF16 R12, R212, R194.reuse, R12 ;  /* 0x000000c2d40c723c */ /* 0x080fe8000004180c */
[----:B---3--:R-:W-:Y:S04]  /*14ab0*/  @P1 IMAD.MOV.U32 R0, RZ, RZ, R2 ;  /* 0x000000ffff001224 */ /* 0x008fe800078e0002 */
[C---:B------:R-:W-:Y:S01]  /*14ac0*/  HMMA.16816.F32.BF16 R16, R188.reuse, R194, R16 ;  /* 0x000000c2bc10723c */ /* 0x040fe20000041810 */
[----:B------:R-:W-:Y:S07]  /*14ad0*/  SHFL.IDX PT, R2, R0, RZ, 0x1c1f ;  /* 0x001c1fff00027589 */ /* 0x000fee00000e0000 */
[-C--:B--2---:R-:W-:Y:S01]  /*14ae0*/  HMMA.16816.F32.BF16 R20, R188, R204.reuse, R20 ;  /* 0x000000ccbc14723c */ /* 0x084fe20000041814 */
[----:B------:R-:W1:Y:S07]  /*14af0*/  SHFL.IDX PT, R137, R0, 0x1, 0x1c1f ;  /* 0x003c1f0000897f89 */ /* 0x000e6e00000e0000 */
[C---:B------:R-:W-:Y:S01]  /*14b00*/  HMMA.16816.F32.BF16 R24, R212.reuse, R204, R24 ;  /* 0x000000ccd418723c */ /* 0x040fe20000041818 */
[----:B------:R-:W2:Y:S07]  /*14b10*/  SHFL.IDX PT, R142, R0, 0x2, 0x1c1f ;  /* 0x005c1f00008e7f89 */ /* 0x000eae00000e0000 */
[-C--:B------:R-:W-:Y:S01]  /*14b20*/  HMMA.16816.F32.BF16 R28, R212, R206.reuse, R28 ;  /* 0x000000ced41c723c */ /* 0x080fe2000004181c */
[----:B------:R3:W4:Y:S07]  /*14b30*/  SHFL.IDX PT, R139, R0, 0x3, 0x1c1f ;  /* 0x007c1f00008b7f89 */ /* 0x00072e00000e0000 */
[C---:B------:R-:W-:Y:S01]  /*14b40*/  HMMA.16816.F32.BF16 R32, R188.reuse, R206, R32 ;  /* 0x000000cebc20723c */ /* 0x040fe20000041820 */
[----:B------:R-:W4:Y:S03]  /*14b50*/  LDSM.16.M88.4 R192, [R232+0x1000] ;  /* 0x00100000e8c0783b */ /* 0x000f260000000200 */
[----:B-1----:R-:W-:Y:S05]  /*14b60*/  IMAD.IADD R137, R138, 0x1, R137 ;  /* 0x000000018a897824 */ /* 0x002fea00078e0289 */
[C---:B------:R-:W-:Y:S02]  /*14b70*/  ISETP.GT.AND P1, PT, R137.reuse, RZ, PT ;  /* 0x000000ff8900720c */ /* 0x040fe40003f24270 */
[----:B------:R-:W-:Y:S02]  /*14b80*/  ISETP.GT.AND P0, PT, R137, 0x1, PT ;  /* 0x000000018900780c */ /* 0x000fe40003f04270 */
[----:B------:R-:W-:Y:S02]  /*14b90*/  FSEL R198, R6, -INF , P1 ;  /* 0xff80000006c67808 */ /* 0x000fe40000800000 */
[----:B------:R-:W-:Y:S01]  /*14ba0*/  FSEL R197, R7, -INF , P0 ;  /* 0xff80000007c57808 */ /* 0x000fe20000000000 */
[C---:B---3--:R-:W-:Y:S01]  /*14bb0*/  IMAD.IADD R0, R138.reuse, 0x1, R2 ;  /* 0x000000018a007824 */ /* 0x048fe200078e0202 */
[C---:B------:R-:W-:Y:S01]  /*14bc0*/  ISETP.GT.AND P5, PT, R137.reuse, 0x58, PT ;  /* 0x000000588900780c */ /* 0x040fe20003fa4270 */
[C---:B--2---:R-:W-:Y:S01]  /*14bd0*/  IMAD.IADD R2, R138.reuse, 0x1, R142 ;  /* 0x000000018a027824 */ /* 0x044fe200078e028e */
[----:B------:R-:W-:Y:S01]  /*14be0*/  ISETP.GT.AND P4, PT, R137, 0x59, PT ;  /* 0x000000598900780c */ /* 0x000fe20003f84270 */
[----:B----4-:R-:W-:Y:S01]  /*14bf0*/  IMAD.IADD R138, R138, 0x1, R139 ;  /* 0x000000018a8a7824 */ /* 0x010fe200078e028b */
[C---:B------:R-:W-:Y:S02]  /*14c00*/  ISETP.GT.AND P3, PT, R0.reuse, RZ, PT ;  /* 0x000000ff0000720c */ /* 0x040fe40003f64270 */
[----:B------:R-:W-:Y:S02]  /*14c10*/  ISETP.GT.AND P2, PT, R0, 0x1, PT ;  /* 0x000000010000780c */ /* 0x000fe40003f44270 */
[----:B------:R-:W-:Y:S02]  /*14c20*/  FSEL R142, R4, -INF , P3 ;  /* 0xff800000048e7808 */ /* 0x000fe40001800000 */
[----:B------:R-:W-:Y:S02]  /*14c30*/  FSEL R196, R5, -INF , P2 ;  /* 0xff80000005c47808 */ /* 0x000fe40001000000 */
[----:B------:R-:W1:Y:S01]  /*14c40*/  LDSM.16.M88.4 R4, [R232+0x1800] ;  /* 0x00180000e804783b */ /* 0x000e620000000200 */
[C---:B------:R-:W-:Y:S02]  /*14c50*/  ISETP.GT.AND P3, PT, R2.reuse, RZ, PT ;  /* 0x000000ff0200720c */ /* 0x040fe40003f64270 */
[----:B------:R-:W-:Y:S02]  /*14c60*/  ISETP.GT.AND P2, PT, R2, 0x1, PT ;  /* 0x000000010200780c */ /* 0x000fe40003f44270 */
[C---:B------:R-:W-:Y:S02]  /*14c70*/  ISETP.GT.AND P1, PT, R138.reuse, RZ, PT ;  /* 0x000000ff8a00720c */ /* 0x040fe40003f24270 */
[----:B------:R-:W-:Y:S02]  /*14c80*/  ISETP.GT.AND P0, PT, R138, 0x1, PT ;  /* 0x000000018a00780c */ /* 0x000fe40003f04270 */
[----:B------:R-:W-:Y:S02]  /*14c90*/  FSEL R199, R8, -INF , P3 ;  /* 0xff80000008c77808 */ /* 0x000fe40001800000 */
[----:B------:R-:W-:Y:S01]  /*14ca0*/  FSEL R201, R9, -INF , P2 ;  /* 0xff80000009c97808 */ /* 0x000fe20001000000 */
[-C--:B------:R-:W-:Y:S03]  /*14cb0*/  HMMA.16816.F32.BF16 R36, R188, R192.reuse, R36 ;  /* 0x000000c0bc24723c */ /* 0x080fe60000041824 */
[----:B------:R-:W-:Y:S02]  /*14cc0*/  FSEL R203, R10, -INF , P1 ;  /* 0xff8000000acb7808 */ /* 0x000fe40000800000 */
[----:B------:R-:W-:Y:S02]  /*14cd0*/  FSEL R202, R11, -INF , P0 ;  /* 0xff8000000bca7808 */ /* 0x000fe40000000000 */
[----:B------:R-:W2:Y:S01]  /*14ce0*/  LDSM.16.M88.4 R8, [R232+0x2000] ;  /* 0x00200000e808783b */ /* 0x000ea20000000200 */
[C---:B------:R-:W-:Y:S04]  /*14cf0*/  HMMA.16816.F32.BF16 R40, R212.reuse, R192, R40 ;  /* 0x000000c0d428723c */ /* 0x040fe80000041828 */
[----:B------:R-:W-:Y:S02]  /*14d00*/  ISETP.GT.AND P3, PT, R2, 0x8, PT ;  /* 0x000000080200780c */ /* 0x000fe40003f64270 */
[----:B------:R-:W-:Y:S02]  /*14d10*/  ISETP.GT.AND P0, PT, R138, 0x9, PT ;  /* 0x000000098a00780c */ /* 0x000fe40003f04270 */
[-C--:B------:R-:W-:Y:S03]  /*14d20*/  HMMA.16816.F32.BF16 R44, R212, R194.reuse, R44 ;  /* 0x000000c2d42c723c */ /* 0x080fe6000004182c */
[----:B------:R-:W-:Y:S02]  /*14d30*/  ISETP.GT.AND P2, PT, R2, 0x9, PT ;  /* 0x000000090200780c */ /* 0x000fe40003f44270 */
[----:B------:R-:W-:Y:S02]  /*14d40*/  FSEL R200, R12, -INF , P3 ;  /* 0xff8000000cc87808 */ /* 0x000fe40001800000 */
[----:B------:R-:W-:Y:S01]  /*14d50*/  FSEL R15, R15, -INF , P0 ;  /* 0xff8000000f0f7808 */ /* 0x000fe20000000000 */
[C---:B------:R-:W-:Y:S04]  /*14d60*/  HMMA.16816.F32.BF16 R48, R188.reuse, R194, R48 ;  /* 0x000000c2bc30723c */ /* 0x040fe80000041830 */
[----:B------:R-:W-:Y:S02]  /*14d70*/  ISETP.GT.AND P3, PT, R0, 0x8, PT ;  /* 0x000000080000780c */ /* 0x000fe40003f64270 */
[----:B------:R-:W-:Y:S02]  /*14d80*/  ISETP.GT.AND P0, PT, R137, 0x9, PT ;  /* 0x000000098900780c */ /* 0x000fe40003f04270 */
[-C--:B-1----:R-:W-:Y:S03]  /*14d90*/  HMMA.16816.F32.BF16 R52, R188, R4.reuse, R52 ;  /* 0x00000004bc34723c */ /* 0x082fe60000041834 */
[----:B------:R-:W-:Y:S02]  /*14da0*/  ISETP.GT.AND P1, PT, R138, 0x8, PT ;  /* 0x000000088a00780c */ /* 0x000fe40003f24270 */
[----:B------:R-:W-:Y:S02]  /*14db0*/  FSEL R16, R16, -INF , P3 ;  /* 0xff80000010107808 */ /* 0x000fe40001800000 */
[----:B------:R-:W-:Y:S01]  /*14dc0*/  FSEL R19, R19, -INF , P0 ;  /* 0xff80000013137808 */ /* 0x000fe20000000000 */
[C---:B------:R-:W-:Y:S04]  /*14dd0*/  HMMA.16816.F32.BF16 R56, R212.reuse, R4, R56 ;  /* 0x00000004d438723c */ /* 0x040fe80000041838 */
[C---:B------:R-:W-:Y:S02]  /*14de0*/  ISETP.GT.AND P3, PT, R0.reuse, 0x10, PT ;  /* 0x000000100000780c */ /* 0x040fe40003f64270 */
[----:B------:R-:W-:Y:S02]  /*14df0*/  ISETP.GT.AND P0, PT, R137, 0x11, PT ;  /* 0x000000118900780c */ /* 0x000fe40003f04270 */
[-C--:B------:R-:W-:Y:S03]  /*14e00*/  HMMA.16816.F32.BF16 R60, R212, R6.reuse, R60 ;  /* 0x00000006d43c723c */ /* 0x080fe6000004183c */
[----:B------:R-:W-:Y:S02]  /*14e10*/  ISETP.GT.AND P6, PT, R0, 0x68, PT ;  /* 0x000000680000780c */ /* 0x000fe40003fc4270 */
[----:B------:R-:W-:Y:S02]  /*14e20*/  FMNMX.FTZ R12, R142, R3, !PT ;  /* 0x000000038e0c7209 */ /* 0x000fe40007810000 */
[----:B------:R-:W-:Y:S01]  /*14e30*/  FSEL R13, R13, -INF , P2 ;  /* 0xff8000000d0d7808 */ /* 0x000fe20001000000 */
[C---:B------:R-:W-:Y:S01]  /*14e40*/  HMMA.16816.F32.BF16 R64, R188.reuse, R6, R64 ;  /* 0x00000006bc40723c */ /* 0x040fe20000041840 */
[----:B------:R-:W1:Y:S03]  /*14e50*/  LDSM.16.M88.4 R4, [R232+0x2800] ;  /* 0x00280000e804783b */ /* 0x000e660000000200 */
[----:B------:R-:W-:Y:S02]  /*14e60*/  ISETP.GT.AND P2, PT, R0, 0x9, PT ;  /* 0x000000090000780c */ /* 0x000fe40003f44270 */
[----:B------:R-:W-:Y:S02]  /*14e70*/  FSEL R20, R20, -INF , P3 ;  /* 0xff80000014147808 */ /* 0x000fe40001800000 */
[-C--:B--2---:R-:W-:Y:S03]  /*14e80*/  HMMA.16816.F32.BF16 R68, R188, R8.reuse, R68 ;  /* 0x00000008bc44723c */ /* 0x084fe60000041844 */
[----:B------:R-:W-:Y:S02]  /*14e90*/  ISETP.GT.AND P3, PT, R2, 0x10, PT ;  /* 0x000000100200780c */ /* 0x000fe40003f64270 */
[----:B------:R-:W-:Y:S02]  /*14ea0*/  FSEL R23, R23, -INF , P0 ;  /* 0xff80000017177808 */ /* 0x000fe40000000000 */
[----:B------:R-:W-:Y:S01]  /*14eb0*/  ISETP.GT.AND P0, PT, R138, 0x11, PT ;  /* 0x000000118a00780c */ /* 0x000fe20003f04270 */
[C---:B------:R-:W-:Y:S04]  /*14ec0*/  HMMA.16816.F32.BF16 R72, R212.reuse, R8, R72 ;  /* 0x00000008d448723c */ /* 0x040fe80000041848 */
[----:B------:R-:W-:Y:S02]  /*14ed0*/  FMNMX.FTZ R12, R196, R12, !PT ;  /* 0x0000000cc40c7209 */ /* 0x000fe40007810000 */
[----:B------:R-:W-:Y:S02]  /*14ee0*/  FSEL R17, R17, -INF , P2 ;  /* 0xff80000011117808 */ /* 0x000fe40001000000 */
[-C--:B------:R-:W-:Y:S03]  /*14ef0*/  HMMA.16816.F32.BF16 R76, R212, R10.reuse, R76 ;  /* 0x0000000ad44c723c */ /* 0x080fe6000004184c */
[----:B------:R-:W-:Y:S02]  /*14f00*/  ISETP.GT.AND P2, PT, R0, 0x11, PT ;  /* 0x000000110000780c */ /* 0x000fe40003f44270 */
[----:B------:R-:W-:Y:S02]  /*14f10*/  FSEL R24, R24, -INF , P3 ;  /* 0xff80000018187808 */ /* 0x000fe40001800000 */
[----:B------:R-:W-:Y:S01]  /*14f20*/  ISETP.GT.AND P3, PT, R2, 0x18, PT ;  /* 0x000000180200780c */ /* 0x000fe20003f64270 */
[C---:B------:R-:W-:Y:S01]  /*14f30*/  HMMA.16816.F32.BF16 R80, R188.reuse, R10, R80 ;  /* 0x0000000abc50723c */ /* 0x040fe20000041850 */
[----:B------:R-:W2:Y:S01]  /*14f40*/  LDSM.16.M88.4 R8, [R232+0x3000] ;  /* 0x00300000e808783b */ /* 0x000ea20000000200 */
[----:B------:R-:W-:Y:S04]  /*14f50*/  DEPBAR.LE SB0, 0x0 ;  /* 0x000080000000791a */ /* 0x000fe80000000000 */
[----:B------:R-:W-:Y:S03]  /*14f60*/  FSEL R27, R27, -INF , P0 ;  /* 0xff8000001b1b7808 */ /* 0x000fe60000000000 */
[----:B------:R-:W-:Y:S01]  /*14f70*/  BAR.SYNC.DEFER_BLOCKING 0x0 ;  /* 0x0000000000007b1d */ /* 0x000fe20000010000 */
[-C--:B-1----:R-:W-:Y:S05]  /*14f80*/  HMMA.16816.F32.BF16 R84, R188, R4.reuse, R84 ;  /* 0x00000004bc54723c */ /* 0x082fea0000041854 */
[----:B------:R-:W-:Y:S02]  /*14f90*/  ISETP.GT.AND P0, PT, R138, 0x19, PT ;  /* 0x000000198a00780c */ /* 0x000fe40003f04270 */
[----:B------:R-:W-:Y:S01]  /*14fa0*/  FMNMX.FTZ R12, R16, R12, !PT ;  /* 0x0000000c100c7209 */ /* 0x000fe20007810000 */
[C---:B------:R-:W-:Y:S04]  /*14fb0*/  HMMA.16816.F32.BF16 R88, R212.reuse, R4, R88 ;  /* 0x00000004d458723c */ /* 0x040fe80000041858 */
[----:B------:R-:W-:Y:S02]  /*14fc0*/  FSEL R21, R21, -INF , P2 ;  /* 0xff80000015157808 */ /* 0x000fe40001000000 */
[----:B------:R-:W-:Y:S02]  /*14fd0*/  ISETP.GT.AND P2, PT, R2, 0x11, PT ;  /* 0x000000110200780c */ /* 0x000fe40003f44270 */
[----:B------:R-:W-:Y:S01]  /*14fe0*/  FSEL R28, R28, -INF , P3 ;  /* 0xff8000001c1c7808 */ /* 0x000fe20001800000 */
[-C--:B------:R-:W-:Y:S03]  /*14ff0*/  HMMA.16816.F32.BF16 R92, R212, R6.reuse, R92 ;  /* 0x00000006d45c723c */ /* 0x080fe6000004185c */
[----:B------:R-:W-:Y:S02]  /*15000*/  FSEL R31, R31, -INF , P0 ;  /* 0xff8000001f1f7808 */ /* 0x000fe40000000000 */
[----:B------:R-:W-:Y:S02]  /*15010*/  ISETP.GT.AND P3, PT, R0, 0x18, PT ;  /* 0x000000180000780c */ /* 0x000fe40003f64270 */
[----:B------:R-:W-:Y:S01]  /*15020*/  ISETP.GT.AND P0, PT, R137, 0x19, PT ;  /* 0x000000198900780c */ /* 0x000fe20003f04270 */
[C---:B------:R-:W-:Y:S04]  /*15030*/  HMMA.16816.F32.BF16 R96, R188.reuse, R6, R96 ;  /* 0x00000006bc60723c */ /* 0x040fe80000041860 */
[----:B------:R-:W-:Y:S02]  /*15040*/  FMNMX.FTZ R12, R17, R12, !PT ;  /* 0x0000000c110c7209 */ /* 0x000fe40007810000 */
[----:B------:R-:W-:Y:S02]  /*15050*/  FSEL R25, R25, -INF , P2 ;  /* 0xff80000019197808 */ /* 0x000fe40001000000 */
[----:B------:R-:W-:Y:S01]  /*15060*/  ISETP.GT.AND P2, PT, R2, 0x19, PT ;  /* 0x000000190200780c */ /* 0x000fe20003f44270 */
[-C--:B--2---:R-:W-:Y:S03]  /*15070*/  HMMA.16816.F32.BF16 R100, R188, R8.reuse, R100 ;  /* 0x00000008bc64723c */ /* 0x084fe60000041864 */
[----:B------:R-:W-:Y:S02]  /*15080*/  FSEL R32, R32, -INF , P3 ;  /* 0xff80000020207808 */ /* 0x000fe40001800000 */
[----:B------:R-:W-:Y:S02]  /*15090*/  FSEL R35, R35, -INF , P0 ;  /* 0xff80000023237808 */ /* 0x000fe40000000000 */
[----:B------:R-:W-:Y:S01]  /*150a0*/  ISETP.GT.AND P3, PT, R0, 0x20, PT ;  /* 0x000000200000780c */ /* 0x000fe20003f64270 */
[C---:B------:R-:W-:Y:S01]  /*150b0*/  HMMA.16816.F32.BF16 R104, R212.reuse, R8, R104 ;  /* 0x00000008d468723c */ /* 0x040fe20000041868 */
[----:B------:R-:W2:Y:S03]  /*150c0*/  LDL.64 R8, [R1+0x48] ;  /* 0x0000480001087983 */ /* 0x000ea60000100a00 */
[----:B------:R-:W-:Y:S02]  /*150d0*/  ISETP.GT.AND P0, PT, R137, 0x21, PT ;  /* 0x000000218900780c */ /* 0x000fe40003f04270 */
[----:B------:R-:W-:Y:S02]  /*150e0*/  FMNMX.FTZ R4, R20, R12, !PT ;  /* 0x0000000c14047209 */ /* 0x000fe40007810000 */
[----:B------:R-:W-:Y:S01]  /*150f0*/  FSEL R29, R29, -INF , P2 ;  /* 0xff8000001d1d7808 */ /* 0x000fe20001000000 */
[-C--:B------:R-:W-:Y:S03]  /*15100*/  HMMA.16816.F32.BF16 R108, R212, R10.reuse, R108 ;  /* 0x0000000ad46c723c */ /* 0x080fe6000004186c */
[----:B------:R-:W-:Y:S02]  /*15110*/  ISETP.GT.AND P2, PT, R0, 0x19, PT ;  /* 0x000000190000780c */ /* 0x000fe40003f44270 */
[----:B------:R-:W-:Y:S02]  /*15120*/  FSEL R36, R36, -INF , P3 ;  /* 0xff80000024247808 */ /* 0x000fe40001800000 */
[----:B------:R-:W-:Y:S01]  /*15130*/  FSEL R39, R39, -INF , P0 ;  /* 0xff80000027277808 */ /* 0x000fe20000000000 */
[----:B------:R-:W-:Y:S01]  /*15140*/  HMMA.16816.F32.BF16 R112, R188, R10, R112 ;  /* 0x0000000abc70723c */ /* 0x000fe20000041870 */
[----:B------:R-:W3:Y:S03]  /*15150*/  LDL.64 R10, [R1+0x40] ;  /* 0x00004000010a7983 */ /* 0x000ee60000100a00 */
[----:B------:R-:W-:Y:S02]  /*15160*/  ISETP.GT.AND P0, PT, R138, 0x21, PT ;  /* 0x000000218a00780c */ /* 0x000fe40003f04270 */
[----:B------:R-:W-:Y:S01]  /*15170*/  ISETP.GT.AND P3, PT, R2, 0x20, PT ;  /* 0x000000200200780c */ /* 0x000fe20003f64270 */
[----:B------:R-:W-:Y:S01]  /*15180*/  STL [R1+0xa4], R216 ;  /* 0x0000a4d801007387 */ /* 0x000fe20000100800 */
[----:B------:R-:W-:Y:S03]  /*15190*/  FMNMX.FTZ R4, R21, R4, !PT ;  /* 0x0000000415047209 */ /* 0x000fe60007810000 */
[----:B------:R-:W-:Y:S01]  /*151a0*/  STL [R1+0xa8], R246 ;  /* 0x0000a8f601007387 */ /* 0x000fe20000100800 */
        /* <DEDUP_REMOVED lines=83> */
[----:B------:R-:W-:Y:S02]  /*156e0*/  FMNMX.FTZ R5, R198, R136, !PT ;  /* 0x00000088c6057209 */ /* 0x000fe40007810000 */
[----:B------:R-:W-:Y:S02]  /*156f0*/  FSEL R217, R69, -INF , P2 ;  /* 0xff80000045d97808 */ /* 0x000fe40001000000 */
[----:B------:R-:W-:Y:S01]  /*15700*/  FSEL R53, R76, -INF , P3 ;  /* 0xff8000004c357808 */ /* 0x000fe20001800000 */
[----:B------:R-:W-:Y:S01]  /*15710*/  IMAD.MOV.U32 R76, RZ, RZ, R219 ;  /* 0x000000ffff4c7224 */ /* 0x000fe200078e00db */
[----:B------:R-:W-:Y:S01]  /*15720*/  FSEL R12, R79, -INF , P0 ;  /* 0xff8000004f0c7808 */ /* 0x000fe20000000000 */
[----:B------:R-:W-:Y:S01]  /*15730*/  IMAD.MOV.U32 R79, RZ, RZ, R218 ;  /* 0x000000ffff4f7224 */ /* 0x000fe200078e00da */
[----:B------:R-:W-:Y:S02]  /*15740*/  ISETP.GT.AND P3, PT, R0, 0x48, PT ;  /* 0x000000480000780c */ /* 0x000fe40003f64270 */
[----:B------:R-:W-:Y:S02]  /*15750*/  FSEL R195, R54, -INF , P1 ;  /* 0xff80000036c37808 */ /* 0x000fe40000800000 */
[----:B------:R-:W-:Y:S02]  /*15760*/  ISETP.GT.AND P1, PT, R138, 0x30, PT ;  /* 0x000000308a00780c */ /* 0x000fe40003f24270 */
[----:B------:R-:W-:Y:S02]  /*15770*/  ISETP.GT.AND P2, PT, R2, 0x41, PT ;  /* 0x000000410200780c */ /* 0x000fe40003f44270 */
[----:B------:R-:W-:Y:S02]  /*15780*/  FMNMX.FTZ R4, R57, R4, !PT ;  /* 0x0000000439047209 */ /* 0x000fe40007810000 */
[----:B------:R-:W-:Y:S02]  /*15790*/  FMNMX.FTZ R5, R197, R5, !PT ;  /* 0x00000005c5057209 */ /* 0x000fe40007810000 */
[----:B------:R-:W-:Y:S01]  /*157a0*/  FSEL R226, R80, -INF , P3 ;  /* 0xff80000050e27808 */ /* 0x000fe20001800000 */
[----:B------:R-:W-:Y:S01]  /*157b0*/  IMAD.MOV.U32 R80, RZ, RZ, R217 ;  /* 0x000000ffff507224 */ /* 0x000fe200078e00d9 */
[----:B------:R-:W-:Y:S02]  /*157c0*/  FMNMX.FTZ R4, R79, R4, !PT ;  /* 0x000000044f047209 */ /* 0x000fe40007810000 */
[----:B------:R-:W-:Y:S02]  /*157d0*/  FSEL R63, R73, -INF , P2 ;  /* 0xff800000493f7808 */ /* 0x000fe40001000000 */
[----:B------:R-:W-:Y:S02]  /*157e0*/  ISETP.GT.AND P2, PT, R2, 0x49, PT ;  /* 0x000000490200780c */ /* 0x000fe40003f44270 */
[----:B------:R-:W-:Y:S02]  /*157f0*/  FSEL R225, R58, -INF , P1 ;  /* 0xff8000003ae17808 */ /* 0x000fe40000800000 */
[----:B------:R-:W-:Y:S02]  /*15800*/  ISETP.GT.AND P1, PT, R138, 0x38, PT ;  /* 0x000000388a00780c */ /* 0x000fe40003f24270 */
[----:B------:R-:W-:Y:S02]  /*15810*/  FMNMX.FTZ R5, R18, R5, !PT ;  /* 0x0000000512057209 */ /* 0x000fe40007810000 */
[----:B------:R-:W-:Y:S02]  /*15820*/  FSEL R52, R77, -INF , P2 ;  /* 0xff8000004d347808 */ /* 0x000fe40001000000 */
[----:B------:R-:W-:Y:S02]  /*15830*/  FMNMX.FTZ R4, R80, R4, !PT ;  /* 0x0000000450047209 */ /* 0x000fe40007810000 */
[----:B------:R-:W-:Y:S01]  /*15840*/  FSEL R222, R62, -INF , P1 ;  /* 0xff8000003ede7808 */ /* 0x000fe20000800000 */
[----:B------:R-:W-:Y:S01]  /*15850*/  IMAD.MOV.U32 R62, RZ, RZ, R211 ;  /* 0x000000ffff3e7224 */ /* 0x000fe200078e00d3 */
[----:B------:R-:W-:Y:S02]  /*15860*/  ISETP.GT.AND P1, PT, R137, 0x38, PT ;  /* 0x000000388900780c */ /* 0x000fe40003f24270 */
[----:B------:R-:W-:Y:S01]  /*15870*/  ISETP.GT.AND P2, PT, R0, 0x49, PT ;  /* 0x000000490000780c */ /* 0x000fe20003f44270 */
[----:B------:R-:W-:Y:S01]  /*15880*/  IMAD.MOV.U32 R77, RZ, RZ, R222 ;  /* 0x000000ffff4d7224 */ /* 0x000fe200078e00de */
[----:B------:R-:W-:Y:S02]  /*15890*/  FMNMX.FTZ R5, R19, R5, !PT ;  /* 0x0000000513057209 */ /* 0x000fe40007810000 */
[----:B------:R-:W-:Y:S02]  /*158a0*/  FSEL R58, R66, -INF , P1 ;  /* 0xff800000423a7808 */ /* 0x000fe40000800000 */
[----:B------:R-:W-:Y:S02]  /*158b0*/  FSEL R248, R81, -INF , P2 ;  /* 0xff80000051f87808 */ /* 0x000fe40001000000 */
[----:B------:R-:W-:Y:S02]  /*158c0*/  FMNMX.FTZ R4, R226, R4, !PT ;  /* 0x00000004e2047209 */ /* 0x000fe40007810000 */
[C---:B------:R-:W-:Y:S02]  /*158d0*/  ISETP.GT.AND P1, PT, R137.reuse, 0x40, PT ;  /* 0x000000408900780c */ /* 0x040fe40003f24270 */
[----:B------:R-:W-:Y:S02]  /*158e0*/  ISETP.GT.AND P0, PT, R137, 0x49, PT ;  /* 0x000000498900780c */ /* 0x000fe40003f04270 */
[----:B------:R-:W-:Y:S02]  /*158f0*/  ISETP.GT.AND P3, PT, R0, 0x50, PT ;  /* 0x000000500000780c */ /* 0x000fe40003f64270 */
[----:B------:R-:W-:Y:S02]  /*15900*/  FMNMX.FTZ R5, R22, R5, !PT ;  /* 0x0000000516057209 */ /* 0x000fe40007810000 */
[----:B------:R-:W-:Y:S02]  /*15910*/  FSEL R61, R70, -INF , P1 ;  /* 0xff800000463d7808 */ /* 0x000fe40000800000 */
[----:B------:R-:W-:Y:S02]  /*15920*/  ISETP.GT.AND P1, PT, R138, 0x40, PT ;  /* 0x000000408a00780c */ /* 0x000fe40003f24270 */
[----:B------:R-:W-:Y:S01]  /*15930*/  FSEL R252, R83, -INF , P0 ;  /* 0xff80000053fc7808 */ /* 0x000fe20000000000 */
[----:B------:R-:W-:Y:S01]  /*15940*/  IMAD.MOV.U32 R83, RZ, RZ, R210 ;  /* 0x000000ffff537224 */ /* 0x000fe200078e00d2 */
[----:B------:R-:W-:Y:S02]  /*15950*/  ISETP.GT.AND P2, PT, R0, 0x51, PT ;  /* 0x000000510000780c */ /* 0x000fe40003f44270 */
[----:B------:R-:W-:Y:S02]  /*15960*/  ISETP.GT.AND P0, PT, R137, 0x51, PT ;  /* 0x000000518900780c */ /* 0x000fe40003f04270 */
[----:B------:R-:W-:Y:S02]  /*15970*/  FSEL R247, R84, -INF , P3 ;  /* 0xff80000054f77808 */ /* 0x000fe40001800000 */
[----:B------:R-:W-:Y:S02]  /*15980*/  FMNMX.FTZ R139, R248, R4, !PT ;  /* 0x00000004f88b7209 */ /* 0x000fe40007810000 */
[----:B------:R-:W-:Y:S02]  /*15990*/  FMNMX.FTZ R5, R23, R5, !PT ;  /* 0x0000000517057209 */ /* 0x000fe40007810000 */
[----:B------:R-:W-:Y:S02]  /*159a0*/  FSEL R227, R85, -INF , P2 ;  /* 0xff80000055e37808 */ /* 0x000fe40001000000 */
[----:B------:R-:W-:Y:S02]  /*159b0*/  FSEL R87, R87, -INF , P0 ;  /* 0xff80000057577808 */ /* 0x000fe40000000000 */
[----:B------:R-:W-:Y:S02]  /*159c0*/  FSEL R143, R74, -INF , P1 ;  /* 0xff8000004a8f7808 */ /* 0x000fe40000800000 */
[----:B------:R-:W-:Y:S02]  /*159d0*/  ISETP.GT.AND P1, PT, R138, 0x48, PT ;  /* 0x000000488a00780c */ /* 0x000fe40003f24270 */
[----:B------:R-:W-:Y:S01]  /*159e0*/  ISETP.GT.AND P0, PT, R0, 0x58, PT ;  /* 0x000000580000780c */ /* 0x000fe20003f04270 */
[----:B------:R-:W-:Y:S01]  /*159f0*/  IMAD.MOV.U32 R81, RZ, RZ, R143 ;  /* 0x000000ffff517224 */ /* 0x000fe200078e008f */
[----:B------:R-:W-:Y:S02]  /*15a00*/  FMNMX.FTZ R139, R247, R139, !PT ;  /* 0x0000008bf78b7209 */ /* 0x000fe40007810000 */
[----:B------:R-:W-:Y:S02]  /*15a10*/  FMNMX.FTZ R5, R34, R5, !PT ;  /* 0x0000000522057209 */ /* 0x000fe40007810000 */
[----:B------:R-:W-:Y:S01]  /*15a20*/  FSEL R54, R78, -INF , P1 ;  /* 0xff8000004e367808 */ /* 0x000fe20000800000 */
[----:B------:R-:W-:Y:S01]  /*15a30*/  IMAD.MOV.U32 R78, RZ, RZ, R208 ;  /* 0x000000ffff4e7224 */ /* 0x000fe200078e00d0 */
[----:B------:R-:W-:Y:S02]  /*15a40*/  FSEL R221, R96, -INF , P0 ;  /* 0xff80000060dd7808 */ /* 0x000fe40000000000 */
[----:B------:R-:W-:Y:S02]  /*15a50*/  ISETP.GT.AND P1, PT, R137, 0x48, PT ;  /* 0x000000488900780c */ /* 0x000fe40003f24270 */
[----:B------:R-:W-:Y:S02]  /*15a60*/  ISETP.GT.AND P3, PT, R0, 0x59, PT ;  /* 0x000000590000780c */ /* 0x000fe40003f64270 */
[----:B------:R-:W-:Y:S02]  /*15a70*/  FMNMX.FTZ R139, R227, R139, !PT ;  /* 0x0000008be38b7209 */ /* 0x000fe40007810000 */
[----:B------:R-:W-:Y:S02]  /*15a80*/  FMNMX.FTZ R5, R35, R5, !PT ;  /* 0x0000000523057209 */ /* 0x000fe40007810000 */
[----:B------:R-:W-:Y:S02]  /*15a90*/  FMNMX.FTZ R4, R199, R140, !PT ;  /* 0x0000008cc7047209 */ /* 0x000fe40007810000 */
[----:B------:R-:W-:Y:S02]  /*15aa0*/  FSEL R250, R82, -INF , P1 ;  /* 0xff80000052fa7808 */ /* 0x000fe40000800000 */
[----:B------:R-:W-:Y:S01]  /*15ab0*/  ISETP.GT.AND P1, PT, R137, 0x50, PT ;  /* 0x000000508900780c */ /* 0x000fe20003f24270 */
[----:B--2---:R-:W-:Y:S01]  /*15ac0*/  IMAD.MOV.U32 R9, RZ, RZ, c[0x0][0x1e0] ;  /* 0x00007800ff097624 */ /* 0x004fe200078e00ff */
[----:B------:R-:W-:Y:S02]  /*15ad0*/  FSEL R219, R97, -INF , P3 ;  /* 0xff80000061db7808 */ /* 0x000fe40001800000 */
[----:B------:R-:W-:Y:S02]  /*15ae0*/  ISETP.GT.AND P2, PT, R0, 0x60, PT ;  /* 0x000000600000780c */ /* 0x000fe40003f44270 */
[----:B------:R-:W-:Y:S02]  /*15af0*/  FMNMX.FTZ R139, R221, R139, !PT ;  /* 0x0000008bdd8b7209 */ /* 0x000fe40007810000 */
[----:B------:R-:W-:Y:S02]  /*15b00*/  FMNMX.FTZ R5, R38, R5, !PT ;  /* 0x0000000526057209 */ /* 0x000fe40007810000 */
[----:B------:R-:W-:Y:S02]  /*15b10*/  FMNMX.FTZ R4, R201, R4, !PT ;  /* 0x00000004c9047209 */ /* 0x000fe40007810000 */
[----:B------:R-:W-:Y:S02]  /*15b20*/  FSEL R86, R86, -INF , P1 ;  /* 0xff80000056567808 */ /* 0x000fe40000800000 */
[----:B------:R-:W-:Y:S01]  /*15b30*/  FSEL R218, R100, -INF , P2 ;  /* 0xff80000064da7808 */ /* 0x000fe20001000000 */
[----:B------:R-:W-:Y:S01]  /*15b40*/  IMAD.MOV.U32 R100, RZ, RZ, R54 ;  /* 0x000000ffff647224 */ /* 0x000fe200078e0036 */
[----:B------:R-:W-:Y:S01]  /*15b50*/  ISETP.GT.AND P1, PT, R0, 0x61, PT ;  /* 0x000000610000780c */ /* 0x000fe20003f24270 */
[----:B---3--:R-:W-:Y:S01]  /*15b60*/  IMAD.MOV.U32 R10, RZ, RZ, 0x5 ;  /* 0x00000005ff0a7424 */ /* 0x008fe200078e00ff */
[----:B------:R-:W-:Y:S02]  /*15b70*/  FMNMX.FTZ R139, R219, R139, !PT ;  /* 0x0000008bdb8b7209 */ /* 0x000fe40007810000 */
[----:B------:R-:W-:Y:S02]  /*15b80*/  FMNMX.FTZ R5, R39, R5, !PT ;  /* 0x0000000527057209 */ /* 0x000fe40007810000 */
[----:B------:R-:W-:Y:S02]  /*15b90*/  FMNMX.FTZ R4, R200, R4, !PT ;  /* 0x00000004c8047209 */ /* 0x000fe40007810000 */
[----:B------:R-:W-:Y:S02]  /*15ba0*/  FSEL R217, R101, -INF , P1 ;  /* 0xff80000065d97808 */ /* 0x000fe40000800000 */
        /* <DEDUP_REMOVED lines=44> */
[----:B------:R-:W-:Y:S02]  /*15e70*/  FMNMX.FTZ R0, R87, R0, !PT ;  /* 0x0000000057007209 */ /* 0x000fe40007810000 */
[----:B------:R-:W-:Y:S02]  /*15e80*/  FSEL R212, R98, -INF , P5 ;  /* 0xff80000062d47808 */ /* 0x000fe40002800000 */
[C---:B------:R-:W-:Y:S02]  /*15e90*/  ISETP.GT.AND P3, PT, R137.reuse, 0x60, PT ;  /* 0x000000608900780c */ /* 0x040fe40003f64270 */
[C---:B------:R-:W-:Y:S02]  /*15ea0*/  ISETP.GT.AND P2, PT, R137.reuse, 0x61, PT ;  /* 0x000000618900780c */ /* 0x040fe40003f44270 */
[C---:B------:R-:W-:Y:S02]  /*15eb0*/  ISETP.GT.AND P1, PT, R137.reuse, 0x68, PT ;  /* 0x000000688900780c */ /* 0x040fe40003f24270 */
[----:B------:R-:W-:Y:S02]  /*15ec0*/  ISETP.GT.AND P0, PT, R137, 0x69, PT ;  /* 0x000000698900780c */ /* 0x000fe40003f04270 */
[----:B------:R-:W-:Y:S02]  /*15ed0*/  FMNMX.FTZ R137, R62, R4, !PT ;  /* 0x000000043e897209 */ /* 0x000fe40007810000 */
[----:B------:R-:W-:Y:S02]  /*15ee0*/  FMNMX.FTZ R4, R47, R5, !PT ;  /* 0x000000052f047209 */ /* 0x000fe40007810000 */
[----:B------:R-:W-:Y:S01]  /*15ef0*/  FSEL R211, R99, -INF , P4 ;  /* 0xff80000063d37808 */ /* 0x000fe20002000000 */
[----:B------:R-:W-:Y:S01]  /*15f00*/  IMAD.MOV.U32 R99, RZ, RZ, R86 ;  /* 0x000000ffff637224 */ /* 0x000fe200078e0056 */
        /* <DEDUP_REMOVED lines=10> */
[----:B------:R-:W-:Y:S02]  /*15fb0*/  FSEL R207, R115, -INF , P0 ;  /* 0xff80000073cf7808 */ /* 0x000fe40000000000 */
[----:B------:R-:W-:Y:S02]  /*15fc0*/  ISETP.GT.AND P0, PT, R138, 0x51, PT ;  /* 0x000000518a00780c */ /* 0x000fe40003f04270 */
[----:B------:R-:W-:Y:S02]  /*15fd0*/  FSEL R208, R114, -INF , P1 ;  /* 0xff80000072d07808 */ /* 0x000fe40000800000 */
[----:B------:R-:W-:Y:S02]  /*15fe0*/  FMNMX.FTZ R0, R209, R0, !PT ;  /* 0x00000000d1007209 */ /* 0x000fe40007810000 */
[----:B------:R-:W-:Y:S02]  /*15ff0*/  FMNMX.FTZ R4, R78, R4, !PT ;  /* 0x000000044e047209 */ /* 0x000fe40007810000 */
[C---:B------:R-:W-:Y:S02]  /*16000*/  ISETP.GT.AND P3, PT, R2.reuse, 0x50, PT ;  /* 0x000000500200780c */ /* 0x040fe40003f64270 */
[----:B------:R-:W-:Y:S02]  /*16010*/  ISETP.GT.AND P2, PT, R2, 0x51, PT ;  /* 0x000000510200780c */ /* 0x000fe40003f44270 */
[----:B------:R-:W-:Y:S02]  /*16020*/  ISETP.GT.AND P1, PT, R138, 0x50, PT ;  /* 0x000000508a00780c */ /* 0x000fe40003f24270 */
[----:B------:R-:W-:Y:S01]  /*16030*/  FSEL R213, R91, -INF , P0 ;  /* 0xff8000005bd57808 */ /* 0x000fe20000000000 */
[----:B------:R-:W-:Y:S01]  /*16040*/  IMAD.MOV.U32 R91, RZ, RZ, R62 ;  /* 0x000000ffff5b7224 */ /* 0x000fe200078e003e */
[----:B------:R-:W-:Y:S02]  /*16050*/  ISETP.GT.AND P0, PT, R2, 0x58, PT ;  /* 0x000000580200780c */ /* 0x000fe40003f04270 */
[----:B------:R-:W-:Y:S02]  /*16060*/  FMNMX.FTZ R0, R208, R0, !PT ;  /* 0x00000000d0007209 */ /* 0x000fe40007810000 */
[----:B------:R-:W-:Y:S02]  /*16070*/  ISETP.GT.AND P4, PT, R2, 0x68, PT ;  /* 0x000000680200780c */ /* 0x000fe40003f84270 */
[----:B------:R-:W-:Y:S01]  /*16080*/  FSEL R205, R88, -INF , P3 ;  /* 0xff80000058cd7808 */ /* 0x000fe20001800000 */
[----:B------:R-:W-:Y:S01]  /*16090*/  IMAD.MOV.U32 R88, RZ, RZ, R87 ;  /* 0x000000ffff587224 */ /* 0x000fe200078e0057 */
[----:B------:R-:W-:Y:S01]  /*160a0*/  FSEL R204, R89, -INF , P2 ;  /* 0xff80000059cc7808 */ /* 0x000fe20001000000 */
[----:B------:R-:W-:Y:S01]  /*160b0*/  IMAD.MOV.U32 R89, RZ, RZ, R76 ;  /* 0x000000ffff597224 */ /* 0x000fe200078e004c */
[----:B------:R-:W-:Y:S01]  /*160c0*/  FSEL R214, R90, -INF , P1 ;  /* 0xff8000005ad67808 */ /* 0x000fe20000800000 */
[----:B------:R-:W-:Y:S01]  /*160d0*/  IMAD.MOV.U32 R90, RZ, RZ, R63 ;  /* 0x000000ffff5a7224 */ /* 0x000fe200078e003f */
        /* <DEDUP_REMOVED lines=8> */
[----:B------:R-:W-:Y:S02]  /*16160*/  FMNMX.FTZ R2, R102, R2, !PT ;  /* 0x0000000266027209 */ /* 0x000fe40007810000 */
[----:B------:R-:W-:Y:S01]  /*16170*/  FSEL R191, R93, -INF , P3 ;  /* 0xff8000005dbf7808 */ /* 0x000fe20001800000 */
[C---:B------:R-:W-:Y:S01]  /*16180*/  FMUL.FTZ R93, R139.reuse, c[0x0][0x2d0] ;  /* 0x0000b4008b5d7a20 */ /* 0x040fe20000410000 */
[----:B------:R-:W-:Y:S01]  /*16190*/  FSETP.NEU.FTZ.AND P3, PT, R139, -INF , PT ;  /* 0xff8000008b00780b */ /* 0x000fe20003f7d000 */
[----:B------:R-:W1:Y:S01]  /*161a0*/  SHFL.BFLY PT, R5, R0, 0x2, 0x1f ;  /* 0x0c401f0000057f89 */ /* 0x000e6200000e0000 */
[----:B------:R-:W-:Y:S02]  /*161b0*/  FMNMX.FTZ R2, R100, R2, !PT ;  /* 0x0000000264027209 */ /* 0x000fe40007810000 */
[----:B------:R-:W-:Y:S02]  /*161c0*/  FSEL R93, R93, RZ, P3 ;  /* 0x000000ff5d5d7208 */ /* 0x000fe40001800000 */
[----:B------:R-:W-:Y:S02]  /*161d0*/  FMNMX.FTZ R2, R103, R2, !PT ;  /* 0x0000000267027209 */ /* 0x000fe40007810000 */
[----:B------:R-:W-:Y:S01]  /*161e0*/  FSEL R112, R105, -INF , P1 ;  /* 0xff80000069707808 */ /* 0x000fe20000800000 */
[--C-:B------:R-:W-:Y:S01]  /*161f0*/  FFMA.FTZ R215, R215, c[0x0][0x2d0], -R93.reuse ;  /* 0x0000b400d7d77a23 */ /* 0x100fe2000001085d */
[----:B------:R-:W-:Y:S01]  /*16200*/  FMNMX.FTZ R4, R214, R2, !PT ;  /* 0x00000002d6047209 */ /* 0x000fe20007810000 */
[----:B------:R-:W-:Y:S01]  /*16210*/  FFMA.FTZ R2, R142, c[0x0][0x2d0], -R93 ;  /* 0x0000b4008e027a23 */ /* 0x000fe2000001085d */
[----:B------:R-:W-:Y:S02]  /*16220*/  LOP3.LUT P6, RZ, R223, 0x1, RZ, 0xc0, !PT ;  /* 0x00000001dfff7812 */ /* 0x000fe400078cc0ff */
[----:B------:R-:W-:Y:S01]  /*16230*/  FMNMX.FTZ R137, R83, R137, !PT ;  /* 0x0000008953897209 */ /* 0x000fe20007810000 */
[----:B------:R2:W-:Y:S01]  /*16240*/  MUFU.EX2 R190, R2 ;  /* 0x0000000200be7308 */ /* 0x0005e20000000800 */
[----:B------:R-:W-:Y:S02]  /*16250*/  ISETP.GT.AND P1, PT, R138, 0x58, PT ;  /* 0x000000588a00780c */ /* 0x000fe40003f24270 */
[----:B------:R-:W-:Y:S02]  /*16260*/  FMNMX.FTZ R4, R213, R4, !PT ;  /* 0x00000004d5047209 */ /* 0x000fe40007810000 */
[----:B------:R-:W-:Y:S02]  /*16270*/  FSEL R189, R94, -INF , P1 ;  /* 0xff8000005ebd7808 */ /* 0x000fe40000800000 */
[----:B------:R-:W-:Y:S02]  /*16280*/  FSEL R109, R109, -INF , P0 ;  /* 0xff8000006d6d7808 */ /* 0x000fe40000000000 */
[----:B------:R-:W-:Y:S02]  /*16290*/  ISETP.GT.AND P0, PT, R138, 0x59, PT ;  /* 0x000000598a00780c */ /* 0x000fe40003f04270 */
[----:B-1----:R-:W-:Y:S02]  /*162a0*/  FMNMX.FTZ R0, R0, R5, !PT ;  /* 0x0000000500007209 */ /* 0x002fe40007810000 */
[----:B------:R-:W-:Y:S02]  /*162b0*/  FSEL R115, R95, -INF , P0 ;  /* 0xff8000005f737808 */ /* 0x000fe40000000000 */
[C---:B------:R-:W-:Y:S01]  /*162c0*/  ISETP.GT.AND P0, PT, R138.reuse, 0x61, PT ;  /* 0x000000618a00780c */ /* 0x040fe20003f04270 */
[----:B------:R-:W1:Y:S01]  /*162d0*/  SHFL.BFLY PT, R6, R0, 0x1, 0x1f ;  /* 0x0c201f0000067f89 */ /* 0x000e6200000e0000 */
[C---:B------:R-:W-:Y:S02]  /*162e0*/  ISETP.GT.AND P1, PT, R138.reuse, 0x60, PT ;  /* 0x000000608a00780c */ /* 0x040fe40003f24270 */
[----:B------:R-:W-:Y:S01]  /*162f0*/  FSEL R114, R107, -INF , P0 ;  /* 0xff8000006b727808 */ /* 0x000fe20000000000 */
[----:B------:R-:W-:Y:S01]  /*16300*/  IMAD.MOV.U32 R107, RZ, RZ, R81 ;  /* 0x000000ffff6b7224 */ /* 0x000fe200078e0051 */
[----:B------:R-:W-:Y:S02]  /*16310*/  ISETP.GT.AND P0, PT, R138, 0x69, PT ;  /* 0x000000698a00780c */ /* 0x000fe40003f04270 */
[----:B------:R-:W-:Y:S02]  /*16320*/  FSEL R142, R106, -INF , P1 ;  /* 0xff8000006a8e7808 */ /* 0x000fe40000800000 */
[----:B--2---:R-:W-:Y:S01]  /*16330*/  FMNMX.FTZ R2, R189, R4, !PT ;  /* 0x00000004bd027209 */ /* 0x004fe20007810000 */
[--C-:B------:R-:W-:Y:S01]  /*16340*/  FFMA.FTZ R4, R196, c[0x0][0x2d0], -R93.reuse ;  /* 0x0000b400c4047a23 */ /* 0x100fe2000001085d */
[----:B------:R-:W-:Y:S02]  /*16350*/  FSEL R70, R111, -INF , P0 ;  /* 0xff8000006f467808 */ /* 0x000fe40000000000 */
[----:B------:R-:W-:Y:S01]  /*16360*/  ISETP.GT.AND P1, PT, R138, 0x68, PT ;  /* 0x000000688a00780c */ /* 0x000fe20003f24270 */
[----:B------:R2:W3:Y:S01]  /*16370*/  MUFU.EX2 R251, R4 ;  /* 0x0000000400fb7308 */ /* 0x0004e20000000800 */
[----:B------:R-:W-:Y:S02]  /*16380*/  FMNMX.FTZ R2, R115, R2, !PT ;  /* 0x0000000273027209 */ /* 0x000fe40007810000 */
[----:B------:R-:W-:Y:S02]  /*16390*/  FSEL R188, R104, -INF , P2 ;  /* 0xff80000068bc7808 */ /* 0x000fe40001000000 */
[----:B------:R-:W-:Y:S02]  /*163a0*/  FMNMX.FTZ R2, R142, R2, !PT ;  /* 0x000000028e027209 */ /* 0x000fe40007810000 */
[----:B------:R-:W-:Y:S02]  /*163b0*/  FSEL R113, R110, -INF , P1 ;  /* 0xff8000006e717808 */ /* 0x000fe40000800000 */
[----:B------:R-:W-:Y:S02]  /*163c0*/  FMNMX.FTZ R137, R63, R137, !PT ;  /* 0x000000893f897209 */ /* 0x000fe40007810000 */
[----:B-1----:R-:W-:Y:S02]  /*163d0*/  FMNMX.FTZ R138, R0, R6, !PT ;  /* 0x00000006008a7209 */ /* 0x002fe40007810000 */
[----:B------:R-:W-:Y:S02]  /*163e0*/  FMNMX.FTZ R137, R53, R137, !PT ;  /* 0x0000008935897209 */ /* 0x000fe40007810000 */
[C---:B------:R-:W-:Y:S01]  /*163f0*/  FSETP.NEU.FTZ.AND P2, PT, R138.reuse, -INF , PT ;  /* 0xff8000008a00780b */ /* 0x040fe20003f5d000 */
[----:B------:R-:W-:Y:S01]  /*16400*/  FMUL.FTZ R92, R138, c[0x0][0x2d0] ;  /* 0x0000b4008a5c7a20 */ /* 0x000fe20000410000 */
[----:B------:R-:W-:Y:S02]  /*16410*/  FMNMX.FTZ R137, R52, R137, !PT ;  /* 0x0000008934897209 */ /* 0x000fe40007810000 */
[----:B------:R-:W-:Y:S02]  /*16420*/  FSEL R97, R108, -INF , P4 ;  /* 0xff8000006c617808 */ /* 0x000fe40002000000 */
[----:B------:R-:W-:Y:S02]  /*16430*/  FSEL R92, R92, RZ, P2 ;  /* 0x000000ff5c5c7208 */ /* 0x000fe40001000000 */
[----:B------:R-:W-:Y:S02]  /*16440*/  FMNMX.FTZ R137, R205, R137, !PT ;  /* 0x00000089cd897209 */ /* 0x000fe40007810000 */
[----:B--2---:R-:W-:Y:S01]  /*16450*/  FMNMX.FTZ R4, R114, R2, !PT ;  /* 0x0000000272047209 */ /* 0x004fe20007810000 */
[--C-:B------:R-:W-:Y:S01]  /*16460*/  FFMA.FTZ R2, R16, c[0x0][0x2d0], -R93.reuse ;  /* 0x0000b40010027a23 */ /* 0x100fe2000001085d */
[----:B------:R-:W-:Y:S01]  /*16470*/  FMNMX.FTZ R137, R204, R137, !PT ;  /* 0x00000089cc897209 */ /* 0x000fe20007810000 */
[--C-:B------:R-:W-:Y:S01]  /*16480*/  FFMA.FTZ R16, R20, c[0x0][0x2d0], -R93.reuse ;  /* 0x0000b40014107a23 */ /* 0x100fe2000001085d */
[----:B------:R-:W-:Y:S01]  /*16490*/  FMNMX.FTZ R0, R113, R4, !PT ;  /* 0x0000000471007209 */ /* 0x000fe20007810000 */
[----:B------:R1:W-:Y:S01]  /*164a0*/  MUFU.EX2 R54, R2 ;  /* 0x0000000200367308 */ /* 0x0003e20000000800 */
[--C-:B------:R-:W-:Y:S01]  /*164b0*/  FFMA.FTZ R4, R198, c[0x0][0x2d0], -R92.reuse ;  /* 0x0000b400c6047a23 */ /* 0x100fe2000001085c */
[----:B------:R-:W-:Y:S01]  /*164c0*/  ISETP.GE.AND P4, PT, R216, 0x1, PT ;  /* 0x00000001d800780c */ /* 0x000fe20003f86270 */
[--C-:B------:R-:W-:Y:S01]  /*164d0*/  FFMA.FTZ R99, R99, c[0x0][0x2d0], -R92.reuse ;  /* 0x0000b40063637a23 */ /* 0x100fe2000001085c */
[----:B------:R-:W-:Y:S01]  /*164e0*/  FMNMX.FTZ R0, R70, R0, !PT ;  /* 0x0000000046007209 */ /* 0x000fe20007810000 */
[--C-:B------:R-:W-:Y:S01]  /*164f0*/  FFMA.FTZ R210, R210, c[0x0][0x2d0], -R92.reuse ;  /* 0x0000b400d2d27a23 */ /* 0x100fe2000001085c */
[----:B---3--:R-:W-:Y:S01]  /*16500*/  F2FP.BF16.PACK_AB R72, R251, R190 ;  /* 0x000000befb48723e */ /* 0x008fe200000010ff */
[--C-:B------:R-:W-:Y:S01]  /*16510*/  FFMA.FTZ R209, R209, c[0x0][0x2d0], -R92.reuse ;  /* 0x0000b400d1d17a23 */ /* 0x100fe2000001085c */
[----:B------:R-:W-:Y:S01]  /*16520*/  FMNMX.FTZ R137, R194, R137, !PT ;  /* 0x00000089c2897209 */ /* 0x000fe20007810000 */
[--C-:B------:R-:W-:Y:S01]  /*16530*/  FFMA.FTZ R208, R208, c[0x0][0x2d0], -R92.reuse ;  /* 0x0000b400d0d07a23 */ /* 0x100fe2000001085c */
[----:B------:R2:W-:Y:S01]  /*16540*/  MUFU.EX2 R222, R4 ;  /* 0x0000000400de7308 */ /* 0x0005e20000000800 */
[--C-:B------:R-:W-:Y:S01]  /*16550*/  FFMA.FTZ R207, R207, c[0x0][0x2d0], -R92.reuse ;  /* 0x0000b400cfcf7a23 */ /* 0x100fe2000001085c */
[----:B------:R-:W-:Y:S03]  /*16560*/  FMNMX.FTZ R137, R191, R137, !PT ;  /* 0x00000089bf897209 */ /* 0x000fe60007810000 */
[----:B------:R-:W-:Y:S02]  /*16570*/  @P4 SHF.L.U64.HI R12, R9, R10, c[0x0][0x1e4] ;  /* 0x00007900090c4619 */ /* 0x000fe4000001020a */
[----:B------:R-:W-:Y:S04]  /*16580*/  FMNMX.FTZ R137, R188, R137, !PT ;  /* 0x00000089bc897209 */ /* 0x000fe80007810000 */
[----:B------:R-:W-:Y:S01]  /*16590*/  FMNMX.FTZ R137, R112, R137, !PT ;  /* 0x0000008970897209 */ /* 0x000fe20007810000 */
[----:B-1----:R-:W-:Y:S03]  /*165a0*/  FFMA.FTZ R2, R17, c[0x0][0x2d0], -R93 ;  /* 0x0000b40011027a23 */ /* 0x002fe6000001085d */
[----:B------:R-:W-:Y:S01]  /*165b0*/  FMNMX.FTZ R137, R97, R137, !PT ;  /* 0x0000008961897209 */ /* 0x000fe20007810000 */
[----:B------:R-:W-:Y:S01]  /*165c0*/  @P4 IMAD.SHL.U32 R17, R9, 0x20, RZ ;  /* 0x0000002009114824 */ /* 0x000fe200078e00ff */
[----:B------:R1:W-:Y:S02]  /*165d0*/  MUFU.EX2 R111, R2 ;  /* 0x00000002006f7308 */ /* 0x0003e40000000800 */
[----:B------:R-:W-:Y:S01]  /*165e0*/  FMNMX.FTZ R137, R109, R137, !PT ;  /* 0x000000896d897209 */ /* 0x000fe20007810000 */
[----:B--2---:R-:W-:Y:S04]  /*165f0*/  FFMA.FTZ R4, R197, c[0x0][0x2d0], -R92 ;  /* 0x0000b400c5047a23 */ /* 0x004fe8000001085c */
[----:B------:R-:W2:Y:S03]  /*16600*/  SHFL.BFLY PT, R5, R137, 0x2, 0x1f ;  /* 0x0c401f0089057f89 */ /* 0x000ea600000e0000 */
[----:B------:R3:W4:Y:S05]  /*16610*/  MUFU.EX2 R223, R4 ;  /* 0x0000000400df7308 */ /* 0x00072a0000000800 */
[----:B-1----:R-:W1:Y:S01]  /*16620*/  SHFL.BFLY PT, R2, R0, 0x2, 0x1f ;  /* 0x0c401f0000027f89 */ /* 0x002e6200000e0000 */
[----:B--2---:R-:W-:Y:S02]  /*16630*/  FMNMX.FTZ R137, R137, R5, !PT ;  /* 0x0000000589897209 */ /* 0x004fe40007810000 */
[----:B------:R-:W-:Y:S01]  /*16640*/  @P4 SHF.R.S32.HI R5, RZ, 0x1f, R246 ;  /* 0x0000001fff054819 */ /* 0x000fe200000114f6 */
[--C-:B---3--:R-:W-:Y:S01]  /*16650*/  FFMA.FTZ R4, R18, c[0x0][0x2d0], -R92.reuse ;  /* 0x0000b40012047a23 */ /* 0x108fe2000001085c */
[----:B----4-:R-:W-:Y:S03]  /*16660*/  F2FP.BF16.PACK_AB R73, R223, R222 ;  /* 0x000000dedf49723e */ /* 0x010fe600000010ff */
[----:B------:R-:W2:Y:S01]  /*16670*/  SHFL.BFLY PT, R6, R137, 0x1, 0x1f ;  /* 0x0c201f0089067f89 */ /* 0x000ea200000e0000 */
[----:B------:R3:W-:Y:S01]  /*16680*/  MUFU.EX2 R64, R4 ;  /* 0x0000000400407308 */ /* 0x0007e20000000800 */
[----:B------:R-:W-:Y:S04]  /*16690*/  @P4 IMAD R5, R5, c[0x0][0x1e0], RZ ;  /* 0x0000780005054a24 */ /* 0x000fe800078e02ff */
[----:B------:R-:W-:Y:S01]  /*166a0*/  @P4 IMAD R5, R246, c[0x0][0x1e4], R5 ;  /* 0x00007900f6054a24 */ /* 0x000fe200078e0205 */
[----:B-1----:R-:W-:Y:S05]  /*166b0*/  FMNMX.FTZ R0, R0, R2, !PT ;  /* 0x0000000200007209 */ /* 0x002fea0007810000 */
[----:B------:R-:W1:Y:S01]  /*166c0*/  SHFL.BFLY PT, R2, R0, 0x1, 0x1f ;  /* 0x0c201f0000027f89 */ /* 0x000e6200000e0000 */
[----:B--2---:R-:W-:Y:S01]  /*166d0*/  FMNMX.FTZ R137, R137, R6, !PT ;  /* 0x0000000689897209 */ /* 0x004fe20007810000 */
[----:B------:R-:W-:Y:S03]  /*166e0*/  @P4 IMAD.WIDE.U32 R6, R246, c[0x0][0x1e0], RZ ;  /* 0x00007800f6064a25 */ /* 0x000fe600078e00ff */
[----:B------:R-:W-:Y:S01]  /*166f0*/  FSETP.NEU.FTZ.AND P1, PT, R137, -INF , PT ;  /* 0xff8000008900780b */ /* 0x000fe20003f3d000 */
[----:B---3--:R-:W-:Y:S02]  /*16700*/  FFMA.FTZ R4, R19, c[0x0][0x2d0], -R92 ;  /* 0x0000b40013047a23 */ /* 0x008fe4000001085c */
[----:B------:R-:W-:Y:S02]  /*16710*/  FMUL.FTZ R94, R137, c[0x0][0x2d0] ;  /* 0x0000b400895e7a20 */ /* 0x000fe40000410000 */
[----:B------:R2:W-:Y:S01]  /*16720*/  MUFU.EX2 R65, R4 ;  /* 0x0000000400417308 */ /* 0x0005e20000000800 */
[----:B------:R-:W-:Y:S02]  /*16730*/  @P4 IMAD.IADD R7, R7, 0x1, R5 ;  /* 0x0000000107074824 */ /* 0x000fe400078e0205 */
[----:B------:R-:W-:Y:S01]  /*16740*/  FSEL R94, R94, RZ, P1 ;  /* 0x000000ff5e5e7208 */ /* 0x000fe20000800000 */
[----:B------:R-:W-:Y:S02]  /*16750*/  @P4 IMAD.MOV.U32 R5, RZ, RZ, R11 ;  /* 0x000000ffff054224 */ /* 0x000fe400078e000b */
[----:B------:R-:W-:Y:S01]  /*16760*/  @P4 IMAD R7, R7, 0x70, RZ ;  /* 0x0000007007074824 */ /* 0x000fe200078e02ff */
[----:B-1----:R-:W-:Y:S01]  /*16770*/  FMNMX.FTZ R71, R0, R2, !PT ;  /* 0x0000000200477209 */ /* 0x002fe20007810000 */
[----:B------:R-:W-:Y:S02]  /*16780*/  FFMA.FTZ R0, R200, c[0x0][0x2d0], -R94 ;  /* 0x0000b400c8007a23 */ /* 0x000fe4000001085e */
[----:B------:R-:W-:Y:S02]  /*16790*/  IMAD.MOV.U32 R200, RZ, RZ, R60 ;  /* 0x000000ffffc87224 */ /* 0x000fe400078e003c */
[----:B------:R1:W-:Y:S01]  /*167a0*/  MUFU.EX2 R55, R0 ;  /* 0x0000000000377308 */ /* 0x0003e20000000800 */
[----:B------:R-:W-:Y:S02]  /*167b0*/  FMUL.FTZ R96, R71, c[0x0][0x2d0] ;  /* 0x0000b40047607a20 */ /* 0x000fe40000410000 */
[----:B--2---:R-:W-:Y:S02]  /*167c0*/  @P4 IMAD.MOV.U32 R4, RZ, RZ, R8 ;  /* 0x000000ffff044224 */ /* 0x004fe400078e0008 */
[----:B------:R-:W-:Y:S02]  /*167d0*/  FFMA.FTZ R8, R199, c[0x0][0x2d0], -R94 ;  /* 0x0000b400c7087a23 */ /* 0x000fe4000001085e */
[----:B------:R-:W-:Y:S03]  /*167e0*/  @P4 IMAD.WIDE.U32 R4, R6, 0x70, R4 ;  /* 0x0000007006044825 */ /* 0x000fe600078e0004 */
[----:B------:R2:W-:Y:S01]  /*167f0*/  MUFU.EX2 R198, R8 ;  /* 0x0000000800c67308 */ /* 0x0005e20000000800 */
[----:B------:R-:W-:Y:S01]  /*16800*/  @P4 IMAD.IADD R7, R5, 0x1, R7 ;  /* 0x0000000105074824 */ /* 0x000fe200078e0207 */
[C---:B------:R-:W-:Y:S01]  /*16810*/  @P4 LEA R6, P0, R4.reuse, c[0x0][0x1c8], 0x1 ;  /* 0x0000720004064a11 */ /* 0x040fe200078008ff */
[--C-:B-1----:R-:W-:Y:S03]  /*16820*/  FFMA.FTZ R0, R13, c[0x0][0x2d0], -R94.reuse ;  /* 0x0000b4000d007a23 */ /* 0x102fe6000001085e */
[----:B------:R-:W-:Y:S01]  /*16830*/  @P4 LEA.HI.X R7, R4, c[0x0][0x1cc], R7, 0x1, P0 ;  /* 0x0000730004074a11 */ /* 0x000fe200000f0c07 */
[----:B------:R-:W-:Y:S01]  /*16840*/  FFMA.FTZ R13, R33, c[0x0][0x2d0], -R93 ;  /* 0x0000b400210d7a23 */ /* 0x000fe2000001085d */
[----:B------:R-:W-:Y:S02]  /*16850*/  @P4 IADD3 R4, P0, R17, R6, RZ ;  /* 0x0000000611044210 */ /* 0x000fe40007f1e0ff */
[----:B------:R-:W1:Y:S01]  /*16860*/  MUFU.EX2 R2, R0 ;  /* 0x0000000000027308 */ /* 0x000e620000000800 */
[----:B------:R3:W-:Y:S02]  /*16870*/  @P4 LDGSTS.E.BYPASS.LTC128B.128 [R245+0x3900], [R6.64], !P6 ;  /* 0x0390000006f54fae */ /* 0x0007e4000f101d48 */
[C---:B------:R-:W-:Y:S07]  /*16880*/  @P4 IMAD.X R5, R12.reuse, 0x1, R7, P0 ;  /* 0x000000010c054824 */ /* 0x040fee00000e0607 */
[----:B------:R4:W-:Y:S01]  /*16890*/  MUFU.EX2 R242, R13 ;  /* 0x0000000d00f27308 */ /* 0x0009e20000000800 */
[----:B------:R3:W-:Y:S01]  /*168a0*/  @P4 LDGSTS.E.BYPASS.LTC128B.128 [R245+0x4100], [R4.64], !P6 ;  /* 0x0410000004f54fae */ /* 0x0007e2000f101d48 */
[----:B--2---:R-:W-:Y:S02]  /*168b0*/  FFMA.FTZ R8, R201, c[0x0][0x2d0], -R94 ;  /* 0x0000b400c9087a23 */ /* 0x004fe4000001085e */
[----:B------:R-:W-:Y:S06]  /*168c0*/  IMAD.MOV.U32 R201, RZ, RZ, R61 ;  /* 0x000000ffffc97224 */ /* 0x000fec00078e003d */
[----:B------:R2:W-:Y:S01]  /*168d0*/  MUFU.EX2 R197, R8 ;  /* 0x0000000800c57308 */ /* 0x0005e20000000800 */
[----:B-1----:R1:W-:Y:S01]  /*168e0*/  STL [R1], R2 ;  /* 0x0000000201007387 */ /* 0x0023e20000100800 */
[----:B----4-:R-:W-:Y:S08]  /*168f0*/  FFMA.FTZ R13, R49, c[0x0][0x2d0], -R93 ;  /* 0x0000b400310d7a23 */ /* 0x010ff0000001085d */
[----:B------:R-:W-:Y:S01]  /*16900*/  MUFU.EX2 R98, R13 ;  /* 0x0000000d00627308 */ /* 0x000fe20000000800 */
[C---:B--2---:R-:W-:Y:S05]  /*16910*/  @P4 IADD3 R8, P0, R17.reuse, R4, RZ ;  /* 0x0000000411084210 */ /* 0x044fea0007f1e0ff */
[C---:B------:R-:W-:Y:S01]  /*16920*/  @P4 IMAD.X R9, R12.reuse, 0x1, R5, P0 ;  /* 0x000000010c094824 */ /* 0x040fe200000e0605 */
[----:B------:R-:W-:Y:S04]  /*16930*/  @P4 IADD3 R10, P0, R17, R8, RZ ;  /* 0x00000008110a4210 */ /* 0x000fe80007f1e0ff */
[----:B------:R2:W-:Y:S01]  /*16940*/  @P4 LDGSTS.E.BYPASS.LTC128B.128 [R245+0x4900], [R8.64], !P6 ;  /* 0x0490000008f54fae */ /* 0x0005e2000f101d48 */
[----:B------:R-:W-:Y:S01]  /*16950*/  @P4 IMAD.X R11, R12, 0x1, R9, P0 ;  /* 0x000000010c0b4824 */ /* 0x000fe200000e0609 */
[----:B------:R-:W-:Y:S02]  /*16960*/  FSETP.NEU.FTZ.AND P0, PT, R71, -INF , PT ;  /* 0xff8000004700780b */ /* 0x000fe40003f1d000 */
[----:B---3--:R-:W-:Y:S02]  /*16970*/  @P4 IADD3 R6, P5, R17, R10, RZ ;  /* 0x0000000a11064210 */ /* 0x008fe40007fbe0ff */
[----:B------:R-:W-:Y:S02]  /*16980*/  FSEL R96, R96, RZ, P0 ;  /* 0x000000ff60607208 */ /* 0x000fe40000000000 */
[----:B------:R3:W-:Y:S01]  /*16990*/  @P4 LDGSTS.E.BYPASS.LTC128B.128 [R245+0x5100], [R10.64], !P6 ;  /* 0x051000000af54fae */ /* 0x0007e2000f101d48 */
[----:B------:R-:W-:Y:S02]  /*169a0*/  @P4 IMAD.X R7, R12, 0x1, R11, P5 ;  /* 0x000000010c074824 */ /* 0x000fe400028e060b */
[--C-:B------:R-:W-:Y:S02]  /*169b0*/  FFMA.FTZ R0, R203, c[0x0][0x2d0], -R96.reuse ;  /* 0x0000b400cb007a23 */ /* 0x100fe40000010860 */
[--C-:B------:R-:W-:Y:S02]  /*169c0*/  FFMA.FTZ R115, R115, c[0x0][0x2d0], -R96.reuse ;  /* 0x0000b40073737a23 */ /* 0x100fe40000010860 */
[----:B------:R4:W-:Y:S01]  /*169d0*/  MUFU.EX2 R196, R0 ;  /* 0x0000000000c47308 */ /* 0x0009e20000000800 */
[----:B------:R1:W-:Y:S01]  /*169e0*/  @P4 LDGSTS.E.BYPASS.LTC128B.128 [R245+0x5900], [R6.64], !P6 ;  /* 0x0590000006f54fae */ /* 0x0003e2000f101d48 */
[----:B------:R-:W-:Y:S02]  /*169f0*/  IMAD.MOV.U32 R203, RZ, RZ, R65 ;  /* 0x000000ffffcb7224 */ /* 0x000fe400078e0041 */
[--C-:B----4-:R-:W-:Y:S02]  /*16a00*/  FFMA.FTZ R0, R202, c[0x0][0x2d0], -R96.reuse ;  /* 0x0000b400ca007a23 */ /* 0x110fe40000010860 */
[----:B------:R-:W-:Y:S04]  /*16a10*/  IMAD.MOV.U32 R202, RZ, RZ, R89 ;  /* 0x000000ffffca7224 */ /* 0x000fe800078e0059 */
[----:B------:R4:W1:Y:S02]  /*16a20*/  MUFU.EX2 R199, R0 ;  /* 0x0000000000c77308 */ /* 0x0008640000000800 */
[--C-:B----4-:R-:W-:Y:S01]  /*16a30*/  FFMA.FTZ R0, R14, c[0x0][0x2d0], -R96.reuse ;  /* 0x0000b4000e007a23 */ /* 0x110fe20000010860 */
[----:B-1----:R-:W-:Y:S01]  /*16a40*/  F2FP.BF16.PACK_AB R65, R199, R196 ;  /* 0x000000c4c741723e */ /* 0x002fe200000010ff */
[--C-:B------:R-:W-:Y:S06]  /*16a50*/  FFMA.FTZ R14, R32, c[0x0][0x2d0], -R93.reuse ;  /* 0x0000b400200e7a23 */ /* 0x100fec000001085d */
[----:B------:R1:W-:Y:S02]  /*16a60*/  MUFU.EX2 R95, R0 ;  /* 0x00000000005f7308 */ /* 0x0003e40000000800 */
[----:B-1----:R-:W-:Y:S02]  /*16a70*/  FFMA.FTZ R0, R15, c[0x0][0x2d0], -R96 ;  /* 0x0000b4000f007a23 */ /* 0x002fe40000010860 */
[--C-:B------:R-:W-:Y:S06]  /*16a80*/  FFMA.FTZ R15, R21, c[0x0][0x2d0], -R93.reuse ;  /* 0x0000b400150f7a23 */ /* 0x100fec000001085d */
[----:B------:R-:W1:Y:S10]  /*16a90*/  MUFU.EX2 R2, R0 ;  /* 0x0000000000027308 */ /* 0x000e740000000800 */
[----:B------:R-:W4:Y:S10]  /*16aa0*/  MUFU.EX2 R0, R16 ;  /* 0x0000001000007308 */ /* 0x000f340000000800 */
[----:B------:R2:W-:Y:S01]  /*16ab0*/  MUFU.EX2 R16, R14 ;  /* 0x0000000e00107308 */ /* 0x0005e20000000800 */
[----:B-1----:R1:W-:Y:S09]  /*16ac0*/  STL [R1+0x10], R2 ;  /* 0x0000100201007387 */ /* 0x0023f20000100800 */
[----:B------:R3:W-:Y:S01]  /*16ad0*/  MUFU.EX2 R232, R15 ;  /* 0x0000000f00e87308 */ /* 0x0007e20000000800 */
[----:B----4-:R4:W-:Y:S01]  /*16ae0*/  STL [R1+0xc], R0 ;  /* 0x00000c0001007387 */ /* 0x0109e20000100800 */
[--C-:B--2---:R-:W-:Y:S08]  /*16af0*/  FFMA.FTZ R14, R48, c[0x0][0x2d0], -R93.reuse ;  /* 0x0000b400300e7a23 */ /* 0x104ff0000001085d */
[----:B------:R-:W-:Y:S01]  /*16b00*/  MUFU.EX2 R110, R14 ;  /* 0x0000000e006e7308 */ /* 0x000fe20000000800 */
[--C-:B-1----:R-:W-:Y:S02]  /*16b10*/  FFMA.FTZ R2, R22, c[0x0][0x2d0], -R92.reuse ;  /* 0x0000b40016027a23 */ /* 0x102fe4000001085c */
[--C-:B---3--:R-:W-:Y:S07]  /*16b20*/  FFMA.FTZ R15, R36, c[0x0][0x2d0], -R93.reuse ;  /* 0x0000b400240f7a23 */ /* 0x108fee000001085d */
[----:B------:R-:W1:Y:S01]  /*16b30*/  MUFU.EX2 R2, R2 ;  /* 0x0000000200027308 */ /* 0x000e620000000800 */
[--C-:B----4-:R-:W-:Y:S09]  /*16b40*/  FFMA.FTZ R0, R23, c[0x0][0x2d0], -R92.reuse ;  /* 0x0000b40017007a23 */ /* 0x110ff2000001085c */
[----:B------:R2:W-:Y:S10]  /*16b50*/  MUFU.EX2 R236, R0 ;  /* 0x0000000000ec7308 */ /* 0x0005f40000000800 */
[----:B------:R-:W-:Y:S01]  /*16b60*/  MUFU.EX2 R244, R15 ;  /* 0x0000000f00f47308 */ /* 0x000fe20000000800 */
[----:B-1----:R1:W-:Y:S04]  /*16b70*/  STL [R1+0x14], R2 ;  /* 0x0000140201007387 */ /* 0x0023e80000100800 */
[----:B------:R3:W-:Y:S01]  /*16b80*/  STL [R1+0xac], R139 ;  /* 0x0000ac8b01007387 */ /* 0x0007e20000100800 */
[----:B--2---:R-:W-:Y:S04]  /*16b90*/  FFMA.FTZ R0, R34, c[0x0][0x2d0], -R92 ;  /* 0x0000b40022007a23 */ /* 0x004fe8000001085c */
[----:B------:R2:W-:Y:S01]  /*16ba0*/  MUFU.EX2 R239, R0 ;  /* 0x0000000000ef7308 */ /* 0x0005e20000000800 */
[----:B-1----:R-:W-:Y:S09]  /*16bb0*/  FFMA.FTZ R2, R28, c[0x0][0x2d0], -R94 ;  /* 0x0000b4001c027a23 */ /* 0x002ff2000001085e */
[----:B------:R1:W-:Y:S01]  /*16bc0*/  MUFU.EX2 R240, R2 ;  /* 0x0000000200f07308 */ /* 0x0003e20000000800 */
[--C-:B--2---:R-:W-:Y:S09]  /*16bd0*/  FFMA.FTZ R0, R35, c[0x0][0x2d0], -R92.reuse ;  /* 0x0000b40023007a23 */ /* 0x104ff2000001085c */
[----:B------:R2:W-:Y:S01]  /*16be0*/  MUFU.EX2 R243, R0 ;  /* 0x0000000000f37308 */ /* 0x0005e20000000800 */
[----:B-1----:R-:W-:Y:S09]  /*16bf0*/  FFMA.FTZ R2, R38, c[0x0][0x2d0], -R92 ;  /* 0x0000b40026027a23 */ /* 0x002ff2000001085c */
[----:B------:R1:W-:Y:S01]  /*16c00*/  MUFU.EX2 R237, R2 ;  /* 0x0000000200ed7308 */ /* 0x0003e20000000800 */
[----:B--2---:R-:W-:Y:S09]  /*16c10*/  FFMA.FTZ R0, R24, c[0x0][0x2d0], -R94 ;  /* 0x0000b40018007a23 */ /* 0x004ff2000001085e */
[----:B------:R2:W-:Y:S01]  /*16c20*/  MUFU.EX2 R246, R0 ;  /* 0x0000000000f67308 */ /* 0x0005e20000000800 */
[----:B-1----:R-:W-:Y:S09]  /*16c30*/  FFMA.FTZ R2, R42, c[0x0][0x2d0], -R96 ;  /* 0x0000b4002a027a23 */ /* 0x002ff20000010860 */
[----:B------:R-:W-:Y:S01]  /*16c40*/  MUFU.EX2 R143, R2 ;  /* 0x00000002008f7308 */ /* 0x000fe20000000800 */
[----:B--2---:R-:W-:Y:S09]  /*16c50*/  FFMA.FTZ R0, R25, c[0x0][0x2d0], -R94 ;  /* 0x0000b40019007a23 */ /* 0x004ff2000001085e */
[----:B------:R1:W-:Y:S02]  /*16c60*/  MUFU.EX2 R233, R0 ;  /* 0x0000000000e97308 */ /* 0x0003e40000000800 */
[--C-:B-1----:R-:W-:Y:S08]  /*16c70*/  FFMA.FTZ R0, R26, c[0x0][0x2d0], -R96.reuse ;  /* 0x0000b4001a007a23 */ /* 0x102ff00000010860 */
[----:B------:R1:W-:Y:S02]  /*16c80*/  MUFU.EX2 R216, R0 ;  /* 0x0000000000d87308 */ /* 0x0003e40000000800 */
[----:B-1----:R-:W-:Y:S08]  /*16c90*/  FFMA.FTZ R0, R27, c[0x0][0x2d0], -R96 ;  /* 0x0000b4001b007a23 */ /* 0x002ff00000010860 */
[----:B------:R1:W-:Y:S02]  /*16ca0*/  MUFU.EX2 R235, R0 ;  /* 0x0000000000eb7308 */ /* 0x0003e40000000800 */
[----:B-1----:R-:W-:Y:S08]  /*16cb0*/  FFMA.FTZ R0, R29, c[0x0][0x2d0], -R94 ;  /* 0x0000b4001d007a23 */ /* 0x002ff0000001085e */
        /* <DEDUP_REMOVED lines=19> */
[C---:B------:R-:W-:Y:S02]  /*16df0*/  @P4 IADD3 R4, P3, R17.reuse, R6, RZ ;  /* 0x0000000611044210 */ /* 0x040fe40007f7e0ff */
[----:B------:R-:W-:Y:S01]  /*16e00*/  FADD.FTZ R2, -R0, R3 ;  /* 0x0000000300027221 */ /* 0x000fe20000010100 */
[----:B------:R-:W-:Y:S01]  /*16e10*/  FSEL R0, R138, RZ, P2 ;  /* 0x000000ff8a007208 */ /* 0x000fe20001000000 */
[----:B------:R1:W-:Y:S01]  /*16e20*/  STL [R1+0xb0], R138 ;  /* 0x0000b08a01007387 */ /* 0x0003e20000100800 */
[----:B------:R-:W-:Y:S01]  /*16e30*/  @P4 IMAD.X R5, R12, 0x1, R7, P3 ;  /* 0x000000010c054824 */ /* 0x000fe200018e0607 */
[----:B------:R-:W-:Y:S01]  /*16e40*/  @P4 IADD3 R8, P2, R17, R4, RZ ;  /* 0x0000000411084210 */ /* 0x000fe20007f5e0ff */
[----:B------:R-:W-:Y:S02]  /*16e50*/  FMUL.FTZ R2, R2, c[0x0][0x2d0] ;  /* 0x0000b40002027a20 */ /* 0x000fe40000410000 */
[----:B------:R-:W-:Y:S01]  /*16e60*/  FADD.FTZ R0, -R0, R136 ;  /* 0x0000008800007221 */ /* 0x000fe20000010100 */
[----:B------:R3:W-:Y:S01]  /*16e70*/  @P4 LDGSTS.E.BYPASS.LTC128B.128 [R245+0x6100], [R4.64], !P6 ;  /* 0x0610000004f54fae */ /* 0x0007e2000f101d48 */
[----:B------:R4:W4:Y:S01]  /*16e80*/  MUFU.EX2 R3, R2 ;  /* 0x0000000200037308 */ /* 0x0009220000000800 */
[----:B------:R-:W-:Y:S02]  /*16e90*/  @P4 IMAD.X R9, R12, 0x1, R5, P2 ;  /* 0x000000010c094824 */ /* 0x000fe400010e0605 */
[----:B------:R-:W-:Y:S02]  /*16ea0*/  FMUL.FTZ R0, R0, c[0x0][0x2d0] ;  /* 0x0000b40000007a20 */ /* 0x000fe40000410000 */
[----:B------:R-:W-:Y:S01]  /*16eb0*/  IMAD.MOV.U32 R136, RZ, RZ, R64 ;  /* 0x000000ffff887224 */ /* 0x000fe200078e0040 */
[----:B------:R-:W-:Y:S01]  /*16ec0*/  F2FP.BF16.PACK_AB R64, R197, R198 ;  /* 0x000000c6c540723e */ /* 0x000fe200000010ff */
[----:B------:R3:W-:Y:S03]  /*16ed0*/  @P4 LDGSTS.E.BYPASS.LTC128B.128 [R245+0x6900], [R8.64], !P6 ;  /* 0x0690000008f54fae */ /* 0x0007e6000f101d48 */
[----:B------:R3:W3:Y:S01]  /*16ee0*/  MUFU.EX2 R69, R0 ;  /* 0x0000000000457308 */ /* 0x0006e20000000800 */
[----:B------:R-:W-:Y:S04]  /*16ef0*/  F2FP.BF16.PACK_AB R75, R203, R136 ;  /* 0x00000088cb4b723e */ /* 0x000fe800000010ff */
[----:B------:R-:W3:Y:S08]  /*16f00*/  LDSM.16.MT88.4 R20, [R228+0x100] ;  /* 0x00010000e414783b */ /* 0x000ef00000004200 */
[----:B-1----:R-:W2:Y:S01]  /*16f10*/  LDL.LU R138, [R1] ;  /* 0x00000000018a7983 */ /* 0x002ea20000300800 */
[----:B----4-:R-:W-:Y:S01]  /*16f20*/  FSEL R2, R137, RZ, P1 ;  /* 0x000000ff89027208 */ /* 0x010fe20000800000 */
[C---:B------:R-:W-:Y:S02]  /*16f30*/  FMUL.FTZ R17, R3.reuse, R157 ;  /* 0x0000009d03117220 */ /* 0x040fe40000410000 */
[C---:B---3--:R-:W-:Y:S01]  /*16f40*/  FMUL.FTZ R5, R3.reuse, R145 ;  /* 0x0000009103057220 */ /* 0x048fe20000410000 */
[----:B------:R-:W1:Y:S01]  /*16f50*/  LDSM.16.MT88.4 R36, [R231+0x100] ;  /* 0x00010000e724783b */ /* 0x000e620000004200 */
[----:B------:R-:W-:Y:S02]  /*16f60*/  IMAD.MOV.U32 R145, RZ, RZ, R18 ;  /* 0x000000ffff917224 */ /* 0x000fe400078e0012 */
[----:B------:R-:W-:Y:S02]  /*16f70*/  FMUL.FTZ R4, R3, R144 ;  /* 0x0000009003047220 */ /* 0x000fe40000410000 */
[----:B------:R-:W-:Y:S02]  /*16f80*/  IMAD.MOV.U32 R144, RZ, RZ, R19 ;  /* 0x000000ffff907224 */ /* 0x000fe400078e0013 */
[----:B------:R-:W-:Y:S01]  /*16f90*/  FADD.FTZ R0, -R2, R140 ;  /* 0x0000008c02007221 */ /* 0x000fe20000010100 */
[----:B------:R-:W-:Y:S01]  /*16fa0*/  FSEL R2, R71, RZ, P0 ;  /* 0x000000ff47027208 */ /* 0x000fe20000000000 */
[C---:B------:R-:W-:Y:S01]  /*16fb0*/  FMUL.FTZ R7, R69.reuse, R147 ;  /* 0x0000009345077220 */ /* 0x040fe20000410000 */
[----:B------:R-:W0:Y:S01]  /*16fc0*/  LDGDEPBAR ;  /* 0x00000000000079af */ /* 0x000e220000000000 */
[----:B------:R-:W-:Y:S02]  /*16fd0*/  FMUL.FTZ R0, R0, c[0x0][0x2d0] ;  /* 0x0000b40000007a20 */ /* 0x000fe40000410000 */
[----:B------:R-:W-:Y:S02]  /*16fe0*/  FMUL.FTZ R6, R69, R146 ;  /* 0x0000009245067220 */ /* 0x000fe40000410000 */
[----:B------:R3:W4:Y:S01]  /*16ff0*/  MUFU.EX2 R68, R0 ;  /* 0x0000000000447308 */ /* 0x0007220000000800 */
[----:B------:R-:W-:Y:S02]  /*17000*/  IMAD.MOV.U32 R146, RZ, RZ, R16 ;  /* 0x000000ffff927224 */ /* 0x000fe400078e0010 */
[----:B------:R-:W2:Y:S01]  /*17010*/  LDL.LU R147, [R1+0x14] ;  /* 0x0000140001937983 */ /* 0x000ea20000300800 */
[----:B------:R-:W-:Y:S02]  /*17020*/  FMUL.FTZ R16, R3, R156 ;  /* 0x0000009c03107220 */ /* 0x000fe40000410000 */
[C---:B------:R-:W-:Y:S02]  /*17030*/  FMUL.FTZ R18, R69.reuse, R158 ;  /* 0x0000009e45127220 */ /* 0x040fe40000410000 */
[----:B------:R-:W-:Y:S02]  /*17040*/  IMAD.MOV.U32 R140, RZ, RZ, R55 ;  /* 0x000000ffff8c7224 */ /* 0x000fe400078e0037 */
[----:B------:R-:W-:Y:S02]  /*17050*/  FMUL.FTZ R19, R69, R159 ;  /* 0x0000009f45137220 */ /* 0x000fe40000410000 */
[C---:B------:R-:W-:Y:S02]  /*17060*/  FMUL.FTZ R32, R3.reuse, R172 ;  /* 0x000000ac03207220 */ /* 0x040fe40000410000 */
[----:B------:R-:W-:Y:S02]  /*17070*/  FMUL.FTZ R33, R3, R173 ;  /* 0x000000ad03217220 */ /* 0x000fe40000410000 */
[C---:B------:R-:W-:Y:S02]  /*17080*/  FMUL.FTZ R34, R69.reuse, R174 ;  /* 0x000000ae45227220 */ /* 0x040fe40000410000 */
[----:B------:R-:W-:Y:S02]  /*17090*/  FMUL.FTZ R35, R69, R175 ;  /* 0x000000af45237220 */ /* 0x000fe40000410000 */
[C---:B------:R-:W-:Y:S01]  /*170a0*/  FMUL.FTZ R48, R3.reuse, R120 ;  /* 0x0000007803307220 */ /* 0x040fe20000410000 */
[----:B------:R-:W-:Y:S01]  /*170b0*/  LDSM.16.MT88.4 R172, [R231+0x3100] ;  /* 0x00310000e7ac783b */ /* 0x000fe20000004200 */
[----:B------:R-:W-:Y:S02]  /*170c0*/  FMUL.FTZ R49, R3, R121 ;  /* 0x0000007903317220 */ /* 0x000fe40000410000 */
[----:B---3--:R-:W-:Y:S02]  /*170d0*/  FADD.FTZ R0, -R2, R141 ;  /* 0x0000008d02007221 */ /* 0x008fe40000010100 */
[----:B------:R-:W-:Y:S02]  /*170e0*/  FFMA.FTZ R2, R43, c[0x0][0x2d0], -R96 ;  /* 0x0000b4002b027a23 */ /* 0x000fe40000010860 */
[----:B------:R-:W-:Y:S02]  /*170f0*/  FMUL.FTZ R0, R0, c[0x0][0x2d0] ;  /* 0x0000b40000007a20 */ /* 0x000fe40000410000 */
[----:B------:R3:W-:Y:S01]  /*17100*/  MUFU.EX2 R104, R2 ;  /* 0x0000000200687308 */ /* 0x0007e20000000800 */
[C---:B----4-:R-:W-:Y:S02]  /*17110*/  FMUL.FTZ R12, R68.reuse, R152 ;  /* 0x00000098440c7220 */ /* 0x050fe40000410000 */
[C---:B------:R-:W-:Y:S02]  /*17120*/  FMUL.FTZ R8, R68.reuse, R148 ;  /* 0x0000009444087220 */ /* 0x040fe40000410000 */
[----:B------:R-:W4:Y:S01]  /*17130*/  LDL.LU R148, [R1+0xc] ;  /* 0x00000c0001947983 */ /* 0x000f220000300800 */
[C---:B------:R-:W-:Y:S02]  /*17140*/  FMUL.FTZ R13, R68.reuse, R153 ;  /* 0x00000099440d7220 */ /* 0x040fe40000410000 */
[----:B------:R-:W-:Y:S02]  /*17150*/  IMAD.MOV.U32 R141, RZ, RZ, R54 ;  /* 0x000000ffff8d7224 */ /* 0x000fe400078e0036 */
[----:B------:R-:W1:Y:S01]  /*17160*/  MUFU.EX2 R0, R0 ;  /* 0x0000000000007308 */ /* 0x000e620000000800 */
[----:B------:R-:W-:Y:S02]  /*17170*/  FMUL.FTZ R9, R68, R149 ;  /* 0x0000009544097220 */ /* 0x000fe40000410000 */
[----:B------:R-:W-:Y:S01]  /*17180*/  F2FP.BF16.PACK_AB R74, R111, R141 ;  /* 0x0000008d6f4a723e */ /* 0x000fe200000010ff */
[----:B------:R-:W-:Y:S02]  /*17190*/  FFMA.FTZ R121, R142, c[0x0][0x2d0], -R96 ;  /* 0x0000b4008e797a23 */ /* 0x000fe40000010860 */
[--C-:B------:R-:W-:Y:S02]  /*171a0*/  FFMA.FTZ R120, R188, c[0x0][0x2d0], -R94.reuse ;  /* 0x0000b400bc787a23 */ /* 0x100fe4000001085e */
[----:B------:R-:W-:Y:S02]  /*171b0*/  FMUL.FTZ R40, R68, R180 ;  /* 0x000000b444287220 */ /* 0x000fe40000410000 */
[-C--:B------:R-:W-:Y:S05]  /*171c0*/  HMMA.16816.F32.BF16 R4, R72, R20.reuse, R4 ;  /* 0x000000144804723c */ /* 0x080fea0000041804 */
[----:B---3--:R-:W-:Y:S02]  /*171d0*/  FFMA.FTZ R2, R44, c[0x0][0x2d0], -R94 ;  /* 0x0000b4002c027a23 */ /* 0x008fe4000001085e */
[C---:B------:R-:W-:Y:S02]  /*171e0*/  FMUL.FTZ R24, R68.reuse, R164 ;  /* 0x000000a444187220 */ /* 0x040fe40000410000 */
[----:B------:R3:W-:Y:S03]  /*171f0*/  MUFU.EX2 R105, R2 ;  /* 0x0000000200697308 */ /* 0x0007e60000000800 */
[----:B------:R-:W-:Y:S02]  /*17200*/  FMUL.FTZ R28, R68, R168 ;  /* 0x000000a8441c7220 */ /* 0x000fe40000410000 */
[C---:B-1----:R-:W-:Y:S02]  /*17210*/  FMUL.FTZ R14, R0.reuse, R154 ;  /* 0x0000009a000e7220 */ /* 0x042fe40000410000 */
[C---:B------:R-:W-:Y:S02]  /*17220*/  FMUL.FTZ R15, R0.reuse, R155 ;  /* 0x0000009b000f7220 */ /* 0x040fe40000410000 */
[C---:B------:R-:W-:Y:S02]  /*17230*/  FMUL.FTZ R10, R0.reuse, R150 ;  /* 0x00000096000a7220 */ /* 0x040fe40000410000 */
[----:B------:R-:W-:Y:S02]  /*17240*/  FMUL.FTZ R11, R0, R151 ;  /* 0x00000097000b7220 */ /* 0x000fe40000410000 */
[----:B------:R-:W-:Y:S02]  /*17250*/  IMAD.MOV.U32 R150, RZ, RZ, R53 ;  /* 0x000000ffff967224 */ /* 0x000fe400078e0035 */
[----:B------:R-:W-:Y:S02]  /*17260*/  IMAD.MOV.U32 R151, RZ, RZ, R52 ;  /* 0x000000ffff977224 */ /* 0x000fe400078e0034 */
[----:B------:R-:W1:Y:S01]  /*17270*/  LDSM.16.MT88.4 R52, [R229+0x100] ;  /* 0x00010000e534783b */ /* 0x000e620000004200 */
[----:B------:R-:W-:Y:S02]  /*17280*/  FMUL.FTZ R29, R68, R169 ;  /* 0x000000a9441d7220 */ /* 0x000fe40000410000 */
[C---:B------:R-:W-:Y:S02]  /*17290*/  FMUL.FTZ R30, R0.reuse, R170 ;  /* 0x000000aa001e7220 */ /* 0x040fe40000410000 */
[C---:B------:R-:W-:Y:S02]  /*172a0*/  FMUL.FTZ R31, R0.reuse, R171 ;  /* 0x000000ab001f7220 */ /* 0x040fe40000410000 */
[----:B---3--:R-:W-:Y:S02]  /*172b0*/  FFMA.FTZ R2, R45, c[0x0][0x2d0], -R94 ;  /* 0x0000b4002d027a23 */ /* 0x008fe4000001085e */
[----:B------:R-:W-:Y:S02]  /*172c0*/  FMUL.FTZ R43, R0, R183 ;  /* 0x000000b7002b7220 */ /* 0x000fe40000410000 */
[----:B------:R3:W-:Y:S01]  /*172d0*/  MUFU.EX2 R26, R2 ;  /* 0x00000002001a7308 */ /* 0x0007e20000000800 */
[----:B------:R-:W-:Y:S02]  /*172e0*/  FMUL.FTZ R41, R68, R181 ;  /* 0x000000b544297220 */ /* 0x000fe40000410000 */
[----:B------:R-:W-:Y:S02]  /*172f0*/  FMUL.FTZ R42, R0, R182 ;  /* 0x000000b6002a7220 */ /* 0x000fe40000410000 */
[C---:B------:R-:W-:Y:S02]  /*17300*/  FMUL.FTZ R44, R68.reuse, R116 ;  /* 0x00000074442c7220 */ /* 0x040fe40000410000 */
[C---:B------:R-:W-:Y:S02]  /*17310*/  FMUL.FTZ R45, R68.reuse, R117 ;  /* 0x00000075442d7220 */ /* 0x040fe40000410000 */
[C---:B------:R-:W-:Y:S02]  /*17320*/  FMUL.FTZ R50, R69.reuse, R122 ;  /* 0x0000007a45327220 */ /* 0x040fe40000410000 */
[----:B------:R-:W-:Y:S02]  /*17330*/  FMUL.FTZ R51, R69, R123 ;  /* 0x0000007b45337220 */ /* 0x000fe40000410000 */
[C---:B------:R-:W-:Y:S02]  /*17340*/  FMUL.FTZ R60, R68.reuse, R132 ;  /* 0x00000084443c7220 */ /* 0x040fe40000410000 */
[----:B------:R-:W-:Y:S02]  /*17350*/  FMUL.FTZ R61, R68, R133 ;  /* 0x00000085443d7220 */ /* 0x000fe40000410000 */
[C---:B------:R-:W-:Y:S02]  /*17360*/  FMUL.FTZ R62, R0.reuse, R134 ;  /* 0x00000086003e7220 */ /* 0x040fe40000410000 */
[----:B------:R-:W-:Y:S02]  /*17370*/  FMUL.FTZ R63, R0, R135 ;  /* 0x00000087003f7220 */ /* 0x000fe40000410000 */
[----:B------:R-:W-:Y:S02]  /*17380*/  IMAD.MOV.U32 R149, RZ, RZ, R201 ;  /* 0x000000ffff957224 */ /* 0x000fe400078e00c9 */
[----:B------:R-:W-:Y:S02]  /*17390*/  IMAD.MOV.U32 R201, RZ, RZ, R90 ;  /* 0x000000ffffc97224 */ /* 0x000fe400078e005a */
[----:B---3--:R-:W-:Y:S02]  /*173a0*/  FFMA.FTZ R2, R46, c[0x0][0x2d0], -R96 ;  /* 0x0000b4002e027a23 */ /* 0x008fe40000010860 */
[----:B------:R-:W-:Y:S02]  /*173b0*/  FMUL.FTZ R46, R0, R118 ;  /* 0x00000076002e7220 */ /* 0x000fe40000410000 */
[----:B------:R3:W-:Y:S01]  /*173c0*/  MUFU.EX2 R25, R2 ;  /* 0x0000000200197308 */ /* 0x0007e20000000800 */
[--C-:B------:R-:W-:Y:S02]  /*173d0*/  FFMA.FTZ R117, R217, c[0x0][0x2d0], -R93.reuse ;  /* 0x0000b400d9757a23 */ /* 0x100fe4000001085d */
[----:B------:R-:W-:Y:S02]  /*173e0*/  FFMA.FTZ R123, R112, c[0x0][0x2d0], -R94 ;  /* 0x0000b400707b7a23 */ /* 0x000fe4000001085e */
[--C-:B------:R-:W-:Y:S02]  /*173f0*/  FFMA.FTZ R112, R189, c[0x0][0x2d0], -R96.reuse ;  /* 0x0000b400bd707a23 */ /* 0x100fe40000010860 */
[--C-:B------:R-:W-:Y:S02]  /*17400*/  FFMA.FTZ R116, R218, c[0x0][0x2d0], -R93.reuse ;  /* 0x0000b400da747a23 */ /* 0x100fe4000001085d */
[--C-:B------:R-:W-:Y:S02]  /*17410*/  FFMA.FTZ R122, R114, c[0x0][0x2d0], -R96.reuse ;  /* 0x0000b400727a7a23 */ /* 0x100fe40000010860 */
[----:B------:R-:W-:Y:S02]  /*17420*/  FFMA.FTZ R132, R113, c[0x0][0x2d0], -R96 ;  /* 0x0000b40071847a23 */ /* 0x000fe40000010860 */
[--C-:B------:R-:W-:Y:S02]  /*17430*/  FFMA.FTZ R133, R97, c[0x0][0x2d0], -R94.reuse ;  /* 0x0000b40061857a23 */ /* 0x100fe4000001085e */
[----:B------:R-:W-:Y:S02]  /*17440*/  FFMA.FTZ R134, R109, c[0x0][0x2d0], -R94 ;  /* 0x0000b4006d867a23 */ /* 0x000fe4000001085e */
[----:B------:R-:W-:Y:S02]  /*17450*/  IMAD.MOV.U32 R168, RZ, RZ, R102 ;  /* 0x000000ffffa87224 */ /* 0x000fe400078e0066 */
[----:B------:R-:W-:Y:S02]  /*17460*/  FFMA.FTZ R102, R221, c[0x0][0x2d0], -R93 ;  /* 0x0000b400dd667a23 */ /* 0x000fe4000001085d */
[--C-:B------:R-:W-:Y:S02]  /*17470*/  FFMA.FTZ R109, R213, c[0x0][0x2d0], -R96.reuse ;  /* 0x0000b400d56d7a23 */ /* 0x100fe40000010860 */
[----:B------:R-:W-:Y:S01]  /*17480*/  IMAD.MOV.U32 R169, RZ, RZ, R107 ;  /* 0x000000ffffa97224 */ /* 0x000fe200078e006b */
[----:B------:R-:W-:Y:S01]  /*17490*/  MUFU.EX2 R142, R102 ;  /* 0x00000066008e7308 */ /* 0x000fe20000000800 */
[--C-:B---3--:R-:W-:Y:S02]  /*174a0*/  FFMA.FTZ R2, R47, c[0x0][0x2d0], -R96.reuse ;  /* 0x0000b4002f027a23 */ /* 0x108fe40000010860 */
[----:B------:R-:W-:Y:S02]  /*174b0*/  FMUL.FTZ R47, R0, R119 ;  /* 0x00000077002f7220 */ /* 0x000fe40000410000 */
[----:B------:R-:W-:Y:S02]  /*174c0*/  FFMA.FTZ R119, R101, c[0x0][0x2d0], -R93 ;  /* 0x0000b40065777a23 */ /* 0x000fe4000001085d */
[----:B------:R-:W-:Y:S02]  /*174d0*/  IMAD.MOV.U32 R107, RZ, RZ, R103 ;  /* 0x000000ffff6b7224 */ /* 0x000fe400078e0067 */
[--C-:B------:R-:W-:Y:S01]  /*174e0*/  FFMA.FTZ R103, R219, c[0x0][0x2d0], -R93.reuse ;  /* 0x0000b400db677a23 */ /* 0x100fe2000001085d */
[----:B------:R3:W1:Y:S01]  /*174f0*/  MUFU.EX2 R27, R2 ;  /* 0x00000002001b7308 */ /* 0x0006620000000800 */
[--C-:B------:R-:W-:Y:S02]  /*17500*/  FFMA.FTZ R97, R107, c[0x0][0x2d0], -R96.reuse ;  /* 0x0000b4006b617a23 */ /* 0x100fe40000010860 */
[----:B------:R-:W-:Y:S07]  /*17510*/  FFMA.FTZ R107, R214, c[0x0][0x2d0], -R96 ;  /* 0x0000b400d66b7a23 */ /* 0x000fee0000010860 */
[----:B------:R-:W-:Y:S01]  /*17520*/  MUFU.EX2 R102, R119 ;  /* 0x0000007700667308 */ /* 0x000fe20000000800 */
[----:B---3--:R-:W-:Y:S02]  /*17530*/  FFMA.FTZ R2, R192, c[0x0][0x2d0], -R93 ;  /* 0x0000b400c0027a23 */ /* 0x008fe4000001085d */
[----:B-1----:R-:W-:Y:S07]  /*17540*/  IMAD.MOV.U32 R164, RZ, RZ, R27 ;  /* 0x000000ffffa47224 */ /* 0x002fee00078e001b */
[----:B------:R1:W-:Y:S01]  /*17550*/  MUFU.EX2 R152, R2 ;  /* 0x0000000200987308 */ /* 0x0003e20000000800 */
[----:B------:R-:W-:Y:S02]  /*17560*/  FMUL.FTZ R27, R0, R167 ;  /* 0x000000a7001b7220 */ /* 0x000fe40000410000 */
[----:B------:R-:W-:Y:S02]  /*17570*/  IMAD.MOV.U32 R167, RZ, RZ, R79 ;  /* 0x000000ffffa77224 */ /* 0x000fe400078e004f */
[----:B------:R-:W-:Y:S02]  /*17580*/  IMAD.MOV.U32 R192, RZ, RZ, R78 ;  /* 0x000000ffffc07224 */ /* 0x000fe400078e004e */
[----:B------:R-:W-:Y:S02]  /*17590*/  IMAD.MOV.U32 R221, RZ, RZ, R164 ;  /* 0x000000ffffdd7224 */ /* 0x000fe400078e00a4 */
[----:B-1----:R-:W-:Y:S02]  /*175a0*/  FFMA.FTZ R2, R193, c[0x0][0x2d0], -R93 ;  /* 0x0000b400c1027a23 */ /* 0x002fe4000001085d */
[----:B------:R-:W-:Y:S02]  /*175b0*/  IMAD.MOV.U32 R193, RZ, RZ, R77 ;  /* 0x000000ffffc17224 */ /* 0x000fe400078e004d */
[----:B------:R1:W3:Y:S01]  /*175c0*/  MUFU.EX2 R154, R2 ;  /* 0x00000002009a7308 */ /* 0x0002e20000000800 */
[----:B------:R-:W2:Y:S01]  /*175d0*/  LDSM.16.MT88.4 R76, [R230+0x100] ;  /* 0x00010000e64c783b */ /* 0x000ea20000004200 */
[--C-:B-1----:R-:W-:Y:S08]  /*175e0*/  FFMA.FTZ R2, R195, c[0x0][0x2d0], -R92.reuse ;  /* 0x0000b400c3027a23 */ /* 0x102ff0000001085c */
[----:B------:R1:W1:Y:S01]  /*175f0*/  MUFU.EX2 R153, R2 ;  /* 0x0000000200997308 */ /* 0x0002620000000800 */
[----:B--2---:R-:W-:Y:S01]  /*17600*/  F2FP.BF16.PACK_AB R67, R139, R95 ;  /* 0x0000005f8b43723e */ /* 0x004fe200000010ff */
[----:B-1----:R-:W-:Y:S08]  /*17610*/  FFMA.FTZ R2, R206, c[0x0][0x2d0], -R92 ;  /* 0x0000b400ce027a23 */ /* 0x002ff0000001085c */
[----:B------:R1:W-:Y:S01]  /*17620*/  MUFU.EX2 R155, R2 ;  /* 0x00000002009b7308 */ /* 0x0003e20000000800 */
[----:B------:R-:W-:Y:S01]  /*17630*/  F2FP.BF16.PACK_AB R66, R138, R140 ;  /* 0x0000008c8a42723e */ /* 0x000fe200000010ff */
[----:B-1----:R-:W-:Y:S06]  /*17640*/  FFMA.FTZ R2, R56, c[0x0][0x2d0], -R93 ;  /* 0x0000b40038027a23 */ /* 0x002fec000001085d */
[C---:B------:R-:W-:Y:S02]  /*17650*/  HMMA.16816.F32.BF16 R8, R64.reuse, R20, R8 ;  /* 0x000000144008723c */ /* 0x040fe40000041808 */
[----:B------:R1:W-:Y:S02]  /*17660*/  MUFU.EX2 R156, R2 ;  /* 0x00000002009c7308 */ /* 0x0003e40000000800 */
[C---:B------:R-:W-:Y:S03]  /*17670*/  FMUL.FTZ R56, R68.reuse, R128 ;  /* 0x0000008044387220 */ /* 0x040fe60000410000 */
[C---:B------:R-:W-:Y:S01]  /*17680*/  FMUL.FTZ R20, R3.reuse, R160 ;  /* 0x000000a003147220 */ /* 0x040fe20000410000 */
[-C--:B------:R-:W-:Y:S04]  /*17690*/  HMMA.16816.F32.BF16 R12, R64, R22.reuse, R12 ;  /* 0x00000016400c723c */ /* 0x080fe8000004180c */
[----:B------:R-:W-:Y:S02]  /*176a0*/  IMAD.MOV.U32 R160, RZ, RZ, R82 ;  /* 0x000000ffffa07224 */ /* 0x000fe400078e0052 */
[----:B------:R-:W-:Y:S02]  /*176b0*/  FMUL.FTZ R21, R3, R161 ;  /* 0x000000a103157220 */ /* 0x000fe40000410000 */
[C---:B------:R-:W-:Y:S04]  /*176c0*/  HMMA.16816.F32.BF16 R16, R72.reuse, R22, R16 ;  /* 0x000000164810723c */ /* 0x040fe80000041810 */
[----:B------:R-:W-:Y:S02]  /*176d0*/  IMAD.MOV.U32 R161, RZ, RZ, R25 ;  /* 0x000000ffffa17224 */ /* 0x000fe400078e0019 */
[----:B------:R-:W-:Y:S02]  /*176e0*/  FMUL.FTZ R25, R68, R165 ;  /* 0x000000a544197220 */ /* 0x000fe40000410000 */
[----:B------:R-:W-:Y:S04]  /*176f0*/  FMUL.FTZ R23, R69, R163 ;  /* 0x000000a345177220 */ /* 0x000fe80000410000 */
[----:B-1----:R-:W-:Y:S02]  /*17700*/  FFMA.FTZ R2, R57, c[0x0][0x2d0], -R93 ;  /* 0x0000b40039027a23 */ /* 0x002fe4000001085d */
[----:B------:R-:W-:Y:S02]  /*17710*/  FMUL.FTZ R22, R69, R162 ;  /* 0x000000a245167220 */ /* 0x000fe40000410000 */
[----:B------:R1:W-:Y:S01]  /*17720*/  MUFU.EX2 R158, R2 ;  /* 0x00000002009e7308 */ /* 0x0003e20000000800 */
[----:B------:R-:W-:Y:S02]  /*17730*/  IMAD.MOV.U32 R165, RZ, RZ, R83 ;  /* 0x000000ffffa57224 */ /* 0x000fe400078e0053 */
[----:B------:R-:W-:Y:S02]  /*17740*/  IMAD.MOV.U32 R163, RZ, RZ, R84 ;  /* 0x000000ffffa37224 */ /* 0x000fe400078e0054 */
[-C--:B------:R-:W-:Y:S01]  /*17750*/  HMMA.16816.F32.BF16 R20, R72, R36.reuse, R20 ;  /* 0x000000244814723c */ /* 0x080fe20000041814 */
[----:B------:R-:W-:Y:S02]  /*17760*/  LDSM.16.MT88.4 R84, [R231+0x900] ;  /* 0x00090000e754783b */ /* 0x000fe40000004200 */
[----:B------:R-:W-:Y:S02]  /*17770*/  IMAD.MOV.U32 R162, RZ, RZ, R26 ;  /* 0x000000ffffa27224 */ /* 0x000fe400078e001a */
[----:B------:R-:W-:Y:S02]  /*17780*/  FMUL.FTZ R26, R0, R166 ;  /* 0x000000a6001a7220 */ /* 0x000fe40000410000 */
[----:B------:R-:W-:Y:S02]  /*17790*/  IMAD.MOV.U32 R166, RZ, RZ, R80 ;  /* 0x000000ffffa67224 */ /* 0x000fe400078e0050 */
[----:B------:R-:W2:Y:S03]  /*177a0*/  LDSM.16.MT88.4 R80, [R228+0x900] ;  /* 0x00090000e450783b */ /* 0x000ea60000004200 */
[C---:B------:R-:W-:Y:S04]  /*177b0*/  HMMA.16816.F32.BF16 R24, R64.reuse, R36, R24 ;  /* 0x000000244018723c */ /* 0x040fe80000041818 */
[----:B------:R-:W-:Y:S02]  /*177c0*/  FMUL.FTZ R57, R68, R129 ;  /* 0x0000008144397220 */ /* 0x000fe40000410000 */
[----:B------:R-:W-:Y:S02]  /*177d0*/  IMAD.MOV.U32 R219, RZ, RZ, R162 ;  /* 0x000000ffffdb7224 */ /* 0x000fe400078e00a2 */
[-C--:B------:R-:W-:Y:S04]  /*177e0*/  HMMA.16816.F32.BF16 R28, R64, R38.reuse, R28 ;  /* 0x00000026401c723c */ /* 0x080fe8000004181c */
[----:B-1----:R-:W-:Y:S02]  /*177f0*/  FFMA.FTZ R2, R58, c[0x0][0x2d0], -R92 ;  /* 0x0000b4003a027a23 */ /* 0x002fe4000001085c */
[C---:B------:R-:W-:Y:S02]  /*17800*/  FMUL.FTZ R37, R3.reuse, R177 ;  /* 0x000000b103257220 */ /* 0x040fe40000410000 */
[C---:B------:R-:W-:Y:S01]  /*17810*/  HMMA.16816.F32.BF16 R32, R72.reuse, R38, R32 ;  /* 0x000000264820723c */ /* 0x040fe20000041820 */
[----:B------:R1:W-:Y:S03]  /*17820*/  MUFU.EX2 R157, R2 ;  /* 0x00000002009d7308 */ /* 0x0003e60000000800 */
[----:B------:R-:W-:Y:S02]  /*17830*/  FMUL.FTZ R36, R3, R176 ;  /* 0x000000b003247220 */ /* 0x000fe40000410000 */
[C---:B------:R-:W-:Y:S02]  /*17840*/  FMUL.FTZ R58, R0.reuse, R130 ;  /* 0x00000082003a7220 */ /* 0x040fe40000410000 */
[C---:B------:R-:W-:Y:S04]  /*17850*/  FMUL.FTZ R38, R69.reuse, R178 ;  /* 0x000000b245267220 */ /* 0x040fe80000410000 */
[----:B------:R-:W-:Y:S02]  /*17860*/  FMUL.FTZ R39, R69, R179 ;  /* 0x000000b345277220 */ /* 0x000fe40000410000 */
[----:B---3--:R-:W-:Y:S02]  /*17870*/  IMAD.MOV.U32 R178, RZ, RZ, R154 ;  /* 0x000000ffffb27224 */ /* 0x008fe400078e009a */
[----:B------:R-:W-:Y:S02]  /*17880*/  IMAD.MOV.U32 R179, RZ, RZ, R153 ;  /* 0x000000ffffb37224 */ /* 0x000fe400078e0099 */
[----:B------:R-:W-:Y:S01]  /*17890*/  IMAD.MOV.U32 R153, RZ, RZ, R136 ;  /* 0x000000ffff997224 */ /* 0x000fe200078e0088 */
[-C--:B------:R-:W-:Y:S03]  /*178a0*/  HMMA.16816.F32.BF16 R36, R72, R52.reuse, R36 ;  /* 0x000000344824723c */ /* 0x080fe60000041824 */
[----:B-1----:R-:W-:Y:S05]  /*178b0*/  FFMA.FTZ R2, R59, c[0x0][0x2d0], -R92 ;  /* 0x0000b4003b027a23 */ /* 0x002fea000001085c */
[C---:B------:R-:W-:Y:S01]  /*178c0*/  HMMA.16816.F32.BF16 R40, R64.reuse, R52, R40 ;  /* 0x000000344028723c */ /* 0x040fe20000041828 */
[----:B------:R1:W3:Y:S03]  /*178d0*/  MUFU.EX2 R159, R2 ;  /* 0x00000002009f7308 */ /* 0x0002e60000000800 */
[----:B------:R-:W-:Y:S03]  /*178e0*/  FMUL.FTZ R59, R0, R131 ;  /* 0x00000083003b7220 */ /* 0x000fe60000410000 */
[C---:B------:R-:W-:Y:S01]  /*178f0*/  FMUL.FTZ R52, R3.reuse, R124 ;  /* 0x0000007c03347220 */ /* 0x040fe20000410000 */
[-C--:B------:R-:W-:Y:S03]  /*17900*/  HMMA.16816.F32.BF16 R44, R64, R54.reuse, R44 ;  /* 0x00000036402c723c */ /* 0x080fe6000004182c */
[----:B------:R-:W-:Y:S01]  /*17910*/  MUFU.EX2 R131, R99 ;  /* 0x0000006300837308 */ /* 0x000fe20000000800 */
[----:B------:R-:W-:Y:S04]  /*17920*/  FMUL.FTZ R53, R3, R125 ;  /* 0x0000007d03357220 */ /* 0x000fe80000410000 */
[C---:B------:R-:W-:Y:S05]  /*17930*/  HMMA.16816.F32.BF16 R48, R72.reuse, R54, R48 ;  /* 0x000000364830723c */ /* 0x040fea0000041830 */
[----:B------:R-:W-:Y:S02]  /*17940*/  MUFU.EX2 R99, R120 ;  /* 0x0000007800637308 */ /* 0x000fe40000000800 */
[C---:B------:R-:W-:Y:S02]  /*17950*/  FMUL.FTZ R54, R69.reuse, R126 ;  /* 0x0000007e45367220 */ /* 0x040fe40000410000 */
[----:B------:R-:W-:Y:S03]  /*17960*/  FMUL.FTZ R55, R69, R127 ;  /* 0x0000007f45377220 */ /* 0x000fe60000410000 */
[--C-:B-1----:R-:W-:Y:S04]  /*17970*/  FFMA.FTZ R2, R220, c[0x0][0x2d0], -R94.reuse ;  /* 0x0000b400dc027a23 */ /* 0x102fe8000001085e */
[-C--:B------:R-:W-:Y:S01]  /*17980*/  HMMA.16816.F32.BF16 R52, R72, R76.reuse, R52 ;  /* 0x0000004c4834723c */ /* 0x080fe20000041834 */
[----:B------:R1:W-:Y:S07]  /*17990*/  MUFU.EX2 R177, R2 ;  /* 0x0000000200b17308 */ /* 0x0003ee0000000800 */
[C---:B------:R-:W-:Y:S03]  /*179a0*/  HMMA.16816.F32.BF16 R56, R64.reuse, R76, R56 ;  /* 0x0000004c4038723c */ /* 0x040fe60000041838 */
[----:B------:R-:W-:Y:S04]  /*179b0*/  MUFU.EX2 R125, R97 ;  /* 0x00000061007d7308 */ /* 0x000fe80000000800 */
[----:B------:R-:W-:Y:S01]  /*179c0*/  F2FP.BF16.PACK_AB R76, R233, R246 ;  /* 0x000000f6e94c723e */ /* 0x000fe200000010ff */
[-C--:B------:R-:W-:Y:S04]  /*179d0*/  HMMA.16816.F32.BF16 R60, R64, R78.reuse, R60 ;  /* 0x0000004e403c723c */ /* 0x080fe8000004183c */
[----:B------:R-:W-:Y:S03]  /*179e0*/  F2FP.BF16.PACK_AB R77, R235, R216 ;  /* 0x000000d8eb4d723e */ /* 0x000fe600000010ff */
[C---:B------:R-:W-:Y:S02]  /*179f0*/  FMUL.FTZ R64, R3.reuse, R184 ;  /* 0x000000b803407220 */ /* 0x040fe40000410000 */
[----:B-1----:R-:W-:Y:S03]  /*17a00*/  FFMA.FTZ R2, R224, c[0x0][0x2d0], -R94 ;  /* 0x0000b400e0027a23 */ /* 0x002fe6000001085e */
[----:B------:R-:W-:Y:S01]  /*17a10*/  FMUL.FTZ R65, R3, R185 ;  /* 0x000000b903417220 */ /* 0x000fe20000410000 */
[----:B------:R1:W-:Y:S01]  /*17a20*/  MUFU.EX2 R183, R2 ;  /* 0x0000000200b77308 */ /* 0x0003e20000000800 */
[C---:B------:R-:W-:Y:S02]  /*17a30*/  FMUL.FTZ R66, R69.reuse, R186 ;  /* 0x000000ba45427220 */ /* 0x040fe40000410000 */
[----:B------:R-:W-:Y:S07]  /*17a40*/  FMUL.FTZ R67, R69, R187 ;  /* 0x000000bb45437220 */ /* 0x000fee0000410000 */
[----:B------:R-:W-:Y:S07]  /*17a50*/  HMMA.16816.F32.BF16 R64, R72, R78, R64 ;  /* 0x0000004e4840723c */ /* 0x000fee0000041840 */
[----:B----4-:R-:W-:Y:S02]  /*17a60*/  F2FP.BF16.PACK_AB R72, R232, R148 ;  /* 0x00000094e848723e */ /* 0x010fe400000010ff */
[----:B------:R-:W-:Y:S03]  /*17a70*/  F2FP.BF16.PACK_AB R73, R236, R147 ;  /* 0x00000093ec49723e */ /* 0x000fe600000010ff */
[----:B------:R-:W-:Y:S01]  /*17a80*/  F2FP.BF16.PACK_AB R74, R242, R146 ;  /* 0x00000092f24a723e */ /* 0x000fe200000010ff */
[--C-:B-1----:R-:W-:Y:S01]  /*17a90*/  FFMA.FTZ R2, R225, c[0x0][0x2d0], -R96.reuse ;  /* 0x0000b400e1027a23 */ /* 0x102fe20000010860 */
[----:B------:R-:W-:Y:S02]  /*17aa0*/  F2FP.BF16.PACK_AB R75, R243, R239 ;  /* 0x000000eff34b723e */ /* 0x000fe400000010ff */
[----:B------:R-:W-:Y:S01]  /*17ab0*/  F2FP.BF16.PACK_AB R78, R145, R240 ;  /* 0x000000f0914e723e */ /* 0x000fe200000010ff */
[----:B------:R1:W-:Y:S01]  /*17ac0*/  MUFU.EX2 R176, R2 ;  /* 0x0000000200b07308 */ /* 0x0003e20000000800 */
[----:B------:R-:W-:Y:S03]  /*17ad0*/  F2FP.BF16.PACK_AB R79, R144, R241 ;  /* 0x000000f1904f723e */ /* 0x000fe600000010ff */
[-C--:B--2---:R-:W-:Y:S08]  /*17ae0*/  HMMA.16816.F32.BF16 R4, R72, R80.reuse, R4 ;  /* 0x000000504804723c */ /* 0x084ff00000041804 */
[C---:B------:R-:W-:Y:S07]  /*17af0*/  HMMA.16816.F32.BF16 R8, R76.reuse, R80, R8 ;  /* 0x000000504c08723c */ /* 0x040fee0000041808 */
[--C-:B------:R-:W-:Y:S01]  /*17b00*/  FFMA.FTZ R80, R193, c[0x0][0x2d0], -R96.reuse ;  /* 0x0000b400c1507a23 */ /* 0x100fe20000010860 */
[-C--:B------:R-:W-:Y:S03]  /*17b10*/  HMMA.16816.F32.BF16 R12, R76, R82.reuse, R12 ;  /* 0x000000524c0c723c */ /* 0x080fe6000004180c */
[----:B------:R2:W-:Y:S01]  /*17b20*/  MUFU.EX2 R180, R80 ;  /* 0x0000005000b47308 */ /* 0x0005e20000000800 */
[----:B-1----:R-:W-:Y:S04]  /*17b30*/  FFMA.FTZ R2, R249, c[0x0][0x2d0], -R96 ;  /* 0x0000b400f9027a23 */ /* 0x002fe80000010860 */
[C---:B------:R-:W-:Y:S05]  /*17b40*/  HMMA.16816.F32.BF16 R16, R72.reuse, R82, R16 ;  /* 0x000000524810723c */ /* 0x040fea0000041810 */
[----:B------:R1:W-:Y:S03]  /*17b50*/  MUFU.EX2 R182, R2 ;  /* 0x0000000200b67308 */ /* 0x0003e60000000800 */
[-C--:B------:R-:W-:Y:S08]  /*17b60*/  HMMA.16816.F32.BF16 R20, R72, R84.reuse, R20 ;  /* 0x000000544814723c */ /* 0x080ff00000041814 */
[C---:B------:R-:W-:Y:S01]  /*17b70*/  HMMA.16816.F32.BF16 R24, R76.reuse, R84, R24 ;  /* 0x000000544c18723c */ /* 0x040fe20000041818 */
[----:B--2---:R-:W-:Y:S06]  /*17b80*/  LDSM.16.MT88.4 R80, [R230+0x900] ;  /* 0x00090000e650783b */ /* 0x004fec0000004200 */
[----:B------:R-:W-:Y:S01]  /*17b90*/  FFMA.FTZ R84, R226, c[0x0][0x2d0], -R93 ;  /* 0x0000b400e2547a23 */ /* 0x000fe2000001085d */
[-C--:B------:R-:W-:Y:S04]  /*17ba0*/  HMMA.16816.F32.BF16 R28, R76, R86.reuse, R28 ;  /* 0x000000564c1c723c */ /* 0x080fe8000004181c */
[----:B---3--:R-:W-:Y:S02]  /*17bb0*/  IMAD.MOV.U32 R226, RZ, RZ, R159 ;  /* 0x000000ffffe27224 */ /* 0x008fe400078e009f */
[----:B-1----:R-:W-:Y:S02]  /*17bc0*/  FFMA.FTZ R2, R200, c[0x0][0x2d0], -R94 ;  /* 0x0000b400c8027a23 */ /* 0x002fe4000001085e */
[C---:B------:R-:W-:Y:S02]  /*17bd0*/  HMMA.16816.F32.BF16 R32, R72.reuse, R86, R32 ;  /* 0x000000564820723c */ /* 0x040fe40000041820 */
[----:B------:R1:W-:Y:S02]  /*17be0*/  MUFU.EX2 R181, R2 ;  /* 0x0000000200b57308 */ /* 0x0003e40000000800 */
[----:B------:R-:W-:Y:S02]  /*17bf0*/  IMAD.MOV.U32 R200, RZ, RZ, R88 ;  /* 0x000000ffffc87224 */ /* 0x000fe400078e0058 */
[----:B-1----:R-:W-:Y:S02]  /*17c00*/  FFMA.FTZ R2, R91, c[0x0][0x2d0], -R94 ;  /* 0x0000b4005b027a23 */ /* 0x002fe4000001085e */
[----:B------:R-:W1:Y:S04]  /*17c10*/  LDSM.16.MT88.4 R88, [R229+0x900] ;  /* 0x00090000e558783b */ /* 0x000e680000004200 */
[----:B------:R2:W-:Y:S02]  /*17c20*/  MUFU.EX2 R249, R2 ;  /* 0x0000000200f97308 */ /* 0x0005e40000000800 */
[----:B--2---:R-:W-:Y:S02]  /*17c30*/  FFMA.FTZ R2, R192, c[0x0][0x2d0], -R96 ;  /* 0x0000b400c0027a23 */ /* 0x004fe40000010860 */
[----:B------:R-:W-:Y:S02]  /*17c40*/  IMAD.MOV.U32 R192, RZ, RZ, R98 ;  /* 0x000000ffffc07224 */ /* 0x000fe400078e0062 */
[----:B------:R-:W-:Y:S04]  /*17c50*/  FFMA.FTZ R98, R247, c[0x0][0x2d0], -R93 ;  /* 0x0000b400f7627a23 */ /* 0x000fe8000001085d */
[----:B------:R2:W-:Y:S01]  /*17c60*/  MUFU.EX2 R225, R2 ;  /* 0x0000000200e17308 */ /* 0x0005e20000000800 */
[----:B------:R-:W-:Y:S02]  /*17c70*/  IMAD.MOV.U32 R217, RZ, RZ, R192 ;  /* 0x000000ffffd97224 */ /* 0x000fe400078e00c0 */
[----:B------:R-:W-:Y:S01]  /*17c80*/  IMAD.MOV.U32 R247, RZ, RZ, R155 ;  /* 0x000000fffff77224 */ /* 0x000fe200078e009b */
[-C--:B-1----:R-:W-:Y:S06]  /*17c90*/  HMMA.16816.F32.BF16 R36, R72, R88.reuse, R36 ;  /* 0x000000584824723c */ /* 0x082fec0000041824 */
[----:B------:R-:W-:Y:S02]  /*17ca0*/  MUFU.EX2 R124, R98 ;  /* 0x00000062007c7308 */ /* 0x000fe40000000800 */
[C---:B------:R-:W-:Y:S08]  /*17cb0*/  HMMA.16816.F32.BF16 R40, R76.reuse, R88, R40 ;  /* 0x000000584c28723c */ /* 0x040ff00000041828 */
[----:B------:R-:W-:Y:S01]  /*17cc0*/  MUFU.EX2 R98, R123 ;  /* 0x0000007b00627308 */ /* 0x000fe20000000800 */
[----:B--2---:R-:W-:Y:S01]  /*17cd0*/  FFMA.FTZ R2, R167, c[0x0][0x2d0], -R93 ;  /* 0x0000b400a7027a23 */ /* 0x004fe2000001085d */
[-C--:B------:R-:W-:Y:S03]  /*17ce0*/  HMMA.16816.F32.BF16 R44, R76, R90.reuse, R44 ;  /* 0x0000005a4c2c723c */ /* 0x080fe6000004182c */
[----:B------:R-:W-:Y:S05]  /*17cf0*/  IMAD.MOV.U32 R167, RZ, RZ, R165 ;  /* 0x000000ffffa77224 */ /* 0x000fea00078e00a5 */
[----:B------:R1:W-:Y:S01]  /*17d00*/  MUFU.EX2 R224, R2 ;  /* 0x0000000200e07308 */ /* 0x0003e20000000800 */
[----:B------:R-:W-:Y:S01]  /*17d10*/  IMAD.MOV.U32 R165, RZ, RZ, R151 ;  /* 0x000000ffffa57224 */ /* 0x000fe200078e0097 */
[C---:B------:R-:W-:Y:S01]  /*17d20*/  HMMA.16816.F32.BF16 R48, R72.reuse, R90, R48 ;  /* 0x0000005a4830723c */ /* 0x040fe20000041830 */
[----:B------:R-:W-:Y:S03]  /*17d30*/  LDSM.16.MT88.4 R88, [R231+0x1100] ;  /* 0x00110000e758783b */ /* 0x000fe60000004200 */
[----:B------:R-:W-:Y:S04]  /*17d40*/  IMAD.MOV.U32 R151, RZ, RZ, R201 ;  /* 0x000000ffff977224 */ /* 0x000fe800078e00c9 */
[-C--:B------:R-:W-:Y:S08]  /*17d50*/  HMMA.16816.F32.BF16 R52, R72, R80.reuse, R52 ;  /* 0x000000504834723c */ /* 0x080ff00000041834 */
[C---:B------:R-:W-:Y:S04]  /*17d60*/  HMMA.16816.F32.BF16 R56, R76.reuse, R80, R56 ;  /* 0x000000504c38723c */ /* 0x040fe80000041838 */
[----:B-1----:R-:W-:Y:S02]  /*17d70*/  FFMA.FTZ R2, R166, c[0x0][0x2d0], -R93 ;  /* 0x0000b400a6027a23 */ /* 0x002fe4000001085d */
[----:B------:R-:W-:Y:S02]  /*17d80*/  IMAD.MOV.U32 R166, RZ, RZ, R150 ;  /* 0x000000ffffa67224 */ /* 0x000fe400078e0096 */
[-C--:B------:R-:W-:Y:S01]  /*17d90*/  HMMA.16816.F32.BF16 R60, R76, R82.reuse, R60 ;  /* 0x000000524c3c723c */ /* 0x080fe2000004183c */
[----:B------:R-:W2:Y:S01]  /*17da0*/  LDL.LU R78, [R1+0x1c] ;  /* 0x00001c00014e7983 */ /* 0x000ea20000300800 */
[----:B------:R1:W-:Y:S02]  /*17db0*/  MUFU.EX2 R220, R2 ;  /* 0x0000000200dc7308 */ /* 0x0003e40000000800 */
[----:B------:R-:W-:Y:S01]  /*17dc0*/  IMAD.MOV.U32 R150, RZ, RZ, R200 ;  /* 0x000000ffff967224 */ /* 0x000fe200078e00c8 */
[----:B------:R-:W3:Y:S02]  /*17dd0*/  LDL.LU R114, [R1+0x28] ;  /* 0x0000280001727983 */ /* 0x000ee40000300800 */
[----:B------:R-:W-:Y:S01]  /*17de0*/  FFMA.FTZ R76, R169, c[0x0][0x2d0], -R96 ;  /* 0x0000b400a94c7a23 */ /* 0x000fe20000010860 */
[----:B------:R-:W-:Y:S01]  /*17df0*/  HMMA.16816.F32.BF16 R64, R72, R82, R64 ;  /* 0x000000524840723c */ /* 0x000fe20000041840 */
[----:B------:R-:W3:Y:S03]  /*17e00*/  LDL.LU R113, [R1+0x24] ;  /* 0x0000240001717983 */ /* 0x000ee60000300800 */
[----:B------:R1:W-:Y:S01]  /*17e10*/  MUFU.EX2 R192, R76 ;  /* 0x0000004c00c07308 */ /* 0x0003e20000000800 */
[----:B------:R-:W-:Y:S01]  /*17e20*/  FFMA.FTZ R77, R166, c[0x0][0x2d0], -R94 ;  /* 0x0000b400a64d7a23 */ /* 0x000fe2000001085e */
[----:B------:R-:W-:Y:S01]  /*17e30*/  LDSM.16.MT88.4 R80, [R229+0x1100] ;  /* 0x00110000e550783b */ /* 0x000fe20000004200 */
[----:B------:R-:W-:Y:S01]  /*17e40*/  FFMA.FTZ R101, R150, c[0x0][0x2d0], -R92 ;  /* 0x0000b40096657a23 */ /* 0x000fe2000001085c */
[----:B------:R-:W-:Y:S01]  /*17e50*/  F2FP.BF16.PACK_AB R72, R234, R244 ;  /* 0x000000f4ea48723e */ /* 0x000fe200000010ff */
[----:B------:R-:W-:Y:S03]  /*17e60*/  IMAD.MOV.U32 R150, RZ, RZ, R106 ;  /* 0x000000ffff967224 */ /* 0x000fe600078e006a */
[--C-:B------:R-:W-:Y:S02]  /*17e70*/  FFMA.FTZ R106, R211, c[0x0][0x2d0], -R92.reuse ;  /* 0x0000b400d36a7a23 */ /* 0x100fe4000001085c */
[----:B------:R-:W-:Y:S01]  /*17e80*/  MUFU.EX2 R189, R77 ;  /* 0x0000004d00bd7308 */ /* 0x000fe20000000800 */
[----:B------:R-:W-:Y:S02]  /*17e90*/  IMAD.MOV.U32 R169, RZ, RZ, R163 ;  /* 0x000000ffffa97224 */ /* 0x000fe400078e00a3 */
[----:B------:R-:W-:Y:S02]  /*17ea0*/  IMAD.MOV.U32 R211, RZ, RZ, R105 ;  /* 0x000000ffffd37224 */ /* 0x000fe400078e0069 */
[----:B-1----:R-:W-:Y:S01]  /*17eb0*/  FFMA.FTZ R2, R149, c[0x0][0x2d0], -R92 ;  /* 0x0000b40095027a23 */ /* 0x002fe2000001085c */
[----:B------:R-:W-:Y:S01]  /*17ec0*/  F2FP.BF16.PACK_AB R73, R169, R237 ;  /* 0x000000eda949723e */ /* 0x000fe200000010ff */
[----:B------:R-:W-:Y:S02]  /*17ed0*/  IMAD.MOV.U32 R149, RZ, RZ, R203 ;  /* 0x000000ffff957224 */ /* 0x000fe400078e00cb */
[----:B------:R-:W-:Y:S01]  /*17ee0*/  FFMA.FTZ R105, R205, c[0x0][0x2d0], -R94 ;  /* 0x0000b400cd697a23 */ /* 0x000fe2000001085e */
[----:B------:R1:W-:Y:S01]  /*17ef0*/  MUFU.EX2 R206, R2 ;  /* 0x0000000200ce7308 */ /* 0x0003e20000000800 */
[----:B------:R-:W-:Y:S02]  /*17f00*/  IMAD.MOV.U32 R205, RZ, RZ, R108 ;  /* 0x000000ffffcd7224 */ /* 0x000fe400078e006c */
[--C-:B------:R-:W-:Y:S02]  /*17f10*/  FFMA.FTZ R108, R204, c[0x0][0x2d0], -R94.reuse ;  /* 0x0000b400cc6c7a23 */ /* 0x100fe4000001085e */
[----:B------:R-:W-:Y:S02]  /*17f20*/  FFMA.FTZ R76, R165, c[0x0][0x2d0], -R94 ;  /* 0x0000b400a54c7a23 */ /* 0x000fe4000001085e */
[----:B------:R-:W-:Y:S02]  /*17f30*/  IMAD.MOV.U32 R204, RZ, RZ, R110 ;  /* 0x000000ffffcc7224 */ /* 0x000fe400078e006e */
[----:B------:R-:W-:Y:S01]  /*17f40*/  FFMA.FTZ R110, R194, c[0x0][0x2d0], -R94 ;  /* 0x0000b400c26e7a23 */ /* 0x000fe2000001085e */
[----:B------:R-:W-:Y:S02]  /*17f50*/  MUFU.EX2 R127, R76 ;  /* 0x0000004c007f7308 */ /* 0x000fe40000000800 */
[----:B------:R-:W-:Y:S08]  /*17f60*/  F2FP.BF16.PACK_AB R74, R217, R204 ;  /* 0x000000ccd94a723e */ /* 0x000ff000000010ff */
[----:B------:R-:W-:Y:S01]  /*17f70*/  MUFU.EX2 R130, R101 ;  /* 0x0000006500827308 */ /* 0x000fe20000000800 */
[----:B-1----:R-:W-:Y:S09]  /*17f80*/  FFMA.FTZ R2, R202, c[0x0][0x2d0], -R92 ;  /* 0x0000b400ca027a23 */ /* 0x002ff2000001085c */
[----:B------:R1:W-:Y:S10]  /*17f90*/  MUFU.EX2 R203, R2 ;  /* 0x0000000200cb7308 */ /* 0x0003f40000000800 */
[----:B------:R1:W-:Y:S10]  /*17fa0*/  MUFU.EX2 R202, R84 ;  /* 0x0000005400ca7308 */ /* 0x0003f40000000800 */
[----:B------:R-:W-:Y:S01]  /*17fb0*/  MUFU.EX2 R136, R106 ;  /* 0x0000006a00887308 */ /* 0x000fe20000000800 */
[----:B-1----:R-:W-:Y:S02]  /*17fc0*/  FFMA.FTZ R2, R248, c[0x0][0x2d0], -R93 ;  /* 0x0000b400f8027a23 */ /* 0x002fe4000001085d */
[----:B------:R-:W-:Y:S07]  /*17fd0*/  IMAD.MOV.U32 R248, RZ, RZ, R158 ;  /* 0x000000fffff87224 */ /* 0x000fee00078e009e */
[----:B------:R1:W-:Y:S01]  /*17fe0*/  MUFU.EX2 R201, R2 ;  /* 0x0000000200c97308 */ /* 0x0003e20000000800 */
[----:B------:R-:W1:Y:S09]  /*17ff0*/  LDSM.16.MT88.4 R84, [R228+0x1100] ;  /* 0x00110000e454783b */ /* 0x000e720000004200 */
[----:B------:R-:W-:Y:S10]  /*18000*/  MUFU.EX2 R106, R117 ;  /* 0x00000075006a7308 */ /* 0x000ff40000000800 */
[----:B------:R-:W-:Y:S01]  /*18010*/  MUFU.EX2 R101, R208 ;  /* 0x000000d000657308 */ /* 0x000fe20000000800 */
[--C-:B-1----:R-:W-:Y:S02]  /*18020*/  FFMA.FTZ R2, R250, c[0x0][0x2d0], -R92.reuse ;  /* 0x0000b400fa027a23 */ /* 0x102fe4000001085c */
[----:B------:R-:W-:Y:S07]  /*18030*/  IMAD.MOV.U32 R250, RZ, RZ, R157 ;  /* 0x000000fffffa7224 */ /* 0x000fee00078e009d */
[----:B------:R1:W-:Y:S10]  /*18040*/  MUFU.EX2 R200, R2 ;  /* 0x0000000200c87308 */ /* 0x0003f40000000800 */
[----:B------:R-:W-:Y:S10]  /*18050*/  MUFU.EX2 R129, R105 ;  /* 0x0000006900817308 */ /* 0x000ff40000000800 */
[----:B------:R-:W-:Y:S01]  /*18060*/  MUFU.EX2 R105, R210 ;  /* 0x000000d200697308 */ /* 0x000fe20000000800 */
[----:B-1----:R-:W-:Y:S02]  /*18070*/  FFMA.FTZ R2, R252, c[0x0][0x2d0], -R92 ;  /* 0x0000b400fc027a23 */ /* 0x002fe4000001085c */
[----:B------:R-:W-:Y:S02]  /*18080*/  IMAD.MOV.U32 R252, RZ, RZ, R156 ;  /* 0x000000fffffc7224 */ /* 0x000fe400078e009c */
[----:B------:R-:W-:Y:S05]  /*18090*/  LDSM.16.MT88.4 R156, [R228+0x3100] ;  /* 0x00310000e49c783b */ /* 0x000fea0000004200 */
[----:B------:R1:W-:Y:S10]  /*180a0*/  MUFU.EX2 R195, R2 ;  /* 0x0000000200c37308 */ /* 0x0003f40000000800 */
[----:B------:R-:W-:Y:S10]  /*180b0*/  MUFU.EX2 R128, R108 ;  /* 0x0000006c00807308 */ /* 0x000ff40000000800 */
[----:B------:R-:W-:Y:S01]  /*180c0*/  MUFU.EX2 R110, R110 ;  /* 0x0000006e006e7308 */ /* 0x000fe20000000800 */
[----:B-1----:R-:W-:Y:S02]  /*180d0*/  FFMA.FTZ R2, R167, c[0x0][0x2d0], -R94 ;  /* 0x0000b400a7027a23 */ /* 0x002fe4000001085e */
[----:B------:R-:W-:Y:S02]  /*180e0*/  IMAD.MOV.U32 R167, RZ, RZ, R160 ;  /* 0x000000ffffa77224 */ /* 0x000fe400078e00a0 */
[----:B------:R-:W-:Y:S05]  /*180f0*/  IMAD.MOV.U32 R160, RZ, RZ, R100 ;  /* 0x000000ffffa07224 */ /* 0x000fea00078e0064 */
[----:B------:R1:W-:Y:S01]  /*18100*/  MUFU.EX2 R118, R2 ;  /* 0x0000000200767308 */ /* 0x0003e20000000800 */
[----:B------:R-:W-:Y:S02]  /*18110*/  IMAD.MOV.U32 R218, RZ, RZ, R167 ;  /* 0x000000ffffda7224 */ /* 0x000fe400078e00a7 */
[----:B------:R-:W-:Y:S02]  /*18120*/  FFMA.FTZ R100, R227, c[0x0][0x2d0], -R93 ;  /* 0x0000b400e3647a23 */ /* 0x000fe4000001085d */
[----:B------:R-:W-:Y:S01]  /*18130*/  IMAD.MOV.U32 R227, RZ, RZ, R152 ;  /* 0x000000ffffe37224 */ /* 0x000fe200078e0098 */
[----:B------:R-:W-:Y:S01]  /*18140*/  F2FP.BF16.PACK_AB R75, R218, R205 ;  /* 0x000000cdda4b723e */ /* 0x000fe200000010ff */
[----:B------:R-:W-:Y:S03]  /*18150*/  IMAD.MOV.U32 R152, RZ, RZ, R141 ;  /* 0x000000ffff987224 */ /* 0x000fe600078e008d */
[----:B------:R-:W-:Y:S03]  /*18160*/  MUFU.EX2 R188, R100 ;  /* 0x0000006400bc7308 */ /* 0x000fe60000000800 */
[-C--:B------:R-:W-:Y:S07]  /*18170*/  HMMA.16816.F32.BF16 R4, R72, R84.reuse, R4 ;  /* 0x000000544804723c */ /* 0x080fee0000041804 */
[----:B------:R-:W1:Y:S02]  /*18180*/  MUFU.EX2 R100, R207 ;  /* 0x000000cf00647308 */ /* 0x000e640000000800 */
[----:B-1----:R-:W-:Y:S03]  /*18190*/  FFMA.FTZ R2, R151, c[0x0][0x2d0], -R94 ;  /* 0x0000b40097027a23 */ /* 0x002fe6000001085e */
[----:B------:R-:W-:Y:S02]  /*181a0*/  IMAD.MOV.U32 R151, RZ, RZ, R104 ;  /* 0x000000ffff977224 */ /* 0x000fe400078e0068 */
[----:B------:R-:W-:Y:S03]  /*181b0*/  FFMA.FTZ R104, R212, c[0x0][0x2d0], -R92 ;  /* 0x0000b400d4687a23 */ /* 0x000fe6000001085c */
[----:B------:R1:W-:Y:S01]  /*181c0*/  MUFU.EX2 R193, R2 ;  /* 0x0000000200c17308 */ /* 0x0003e20000000800 */
[----:B------:R-:W-:Y:S02]  /*181d0*/  IMAD.MOV.U32 R194, RZ, RZ, R151 ;  /* 0x000000ffffc27224 */ /* 0x000fe400078e0097 */
[----:B------:R-:W-:Y:S02]  /*181e0*/  IMAD.MOV.U32 R212, RZ, RZ, R161 ;  /* 0x000000ffffd47224 */ /* 0x000fe400078e00a1 */
[----:B------:R-:W-:Y:S01]  /*181f0*/  IMAD.MOV.U32 R151, RZ, RZ, R95 ;  /* 0x000000ffff977224 */ /* 0x000fe200078e005f */
[----:B------:R-:W-:Y:S02]  /*18200*/  F2FP.BF16.PACK_AB R77, R194, R143 ;  /* 0x0000008fc24d723e */ /* 0x000fe400000010ff */
[----:B------:R-:W-:Y:S02]  /*18210*/  F2FP.BF16.PACK_AB R79, R221, R212 ;  /* 0x000000d4dd4f723e */ /* 0x000fe400000010ff */
[----:B------:R-:W-:Y:S01]  /*18220*/  MUFU.EX2 R141, R103 ;  /* 0x00000067008d7308 */ /* 0x000fe20000000800 */
[----:B------:R-:W-:Y:S09]  /*18230*/  F2FP.BF16.PACK_AB R187, R100, R101 ;  /* 0x0000006564bb723e */ /* 0x000ff200000010ff */
[----:B------:R-:W1:Y:S02]  /*18240*/  MUFU.EX2 R103, R209 ;  /* 0x000000d100677308 */ /* 0x000e640000000800 */
[----:B-1----:R-:W-:Y:S02]  /*18250*/  FFMA.FTZ R2, R168, c[0x0][0x2d0], -R96 ;  /* 0x0000b400a8027a23 */ /* 0x002fe40000010860 */
[----:B------:R-:W-:Y:S02]  /*18260*/  IMAD.MOV.U32 R168, RZ, RZ, R150 ;  /* 0x000000ffffa87224 */ /* 0x000fe400078e0096 */
[----:B------:R-:W-:Y:S02]  /*18270*/  IMAD.MOV.U32 R150, RZ, RZ, R111 ;  /* 0x000000ffff967224 */ /* 0x000fe400078e006f */
[----:B------:R-:W-:Y:S01]  /*18280*/  FFMA.FTZ R111, R191, c[0x0][0x2d0], -R94 ;  /* 0x0000b400bf6f7a23 */ /* 0x000fe2000001085e */
[----:B------:R-:W-:Y:S01]  /*18290*/  F2FP.BF16.PACK_AB R76, R168, R238 ;  /* 0x000000eea84c723e */ /* 0x000fe200000010ff */
[----:B------:R1:W-:Y:S01]  /*182a0*/  MUFU.EX2 R191, R2 ;  /* 0x0000000200bf7308 */ /* 0x0003e20000000800 */
[----:B------:R-:W2:Y:S09]  /*182b0*/  LDSM.16.MT88.4 R92, [R230+0x1100] ;  /* 0x00110000e65c783b */ /* 0x000eb20000004200 */
[----:B------:R-:W-:Y:S01]  /*182c0*/  MUFU.EX2 R111, R111 ;  /* 0x0000006f006f7308 */ /* 0x000fe20000000800 */
[----:B------:R-:W-:Y:S09]  /*182d0*/  F2FP.BF16.PACK_AB R185, R103, R105 ;  /* 0x0000006967b9723e */ /* 0x000ff200000010ff */
[----:B------:R-:W-:Y:S01]  /*182e0*/  MUFU.EX2 R108, R115 ;  /* 0x00000073006c7308 */ /* 0x000fe20000000800 */
[--C-:B-1----:R-:W-:Y:S02]  /*182f0*/  FFMA.FTZ R2, R160, c[0x0][0x2d0], -R96.reuse ;  /* 0x0000b400a0027a23 */ /* 0x102fe40000010860 */
[----:B------:R-:W-:Y:S02]  /*18300*/  FFMA.FTZ R96, R70, c[0x0][0x2d0], -R96 ;  /* 0x0000b40046607a23 */ /* 0x000fe40000010860 */
[----:B------:R-:W4:Y:S05]  /*18310*/  LDL.LU R70, [R1+0x20] ;  /* 0x0000200001467983 */ /* 0x000f2a0000300800 */
[----:B------:R-:W-:Y:S10]  /*18320*/  MUFU.EX2 R126, R2 ;  /* 0x00000002007e7308 */ /* 0x000ff40000000800 */
[----:B------:R-:W-:Y:S01]  /*18330*/  MUFU.EX2 R96, R96 ;  /* 0x0000006000607308 */ /* 0x000fe20000000800 */
[----:B--2---:R-:W-:Y:S01]  /*18340*/  FFMA.FTZ R3, R3, R78, R190 ;  /* 0x0000004e03037223 */ /* 0x004fe200000100be */
[----:B------:R-:W-:Y:S01]  /*18350*/  F2FP.BF16.PACK_AB R78, R219, R211 ;  /* 0x000000d3db4e723e */ /* 0x000fe200000010ff */
[----:B---3--:R-:W-:Y:S07]  /*18360*/  FFMA.FTZ R69, R69, R114, R222 ;  /* 0x0000007245457223 */ /* 0x008fee00000100de */
[----:B------:R-:W-:Y:S01]  /*18370*/  MUFU.EX2 R114, R107 ;  /* 0x0000006b00727308 */ /* 0x000fe20000000800 */
[C---:B------:R-:W-:Y:S04]  /*18380*/  HMMA.16816.F32.BF16 R8, R76.reuse, R84, R8 ;  /* 0x000000544c08723c */ /* 0x040fe80000041808 */
[----:B------:R-:W-:Y:S04]  /*18390*/  FFMA.FTZ R68, R68, R113, R198 ;  /* 0x0000007144447223 */ /* 0x000fe800000100c6 */
[-C--:B------:R-:W-:Y:S01]  /*183a0*/  HMMA.16816.F32.BF16 R12, R76, R86.reuse, R12 ;  /* 0x000000564c0c723c */ /* 0x080fe2000004180c */
[----:B------:R-:W-:Y:S07]  /*183b0*/  MUFU.EX2 R113, R109 ;  /* 0x0000006d00717308 */ /* 0x000fee0000000800 */
[C---:B------:R-:W-:Y:S01]  /*183c0*/  HMMA.16816.F32.BF16 R16, R72.reuse, R86, R16 ;  /* 0x000000564810723c */ /* 0x040fe20000041810 */
[----:B------:R-:W1:Y:S02]  /*183d0*/  LDSM.16.MT88.4 R84, [R228+0x1900] ;  /* 0x00190000e454783b */ /* 0x000e640000004200 */
[----:B------:R-:W-:Y:S05]  /*183e0*/  MUFU.EX2 R109, R112 ;  /* 0x00000070006d7308 */ /* 0x000fea0000000800 */
[-C--:B------:R-:W-:Y:S05]  /*183f0*/  HMMA.16816.F32.BF16 R20, R72, R88.reuse, R20 ;  /* 0x000000584814723c */ /* 0x080fea0000041814 */
[----:B------:R-:W2:Y:S03]  /*18400*/  MUFU.EX2 R107, R116 ;  /* 0x00000074006b7308 */ /* 0x000ea60000000800 */
[C---:B------:R-:W-:Y:S08]  /*18410*/  HMMA.16816.F32.BF16 R24, R76.reuse, R88, R24 ;  /* 0x000000584c18723c */ /* 0x040ff00000041818 */
[-C--:B------:R-:W-:Y:S08]  /*18420*/  HMMA.16816.F32.BF16 R28, R76, R90.reuse, R28 ;  /* 0x0000005a4c1c723c */ /* 0x080ff0000004181c */
[C---:B------:R-:W-:Y:S01]  /*18430*/  HMMA.16816.F32.BF16 R32, R72.reuse, R90, R32 ;  /* 0x0000005a4820723c */ /* 0x040fe20000041820 */
[----:B------:R-:W-:Y:S03]  /*18440*/  LDSM.16.MT88.4 R88, [R229+0x1900] ;  /* 0x00190000e558783b */ /* 0x000fe60000004200 */
[----:B--2---:R-:W-:Y:S04]  /*18450*/  F2FP.BF16.PACK_AB R184, R106, R107 ;  /* 0x0000006b6ab8723e */ /* 0x004fe800000010ff */
[-C--:B------:R-:W-:Y:S08]  /*18460*/  HMMA.16816.F32.BF16 R36, R72, R80.reuse, R36 ;  /* 0x000000504824723c */ /* 0x080ff00000041824 */
[C---:B------:R-:W-:Y:S08]  /*18470*/  HMMA.16816.F32.BF16 R40, R76.reuse, R80, R40 ;  /* 0x000000504c28723c */ /* 0x040ff00000041828 */
[-C--:B------:R-:W-:Y:S08]  /*18480*/  HMMA.16816.F32.BF16 R44, R76, R82.reuse, R44 ;  /* 0x000000524c2c723c */ /* 0x080ff0000004182c */
[C---:B------:R-:W-:Y:S01]  /*18490*/  HMMA.16816.F32.BF16 R48, R72.reuse, R82, R48 ;  /* 0x000000524830723c */ /* 0x040fe20000041830 */
[----:B------:R-:W2:Y:S07]  /*184a0*/  LDSM.16.MT88.4 R80, [R231+0x1900] ;  /* 0x00190000e750783b */ /* 0x000eae0000004200 */
[-C--:B------:R-:W-:Y:S08]  /*184b0*/  HMMA.16816.F32.BF16 R52, R72, R92.reuse, R52 ;  /* 0x0000005c4834723c */ /* 0x080ff00000041834 */
[C---:B------:R-:W-:Y:S08]  /*184c0*/  HMMA.16816.F32.BF16 R56, R76.reuse, R92, R56 ;  /* 0x0000005c4c38723c */ /* 0x040ff00000041838 */
[-C--:B------:R-:W-:Y:S07]  /*184d0*/  HMMA.16816.F32.BF16 R60, R76, R94.reuse, R60 ;  /* 0x0000005e4c3c723c */ /* 0x080fee000004183c */
[----:B------:R-:W-:Y:S01]  /*184e0*/  F2FP.BF16.PACK_AB R76, R183, R177 ;  /* 0x000000b1b74c723e */ /* 0x000fe200000010ff */
[----:B------:R-:W-:Y:S01]  /*184f0*/  HMMA.16816.F32.BF16 R64, R72, R94, R64 ;  /* 0x0000005e4840723c */ /* 0x000fe20000041840 */
[----:B------:R-:W3:Y:S03]  /*18500*/  LDSM.16.MT88.4 R92, [R230+0x1900] ;  /* 0x00190000e65c783b */ /* 0x000ee60000004200 */
        /* <DEDUP_REMOVED lines=8> */
[C---:B------:R-:W-:Y:S08]  /*18590*/  HMMA.16816.F32.BF16 R8, R76.reuse, R84, R8 ;  /* 0x000000544c08723c */ /* 0x040ff00000041808 */
[-C--:B------:R-:W-:Y:S08]  /*185a0*/  HMMA.16816.F32.BF16 R12, R76, R86.reuse, R12 ;  /* 0x000000564c0c723c */ /* 0x080ff0000004180c */
[C---:B------:R-:W-:Y:S01]  /*185b0*/  HMMA.16816.F32.BF16 R16, R72.reuse, R86, R16 ;  /* 0x000000564810723c */ /* 0x040fe20000041810 */
[----:B------:R-:W-:Y:S07]  /*185c0*/  LDSM.16.MT88.4 R84, [R231+0x2100] ;  /* 0x00210000e754783b */ /* 0x000fee0000004200 */
[-C--:B--2---:R-:W-:Y:S08]  /*185d0*/  HMMA.16816.F32.BF16 R20, R72, R80.reuse, R20 ;  /* 0x000000504814723c */ /* 0x084ff00000041814 */
        /* <DEDUP_REMOVED lines=8> */
[----:B------:R-:W2:Y:S07]  /*18660*/  LDSM.16.MT88.4 R88, [R229+0x2100] ;  /* 0x00210000e558783b */ /* 0x000eae0000004200 */
[-C--:B---3--:R-:W-:Y:S08]  /*18670*/  HMMA.16816.F32.BF16 R52, R72, R92.reuse, R52 ;  /* 0x0000005c4834723c */ /* 0x088ff00000041834 */
[C---:B------:R-:W-:Y:S08]  /*18680*/  HMMA.16816.F32.BF16 R56, R76.reuse, R92, R56 ;  /* 0x0000005c4c38723c */ /* 0x040ff00000041838 */
[-C--:B------:R-:W-:Y:S07]  /*18690*/  HMMA.16816.F32.BF16 R60, R76, R94.reuse, R60 ;  /* 0x0000005e4c3c723c */ /* 0x080fee000004183c */
[----:B------:R-:W-:Y:S01]  /*186a0*/  F2FP.BF16.PACK_AB R76, R193, R118 ;  /* 0x00000076c14c723e */ /* 0x000fe200000010ff */
[----:B------:R-:W-:Y:S01]  /*186b0*/  HMMA.16816.F32.BF16 R64, R72, R94, R64 ;  /* 0x0000005e4840723c */ /* 0x000fe20000041840 */
[----:B------:R-:W3:Y:S03]  /*186c0*/  LDSM.16.MT88.4 R92, [R230+0x2100] ;  /* 0x00210000e65c783b */ /* 0x000ee60000004200 */
[----:B------:R-:W-:Y:S02]  /*186d0*/  F2FP.BF16.PACK_AB R77, R191, R192 ;  /* 0x000000c0bf4d723e */ /* 0x000fe400000010ff */
[----:B------:R-:W-:Y:S02]  /*186e0*/  F2FP.BF16.PACK_AB R78, R127, R189 ;  /* 0x000000bd7f4e723e */ /* 0x000fe400000010ff */
[----:B------:R-:W-:Y:S01]  /*186f0*/  F2FP.BF16.PACK_AB R72, R220, R224 ;  /* 0x000000e0dc48723e */ /* 0x000fe200000010ff */
[----:B----4-:R-:W-:Y:S03]  /*18700*/  FFMA.FTZ R2, R0, R70, R196 ;  /* 0x0000004600027223 */ /* 0x010fe600000100c4 */
[----:B------:R-:W-:Y:S01]  /*18710*/  F2FP.BF16.PACK_AB R73, R203, R206 ;  /* 0x000000cecb49723e */ /* 0x000fe200000010ff */
[----:B------:R-:W-:Y:S01]  /*18720*/  FADD.FTZ R0, R251, R3 ;  /* 0x00000003fb007221 */ /* 0x000fe20000010000 */
[----:B------:R-:W-:Y:S01]  /*18730*/  F2FP.BF16.PACK_AB R74, R201, R202 ;  /* 0x000000cac94a723e */ /* 0x000fe200000010ff */
[----:B------:R-:W-:Y:S01]  /*18740*/  FADD.FTZ R70, R223, R69 ;  /* 0x00000045df467221 */ /* 0x000fe20000010000 */
[----:B------:R-:W-:Y:S01]  /*18750*/  F2FP.BF16.PACK_AB R75, R195, R200 ;  /* 0x000000c8c34b723e */ /* 0x000fe200000010ff */
[----:B------:R-:W-:Y:S01]  /*18760*/  FADD.FTZ R69, R197, R68 ;  /* 0x00000044c5457221 */ /* 0x000fe20000010000 */
[----:B------:R-:W-:Y:S01]  /*18770*/  F2FP.BF16.PACK_AB R79, R125, R126 ;  /* 0x0000007e7d4f723e */ /* 0x000fe200000010ff */
[----:B------:R-:W-:Y:S02]  /*18780*/  FADD.FTZ R3, R152, R0 ;  /* 0x0000000098037221 */ /* 0x000fe40000010000 */
[----:B------:R-:W-:Y:S02]  /*18790*/  IMAD.MOV.U32 R152, RZ, RZ, R140 ;  /* 0x000000ffff987224 */ /* 0x000fe400078e008c */
[-C--:B-1----:R-:W-:Y:S01]  /*187a0*/  HMMA.16816.F32.BF16 R4, R72, R80.reuse, R4 ;  /* 0x000000504804723c */ /* 0x082fe20000041804 */
[----:B------:R-:W-:Y:S02]  /*187b0*/  MUFU.EX2 R140, R104 ;  /* 0x00000068008c7308 */ /* 0x000fe40000000800 */
[----:B------:R-:W-:Y:S02]  /*187c0*/  FADD.FTZ R0, R152, R69 ;  /* 0x0000004598007221 */ /* 0x000fe40000010000 */
[----:B------:R-:W-:Y:S02]  /*187d0*/  FADD.FTZ R68, R199, R2 ;  /* 0x00000002c7447221 */ /* 0x000fe40000010000 */
[----:B------:R-:W-:Y:S01]  /*187e0*/  FADD.FTZ R0, R138, R0 ;  /* 0x000000008a007221 */ /* 0x000fe20000010000 */
[C---:B------:R-:W-:Y:S01]  /*187f0*/  HMMA.16816.F32.BF16 R8, R76.reuse, R80, R8 ;  /* 0x000000504c08723c */ /* 0x040fe20000041808 */
[----:B------:R-:W4:Y:S02]  /*18800*/  LDL.LU R138, [R1+0xb0] ;  /* 0x0000b000018a7983 */ /* 0x000f240000300800 */
[----:B------:R-:W1:Y:S01]  /*18810*/  MUFU.EX2 R104, R215 ;  /* 0x000000d700687308 */ /* 0x000e620000000800 */
[----:B------:R-:W-:Y:S02]  /*18820*/  FADD.FTZ R0, R246, R0 ;  /* 0x00000000f6007221 */ /* 0x000fe40000010000 */
[----:B------:R-:W-:Y:S02]  /*18830*/  FADD.FTZ R68, R151, R68 ;  /* 0x0000004497447221 */ /* 0x000fe40000010000 */
[-C--:B------:R-:W-:Y:S04]  /*18840*/  HMMA.16816.F32.BF16 R12, R76, R82.reuse, R12 ;  /* 0x000000524c0c723c */ /* 0x080fe8000004180c */
[----:B------:R-:W-:Y:S02]  /*18850*/  FADD.FTZ R68, R139, R68 ;  /* 0x000000448b447221 */ /* 0x000fe40000010000 */
[----:B------:R-:W4:Y:S01]  /*18860*/  LDL.LU R139, [R1+0xac] ;  /* 0x0000ac00018b7983 */ /* 0x000f220000300800 */
[----:B------:R-:W-:Y:S01]  /*18870*/  FADD.FTZ R97, R233, R0 ;  /* 0x00000000e9617221 */ /* 0x000fe20000010000 */
[C---:B------:R-:W-:Y:S02]  /*18880*/  HMMA.16816.F32.BF16 R16, R72.reuse, R82, R16 ;  /* 0x000000524810723c */ /* 0x040fe40000041810 */
[----:B------:R-:W3:Y:S02]  /*18890*/  LDSM.16.MT88.4 R80, [R228+0x2900] ;  /* 0x00290000e450783b */ /* 0x000ee40000004200 */
[----:B------:R-:W-:Y:S02]  /*188a0*/  FADD.FTZ R68, R216, R68 ;  /* 0x00000044d8447221 */ /* 0x000fe40000010000 */
[----:B------:R-:W-:Y:S02]  /*188b0*/  FADD.FTZ R3, R150, R3 ;  /* 0x0000000396037221 */ /* 0x000fe40000010000 */
[-C--:B------:R-:W-:Y:S02]  /*188c0*/  HMMA.16816.F32.BF16 R20, R72, R84.reuse, R20 ;  /* 0x000000544814723c */ /* 0x080fe40000041814 */
[----:B------:R-:W4:Y:S02]  /*188d0*/  LDL.LU R246, [R1+0xa8] ;  /* 0x0000a80001f67983 */ /* 0x000f240000300800 */
[----:B------:R-:W-:Y:S01]  /*188e0*/  FADD.FTZ R3, R148, R3 ;  /* 0x0000000394037221 */ /* 0x000fe20000010000 */
[----:B-1----:R-:W-:Y:S01]  /*188f0*/  F2FP.BF16.PACK_AB R186, R102, R104 ;  /* 0x0000006866ba723e */ /* 0x002fe200000010ff */
[----:B------:R-:W4:Y:S01]  /*18900*/  LDL.LU R216, [R1+0xa4] ;  /* 0x0000a40001d87983 */ /* 0x000f220000300800 */
[----:B------:R-:W-:Y:S01]  /*18910*/  FADD.FTZ R2, R153, R70 ;  /* 0x0000004699027221 */ /* 0x000fe20000010000 */
[C---:B------:R-:W-:Y:S01]  /*18920*/  HMMA.16816.F32.BF16 R24, R76.reuse, R84, R24 ;  /* 0x000000544c18723c */ /* 0x040fe20000041818 */
[----:B------:R1:W1:Y:S03]  /*18930*/  MUFU.EX2 R70, R132 ;  /* 0x0000008400467308 */ /* 0x0002660000000800 */
[----:B------:R-:W-:Y:S02]  /*18940*/  FADD.FTZ R3, R232, R3 ;  /* 0x00000003e8037221 */ /* 0x000fe40000010000 */
[----:B------:R1:W5:Y:S01]  /*18950*/  LDL.LU R232, [R1+0xa0] ;  /* 0x0000a00001e87983 */ /* 0x0003620000300800 */
[----:B------:R-:W-:Y:S01]  /*18960*/  FADD.FTZ R2, R149, R2 ;  /* 0x0000000295027221 */ /* 0x000fe20000010000 */
[-C--:B------:R-:W-:Y:S04]  /*18970*/  HMMA.16816.F32.BF16 R28, R76, R86.reuse, R28 ;  /* 0x000000564c1c723c */ /* 0x080fe8000004181c */
[----:B------:R-:W-:Y:S02]  /*18980*/  FADD.FTZ R2, R147, R2 ;  /* 0x0000000293027221 */ /* 0x000fe40000010000 */
[----:B------:R-:W-:Y:S02]  /*18990*/  FADD.FTZ R0, R146, R3 ;  /* 0x0000000392007221 */ /* 0x000fe40000010000 */
[C---:B------:R-:W-:Y:S01]  /*189a0*/  HMMA.16816.F32.BF16 R32, R72.reuse, R86, R32 ;  /* 0x000000564820723c */ /* 0x040fe20000041820 */
[----:B------:R-:W3:Y:S03]  /*189b0*/  LDSM.16.MT88.4 R84, [R231+0x2900] ;  /* 0x00290000e754783b */ /* 0x000ee60000004200 */
[----:B------:R-:W-:Y:S02]  /*189c0*/  FADD.FTZ R69, R236, R2 ;  /* 0x00000002ec457221 */ /* 0x000fe40000010000 */
[----:B------:R-:W-:Y:S02]  /*189d0*/  FADD.FTZ R2, R235, R68 ;  /* 0x00000044eb027221 */ /* 0x000fe40000010000 */
[-C--:B--2---:R-:W-:Y:S01]  /*189e0*/  HMMA.16816.F32.BF16 R36, R72, R88.reuse, R36 ;  /* 0x000000584824723c */ /* 0x084fe20000041824 */
[----:B------:R2:W5:Y:S03]  /*189f0*/  LDL.LU R236, [R1+0x9c] ;  /* 0x00009c0001ec7983 */ /* 0x0005660000300800 */
[----:B------:R-:W-:Y:S01]  /*18a00*/  FADD.FTZ R68, R239, R69 ;  /* 0x00000045ef447221 */ /* 0x000fe20000010000 */
[----:B------:R2:W5:Y:S01]  /*18a10*/  LDL.LU R233, [R1+0x98] ;  /* 0x0000980001e97983 */ /* 0x0005620000300800 */
[----:B------:R-:W-:Y:S01]  /*18a20*/  FADD.FTZ R3, R240, R97 ;  /* 0x00000061f0037221 */ /* 0x000fe20000010000 */
[----:B-1----:R-:W-:Y:S01]  /*18a30*/  F2FP.BF16.PACK_AB R132, R98, R99 ;  /* 0x000000636284723e */ /* 0x002fe200000010ff */
[C---:B------:R-:W-:Y:S01]  /*18a40*/  HMMA.16816.F32.BF16 R40, R76.reuse, R88, R40 ;  /* 0x000000584c28723c */ /* 0x040fe20000041828 */
[----:B------:R-:W4:Y:S03]  /*18a50*/  LDL R112, [R1+0x2c] ;  /* 0x00002c0001707983 */ /* 0x000f260000100800 */
[----:B------:R-:W-:Y:S01]  /*18a60*/  FADD.FTZ R2, R241, R2 ;  /* 0x00000002f1027221 */ /* 0x000fe20000010000 */
[----:B------:R2:W5:Y:S01]  /*18a70*/  LDL.LU R235, [R1+0x94] ;  /* 0x0000940001eb7983 */ /* 0x0005620000300800 */
[----:B------:R-:W-:Y:S01]  /*18a80*/  FADD.FTZ R0, R242, R0 ;  /* 0x00000000f2007221 */ /* 0x000fe20000010000 */
[----:B------:R-:W-:Y:S01]  /*18a90*/  F2FP.BF16.PACK_AB R135, R96, R70 ;  /* 0x000000466087723e */ /* 0x000fe200000010ff */
[-C--:B------:R-:W-:Y:S01]  /*18aa0*/  HMMA.16816.F32.BF16 R44, R76, R90.reuse, R44 ;  /* 0x0000005a4c2c723c */ /* 0x080fe2000004182c */
[----:B------:R2:W5:Y:S03]  /*18ab0*/  LDL.LU R239, [R1+0x90] ;  /* 0x0000900001ef7983 */ /* 0x0005660000300800 */
[----:B------:R-:W-:Y:S01]  /*18ac0*/  FADD.FTZ R68, R243, R68 ;  /* 0x00000044f3447221 */ /* 0x000fe20000010000 */
[----:B------:R2:W5:Y:S01]  /*18ad0*/  LDL.LU R240, [R1+0x8c] ;  /* 0x00008c0001f07983 */ /* 0x0005620000300800 */
[----:B------:R-:W-:Y:S02]  /*18ae0*/  FADD.FTZ R69, R144, R2 ;  /* 0x0000000290457221 */ /* 0x000fe40000010000 */
[C---:B------:R-:W-:Y:S01]  /*18af0*/  HMMA.16816.F32.BF16 R48, R72.reuse, R90, R48 ;  /* 0x0000005a4830723c */ /* 0x040fe20000041830 */
[----:B------:R-:W1:Y:S03]  /*18b00*/  LDSM.16.MT88.4 R88, [R229+0x2900] ;  /* 0x00290000e558783b */ /* 0x000e660000004200 */
[----:B------:R-:W-:Y:S02]  /*18b10*/  FADD.FTZ R2, R244, R0 ;  /* 0x00000000f4027221 */ /* 0x000fe40000010000 */
[----:B------:R-:W-:Y:S02]  /*18b20*/  FADD.FTZ R0, R237, R68 ;  /* 0x00000044ed007221 */ /* 0x000fe40000010000 */
[-C--:B---3--:R-:W-:Y:S01]  /*18b30*/  HMMA.16816.F32.BF16 R52, R72, R92.reuse, R52 ;  /* 0x0000005c4834723c */ /* 0x088fe20000041834 */
[----:B------:R2:W5:Y:S03]  /*18b40*/  LDL.LU R241, [R1+0x88] ;  /* 0x0000880001f17983 */ /* 0x0005660000300800 */
[----:B------:R-:W-:Y:S01]  /*18b50*/  FADD.FTZ R2, R234, R2 ;  /* 0x00000002ea027221 */ /* 0x000fe20000010000 */
[----:B------:R2:W5:Y:S01]  /*18b60*/  LDL.LU R242, [R1+0x84] ;  /* 0x0000840001f27983 */ /* 0x0005620000300800 */
[----:B------:R-:W-:Y:S02]  /*18b70*/  FADD.FTZ R3, R145, R3 ;  /* 0x0000000391037221 */ /* 0x000fe40000010000 */
[C---:B------:R-:W-:Y:S01]  /*18b80*/  HMMA.16816.F32.BF16 R56, R76.reuse, R92, R56 ;  /* 0x0000005c4c38723c */ /* 0x040fe20000041838 */
[----:B------:R2:W5:Y:S03]  /*18b90*/  LDL.LU R243, [R1+0x80] ;  /* 0x0000800001f37983 */ /* 0x0005660000300800 */
[----:B------:R-:W-:Y:S01]  /*18ba0*/  FADD.FTZ R68, R238, R3 ;  /* 0x00000003ee447221 */ /* 0x000fe20000010000 */
[----:B------:R2:W5:Y:S01]  /*18bb0*/  LDL.LU R244, [R1+0x7c] ;  /* 0x00007c0001f47983 */ /* 0x0005620000300800 */
        /* <DEDUP_REMOVED lines=8> */
[----:B------:R2:W5:Y:S03]  /*18c40*/  LDL.LU R143, [R1+0x70] ;  /* 0x00007000018f7983 */ /* 0x0005660000300800 */
[----:B------:R-:W-:Y:S01]  /*18c50*/  F2FP.BF16.PACK_AB R77, R113, R114 ;  /* 0x00000072714d723e */ /* 0x000fe200000010ff */
[----:B------:R2:W5:Y:S01]  /*18c60*/  LDL.LU R234, [R1+0x6c] ;  /* 0x00006c0001ea7983 */ /* 0x0005620000300800 */
[----:B------:R-:W-:Y:S01]  /*18c70*/  F2FP.BF16.PACK_AB R78, R111, R110 ;  /* 0x0000006e6f4e723e */ /* 0x000fe200000010ff */
[----:B------:R-:W-:Y:S01]  /*18c80*/  FADD.FTZ R2, R204, R2 ;  /* 0x00000002cc027221 */ /* 0x000fe20000010000 */
[----:B------:R-:W-:Y:S01]  /*18c90*/  F2FP.BF16.PACK_AB R72, R188, R124 ;  /* 0x0000007cbc48723e */ /* 0x000fe200000010ff */
[----:B------:R-:W3:Y:S03]  /*18ca0*/  LDSM.16.MT88.4 R92, [R230+0x2900] ;  /* 0x00290000e65c783b */ /* 0x000ee60000004200 */
[----:B------:R-:W-:Y:S01]  /*18cb0*/  F2FP.BF16.PACK_AB R73, R130, R131 ;  /* 0x000000838249723e */ /* 0x000fe200000010ff */
[----:B------:R-:W-:Y:S01]  /*18cc0*/  FADD.FTZ R0, R205, R0 ;  /* 0x00000000cd007221 */ /* 0x000fe20000010000 */
[----:B------:R-:W-:Y:S02]  /*18cd0*/  F2FP.BF16.PACK_AB R74, R141, R142 ;  /* 0x0000008e8d4a723e */ /* 0x000fe400000010ff */
[----:B------:R-:W-:Y:S02]  /*18ce0*/  F2FP.BF16.PACK_AB R75, R136, R140 ;  /* 0x0000008c884b723e */ /* 0x000fe400000010ff */
[----:B------:R-:W-:Y:S05]  /*18cf0*/  F2FP.BF16.PACK_AB R79, R108, R109 ;  /* 0x0000006d6c4f723e */ /* 0x000fea00000010ff */
[-C--:B------:R-:W-:Y:S08]  /*18d00*/  HMMA.16816.F32.BF16 R4, R72, R80.reuse, R4 ;  /* 0x000000504804723c */ /* 0x080ff00000041804 */
[C---:B------:R-:W-:Y:S01]  /*18d10*/  HMMA.16816.F32.BF16 R8, R76.reuse, R80, R8 ;  /* 0x000000504c08723c */ /* 0x040fe20000041808 */
[----:B------:R-:W-:Y:S07]  /*18d20*/  MUFU.EX2 R80, R134 ;  /* 0x0000008600507308 */ /* 0x000fee0000000800 */
[-C--:B------:R-:W-:Y:S03]  /*18d30*/  HMMA.16816.F32.BF16 R12, R76, R82.reuse, R12 ;  /* 0x000000524c0c723c */ /* 0x080fe6000004180c */
[----:B------:R-:W1:Y:S05]  /*18d40*/  MUFU.EX2 R81, R133 ;  /* 0x0000008500517308 */ /* 0x000e6a0000000800 */
[C---:B------:R-:W-:Y:S05]  /*18d50*/  HMMA.16816.F32.BF16 R16, R72.reuse, R82, R16 ;  /* 0x000000524810723c */ /* 0x040fea0000041810 */
[----:B------:R-:W-:Y:S03]  /*18d60*/  MUFU.EX2 R83, R121 ;  /* 0x0000007900537308 */ /* 0x000fe60000000800 */
[-C--:B------:R-:W-:Y:S07]  /*18d70*/  HMMA.16816.F32.BF16 R20, R72, R84.reuse, R20 ;  /* 0x000000544814723c */ /* 0x080fee0000041814 */
[----:B------:R2:W2:Y:S01]  /*18d80*/  MUFU.EX2 R82, R122 ;  /* 0x0000007a00527308 */ /* 0x0004a20000000800 */
[C---:B------:R-:W-:Y:S04]  /*18d90*/  HMMA.16816.F32.BF16 R24, R76.reuse, R84, R24 ;  /* 0x000000544c18723c */ /* 0x040fe80000041818 */
[----:B-1----:R-:W-:Y:S04]  /*18da0*/  F2FP.BF16.PACK_AB R134, R80, R81 ;  /* 0x000000515086723e */ /* 0x002fe800000010ff */
[-C--:B------:R-:W-:Y:S08]  /*18db0*/  HMMA.16816.F32.BF16 R28, R76, R86.reuse, R28 ;  /* 0x000000564c1c723c */ /* 0x080ff0000004181c */
[C---:B------:R-:W-:Y:S01]  /*18dc0*/  HMMA.16816.F32.BF16 R32, R72.reuse, R86, R32 ;  /* 0x000000564820723c */ /* 0x040fe20000041820 */
[----:B--2---:R-:W1:Y:S07]  /*18dd0*/  LDSM.16.MT88.4 R120, [R229+0x3100] ;  /* 0x00310000e578783b */ /* 0x004e6e0000004200 */
[-C--:B------:R-:W-:Y:S04]  /*18de0*/  HMMA.16816.F32.BF16 R36, R72, R88.reuse, R36 ;  /* 0x000000584824723c */ /* 0x080fe80000041824 */
[----:B------:R-:W-:Y:S04]  /*18df0*/  F2FP.BF16.PACK_AB R133, R82, R83 ;  /* 0x000000535285723e */ /* 0x000fe800000010ff */
[C---:B------:R-:W-:Y:S08]  /*18e00*/  HMMA.16816.F32.BF16 R40, R76.reuse, R88, R40 ;  /* 0x000000584c28723c */ /* 0x040ff00000041828 */
[-C--:B------:R-:W-:Y:S08]  /*18e10*/  HMMA.16816.F32.BF16 R44, R76, R90.reuse, R44 ;  /* 0x0000005a4c2c723c */ /* 0x080ff0000004182c */
[C---:B------:R-:W-:Y:S08]  /*18e20*/  HMMA.16816.F32.BF16 R48, R72.reuse, R90, R48 ;  /* 0x0000005a4830723c */ /* 0x040ff00000041830 */
[-C--:B---3--:R-:W-:Y:S08]  /*18e30*/  HMMA.16816.F32.BF16 R52, R72, R92.reuse, R52 ;  /* 0x0000005c4834723c */ /* 0x088ff00000041834 */
[C---:B------:R-:W-:Y:S08]  /*18e40*/  HMMA.16816.F32.BF16 R56, R76.reuse, R92, R56 ;  /* 0x0000005c4c38723c */ /* 0x040ff00000041838 */
[-C--:B------:R-:W-:Y:S08]  /*18e50*/  HMMA.16816.F32.BF16 R60, R76, R94.reuse, R60 ;  /* 0x0000005e4c3c723c */ /* 0x080ff0000004183c */
[----:B------:R-:W-:Y:S08]  /*18e60*/  HMMA.16816.F32.BF16 R64, R72, R94, R64 ;  /* 0x0000005e4840723c */ /* 0x000ff00000041840 */
[-C--:B------:R-:W-:Y:S07]  /*18e70*/  HMMA.16816.F32.BF16 R144, R184, R156.reuse, R4 ;  /* 0x0000009cb890723c */ /* 0x080fee0000041804 */
[----:B------:R-:W-:Y:S01]  /*18e80*/  FADD.FTZ R4, R168, R68 ;  /* 0x00000044a8047221 */ /* 0x000fe20000010000 */
[C---:B------:R-:W-:Y:S07]  /*18e90*/  HMMA.16816.F32.BF16 R148, R132.reuse, R156, R8 ;  /* 0x0000009c8494723c */ /* 0x040fee0000041808 */
[----:B------:R-:W-:Y:S01]  /*18ea0*/  FADD.FTZ R11, R211, R4 ;  /* 0x00000004d30b7221 */ /* 0x000fe20000010000 */
[-C--:B------:R-:W-:Y:S01]  /*18eb0*/  HMMA.16816.F32.BF16 R152, R132, R158.reuse, R12 ;  /* 0x0000009e8498723c */ /* 0x080fe2000004180c */
[----:B------:R-:W2:Y:S03]  /*18ec0*/  LDSM.16.MT88.4 R4, [R230+0x3100] ;  /* 0x00310000e604783b */ /* 0x000ea60000004200 */
        /* <DEDUP_REMOVED lines=39> */
[----:B----4-:R-:W-:Y:S03]  /*19140*/  ISETP.GT.AND P0, PT, R216, R112, PT ;  /* 0x00000070d800720c */ /* 0x010fe60003f04270 */
        /* <DEDUP_REMOVED lines=48> */
[----:B------:R-:W-:Y:S02]  /*19450*/  IMAD.MOV.U32 R136, RZ, RZ, R138 ;  /* 0x000000ffff887224 */ /* 0x000fe400078e008a */
[----:B------:R-:W-:Y:S01]  /*19460*/  IMAD.MOV.U32 R140, RZ, RZ, R137 ;  /* 0x000000ffff8c7224 */ /* 0x000fe200078e0089 */
[----:B------:R2:W-:Y:S01]  /*19470*/  STL [R1+0x20], R0 ;  /* 0x0000200001007387 */ /* 0x0005e20000100800 */
[----:B-1----:R-:W-:Y:S01]  /*19480*/  IMAD.MOV.U32 R3, RZ, RZ, R139 ;  /* 0x000000ffff037224 */ /* 0x002fe200078e008b */
[----:B------:R-:W-:-:S05]  /*19490*/  @P0 BRA `(.L_x_726) ;  /* 0xffffaa3000000947 */ /* 0x000fca000383ffff */
.L_x_725:
[----:B---3--:R-:W-:-:S13]  /*194a0*/  ISETP.GE.AND P0, PT, R246, RZ, PT ;  /* 0x000000fff600720c */ /* 0x008fda0003f06270 */
[----:B------:R-:W-:Y:S05]  /*194b0*/  @!P0 BRA `(.L_x_727) ;  /* 0x00003f4000008947 */ /* 0x000fea0003800000 */
[----:B------:R-:W3:Y:S01]  /*194c0*/  LDL.LU.64 R6, [R1+0x50] ;  /* 0x0000500001067983 */ /* 0x000ee20000300a00 */
[----:B------:R-:W-:-:S03]  /*194d0*/  ULDC.64 UR4, c[0x0][0x208] ;  /* 0x0000820000047ab9 */ /* 0x000fc60000000a00 */
[----:B------:R-:W3:Y:S01]  /*194e0*/  LDL.LU.64 R4, [R1+0x58] ;  /* 0x0000580001047983 */ /* 0x000ee20000300a00 */
[----:B------:R-:W-:Y:S01]  /*194f0*/  UIMAD.WIDE.U32 UR10, UR4, 0x70, URZ ;  /* 0x00000070040a78a5 */ /* 0x000fe2000f8e003f */
[----:B------:R-:W-:Y:S01]  /*19500*/  MOV R3, R138 ;  /* 0x0000008a00037202 */ /* 0x000fe20000000f00 */
[----:B------:R-:W-:Y:S01]  /*19510*/  UIMAD UR7, UR5, 0x70, URZ ;  /* 0x00000070050778a4 */ /* 0x000fe2000f8e023f */
[----:B--2---:R-:W-:Y:S01]  /*19520*/  MOV R0, R139 ;  /* 0x0000008b00007202 */ /* 0x004fe20000000f00 */
[----:B------:R-:W-:Y:S01]  /*19530*/  UMOV UR6, 0x5 ;  /* 0x0000000500067882 */ /* 0x000fe20000000000 */
[----:B------:R-:W-:Y:S01]  /*19540*/  IMAD.MOV.U32 R142, RZ, RZ, R71 ;  /* 0x000000ffff8e7224 */ /* 0x000fe200078e0047 */
[----:B------:R-:W-:Y:S01]  /*19550*/  ULDC.64 UR4, c[0x0][0x1e0] ;  /* 0x0000780000047ab9 */ /* 0x000fe20000000a00 */
[----:B------:R-:W-:Y:S01]  /*19560*/  MOV R136, R137 ;  /* 0x0000008900887202 */ /* 0x000fe20000000f00 */
[----:B------:R-:W-:Y:S02]  /*19570*/  USHF.L.U64.HI UR5, UR4, UR6, UR5 ;  /* 0x0000000604057299 */ /* 0x000fe40008010205 */
[----:B------:R-:W-:-:S02]  /*19580*/  USHF.L.U32 UR4, UR4, 0x5, URZ ;  /* 0x0000000504047899 */ /* 0x000fc4000800063f */
[----:B------:R-:W-:Y:S01]  /*19590*/  UIADD3 UR7, UR11, UR7, URZ ;  /* 0x000000070b077290 */ /* 0x000fe2000fffe03f */
[----:B---3--:R-:W-:-:S05]  /*195a0*/  IMAD.MOV.U32 R5, RZ, RZ, R7 ;  /* 0x000000ffff057224 */ /* 0x008fca00078e0007 */
[----:B------:R1:W-:Y:S04]  /*195b0*/  STL.64 [R1+0x8], R4 ;  /* 0x0000080401007387 */ /* 0x0003e80000100a00 */
.L_x_728:
[----:B------:R-:W2:Y:S01]  /*195c0*/  LDL R2, [R1+0x30] ;  /* 0x0000300001027983 */ /* 0x000ea20000100800 */
[----:B------:R-:W-:Y:S04]  /*195d0*/  DEPBAR.LE SB0, 0x0 ;  /* 0x000080000000791a */ /* 0x000fe80000000000 */
[----:B------:R-:W3:Y:S01]  /*195e0*/  LDL.64 R74, [R1+0x8] ;  /* 0x00000800014a7983 */ /* 0x000ee20000100a00 */
[----:B------:R-:W-:Y:S02]  /*195f0*/  SHF.R.S32.HI R72, RZ, 0x1f, R246 ;  /* 0x0000001fff487819 */ /* 0x000fe400000114f6 */
[----:B------:R-:W-:Y:S02]  /*19600*/  MOV R106, c[0x0][0x208] ;  /* 0x00008200006a7a02 */ /* 0x000fe40000000f00 */
[----:B------:R-:W-:Y:S01]  /*19610*/  MOV R105, 0x5 ;  /* 0x0000000500697802 */ /* 0x000fe20000000f00 */
[----:B------:R-:W-:Y:S01]  /*19620*/  BAR.SYNC.DEFER_BLOCKING 0x0 ;  /* 0x0000000000007b1d */ /* 0x000fe20000010000 */
[----:B------:R-:W-:Y:S02]  /*19630*/  SHF.L.U32 R106, R106, 0x5, RZ ;  /* 0x000000056a6a7819 */ /* 0x000fe400000006ff */
[----:B------:R-:W-:Y:S04]  /*19640*/  MOV R104, c[0x0][0x208] ;  /* 0x0000820000687a02 */ /* 0x000fe80000000f00 */
[----:B------:R-:W-:Y:S01]  /*19650*/  SHF.L.U64.HI R104, R104, R105, c[0x0][0x20c] ;  /* 0x0000830068687619 */ /* 0x000fe20000010269 */
[----:B-----5:R-:W-:Y:S08]  /*19660*/  LDSM.16.M88.4 R112, [R234+0x7100] ;  /* 0x00710000ea70783b */ /* 0x020ff00000000200 */
[----:B------:R-:W4:Y:S08]  /*19670*/  LDSM.16.M88.4 R16, [R143+0x3900] ;  /* 0x003900008f10783b */ /* 0x000f300000000200 */
[----:B------:R-:W1:Y:S08]  /*19680*/  LDSM.16.M88.4 R108, [R234+0x9100] ;  /* 0x00910000ea6c783b */ /* 0x000e700000000200 */
[----:B------:R-:W1:Y:S08]  /*19690*/  LDSM.16.M88.4 R32, [R143+0x4100] ;  /* 0x004100008f20783b */ /* 0x000e700000000200 */
[----:B------:R-:W1:Y:S08]  /*196a0*/  LDSM.16.M88.4 R48, [R143+0x4900] ;  /* 0x004900008f30783b */ /* 0x000e700000000200 */
[----:B------:R-:W1:Y:S02]  /*196b0*/  LDSM.16.M88.4 R64, [R143+0x5100] ;  /* 0x005100008f40783b */ /* 0x000e640000000200 */
[-C--:B-1--4-:R-:W-:Y:S06]  /*196c0*/  HMMA.16816.F32.BF16 R4, R112, R16.reuse, RZ ;  /* 0x000000107004723c */ /* 0x092fec00000418ff */
[----:B------:R-:W1:Y:S02]  /*196d0*/  LDSM.16.M88.4 R80, [R143+0x5900] ;  /* 0x005900008f50783b */ /* 0x000e640000000200 */
[C---:B------:R-:W-:Y:S06]  /*196e0*/  HMMA.16816.F32.BF16 R8, R108.reuse, R16, RZ ;  /* 0x000000106c08723c */ /* 0x040fec00000418ff */
[----:B------:R-:W2:Y:S02]  /*196f0*/  LDSM.16.M88.4 R96, [R143+0x6100] ;  /* 0x006100008f60783b */ /* 0x000ea40000000200 */
[-C--:B------:R-:W-:Y:S06]  /*19700*/  HMMA.16816.F32.BF16 R12, R108, R18.reuse, RZ ;  /* 0x000000126c0c723c */ /* 0x080fec00000418ff */
[----:B------:R-:W1:Y:S02]  /*19710*/  LDSM.16.M88.4 R188, [R143+0x6900] ;  /* 0x006900008fbc783b */ /* 0x000e640000000200 */
        /* <DEDUP_REMOVED lines=25> */
[----:B--2---:R-:W-:Y:S03]  /*198b0*/  LOP3.LUT P4, RZ, R2, 0x1, RZ, 0xc0, !PT ;  /* 0x0000000102ff7812 */ /* 0x004fe6000788c0ff */
[C---:B------:R-:W-:Y:S02]  /*198c0*/  IMAD R2, R246.reuse, UR7, RZ ;  /* 0x00000007f6027c24 */ /* 0x040fe4000f8e02ff */
[----:B---3--:R-:W-:Y:S06]  /*198d0*/  IMAD.WIDE.U32 R84, R246, UR10, R74 ;  /* 0x0000000af6547c25 */ /* 0x008fec000f8e004a */
[----:B------:R-:W-:Y:S01]  /*198e0*/  IMAD R2, R72, UR10, R2 ;  /* 0x0000000a48027c24 */ /* 0x000fe2000f8e0202 */
[C---:B------:R-:W-:Y:S01]  /*198f0*/  LEA R88, P0, R84.reuse, c[0x0][0x1f8], 0x1 ;  /* 0x00007e0054587a11 */ /* 0x040fe200078008ff */
[C---:B------:R-:W-:Y:S03]  /*19900*/  HMMA.16816.F32.BF16 R72, R108.reuse, R80, RZ ;  /* 0x000000506c48723c */ /* 0x040fe600000418ff */
[----:B------:R-:W-:Y:S04]  /*19910*/  IADD3 R2, R85, R2, RZ ;  /* 0x0000000255027210 */ /* 0x000fe80007ffe0ff */
[----:B------:R-:W-:Y:S01]  /*19920*/  LEA.HI.X R89, R84, c[0x0][0x1fc], R2, 0x1, P0 ;  /* 0x00007f0054597a11 */ /* 0x000fe200000f0c02 */
[-C--:B------:R-:W-:Y:S01]  /*19930*/  HMMA.16816.F32.BF16 R76, R108, R82.reuse, RZ ;  /* 0x000000526c4c723c */ /* 0x080fe200000418ff */
[----:B------:R-:W-:Y:S03]  /*19940*/  IADD3 R94, P0, R88, R106, RZ ;  /* 0x0000006a585e7210 */ /* 0x000fe60007f1e0ff */
[----:B------:R-:W-:Y:S01]  /*19950*/  @!PT LDS RZ, [RZ] ;  /* 0x00000000fffff984 */ /* 0x000fe20000000800 */
[----:B------:R-:W-:Y:S01]  /*19960*/  @!PT LDS RZ, [RZ] ;  /* 0x00000000fffff984 */ /* 0x000fe20000000800 */
[----:B------:R-:W-:Y:S01]  /*19970*/  @!PT LDS RZ, [RZ] ;  /* 0x00000000fffff984 */ /* 0x000fe20000000800 */
[----:B------:R1:W-:Y:S01]  /*19980*/  LDGSTS.E.BYPASS.LTC128B.128 [R245+0x100], [R88.64], !P4 ;  /* 0x0010000058f57fae */ /* 0x0003e2000e101d48 */
[----:B------:R-:W-:Y:S02]  /*19990*/  IADD3.X R95, R89, R104, RZ, P0, !PT ;  /* 0x00000068595f7210 */ /* 0x000fe400007fe4ff */
[----:B------:R-:W-:Y:S01]  /*199a0*/  IADD3 R92, P1, R94, R106, RZ ;  /* 0x0000006a5e5c7210 */ /* 0x000fe20007f3e0ff */
[C---:B------:R-:W-:Y:S04]  /*199b0*/  HMMA.16816.F32.BF16 R80, R112.reuse, R82, RZ ;  /* 0x000000527050723c */ /* 0x040fe800000418ff */
[----:B------:R2:W-:Y:S01]  /*199c0*/  LDGSTS.E.BYPASS.LTC128B.128 [R245+0x900], [R94.64], !P4 ;  /* 0x009000005ef57fae */ /* 0x0005e2000e101d48 */
[----:B------:R-:W-:Y:S02]  /*199d0*/  IADD3.X R93, R95, R104, RZ, P1, !PT ;  /* 0x000000685f5d7210 */ /* 0x000fe40000ffe4ff */
[----:B------:R-:W-:Y:S01]  /*199e0*/  IADD3 R102, P0, R92, R106, RZ ;  /* 0x0000006a5c667210 */ /* 0x000fe20007f1e0ff */
[-C--:B------:R-:W-:Y:S04]  /*199f0*/  HMMA.16816.F32.BF16 R84, R112, R96.reuse, RZ ;  /* 0x000000607054723c */ /* 0x080fe800000418ff */
[----:B------:R2:W-:Y:S01]  /*19a00*/  LDGSTS.E.BYPASS.LTC128B.128 [R245+0x1100], [R92.64], !P4 ;  /* 0x011000005cf57fae */ /* 0x0005e2000e101d48 */
[----:B------:R-:W-:Y:S07]  /*19a10*/  IADD3.X R103, R93, R104, RZ, P0, !PT ;  /* 0x000000685d677210 */ /* 0x000fee00007fe4ff */
[----:B------:R3:W-:Y:S01]  /*19a20*/  LDGSTS.E.BYPASS.LTC128B.128 [R245+0x1900], [R102.64], !P4 ;  /* 0x0190000066f57fae */ /* 0x0007e2000e101d48 */
[C---:B-1----:R-:W-:Y:S07]  /*19a30*/  HMMA.16816.F32.BF16 R88, R108.reuse, R96, RZ ;  /* 0x000000606c58723c */ /* 0x042fee00000418ff */
[----:B------:R-:W-:Y:S05]  /*19a40*/  IADD3 R96, P2, R102, R106, RZ ;  /* 0x0000006a66607210 */ /* 0x000fea0007f5e0ff */
[----:B------:R-:W-:Y:S02]  /*19a50*/  IADD3.X R97, R103, R104, RZ, P2, !PT ;  /* 0x0000006867617210 */ /* 0x000fe400017fe4ff */
[----:B------:R-:W-:Y:S01]  /*19a60*/  IADD3 R100, P1, R96, R106, RZ ;  /* 0x0000006a60647210 */ /* 0x000fe20007f3e0ff */
[-C--:B--2---:R-:W-:Y:S02]  /*19a70*/  HMMA.16816.F32.BF16 R92, R108, R98.reuse, RZ ;  /* 0x000000626c5c723c */ /* 0x084fe400000418ff */
[----:B------:R1:W-:Y:S01]  /*19a80*/  LDGSTS.E.BYPASS.LTC128B.128 [R245+0x2100], [R96.64], !P4 ;  /* 0x0210000060f57fae */ /* 0x0003e2000e101d48 */
[----:B------:R-:W-:Y:S02]  /*19a90*/  IADD3.X R101, R97, R104, RZ, P1, !PT ;  /* 0x0000006861657210 */ /* 0x000fe40000ffe4ff */
[----:B---3--:R-:W-:Y:S05]  /*19aa0*/  IADD3 R102, P0, R100, R106, RZ ;  /* 0x0000006a64667210 */ /* 0x008fea0007f1e0ff */
[----:B------:R2:W-:Y:S02]  /*19ab0*/  LDGSTS.E.BYPASS.LTC128B.128 [R245+0x2900], [R100.64], !P4 ;  /* 0x0290000064f57fae */ /* 0x0005e4000e101d48 */
[----:B------:R-:W-:Y:S02]  /*19ac0*/  IADD3.X R103, R101, R104, RZ, P0, !PT ;  /* 0x0000006865677210 */ /* 0x000fe400007fe4ff */
[C---:B------:R-:W-:Y:S02]  /*19ad0*/  ISETP.GT.AND P0, PT, R246.reuse, RZ, PT ;  /* 0x000000fff600720c */ /* 0x040fe40003f04270 */
[----:B------:R-:W-:Y:S02]  /*19ae0*/  IADD3 R246, R246, -0x1, RZ ;  /* 0xfffffffff6f67810 */ /* 0x000fe40007ffe0ff */
[----:B------:R2:W-:Y:S08]  /*19af0*/  LDGSTS.E.BYPASS.LTC128B.128 [R245+0x3100], [R102.64], !P4 ;  /* 0x0310000066f57fae */ /* 0x0005f0000e101d48 */
[----:B------:R-:W0:Y:S01]  /*19b00*/  LDGDEPBAR ;  /* 0x00000000000079af */ /* 0x000e220000000000 */
[C---:B-1----:R-:W-:Y:S08]  /*19b10*/  HMMA.16816.F32.BF16 R96, R112.reuse, R98, RZ ;  /* 0x000000627060723c */ /* 0x042ff000000418ff */
[-C--:B--2---:R-:W-:Y:S08]  /*19b20*/  HMMA.16816.F32.BF16 R100, R112, R188.reuse, RZ ;  /* 0x000000bc7064723c */ /* 0x084ff000000418ff */
        /* <DEDUP_REMOVED lines=263> */
[----:B------:R4:W3:Y:S01]  /*1aba0*/  MUFU.EX2 R140, R2 ;  /* 0x00000002008c7308 */ /* 0x0008e20000000800 */
        /* <DEDUP_REMOVED lines=10> */
[--C-:B------:R-:W-:Y:S02]  /*1ac50*/  FFMA.FTZ R12, R12, c[0x0][0x2d0], -R193.reuse ;  /* 0x0000b4000c0c7a23 */ /* 0x100fe400000108c1 */
[--C-:B------:R-:W-:Y:S02]  /*1ac60*/  FFMA.FTZ R13, R13, c[0x0][0x2d0], -R193.reuse ;  /* 0x0000b4000d0d7a23 */ /* 0x100fe400000108c1 */
[----:B------:R1:W-:Y:S01]  /*1ac70*/  MUFU.EX2 R222, R5 ;  /* 0x0000000500de7308 */ /* 0x0003e20000000800 */
[--C-:B------:R-:W-:Y:S02]  /*1ac80*/  FFMA.FTZ R8, R8, c[0x0][0x2d0], -R193.reuse ;  /* 0x0000b40008087a23 */ /* 0x100fe400000108c1 */
[--C-:B------:R-:W-:Y:S02]  /*1ac90*/  FFMA.FTZ R9, R9, c[0x0][0x2d0], -R193.reuse ;  /* 0x0000b40009097a23 */ /* 0x100fe400000108c1 */
[----:B----4-:R-:W-:Y:S02]  /*1aca0*/  FADD.FTZ R2, -R137, R136 ;  /* 0x0000008889027221 */ /* 0x010fe40000010100 */
[C---:B---3--:R-:W-:Y:S02]  /*1acb0*/  FMUL.FTZ R120, R141.reuse, R120 ;  /* 0x000000788d787220 */ /* 0x048fe40000410000 */
[----:B------:R-:W-:Y:S01]  /*1acc0*/  FMUL.FTZ R2, R2, c[0x0][0x2d0] ;  /* 0x0000b40002027a20 */ /* 0x000fe20000410000 */
[----:B------:R2:W-:Y:S01]  /*1acd0*/  MUFU.EX2 R217, R8 ;  /* 0x0000000800d97308 */ /* 0x0005e20000000800 */
[----:B------:R-:W-:Y:S02]  /*1ace0*/  FMUL.FTZ R121, R141, R121 ;  /* 0x000000798d797220 */ /* 0x000fe40000410000 */
[C---:B------:R-:W-:Y:S02]  /*1acf0*/  FMUL.FTZ R122, R140.reuse, R122 ;  /* 0x0000007a8c7a7220 */ /* 0x040fe40000410000 */
[C---:B------:R-:W-:Y:S02]  /*1ad00*/  FMUL.FTZ R123, R140.reuse, R123 ;  /* 0x0000007b8c7b7220 */ /* 0x040fe40000410000 */
[--C-:B------:R-:W-:Y:S02]  /*1ad10*/  FFMA.FTZ R41, R41, c[0x0][0x2d0], -R193.reuse ;  /* 0x0000b40029297a23 */ /* 0x100fe400000108c1 */
[C---:B------:R-:W-:Y:S01]  /*1ad20*/  FMUL.FTZ R124, R141.reuse, R124 ;  /* 0x0000007c8d7c7220 */ /* 0x040fe20000410000 */
[----:B------:R3:W4:Y:S01]  /*1ad30*/  MUFU.EX2 R136, R2 ;  /* 0x0000000200887308 */ /* 0x0007220000000800 */
[----:B------:R-:W-:Y:S02]  /*1ad40*/  FMUL.FTZ R125, R141, R125 ;  /* 0x0000007d8d7d7220 */ /* 0x000fe40000410000 */
[C---:B------:R-:W-:Y:S02]  /*1ad50*/  FMUL.FTZ R126, R140.reuse, R126 ;  /* 0x0000007e8c7e7220 */ /* 0x040fe40000410000 */
[----:B------:R-:W-:Y:S02]  /*1ad60*/  FMUL.FTZ R127, R140, R127 ;  /* 0x0000007f8c7f7220 */ /* 0x000fe40000410000 */
[--C-:B------:R-:W-:Y:S02]  /*1ad70*/  FFMA.FTZ R56, R56, c[0x0][0x2d0], -R193.reuse ;  /* 0x0000b40038387a23 */ /* 0x100fe400000108c1 */
[--C-:B------:R-:W-:Y:S01]  /*1ad80*/  FFMA.FTZ R57, R57, c[0x0][0x2d0], -R193.reuse ;  /* 0x0000b40039397a23 */ /* 0x100fe200000108c1 */
[----:B------:R4:W-:Y:S01]  /*1ad90*/  MUFU.EX2 R218, R9 ;  /* 0x0000000900da7308 */ /* 0x0009e20000000800 */
[----:B------:R-:W-:Y:S02]  /*1ada0*/  @P0 IMAD R6, R4, c[0x0][0x1e0], RZ ;  /* 0x0000780004060a24 */ /* 0x000fe400078e02ff */
[C---:B-1----:R-:W-:Y:S01]  /*1adb0*/  @P0 IMAD.WIDE.U32 R4, R246.reuse, c[0x0][0x1e0], RZ ;  /* 0x00007800f6040a25 */ /* 0x042fe200078e00ff */
[----:B--2---:R-:W-:Y:S03]  /*1adc0*/  @P0 MOV R8, R248 ;  /* 0x000000f800080202 */ /* 0x004fe60000000f00 */
[----:B------:R-:W-:Y:S02]  /*1add0*/  @P0 IMAD R6, R246, c[0x0][0x1e4], R6 ;  /* 0x00007900f6060a24 */ /* 0x000fe400078e0206 */
[----:B------:R-:W-:Y:S01]  /*1ade0*/  FFMA.FTZ R81, R81, c[0x0][0x2d0], -R192 ;  /* 0x0000b40051517a23 */ /* 0x000fe200000108c0 */
[----:B------:R-:W-:Y:S01]  /*1adf0*/  MUFU.EX2 R210, R22 ;  /* 0x0000001600d27308 */ /* 0x000fe20000000800 */
[--C-:B------:R-:W-:Y:S01]  /*1ae00*/  FFMA.FTZ R24, R24, c[0x0][0x2d0], -R193.reuse ;  /* 0x0000b40018187a23 */ /* 0x100fe200000108c1 */
[----:B------:R-:W-:Y:S01]  /*1ae10*/  @P0 IADD3 R6, R5, R6, RZ ;  /* 0x0000000605060210 */ /* 0x000fe20007ffe0ff */
[----:B------:R-:W-:Y:S01]  /*1ae20*/  FFMA.FTZ R25, R25, c[0x0][0x2d0], -R193 ;  /* 0x0000b40019197a23 */ /* 0x000fe200000108c1 */
[----:B---3--:R-:W1:Y:S01]  /*1ae30*/  SHFL.BFLY PT, R2, R0, 0x1, 0x1f ;  /* 0x0c201f0000027f89 */ /* 0x008e6200000e0000 */
[C---:B----4-:R-:W-:Y:S02]  /*1ae40*/  FMUL.FTZ R116, R136.reuse, R116 ;  /* 0x0000007488747220 */ /* 0x050fe40000410000 */
[C---:B------:R-:W-:Y:S02]  /*1ae50*/  FMUL.FTZ R117, R136.reuse, R117 ;  /* 0x0000007588757220 */ /* 0x040fe40000410000 */
[C---:B------:R-:W-:Y:S01]  /*1ae60*/  FMUL.FTZ R128, R136.reuse, R128 ;  /* 0x0000008088807220 */ /* 0x040fe20000410000 */
[----:B------:R-:W-:Y:S01]  /*1ae70*/  MUFU.EX2 R212, R23 ;  /* 0x0000001700d47308 */ /* 0x000fe20000000800 */
[C---:B------:R-:W-:Y:S02]  /*1ae80*/  FMUL.FTZ R129, R136.reuse, R129 ;  /* 0x0000008188817220 */ /* 0x040fe40000410000 */
[C---:B------:R-:W-:Y:S01]  /*1ae90*/  FMUL.FTZ R132, R136.reuse, R132 ;  /* 0x0000008488847220 */ /* 0x040fe20000410000 */
[----:B------:R-:W-:Y:S01]  /*1aea0*/  @P0 MOV R9, R251 ;  /* 0x000000fb00090202 */ /* 0x000fe20000000f00 */
[----:B------:R-:W-:Y:S02]  /*1aeb0*/  FMUL.FTZ R133, R136, R133 ;  /* 0x0000008588857220 */ /* 0x000fe40000410000 */
[----:B------:R-:W-:Y:S02]  /*1aec0*/  FFMA.FTZ R34, R34, c[0x0][0x2d0], -R194 ;  /* 0x0000b40022227a23 */ /* 0x000fe400000108c2 */
[----:B------:R-:W-:Y:S01]  /*1aed0*/  @P0 IMAD.WIDE.U32 R8, R4, 0x70, R8 ;  /* 0x0000007004080825 */ /* 0x000fe200078e0008 */
[----:B------:R2:W-:Y:S03]  /*1aee0*/  MUFU.EX2 R227, R16 ;  /* 0x0000001000e37308 */ /* 0x0005e60000000800 */
[----:B------:R-:W-:Y:S01]  /*1aef0*/  @P0 IMAD R4, R6, 0x70, RZ ;  /* 0x0000007006040824 */ /* 0x000fe200078e02ff */
[----:B------:R-:W-:Y:S01]  /*1af00*/  @P0 LEA R6, P1, R8, c[0x0][0x1c8], 0x1 ;  /* 0x0000720008060a11 */ /* 0x000fe200078208ff */
[----:B------:R-:W-:Y:S02]  /*1af10*/  FFMA.FTZ R35, R35, c[0x0][0x2d0], -R194 ;  /* 0x0000b40023237a23 */ /* 0x000fe400000108c2 */
[--C-:B------:R-:W-:Y:S01]  /*1af20*/  FFMA.FTZ R28, R28, c[0x0][0x2d0], -R193.reuse ;  /* 0x0000b4001c1c7a23 */ /* 0x100fe200000108c1 */
[----:B-1----:R-:W-:Y:S01]  /*1af30*/  FMNMX.FTZ R2, R0, R2, !PT ;  /* 0x0000000200027209 */ /* 0x002fe20007810000 */
[----:B------:R-:W-:Y:S01]  /*1af40*/  FFMA.FTZ R29, R29, c[0x0][0x2d0], -R193 ;  /* 0x0000b4001d1d7a23 */ /* 0x000fe200000108c1 */
[----:B------:R1:W-:Y:S01]  /*1af50*/  MUFU.EX2 R223, R17 ;  /* 0x0000001100df7308 */ /* 0x0003e20000000800 */
[----:B------:R-:W-:Y:S01]  /*1af60*/  @P0 IADD3 R5, R9, R4, RZ ;  /* 0x0000000409050210 */ /* 0x000fe20007ffe0ff */
[--C-:B------:R-:W-:Y:S01]  /*1af70*/  FFMA.FTZ R36, R36, c[0x0][0x2d0], -R192.reuse ;  /* 0x0000b40024247a23 */ /* 0x100fe200000108c0 */
[----:B------:R-:W-:Y:S01]  /*1af80*/  @P0 IADD3 R4, P3, R6, UR4, RZ ;  /* 0x0000000406040c10 */ /* 0x000fe2000ff7e0ff */
[----:B------:R-:W-:Y:S01]  /*1af90*/  FMUL.FTZ R3, R2, c[0x0][0x2d0] ;  /* 0x0000b40002037a20 */ /* 0x000fe20000410000 */
[----:B------:R-:W-:Y:S01]  /*1afa0*/  @P0 LEA.HI.X R7, R8, c[0x0][0x1cc], R5, 0x1, P1 ;  /* 0x0000730008070a11 */ /* 0x000fe200008f0c05 */
[----:B------:R-:W-:Y:S02]  /*1afb0*/  FFMA.FTZ R37, R37, c[0x0][0x2d0], -R192 ;  /* 0x0000b40025257a23 */ /* 0x000fe400000108c0 */
[--C-:B------:R-:W-:Y:S01]  /*1afc0*/  FFMA.FTZ R10, R10, c[0x0][0x2d0], -R3.reuse ;  /* 0x0000b4000a0a7a23 */ /* 0x100fe20000010803 */
[----:B------:R-:W-:Y:S01]  /*1afd0*/  @P0 IADD3.X R5, R7, UR5, RZ, P3, !PT ;  /* 0x0000000507050c10 */ /* 0x000fe20009ffe4ff */
[----:B------:R3:W-:Y:S01]  /*1afe0*/  MUFU.EX2 R211, R18 ;  /* 0x0000001200d37308 */ /* 0x0007e20000000800 */
[----:B------:R4:W-:Y:S01]  /*1aff0*/  @P0 LDGSTS.E.BYPASS.LTC128B.128 [R245+0x3900], [R6.64], !P4 ;  /* 0x0390000006f50fae */ /* 0x0009e2000e101d48 */
[--C-:B------:R-:W-:Y:S02]  /*1b000*/  FFMA.FTZ R62, R62, c[0x0][0x2d0], -R3.reuse ;  /* 0x0000b4003e3e7a23 */ /* 0x100fe40000010803 */
[----:B--2---:R-:W-:Y:S02]  /*1b010*/  FMUL.FTZ R16, R141, R156 ;  /* 0x0000009c8d107220 */ /* 0x004fe40000410000 */
[--C-:B------:R-:W-:Y:S02]  /*1b020*/  FFMA.FTZ R63, R63, c[0x0][0x2d0], -R3.reuse ;  /* 0x0000b4003f3f7a23 */ /* 0x100fe40000010803 */
[--C-:B------:R-:W-:Y:S01]  /*1b030*/  FFMA.FTZ R11, R11, c[0x0][0x2d0], -R3.reuse ;  /* 0x0000b4000b0b7a23 */ /* 0x100fe20000010803 */
[----:B------:R2:W-:Y:S01]  /*1b040*/  @P0 LDGSTS.E.BYPASS.LTC128B.128 [R245+0x4100], [R4.64], !P4 ;  /* 0x0410000004f50fae */ /* 0x0005e2000e101d48 */
        /* <DEDUP_REMOVED lines=9> */
[----:B---3--:R-:W-:Y:S02]  /*1b0e0*/  FMUL.FTZ R18, R140, R158 ;  /* 0x0000009e8c127220 */ /* 0x008fe40000410000 */
[--C-:B------:R-:W-:Y:S02]  /*1b0f0*/  FFMA.FTZ R31, R31, c[0x0][0x2d0], -R3.reuse ;  /* 0x0000b4001f1f7a23 */ /* 0x100fe40000010803 */
[--C-:B------:R-:W-:Y:S01]  /*1b100*/  FFMA.FTZ R26, R26, c[0x0][0x2d0], -R3.reuse ;  /* 0x0000b4001a1a7a23 */ /* 0x100fe20000010803 */
[----:B------:R3:W-:Y:S01]  /*1b110*/  MUFU.EX2 R196, R11 ;  /* 0x0000000b00c47308 */ /* 0x0007e20000000800 */
[----:B------:R-:W-:Y:S02]  /*1b120*/  FADD.FTZ R0, -R2, R142 ;  /* 0x0000008e02007221 */ /* 0x000fe40000010100 */
[--C-:B------:R-:W-:Y:S01]  /*1b130*/  FFMA.FTZ R27, R27, c[0x0][0x2d0], -R3.reuse ;  /* 0x0000b4001b1b7a23 */ /* 0x100fe20000010803 */
[----:B----4-:R-:W-:Y:S01]  /*1b140*/  @P0 IADD3 R10, P2, R4, UR4, RZ ;  /* 0x00000004040a0c10 */ /* 0x010fe2000ff5e0ff */
[----:B------:R-:W-:Y:S02]  /*1b150*/  FMUL.FTZ R0, R0, c[0x0][0x2d0] ;  /* 0x0000b40000007a20 */ /* 0x000fe40000410000 */
[----:B------:R-:W-:Y:S01]  /*1b160*/  FFMA.FTZ R30, R30, c[0x0][0x2d0], -R3 ;  /* 0x0000b4001e1e7a23 */ /* 0x000fe20000010803 */
[----:B------:R-:W-:Y:S01]  /*1b170*/  @P0 IADD3 R8, P1, R10, UR4, RZ ;  /* 0x000000040a080c10 */ /* 0x000fe2000ff3e0ff */
[--C-:B------:R-:W-:Y:S01]  /*1b180*/  FFMA.FTZ R38, R38, c[0x0][0x2d0], -R194.reuse ;  /* 0x0000b40026267a23 */ /* 0x100fe200000108c2 */
[----:B------:R4:W-:Y:S01]  /*1b190*/  MUFU.EX2 R208, R12 ;  /* 0x0000000c00d07308 */ /* 0x0009e20000000800 */
[----:B------:R-:W-:Y:S01]  /*1b1a0*/  FFMA.FTZ R39, R39, c[0x0][0x2d0], -R194 ;  /* 0x0000b40027277a23 */ /* 0x000fe200000108c2 */
[----:B------:R-:W-:Y:S01]  /*1b1b0*/  @P0 IADD3 R6, P3, R8, UR4, RZ ;  /* 0x0000000408060c10 */ /* 0x000fe2000ff7e0ff */
[--C-:B------:R-:W-:Y:S02]  /*1b1c0*/  FFMA.FTZ R48, R48, c[0x0][0x2d0], -R192.reuse ;  /* 0x0000b40030307a23 */ /* 0x100fe400000108c0 */
[----:B-1----:R-:W-:Y:S02]  /*1b1d0*/  FMUL.FTZ R19, R140, R159 ;  /* 0x0000009f8c137220 */ /* 0x002fe40000410000 */
[----:B------:R-:W-:Y:S02]  /*1b1e0*/  FFMA.FTZ R49, R49, c[0x0][0x2d0], -R192 ;  /* 0x0000b40031317a23 */ /* 0x000fe400000108c0 */
[--C-:B------:R-:W-:Y:S01]  /*1b1f0*/  FFMA.FTZ R50, R50, c[0x0][0x2d0], -R194.reuse ;  /* 0x0000b40032327a23 */ /* 0x100fe200000108c2 */
[----:B------:R-:W1:Y:S01]  /*1b200*/  MUFU.EX2 R0, R0 ;  /* 0x0000000000007308 */ /* 0x000e620000000800 */
[----:B------:R-:W-:Y:S02]  /*1b210*/  FFMA.FTZ R51, R51, c[0x0][0x2d0], -R194 ;  /* 0x0000b40033337a23 */ /* 0x000fe400000108c2 */
[--C-:B------:R-:W-:Y:S01]  /*1b220*/  FFMA.FTZ R40, R40, c[0x0][0x2d0], -R193.reuse ;  /* 0x0000b40028287a23 */ /* 0x100fe200000108c1 */
[----:B---3--:R-:W-:Y:S01]  /*1b230*/  @P0 IADD3.X R11, R5, UR5, RZ, P2, !PT ;  /* 0x00000005050b0c10 */ /* 0x008fe200097fe4ff */
[--C-:B------:R-:W-:Y:S01]  /*1b240*/  FFMA.FTZ R44, R44, c[0x0][0x2d0], -R193.reuse ;  /* 0x0000b4002c2c7a23 */ /* 0x100fe200000108c1 */
[----:B--2---:R-:W-:Y:S01]  /*1b250*/  @P0 IADD3 R4, P2, R6, UR4, RZ ;  /* 0x0000000406040c10 */ /* 0x004fe2000ff5e0ff */
[----:B------:R-:W-:Y:S01]  /*1b260*/  FFMA.FTZ R45, R45, c[0x0][0x2d0], -R193 ;  /* 0x0000b4002d2d7a23 */ /* 0x000fe200000108c1 */
[----:B------:R-:W-:Y:S01]  /*1b270*/  @P0 IADD3.X R9, R11, UR5, RZ, P1, !PT ;  /* 0x000000050b090c10 */ /* 0x000fe20008ffe4ff */
[----:B------:R2:W-:Y:S01]  /*1b280*/  @P0 LDGSTS.E.BYPASS.LTC128B.128 [R245+0x4900], [R10.64], !P4 ;  /* 0x049000000af50fae */ /* 0x0005e2000e101d48 */
[----:B------:R3:W2:Y:S01]  /*1b290*/  MUFU.EX2 R209, R13 ;  /* 0x0000000d00d17308 */ /* 0x0006a20000000800 */
[----:B------:R-:W-:Y:S01]  /*1b2a0*/  FFMA.FTZ R46, R46, c[0x0][0x2d0], -R3 ;  /* 0x0000b4002e2e7a23 */ /* 0x000fe20000010803 */
[----:B------:R-:W-:Y:S01]  /*1b2b0*/  @P0 IADD3.X R7, R9, UR5, RZ, P3, !PT ;  /* 0x0000000509070c10 */ /* 0x000fe20009ffe4ff */
[--C-:B------:R-:W-:Y:S02]  /*1b2c0*/  FFMA.FTZ R72, R72, c[0x0][0x2d0], -R193.reuse ;  /* 0x0000b40048487a23 */ /* 0x100fe400000108c1 */
[----:B----4-:R-:W-:Y:S01]  /*1b2d0*/  FMUL.FTZ R12, R136, R152 ;  /* 0x00000098880c7220 */ /* 0x010fe20000410000 */
[----:B------:R-:W-:Y:S01]  /*1b2e0*/  @P0 IADD3.X R5, R7, UR5, RZ, P2, !PT ;  /* 0x0000000507050c10 */ /* 0x000fe200097fe4ff */
[----:B------:R4:W-:Y:S01]  /*1b2f0*/  @P0 LDGSTS.E.BYPASS.LTC128B.128 [R245+0x5100], [R8.64], !P4 ;  /* 0x0510000008f50fae */ /* 0x0009e2000e101d48 */
[----:B------:R-:W-:Y:S02]  /*1b300*/  FFMA.FTZ R113, R113, c[0x0][0x2d0], -R192 ;  /* 0x0000b40071717a23 */ /* 0x000fe400000108c0 */
[----:B------:R4:W-:Y:S01]  /*1b310*/  MUFU.EX2 R201, R14 ;  /* 0x0000000e00c97308 */ /* 0x0009e20000000800 */
[----:B------:R-:W-:Y:S02]  /*1b320*/  FFMA.FTZ R115, R115, c[0x0][0x2d0], -R194 ;  /* 0x0000b40073737a23 */ /* 0x000fe400000108c2 */
[--C-:B------:R-:W-:Y:S02]  /*1b330*/  FFMA.FTZ R109, R109, c[0x0][0x2d0], -R193.reuse ;  /* 0x0000b4006d6d7a23 */ /* 0x100fe400000108c1 */
[----:B------:R4:W-:Y:S01]  /*1b340*/  @P0 LDGSTS.E.BYPASS.LTC128B.128 [R245+0x5900], [R6.64], !P4 ;  /* 0x0590000006f50fae */ /* 0x0009e2000e101d48 */
[C---:B-1----:R-:W-:Y:S02]  /*1b350*/  FMUL.FTZ R118, R0.reuse, R118 ;  /* 0x0000007600767220 */ /* 0x042fe40000410000 */
[C---:B------:R-:W-:Y:S02]  /*1b360*/  FMUL.FTZ R119, R0.reuse, R119 ;  /* 0x0000007700777220 */ /* 0x040fe40000410000 */
[----:B------:R1:W1:Y:S01]  /*1b370*/  MUFU.EX2 R202, R15 ;  /* 0x0000000f00ca7308 */ /* 0x0002620000000800 */
[----:B------:R-:W-:Y:S02]  /*1b380*/  FMUL.FTZ R130, R0, R130 ;  /* 0x0000008200827220 */ /* 0x000fe40000410000 */
[----:B------:R1:W-:Y:S01]  /*1b390*/  @P0 LDGSTS.E.BYPASS.LTC128B.128 [R245+0x6100], [R4.64], !P4 ;  /* 0x0610000004f50fae */ /* 0x0003e2000e101d48 */
[----:B---3--:R-:W-:Y:S01]  /*1b3a0*/  FMUL.FTZ R13, R136, R153 ;  /* 0x00000099880d7220 */ /* 0x008fe20000410000 */
[----:B--2---:R-:W-:Y:S01]  /*1b3b0*/  @P0 IADD3 R10, P1, R4, UR4, RZ ;  /* 0x00000004040a0c10 */ /* 0x004fe2000ff3e0ff */
[C---:B------:R-:W-:Y:S02]  /*1b3c0*/  FMUL.FTZ R131, R0.reuse, R131 ;  /* 0x0000008300837220 */ /* 0x040fe40000410000 */
[C---:B------:R-:W-:Y:S02]  /*1b3d0*/  FMUL.FTZ R134, R0.reuse, R134 ;  /* 0x0000008600867220 */ /* 0x040fe40000410000 */
[----:B------:R2:W-:Y:S01]  /*1b3e0*/  MUFU.EX2 R200, R31 ;  /* 0x0000001f00c87308 */ /* 0x0005e20000000800 */
[----:B------:R-:W-:Y:S01]  /*1b3f0*/  @P0 IADD3.X R11, R5, UR5, RZ, P1, !PT ;  /* 0x00000005050b0c10 */ /* 0x000fe20008ffe4ff */
[----:B------:R-:W-:Y:S02]  /*1b400*/  FMUL.FTZ R135, R0, R135 ;  /* 0x0000008700877220 */ /* 0x000fe40000410000 */
        /* <DEDUP_REMOVED lines=10> */
[----:B------:R-:W-:Y:S01]  /*1b4b0*/  F2FP.BF16.PACK_AB R146, R223, R227 ;  /* 0x000000e3df92723e */ /* 0x000fe200000010ff */
[----:B------:R-:W-:Y:S01]  /*1b4c0*/  FMUL.FTZ R7, R140, R147 ;  /* 0x000000938c077220 */ /* 0x000fe20000410000 */
[----:B------:R-:W-:Y:S01]  /*1b4d0*/  F2FP.BF16.PACK_AB R147, R224, R211 ;  /* 0x000000d3e093723e */ /* 0x000fe200000010ff */
[----:B-1----:R-:W-:Y:S02]  /*1b4e0*/  FMUL.FTZ R15, R0, R155 ;  /* 0x0000009b000f7220 */ /* 0x002fe40000410000 */
[----:B------:R1:W-:Y:S01]  /*1b4f0*/  MUFU.EX2 R252, R25 ;  /* 0x0000001900fc7308 */ /* 0x0003e20000000800 */
[C---:B------:R-:W-:Y:S01]  /*1b500*/  FMUL.FTZ R4, R141.reuse, R144 ;  /* 0x000000908d047220 */ /* 0x040fe20000410000 */
[----:B------:R-:W-:Y:S01]  /*1b510*/  F2FP.BF16.PACK_AB R144, R222, R221 ;  /* 0x000000ddde90723e */ /* 0x000fe200000010ff */
[----:B------:R-:W-:Y:S01]  /*1b520*/  FMUL.FTZ R5, R141, R145 ;  /* 0x000000918d057220 */ /* 0x000fe20000410000 */
[----:B------:R-:W-:Y:S01]  /*1b530*/  F2FP.BF16.PACK_AB R145, R220, R219 ;  /* 0x000000dbdc91723e */ /* 0x000fe200000010ff */
[----:B------:R-:W4:Y:S01]  /*1b540*/  LDSM.16.MT88.4 R188, [R231+0x100] ;  /* 0x00010000e7bc783b */ /* 0x000f220000004200 */
[----:B--2---:R-:W-:Y:S01]  /*1b550*/  FMUL.FTZ R31, R0, R171 ;  /* 0x000000ab001f7220 */ /* 0x004fe20000410000 */
[----:B------:R-:W-:Y:S01]  /*1b560*/  MOV R171, R225 ;  /* 0x000000e100ab7202 */ /* 0x000fe20000000f00 */
        /* <DEDUP_REMOVED lines=8> */
[C---:B----4-:R-:W-:Y:S02]  /*1b5f0*/  FMUL.FTZ R24, R136.reuse, R164 ;  /* 0x000000a488187220 */ /* 0x050fe40000410000 */
[----:B------:R-:W-:Y:S01]  /*1b600*/  MUFU.EX2 R206, R60 ;  /* 0x0000003c00ce7308 */ /* 0x000fe20000000800 */
[----:B------:R-:W3:Y:S01]  /*1b610*/  LDSM.16.MT88.4 R156, [R230+0x100] ;  /* 0x00010000e69c783b */ /* 0x000ee20000004200 */
[----:B------:R-:W-:Y:S02]  /*1b620*/  FFMA.FTZ R83, R83, c[0x0][0x2d0], -R194 ;  /* 0x0000b40053537a23 */ /* 0x000fe400000108c2 */
[----:B-1----:R-:W-:Y:S02]  /*1b630*/  FMUL.FTZ R25, R136, R165 ;  /* 0x000000a588197220 */ /* 0x002fe40000410000 */
[--C-:B------:R-:W-:Y:S02]  /*1b640*/  FFMA.FTZ R80, R80, c[0x0][0x2d0], -R192.reuse ;  /* 0x0000b40050507a23 */ /* 0x100fe400000108c0 */
[--C-:B------:R-:W-:Y:S01]  /*1b650*/  FFMA.FTZ R73, R73, c[0x0][0x2d0], -R193.reuse ;  /* 0x0000b40049497a23 */ /* 0x100fe200000108c1 */
[----:B------:R-:W0:Y:S01]  /*1b660*/  LDGDEPBAR ;  /* 0x00000000000079af */ /* 0x000e220000000000 */
[----:B------:R-:W-:Y:S01]  /*1b670*/  MUFU.EX2 R205, R61 ;  /* 0x0000003d00cd7308 */ /* 0x000fe20000000800 */
[--C-:B------:R-:W-:Y:S02]  /*1b680*/  FFMA.FTZ R76, R76, c[0x0][0x2d0], -R193.reuse ;  /* 0x0000b4004c4c7a23 */ /* 0x100fe400000108c1 */
[----:B------:R-:W-:Y:S01]  /*1b690*/  FFMA.FTZ R77, R77, c[0x0][0x2d0], -R193 ;  /* 0x0000b4004d4d7a23 */ /* 0x000fe200000108c1 */
        /* <DEDUP_REMOVED lines=9> */
[C---:B------:R-:W-:Y:S02]  /*1b730*/  FMUL.FTZ R20, R141.reuse, R160 ;  /* 0x000000a08d147220 */ /* 0x040fe40000410000 */
[----:B------:R-:W-:Y:S01]  /*1b740*/  FMUL.FTZ R21, R141, R161 ;  /* 0x000000a18d157220 */ /* 0x000fe20000410000 */
[----:B------:R-:W-:Y:S01]  /*1b750*/  MOV R161, R212 ;  /* 0x000000d400a17202 */ /* 0x000fe20000000f00 */
[C---:B------:R-:W-:Y:S03]  /*1b760*/  HMMA.16816.F32.BF16 R16, R144.reuse, R22, R16 ;  /* 0x000000169010723c */ /* 0x040fe60000041810 */
[----:B------:R4:W-:Y:S01]  /*1b770*/  MUFU.EX2 R198, R27 ;  /* 0x0000001b00c67308 */ /* 0x0009e20000000800 */
[--C-:B------:R-:W-:Y:S02]  /*1b780*/  FFMA.FTZ R84, R84, c[0x0][0x2d0], -R192.reuse ;  /* 0x0000b40054547a23 */ /* 0x100fe400000108c0 */
[--C-:B------:R-:W-:Y:S02]  /*1b790*/  FFMA.FTZ R85, R85, c[0x0][0x2d0], -R192.reuse ;  /* 0x0000b40055557a23 */ /* 0x100fe400000108c0 */
[C---:B------:R-:W-:Y:S01]  /*1b7a0*/  FMUL.FTZ R22, R140.reuse, R162 ;  /* 0x000000a28c167220 */ /* 0x040fe20000410000 */
[----:B------:R-:W-:Y:S03]  /*1b7b0*/  MOV R162, R213 ;  /* 0x000000d500a27202 */ /* 0x000fe60000000f00 */
[----:B------:R-:W-:Y:S01]  /*1b7c0*/  FMUL.FTZ R23, R140, R163 ;  /* 0x000000a38c177220 */ /* 0x000fe20000410000 */
[----:B------:R-:W2:Y:S01]  /*1b7d0*/  MUFU.EX2 R215, R32 ;  /* 0x0000002000d77308 */ /* 0x000ea20000000800 */
[----:B------:R-:W-:Y:S01]  /*1b7e0*/  MOV R163, R210 ;  /* 0x000000d200a37202 */ /* 0x000fe20000000f00 */
[--C-:B------:R-:W-:Y:S02]  /*1b7f0*/  FFMA.FTZ R96, R96, c[0x0][0x2d0], -R192.reuse ;  /* 0x0000b40060607a23 */ /* 0x100fe400000108c0 */
[----:B-1----:R-:W-:Y:S02]  /*1b800*/  FMUL.FTZ R26, R0, R166 ;  /* 0x000000a6001a7220 */ /* 0x002fe40000410000 */
[-C--:B------:R-:W-:Y:S03]  /*1b810*/  HMMA.16816.F32.BF16 R20, R144, R188.reuse, R20 ;  /* 0x000000bc9014723c */ /* 0x080fe60000041814 */
[----:B------:R-:W-:Y:S01]  /*1b820*/  FFMA.FTZ R97, R97, c[0x0][0x2d0], -R192 ;  /* 0x0000b40061617a23 */ /* 0x000fe200000108c0 */
[----:B------:R-:W1:Y:S01]  /*1b830*/  MUFU.EX2 R32, R34 ;  /* 0x0000002200207308 */ /* 0x000e620000000800 */
[--C-:B------:R-:W-:Y:S02]  /*1b840*/  FFMA.FTZ R86, R86, c[0x0][0x2d0], -R194.reuse ;  /* 0x0000b40056567a23 */ /* 0x100fe400000108c2 */
[--C-:B------:R-:W-:Y:S02]  /*1b850*/  FFMA.FTZ R87, R87, c[0x0][0x2d0], -R194.reuse ;  /* 0x0000b40057577a23 */ /* 0x100fe400000108c2 */
[----:B----4-:R-:W-:Y:S03]  /*1b860*/  FMUL.FTZ R27, R0, R167 ;  /* 0x000000a7001b7220 */ /* 0x010fe60000410000 */
[--C-:B------:R-:W-:Y:S02]  /*1b870*/  FFMA.FTZ R98, R98, c[0x0][0x2d0], -R194.reuse ;  /* 0x0000b40062627a23 */ /* 0x100fe400000108c2 */
[----:B------:R-:W4:Y:S01]  /*1b880*/  MUFU.EX2 R142, R35 ;  /* 0x00000023008e7308 */ /* 0x000f220000000800 */
[----:B------:R-:W-:Y:S01]  /*1b890*/  FFMA.FTZ R99, R99, c[0x0][0x2d0], -R194 ;  /* 0x0000b40063637a23 */ /* 0x000fe200000108c2 */
[C---:B------:R-:W-:Y:S04]  /*1b8a0*/  HMMA.16816.F32.BF16 R24, R148.reuse, R188, R24 ;  /* 0x000000bc9418723c */ /* 0x040fe80000041818 */
[----:B--2---:R-:W-:Y:S01]  /*1b8b0*/  MOV R160, R215 ;  /* 0x000000d700a07202 */ /* 0x004fe20000000f00 */
[--C-:B------:R-:W-:Y:S02]  /*1b8c0*/  FFMA.FTZ R90, R90, c[0x0][0x2d0], -R3.reuse ;  /* 0x0000b4005a5a7a23 */ /* 0x100fe40000010803 */
[--C-:B------:R-:W-:Y:S01]  /*1b8d0*/  FFMA.FTZ R91, R91, c[0x0][0x2d0], -R3.reuse ;  /* 0x0000b4005b5b7a23 */ /* 0x100fe20000010803 */
[----:B------:R-:W2:Y:S01]  /*1b8e0*/  MUFU.EX2 R214, R33 ;  /* 0x0000002100d67308 */ /* 0x000ea20000000800 */
[--C-:B------:R-:W-:Y:S03]  /*1b8f0*/  FFMA.FTZ R94, R94, c[0x0][0x2d0], -R3.reuse ;  /* 0x0000b4005e5e7a23 */ /* 0x100fe60000010803 */
[----:B-1----:R-:W-:Y:S01]  /*1b900*/  MOV R167, R32 ;  /* 0x0000002000a77202 */ /* 0x002fe20000000f00 */
[----:B------:R-:W-:Y:S01]  /*1b910*/  FMUL.FTZ R32, R141, R172 ;  /* 0x000000ac8d207220 */ /* 0x000fe20000410000 */
[----:B------:R-:W-:Y:S01]  /*1b920*/  MOV R172, R223 ;  /* 0x000000df00ac7202 */ /* 0x000fe20000000f00 */
[----:B------:R-:W-:Y:S01]  /*1b930*/  FMUL.FTZ R34, R140, R174 ;  /* 0x000000ae8c227220 */ /* 0x000fe20000410000 */
[----:B------:R-:W-:Y:S01]  /*1b940*/  MOV R174, R211 ;  /* 0x000000d300ae7202 */ /* 0x000fe20000000f00 */
[--C-:B------:R-:W-:Y:S01]  /*1b950*/  FFMA.FTZ R95, R95, c[0x0][0x2d0], -R3.reuse ;  /* 0x0000b4005f5f7a23 */ /* 0x100fe20000010803 */
[----:B------:R-:W1:Y:S01]  /*1b960*/  MUFU.EX2 R33, R28 ;  /* 0x0000001c00217308 */ /* 0x000e620000000800 */
[--C-:B------:R-:W-:Y:S02]  /*1b970*/  FFMA.FTZ R100, R100, c[0x0][0x2d0], -R192.reuse ;  /* 0x0000b40064647a23 */ /* 0x100fe400000108c0 */
[--C-:B------:R-:W-:Y:S01]  /*1b980*/  FFMA.FTZ R101, R101, c[0x0][0x2d0], -R192.reuse ;  /* 0x0000b40065657a23 */ /* 0x100fe200000108c0 */
[----:B----4-:R-:W-:Y:S01]  /*1b990*/  MOV R164, R142 ;  /* 0x0000008e00a47202 */ /* 0x010fe20000000f00 */
[----:B------:R-:W-:Y:S01]  /*1b9a0*/  FMUL.FTZ R35, R140, R175 ;  /* 0x000000af8c237220 */ /* 0x000fe20000410000 */
[----:B------:R-:W-:Y:S01]  /*1b9b0*/  MOV R175, R224 ;  /* 0x000000e000af7202 */ /* 0x000fe20000000f00 */
[----:B------:R-:W-:Y:S01]  /*1b9c0*/  FFMA.FTZ R142, R47, c[0x0][0x2d0], -R3 ;  /* 0x0000b4002f8e7a23 */ /* 0x000fe20000010803 */
[----:B------:R-:W-:Y:S01]  /*1b9d0*/  F2FP.BF16.PACK_AB R47, R164, R167 ;  /* 0x000000a7a42f723e */ /* 0x000fe200000010ff */
[----:B------:R-:W-:Y:S01]  /*1b9e0*/  FFMA.FTZ R112, R112, c[0x0][0x2d0], -R192 ;  /* 0x0000b40070707a23 */ /* 0x000fe200000108c0 */
[----:B------:R4:W3:Y:S01]  /*1b9f0*/  MUFU.EX2 R203, R29 ;  /* 0x0000001d00cb7308 */ /* 0x0008e20000000800 */
[--C-:B------:R-:W-:Y:S02]  /*1ba00*/  FFMA.FTZ R102, R102, c[0x0][0x2d0], -R194.reuse ;  /* 0x0000b40066667a23 */ /* 0x100fe400000108c2 */
[--C-:B------:R-:W-:Y:S01]  /*1ba10*/  FFMA.FTZ R103, R103, c[0x0][0x2d0], -R194.reuse ;  /* 0x0000b40067677a23 */ /* 0x100fe200000108c2 */
[----:B--2---:R-:W-:Y:S01]  /*1ba20*/  MOV R165, R214 ;  /* 0x000000d600a57202 */ /* 0x004fe20000000f00 */
[----:B------:R-:W-:Y:S02]  /*1ba30*/  FFMA.FTZ R114, R114, c[0x0][0x2d0], -R194 ;  /* 0x0000b40072727a23 */ /* 0x000fe400000108c2 */
[--C-:B------:R-:W-:Y:S02]  /*1ba40*/  FFMA.FTZ R105, R105, c[0x0][0x2d0], -R193.reuse ;  /* 0x0000b40069697a23 */ /* 0x100fe400000108c1 */
[----:B------:R-:W-:Y:S01]  /*1ba50*/  FFMA.FTZ R108, R108, c[0x0][0x2d0], -R193 ;  /* 0x0000b4006c6c7a23 */ /* 0x000fe200000108c1 */
[----:B------:R2:W2:Y:S01]  /*1ba60*/  MUFU.EX2 R199, R30 ;  /* 0x0000001e00c77308 */ /* 0x0004a20000000800 */
[--C-:B------:R-:W-:Y:S02]  /*1ba70*/  FFMA.FTZ R106, R106, c[0x0][0x2d0], -R3.reuse ;  /* 0x0000b4006a6a7a23 */ /* 0x100fe40000010803 */
[--C-:B------:R-:W-:Y:S01]  /*1ba80*/  FFMA.FTZ R107, R107, c[0x0][0x2d0], -R3.reuse ;  /* 0x0000b4006b6b7a23 */ /* 0x100fe20000010803 */
[----:B-1----:R-:W-:Y:S01]  /*1ba90*/  MOV R166, R33 ;  /* 0x0000002100a67202 */ /* 0x002fe20000000f00 */
[----:B------:R-:W-:Y:S02]  /*1baa0*/  FMUL.FTZ R28, R136, R168 ;  /* 0x000000a8881c7220 */ /* 0x000fe40000410000 */
[----:B------:R-:W-:Y:S01]  /*1bab0*/  FMUL.FTZ R33, R141, R173 ;  /* 0x000000ad8d217220 */ /* 0x000fe20000410000 */
[----:B------:R-:W-:Y:S01]  /*1bac0*/  MOV R173, R208 ;  /* 0x000000d000ad7202 */ /* 0x000fe20000000f00 */
[--C-:B------:R-:W-:Y:S01]  /*1bad0*/  FFMA.FTZ R110, R110, c[0x0][0x2d0], -R3.reuse ;  /* 0x0000b4006e6e7a23 */ /* 0x100fe20000010803 */
[----:B------:R1:W-:Y:S01]  /*1bae0*/  MUFU.EX2 R249, R37 ;  /* 0x0000002500f97308 */ /* 0x0003e20000000800 */
[----:B------:R-:W-:Y:S02]  /*1baf0*/  FFMA.FTZ R3, R111, c[0x0][0x2d0], -R3 ;  /* 0x0000b4006f037a23 */ /* 0x000fe40000010803 */
[--C-:B------:R-:W-:Y:S02]  /*1bb00*/  FFMA.FTZ R88, R88, c[0x0][0x2d0], -R193.reuse ;  /* 0x0000b40058587a23 */ /* 0x100fe400000108c1 */
[----:B----4-:R-:W-:Y:S02]  /*1bb10*/  FMUL.FTZ R29, R136, R169 ;  /* 0x000000a9881d7220 */ /* 0x010fe40000410000 */
[--C-:B------:R-:W-:Y:S02]  /*1bb20*/  FFMA.FTZ R89, R89, c[0x0][0x2d0], -R193.reuse ;  /* 0x0000b40059597a23 */ /* 0x100fe400000108c1 */
[--C-:B------:R-:W-:Y:S01]  /*1bb30*/  FFMA.FTZ R92, R92, c[0x0][0x2d0], -R193.reuse ;  /* 0x0000b4005c5c7a23 */ /* 0x100fe200000108c1 */
[----:B------:R4:W-:Y:S01]  /*1bb40*/  MUFU.EX2 R225, R39 ;  /* 0x0000002700e17308 */ /* 0x0009e20000000800 */
[--C-:B------:R-:W-:Y:S02]  /*1bb50*/  FFMA.FTZ R93, R93, c[0x0][0x2d0], -R193.reuse ;  /* 0x0000b4005d5d7a23 */ /* 0x100fe400000108c1 */
[----:B------:R-:W-:Y:S02]  /*1bb60*/  FFMA.FTZ R104, R104, c[0x0][0x2d0], -R193 ;  /* 0x0000b40068687a23 */ /* 0x000fe400000108c1 */
[----:B--2---:R-:W-:Y:S01]  /*1bb70*/  FMUL.FTZ R30, R0, R170 ;  /* 0x000000aa001e7220 */ /* 0x004fe20000410000 */
[----:B---3--:R-:W-:Y:S04]  /*1bb80*/  MOV R170, R203 ;  /* 0x000000cb00aa7202 */ /* 0x008fe80000000f00 */
[----:B------:R2:W-:Y:S02]  /*1bb90*/  MUFU.EX2 R250, R36 ;  /* 0x0000002400fa7308 */ /* 0x0005e40000000800 */
[-C--:B------:R-:W-:Y:S03]  /*1bba0*/  HMMA.16816.F32.BF16 R28, R148, R190.reuse, R28 ;  /* 0x000000be941c723c */ /* 0x080fe6000004181c */
[C---:B-1----:R-:W-:Y:S05]  /*1bbb0*/  FMUL.FTZ R37, R141.reuse, R177 ;  /* 0x000000b18d257220 */ /* 0x042fea0000410000 */
[C---:B------:R-:W-:Y:S01]  /*1bbc0*/  HMMA.16816.F32.BF16 R32, R144.reuse, R190, R32 ;  /* 0x000000be9020723c */ /* 0x040fe20000041820 */
[----:B------:R1:W-:Y:S03]  /*1bbd0*/  MUFU.EX2 R226, R38 ;  /* 0x0000002600e27308 */ /* 0x0003e60000000800 */
[C---:B----4-:R-:W-:Y:S07]  /*1bbe0*/  FMUL.FTZ R39, R140.reuse, R179 ;  /* 0x000000b38c277220 */ /* 0x050fee0000410000 */
[----:B------:R3:W-:Y:S01]  /*1bbf0*/  MUFU.EX2 R248, R48 ;  /* 0x0000003000f87308 */ /* 0x0007e20000000800 */
[C---:B--2---:R-:W-:Y:S09]  /*1bc00*/  FMUL.FTZ R36, R141.reuse, R176 ;  /* 0x000000b08d247220 */ /* 0x044ff20000410000 */
[----:B------:R2:W-:Y:S01]  /*1bc10*/  MUFU.EX2 R224, R50 ;  /* 0x0000003200e07308 */ /* 0x0005e20000000800 */
[----:B-1----:R-:W-:Y:S09]  /*1bc20*/  FMUL.FTZ R38, R140, R178 ;  /* 0x000000b28c267220 */ /* 0x002ff20000410000 */
[----:B------:R1:W-:Y:S01]  /*1bc30*/  MUFU.EX2 R247, R49 ;  /* 0x0000003100f77308 */ /* 0x0003e20000000800 */
[-C--:B------:R-:W-:Y:S03]  /*1bc40*/  HMMA.16816.F32.BF16 R36, R144, R152.reuse, R36 ;  /* 0x000000989024723c */ /* 0x080fe60000041824 */
[----:B---3--:R-:W-:Y:S06]  /*1bc50*/  FMUL.FTZ R48, R136, R180 ;  /* 0x000000b488307220 */ /* 0x008fec0000410000 */
[----:B------:R3:W-:Y:S03]  /*1bc60*/  MUFU.EX2 R223, R51 ;  /* 0x0000003300df7308 */ /* 0x0007e60000000800 */
[----:B--2---:R-:W-:Y:S07]  /*1bc70*/  FMUL.FTZ R50, R0, R182 ;  /* 0x000000b600327220 */ /* 0x004fee0000410000 */
[----:B------:R2:W-:Y:S01]  /*1bc80*/  MUFU.EX2 R169, R40 ;  /* 0x0000002800a97308 */ /* 0x0005e20000000800 */
[----:B-1----:R-:W-:Y:S09]  /*1bc90*/  FMUL.FTZ R49, R136, R181 ;  /* 0x000000b588317220 */ /* 0x002ff20000410000 */
[----:B------:R1:W4:Y:S01]  /*1bca0*/  MUFU.EX2 R216, R41 ;  /* 0x0000002900d87308 */ /* 0x0003220000000800 */
[----:B---3--:R-:W-:Y:S09]  /*1bcb0*/  FMUL.FTZ R51, R0, R183 ;  /* 0x000000b700337220 */ /* 0x008ff20000410000 */
[----:B------:R-:W-:Y:S01]  /*1bcc0*/  MUFU.EX2 R213, R52 ;  /* 0x0000003400d57308 */ /* 0x000fe20000000800 */
[C---:B------:R-:W-:Y:S04]  /*1bcd0*/  HMMA.16816.F32.BF16 R48, R148.reuse, R152, R48 ;  /* 0x000000989430723c */ /* 0x040fe80000041830 */
[C---:B--2---:R-:W-:Y:S01]  /*1bce0*/  FMUL.FTZ R40, R141.reuse, R184 ;  /* 0x000000b88d287220 */ /* 0x044fe20000410000 */
[----:B------:R-:W-:Y:S03]  /*1bcf0*/  MOV R184, R209 ;  /* 0x000000d100b87202 */ /* 0x000fe60000000f00 */
[-C--:B------:R-:W-:Y:S01]  /*1bd00*/  HMMA.16816.F32.BF16 R116, R148, R154.reuse, R116 ;  /* 0x0000009a9474723c */ /* 0x080fe20000041874 */
[----:B------:R-:W-:Y:S03]  /*1bd10*/  MUFU.EX2 R212, R53 ;  /* 0x0000003500d47308 */ /* 0x000fe60000000800 */
[----:B-1----:R-:W-:Y:S02]  /*1bd20*/  FMUL.FTZ R41, R141, R185 ;  /* 0x000000b98d297220 */ /* 0x002fe40000410000 */
[----:B------:R-:W2:Y:S02]  /*1bd30*/  LDL.LU R185, [R1+0x20] ;  /* 0x0000200001b97983 */ /* 0x000ea40000300800 */
[C---:B------:R-:W-:Y:S02]  /*1bd40*/  HMMA.16816.F32.BF16 R120, R144.reuse, R154, R120 ;  /* 0x0000009a9078723c */ /* 0x040fe40000041878 */
[----:B------:R-:W1:Y:S01]  /*1bd50*/  LDSM.16.MT88.4 R152, [R228+0x900] ;  /* 0x00090000e498783b */ /* 0x000e620000004200 */
[----:B------:R3:W-:Y:S05]  /*1bd60*/  MUFU.EX2 R168, R42 ;  /* 0x0000002a00a87308 */ /* 0x0007ea0000000800 */
[-C--:B------:R-:W-:Y:S05]  /*1bd70*/  HMMA.16816.F32.BF16 R124, R144, R156.reuse, R124 ;  /* 0x0000009c907c723c */ /* 0x080fea000004187c */
[----:B------:R4:W1:Y:S03]  /*1bd80*/  MUFU.EX2 R178, R43 ;  /* 0x0000002b00b27308 */ /* 0x0008660000000800 */
[C---:B------:R-:W-:Y:S08]  /*1bd90*/  HMMA.16816.F32.BF16 R128, R148.reuse, R156, R128 ;  /* 0x0000009c9480723c */ /* 0x040ff00000041880 */
[-C--:B------:R-:W-:Y:S01]  /*1bda0*/  HMMA.16816.F32.BF16 R132, R148, R158.reuse, R132 ;  /* 0x0000009e9484723c */ /* 0x080fe20000041884 */
[----:B------:R1:W-:Y:S01]  /*1bdb0*/  MUFU.EX2 R215, R44 ;  /* 0x0000002c00d77308 */ /* 0x0003e20000000800 */
[----:B------:R-:W1:Y:S02]  /*1bdc0*/  LDSM.16.MT88.4 R148, [R231+0x900] ;  /* 0x00090000e794783b */ /* 0x000e640000004200 */
[C---:B---3--:R-:W-:Y:S06]  /*1bdd0*/  FMUL.FTZ R42, R140.reuse, R186 ;  /* 0x000000ba8c2a7220 */ /* 0x048fec0000410000 */
[----:B------:R-:W3:Y:S01]  /*1bde0*/  LDL.LU R186, [R1+0x24] ;  /* 0x0000240001ba7983 */ /* 0x000ee20000300800 */
[----:B------:R1:W1:Y:S01]  /*1bdf0*/  MUFU.EX2 R214, R45 ;  /* 0x0000002d00d67308 */ /* 0x0002620000000800 */
[----:B----4-:R-:W-:Y:S02]  /*1be00*/  FMUL.FTZ R43, R140, R187 ;  /* 0x000000bb8c2b7220 */ /* 0x010fe40000410000 */
[----:B------:R-:W4:Y:S05]  /*1be10*/  LDL.LU R187, [R1+0x28] ;  /* 0x0000280001bb7983 */ /* 0x000f2a0000300800 */
[----:B------:R-:W-:Y:S02]  /*1be20*/  HMMA.16816.F32.BF16 R40, R144, R158, R40 ;  /* 0x0000009e9028723c */ /* 0x000fe40000041828 */
[----:B------:R1:W-:Y:S01]  /*1be30*/  MUFU.EX2 R177, R46 ;  /* 0x0000002e00b17308 */ /* 0x0003e20000000800 */
[----:B------:R-:W1:Y:S02]  /*1be40*/  LDSM.16.MT88.4 R156, [R229+0x900] ;  /* 0x00090000e59c783b */ /* 0x000e640000004200 */
[----:B-1----:R-:W-:Y:S02]  /*1be50*/  F2FP.BF16.PACK_AB R44, R162, R171 ;  /* 0x000000aba22c723e */ /* 0x002fe400000010ff */
[----:B------:R-:W-:Y:S02]  /*1be60*/  F2FP.BF16.PACK_AB R144, R252, R251 ;  /* 0x000000fbfc90723e */ /* 0x000fe400000010ff */
[----:B------:R-:W-:Y:S03]  /*1be70*/  F2FP.BF16.PACK_AB R146, R170, R166 ;  /* 0x000000a6aa92723e */ /* 0x000fe600000010ff */
[----:B------:R-:W-:Y:S01]  /*1be80*/  MUFU.EX2 R209, R54 ;  /* 0x0000003600d17308 */ /* 0x000fe20000000800 */
[----:B------:R-:W-:Y:S02]  /*1be90*/  F2FP.BF16.PACK_AB R145, R198, R197 ;  /* 0x000000c5c691723e */ /* 0x000fe400000010ff */
[----:B------:R-:W-:Y:S02]  /*1bea0*/  F2FP.BF16.PACK_AB R45, R161, R163 ;  /* 0x000000a3a12d723e */ /* 0x000fe400000010ff */
[----:B------:R-:W-:Y:S05]  /*1beb0*/  F2FP.BF16.PACK_AB R147, R200, R199 ;  /* 0x000000c7c893723e */ /* 0x000fea00000010ff */
[----:B------:R1:W-:Y:S01]  /*1bec0*/  MUFU.EX2 R208, R55 ;  /* 0x0000003700d07308 */ /* 0x0003e20000000800 */
[----:B------:R-:W-:Y:S09]  /*1bed0*/  F2FP.BF16.PACK_AB R46, R165, R160 ;  /* 0x000000a0a52e723e */ /* 0x000ff200000010ff */
[----:B------:R-:W-:Y:S01]  /*1bee0*/  MUFU.EX2 R211, R64 ;  /* 0x0000004000d37308 */ /* 0x000fe20000000800 */
[-C--:B------:R-:W-:Y:S08]  /*1bef0*/  HMMA.16816.F32.BF16 R4, R44, R152.reuse, R4 ;  /* 0x000000982c04723c */ /* 0x080ff00000041804 */
[C---:B------:R-:W-:Y:S01]  /*1bf00*/  HMMA.16816.F32.BF16 R8, R144.reuse, R152, R8 ;  /* 0x000000989008723c */ /* 0x040fe20000041808 */
[----:B------:R-:W-:Y:S01]  /*1bf10*/  MUFU.EX2 R210, R65 ;  /* 0x0000004100d27308 */ /* 0x000fe20000000800 */
[----:B-1----:R-:W-:Y:S06]  /*1bf20*/  LDSM.16.MT88.4 R52, [R228+0x1100] ;  /* 0x00110000e434783b */ /* 0x002fec0000004200 */
[-C--:B------:R-:W-:Y:S03]  /*1bf30*/  HMMA.16816.F32.BF16 R12, R144, R154.reuse, R12 ;  /* 0x0000009a900c723c */ /* 0x080fe6000004180c */
[----:B------:R1:W-:Y:S05]  /*1bf40*/  MUFU.EX2 R183, R66 ;  /* 0x0000004200b77308 */ /* 0x0003ea0000000800 */
[C---:B------:R-:W-:Y:S01]  /*1bf50*/  HMMA.16816.F32.BF16 R16, R44.reuse, R154, R16 ;  /* 0x0000009a2c10723c */ /* 0x040fe20000041810 */
[----:B------:R-:W1:Y:S04]  /*1bf60*/  LDSM.16.MT88.4 R152, [R230+0x900] ;  /* 0x00090000e698783b */ /* 0x000e680000004200 */
[----:B------:R-:W-:Y:S03]  /*1bf70*/  MUFU.EX2 R188, R62 ;  /* 0x0000003e00bc7308 */ /* 0x000fe60000000800 */
[-C--:B------:R-:W-:Y:S07]  /*1bf80*/  HMMA.16816.F32.BF16 R20, R44, R148.reuse, R20 ;  /* 0x000000942c14723c */ /* 0x080fee0000041814 */
[----:B------:R-:W-:Y:S01]  /*1bf90*/  MUFU.EX2 R191, R68 ;  /* 0x0000004400bf7308 */ /* 0x000fe20000000800 */
[C---:B------:R-:W-:Y:S01]  /*1bfa0*/  HMMA.16816.F32.BF16 R24, R144.reuse, R148, R24 ;  /* 0x000000949018723c */ /* 0x040fe20000041818 */
[----:B------:R-:W4:Y:S04]  /*1bfb0*/  LDL.LU R149, [R1+0x1c] ;  /* 0x00001c0001957983 */ /* 0x000f280000300800 */
[----:B-1----:R-:W1:Y:S03]  /*1bfc0*/  LDSM.16.MT88.4 R64, [R231+0x1100] ;  /* 0x00110000e740783b */ /* 0x002e660000004200 */
[-C--:B------:R-:W-:Y:S01]  /*1bfd0*/  HMMA.16816.F32.BF16 R28, R144, R150.reuse, R28 ;  /* 0x00000096901c723c */ /* 0x080fe2000004181c */
[----:B------:R-:W-:Y:S07]  /*1bfe0*/  MUFU.EX2 R189, R70 ;  /* 0x0000004600bd7308 */ /* 0x000fee0000000800 */
[C---:B------:R-:W-:Y:S03]  /*1bff0*/  HMMA.16816.F32.BF16 R32, R44.reuse, R150, R32 ;  /* 0x000000962c20723c */ /* 0x040fe60000041820 */
[----:B------:R-:W1:Y:S05]  /*1c000*/  MUFU.EX2 R176, R142 ;  /* 0x0000008e00b07308 */ /* 0x000e6a0000000800 */
[-C--:B------:R-:W-:Y:S05]  /*1c010*/  HMMA.16816.F32.BF16 R36, R44, R156.reuse, R36 ;  /* 0x0000009c2c24723c */ /* 0x080fea0000041824 */
[----:B------:R1:W-:Y:S03]  /*1c020*/  MUFU.EX2 R142, R63 ;  /* 0x0000003f008e7308 */ /* 0x0003e60000000800 */
[C---:B------:R-:W-:Y:S07]  /*1c030*/  HMMA.16816.F32.BF16 R48, R144.reuse, R156, R48 ;  /* 0x0000009c9030723c */ /* 0x040fee0000041830 */
[----:B------:R1:W-:Y:S01]  /*1c040*/  MUFU.EX2 R179, R56 ;  /* 0x0000003800b37308 */ /* 0x0003e20000000800 */
[-C--:B------:R-:W-:Y:S08]  /*1c050*/  HMMA.16816.F32.BF16 R116, R144, R158.reuse, R116 ;  /* 0x0000009e9074723c */ /* 0x080ff00000041874 */
[C---:B------:R-:W-:Y:S01]  /*1c060*/  HMMA.16816.F32.BF16 R120, R44.reuse, R158, R120 ;  /* 0x0000009e2c78723c */ /* 0x040fe20000041878 */
[----:B------:R-:W-:Y:S01]  /*1c070*/  LDSM.16.MT88.4 R156, [R228+0x3100] ;  /* 0x00310000e49c783b */ /* 0x000fe20000004200 */
[----:B------:R1:W1:Y:S06]  /*1c080*/  MUFU.EX2 R182, R57 ;  /* 0x0000003900b67308 */ /* 0x00026c0000000800 */
[-C--:B------:R-:W-:Y:S01]  /*1c090*/  HMMA.16816.F32.BF16 R124, R44, R152.reuse, R124 ;  /* 0x000000982c7c723c */ /* 0x080fe2000004187c */
[----:B-1----:R-:W1:Y:S03]  /*1c0a0*/  LDSM.16.MT88.4 R60, [R229+0x1100] ;  /* 0x00110000e53c783b */ /* 0x002e660000004200 */
[----:B------:R1:W-:Y:S01]  /*1c0b0*/  MUFU.EX2 R181, R58 ;  /* 0x0000003a00b57308 */ /* 0x0003e20000000800 */
[----:B------:R-:W-:Y:S03]  /*1c0c0*/  F2FP.BF16.PACK_AB R56, R216, R169 ;  /* 0x000000a9d838723e */ /* 0x000fe600000010ff */
[C---:B------:R-:W-:Y:S06]  /*1c0d0*/  HMMA.16816.F32.BF16 R128, R144.reuse, R152, R128 ;  /* 0x000000989080723c */ /* 0x040fec0000041880 */
[----:B------:R1:W1:Y:S02]  /*1c0e0*/  MUFU.EX2 R180, R59 ;  /* 0x0000003b00b47308 */ /* 0x0002640000000800 */
[-C--:B------:R-:W-:Y:S04]  /*1c0f0*/  HMMA.16816.F32.BF16 R132, R144, R154.reuse, R132 ;  /* 0x0000009a9084723c */ /* 0x080fe80000041884 */
[----:B------:R-:W-:Y:S04]  /*1c100*/  F2FP.BF16.PACK_AB R57, R178, R168 ;  /* 0x000000a8b239723e */ /* 0x000fe800000010ff */
[----:B------:R-:W-:Y:S01]  /*1c110*/  HMMA.16816.F32.BF16 R40, R44, R154, R40 ;  /* 0x0000009a2c28723c */ /* 0x000fe20000041828 */
[----:B------:R-:W-:Y:S03]  /*1c120*/  MUFU.EX2 R190, R81 ;  /* 0x0000005100be7308 */ /* 0x000fe60000000800 */
[----:B-1----:R-:W-:Y:S03]  /*1c130*/  F2FP.BF16.PACK_AB R58, R214, R215 ;  /* 0x000000d7d63a723e */ /* 0x002fe600000010ff */
[----:B------:R-:W-:Y:S02]  /*1c140*/  F2FP.BF16.PACK_AB R44, R249, R250 ;  /* 0x000000faf92c723e */ /* 0x000fe400000010ff */
[----:B------:R-:W-:Y:S02]  /*1c150*/  F2FP.BF16.PACK_AB R46, R247, R248 ;  /* 0x000000f8f72e723e */ /* 0x000fe400000010ff */
[----:B------:R1:W-:Y:S01]  /*1c160*/  MUFU.EX2 R81, R71 ;  /* 0x0000004700517308 */ /* 0x0003e20000000800 */
[----:B------:R-:W-:Y:S02]  /*1c170*/  F2FP.BF16.PACK_AB R45, R225, R226 ;  /* 0x000000e2e12d723e */ /* 0x000fe400000010ff */
[----:B------:R-:W-:Y:S02]  /*1c180*/  F2FP.BF16.PACK_AB R47, R223, R224 ;  /* 0x000000e0df2f723e */ /* 0x000fe400000010ff */
[----:B------:R-:W-:Y:S05]  /*1c190*/  F2FP.BF16.PACK_AB R59, R176, R177 ;  /* 0x000000b1b03b723e */ /* 0x000fea00000010ff */
[-C--:B------:R-:W-:Y:S01]  /*1c1a0*/  HMMA.16816.F32.BF16 R4, R44, R52.reuse, R4 ;  /* 0x000000342c04723c */ /* 0x080fe20000041804 */
[----:B------:R-:W-:Y:S07]  /*1c1b0*/  MUFU.EX2 R113, R113 ;  /* 0x0000007100717308 */ /* 0x000fee0000000800 */
[C---:B------:R-:W-:Y:S03]  /*1c1c0*/  HMMA.16816.F32.BF16 R8, R56.reuse, R52, R8 ;  /* 0x000000343808723c */ /* 0x040fe60000041808 */
[----:B------:R-:W-:Y:S01]  /*1c1d0*/  MUFU.EX2 R115, R115 ;  /* 0x0000007300737308 */ /* 0x000fe20000000800 */
[----:B-1----:R-:W-:Y:S04]  /*1c1e0*/  LDSM.16.MT88.4 R68, [R229+0x2100] ;  /* 0x00210000e544783b */ /* 0x002fe80000004200 */
        /* <DEDUP_REMOVED lines=11> */
[----:B------:R-:W3:Y:S04]  /*1c2a0*/  LDSM.16.MT88.4 R64, [R228+0x1900] ;  /* 0x00190000e440783b */ /* 0x000ee80000004200 */
[----:B------:R1:W-:Y:S03]  /*1c2b0*/  MUFU.EX2 R80, R72 ;  /* 0x0000004800507308 */ /* 0x0003e60000000800 */
[-C--:B------:R-:W-:Y:S07]  /*1c2c0*/  HMMA.16816.F32.BF16 R36, R44, R60.reuse, R36 ;  /* 0x0000003c2c24723c */ /* 0x080fee0000041824 */
[----:B------:R-:W3:Y:S01]  /*1c2d0*/  MUFU.EX2 R73, R73 ;  /* 0x0000004900497308 */ /* 0x000ee20000000800 */
[C---:B------:R-:W-:Y:S08]  /*1c2e0*/  HMMA.16816.F32.BF16 R48, R56.reuse, R60, R48 ;  /* 0x0000003c3830723c */ /* 0x040ff00000041830 */
[-C--:B------:R-:W-:Y:S01]  /*1c2f0*/  HMMA.16816.F32.BF16 R116, R56, R62.reuse, R116 ;  /* 0x0000003e3874723c */ /* 0x080fe20000041874 */
[----:B------:R-:W-:Y:S03]  /*1c300*/  MUFU.EX2 R76, R76 ;  /* 0x0000004c004c7308 */ /* 0x000fe60000000800 */
[----:B--2---:R-:W-:Y:S01]  /*1c310*/  FFMA.FTZ R0, R0, R185, R195 ;  /* 0x000000b900007223 */ /* 0x004fe200000100c3 */
[----:B------:R-:W-:Y:S03]  /*1c320*/  MOV R185, R175 ;  /* 0x000000af00b97202 */ /* 0x000fe60000000f00 */
[C---:B------:R-:W-:Y:S01]  /*1c330*/  HMMA.16816.F32.BF16 R120, R44.reuse, R62, R120 ;  /* 0x0000003e2c78723c */ /* 0x040fe20000041878 */
[----:B------:R-:W-:Y:S02]  /*1c340*/  LDSM.16.MT88.4 R60, [R229+0x1900] ;  /* 0x00190000e53c783b */ /* 0x000fe40000004200 */
[----:B------:R-:W2:Y:S01]  /*1c350*/  MUFU.EX2 R77, R77 ;  /* 0x0000004d004d7308 */ /* 0x000ea20000000800 */
[----:B-1----:R-:W-:Y:S04]  /*1c360*/  FADD.FTZ R72, R196, R0 ;  /* 0x00000000c4487221 */ /* 0x002fe80000010000 */
[-C--:B------:R-:W-:Y:S05]  /*1c370*/  HMMA.16816.F32.BF16 R124, R44, R52.reuse, R124 ;  /* 0x000000342c7c723c */ /* 0x080fea000004187c */
[----:B------:R-:W-:Y:S03]  /*1c380*/  MUFU.EX2 R74, R74 ;  /* 0x0000004a004a7308 */ /* 0x000fe60000000800 */
[C---:B------:R-:W-:Y:S07]  /*1c390*/  HMMA.16816.F32.BF16 R128, R56.reuse, R52, R128 ;  /* 0x000000343880723c */ /* 0x040fee0000041880 */
[----:B------:R-:W-:Y:S01]  /*1c3a0*/  F2FP.BF16.PACK_AB R52, R182, R179 ;  /* 0x000000b3b634723e */ /* 0x000fe200000010ff */
[-C--:B------:R-:W-:Y:S01]  /*1c3b0*/  HMMA.16816.F32.BF16 R132, R56, R54.reuse, R132 ;  /* 0x000000363884723c */ /* 0x080fe20000041884 */
[----:B------:R-:W1:Y:S01]  /*1c3c0*/  LDSM.16.MT88.4 R56, [R231+0x1900] ;  /* 0x00190000e738783b */ /* 0x000e620000004200 */
[----:B------:R-:W1:Y:S02]  /*1c3d0*/  MUFU.EX2 R75, R75 ;  /* 0x0000004b004b7308 */ /* 0x000e640000000800 */
[----:B------:R-:W-:Y:S01]  /*1c3e0*/  F2FP.BF16.PACK_AB R53, R180, R181 ;  /* 0x000000b5b435723e */ /* 0x000fe200000010ff */
[----:B---3--:R-:W-:Y:S03]  /*1c3f0*/  FFMA.FTZ R136, R136, R186, R217 ;  /* 0x000000ba88887223 */ /* 0x008fe600000100d9 */
[----:B------:R-:W-:Y:S04]  /*1c400*/  HMMA.16816.F32.BF16 R40, R44, R54, R40 ;  /* 0x000000362c28723c */ /* 0x000fe80000041828 */
[----:B------:R-:W-:Y:S01]  /*1c410*/  FADD.FTZ R136, R218, R136 ;  /* 0x00000088da887221 */ /* 0x000fe20000010000 */
[----:B------:R-:W-:Y:S01]  /*1c420*/  MUFU.EX2 R78, R78 ;  /* 0x0000004e004e7308 */ /* 0x000fe20000000800 */
[----:B----4-:R-:W-:Y:S01]  /*1c430*/  FFMA.FTZ R140, R140, R187, R219 ;  /* 0x000000bb8c8c7223 */ /* 0x010fe200000100db */
[----:B------:R-:W-:Y:S01]  /*1c440*/  F2FP.BF16.PACK_AB R44, R212, R213 ;  /* 0x000000d5d42c723e */ /* 0x000fe200000010ff */
[----:B------:R-:W-:Y:S01]  /*1c450*/  FADD.FTZ R0, R173, R136 ;  /* 0x00000088ad007221 */ /* 0x000fe20000010000 */
[----:B------:R-:W-:Y:S03]  /*1c460*/  F2FP.BF16.PACK_AB R46, R210, R211 ;  /* 0x000000d3d22e723e */ /* 0x000fe600000010ff */
[----:B------:R-:W-:Y:S01]  /*1c470*/  F2FP.BF16.PACK_AB R45, R208, R209 ;  /* 0x000000d1d02d723e */ /* 0x000fe200000010ff */
[----:B------:R-:W-:Y:S01]  /*1c480*/  FADD.FTZ R140, R220, R140 ;  /* 0x0000008cdc8c7221 */ /* 0x000fe20000010000 */
[----:B------:R-:W-:Y:S01]  /*1c490*/  F2FP.BF16.PACK_AB R47, R207, R183 ;  /* 0x000000b7cf2f723e */ /* 0x000fe200000010ff */
[----:B------:R-:W3:Y:S01]  /*1c4a0*/  MUFU.EX2 R79, R79 ;  /* 0x0000004f004f7308 */ /* 0x000ee20000000800 */
[----:B------:R-:W-:Y:S02]  /*1c4b0*/  F2FP.BF16.PACK_AB R54, R205, R206 ;  /* 0x000000cecd36723e */ /* 0x000fe400000010ff */
[----:B------:R-:W-:Y:S02]  /*1c4c0*/  F2FP.BF16.PACK_AB R55, R142, R188 ;  /* 0x000000bc8e37723e */ /* 0x000fe400000010ff */
[----:B------:R-:W-:Y:S01]  /*1c4d0*/  MOV R136, R137 ;  /* 0x0000008900887202 */ /* 0x000fe20000000f00 */
        /* <DEDUP_REMOVED lines=8> */
[-C--:B-1----:R-:W-:Y:S04]  /*1c560*/  HMMA.16816.F32.BF16 R20, R44, R56.reuse, R20 ;  /* 0x000000382c14723c */ /* 0x082fe80000041814 */
[----:B------:R-:W-:Y:S04]  /*1c570*/  MUFU.EX2 R97, R97 ;  /* 0x0000006100617308 */ /* 0x000fe80000000800 */
[C---:B------:R-:W-:Y:S06]  /*1c580*/  HMMA.16816.F32.BF16 R24, R52.reuse, R56, R24 ;  /* 0x000000383418723c */ /* 0x040fec0000041818 */
[----:B------:R-:W-:Y:S02]  /*1c590*/  MUFU.EX2 R86, R86 ;  /* 0x0000005600567308 */ /* 0x000fe40000000800 */
[-C--:B------:R-:W-:Y:S08]  /*1c5a0*/  HMMA.16816.F32.BF16 R28, R52, R58.reuse, R28 ;  /* 0x0000003a341c723c */ /* 0x080ff0000004181c */
[C---:B------:R-:W-:Y:S01]  /*1c5b0*/  HMMA.16816.F32.BF16 R32, R44.reuse, R58, R32 ;  /* 0x0000003a2c20723c */ /* 0x040fe20000041820 */
[----:B------:R-:W1:Y:S01]  /*1c5c0*/  LDSM.16.MT88.4 R56, [R228+0x2100] ;  /* 0x00210000e438783b */ /* 0x000e620000004200 */
[----:B------:R-:W-:Y:S02]  /*1c5d0*/  MUFU.EX2 R87, R87 ;  /* 0x0000005700577308 */ /* 0x000fe40000000800 */
[----:B------:R-:W-:Y:S04]  /*1c5e0*/  FFMA.FTZ R141, R141, R149, R221 ;  /* 0x000000958d8d7223 */ /* 0x000fe800000100dd */
[-C--:B------:R-:W-:Y:S04]  /*1c5f0*/  HMMA.16816.F32.BF16 R36, R44, R60.reuse, R36 ;  /* 0x0000003c2c24723c */ /* 0x080fe80000041824 */
[----:B------:R-:W-:Y:S01]  /*1c600*/  MUFU.EX2 R98, R98 ;  /* 0x0000006200627308 */ /* 0x000fe20000000800 */
[----:B------:R-:W-:Y:S03]  /*1c610*/  FADD.FTZ R141, R222, R141 ;  /* 0x0000008dde8d7221 */ /* 0x000fe60000010000 */
[C---:B------:R-:W-:Y:S04]  /*1c620*/  HMMA.16816.F32.BF16 R48, R52.reuse, R60, R48 ;  /* 0x0000003c3430723c */ /* 0x040fe80000041830 */
[----:B------:R-:W-:Y:S02]  /*1c630*/  FADD.FTZ R141, R227, R141 ;  /* 0x0000008de38d7221 */ /* 0x000fe40000010000 */
[----:B------:R-:W-:Y:S02]  /*1c640*/  MUFU.EX2 R99, R99 ;  /* 0x0000006300637308 */ /* 0x000fe40000000800 */
[-C--:B------:R-:W-:Y:S08]  /*1c650*/  HMMA.16816.F32.BF16 R116, R52, R62.reuse, R116 ;  /* 0x0000003e3474723c */ /* 0x080ff00000041874 */
[C---:B------:R-:W-:Y:S01]  /*1c660*/  HMMA.16816.F32.BF16 R120, R44.reuse, R62, R120 ;  /* 0x0000003e2c78723c */ /* 0x040fe20000041878 */
[----:B------:R-:W1:Y:S01]  /*1c670*/  LDSM.16.MT88.4 R60, [R231+0x2100] ;  /* 0x00210000e73c783b */ /* 0x000e620000004200 */
[----:B------:R-:W-:Y:S06]  /*1c680*/  MUFU.EX2 R100, R100 ;  /* 0x0000006400647308 */ /* 0x000fec0000000800 */
[-C--:B----4-:R-:W-:Y:S04]  /*1c690*/  HMMA.16816.F32.BF16 R124, R44, R64.reuse, R124 ;  /* 0x000000402c7c723c */ /* 0x090fe8000004187c */
[----:B------:R-:W-:Y:S04]  /*1c6a0*/  MUFU.EX2 R101, R101 ;  /* 0x0000006500657308 */ /* 0x000fe80000000800 */
[C---:B------:R-:W-:Y:S06]  /*1c6b0*/  HMMA.16816.F32.BF16 R128, R52.reuse, R64, R128 ;  /* 0x000000403480723c */ /* 0x040fec0000041880 */
[----:B------:R-:W4:Y:S02]  /*1c6c0*/  MUFU.EX2 R112, R112 ;  /* 0x0000007000707308 */ /* 0x000f240000000800 */
[-C--:B------:R-:W-:Y:S07]  /*1c6d0*/  HMMA.16816.F32.BF16 R132, R52, R66.reuse, R132 ;  /* 0x000000423484723c */ /* 0x080fee0000041884 */
[----:B------:R-:W-:Y:S01]  /*1c6e0*/  F2FP.BF16.PACK_AB R52, R73, R80 ;  /* 0x000000504934723e */ /* 0x000fe200000010ff */
[----:B------:R-:W-:Y:S01]  /*1c6f0*/  HMMA.16816.F32.BF16 R40, R44, R66, R40 ;  /* 0x000000422c28723c */ /* 0x000fe20000041828 */
[----:B------:R-:W1:Y:S01]  /*1c700*/  LDSM.16.MT88.4 R64, [R230+0x2100] ;  /* 0x00210000e640783b */ /* 0x000e620000004200 */
[----:B------:R-:W-:Y:S02]  /*1c710*/  MUFU.EX2 R102, R102 ;  /* 0x0000006600667308 */ /* 0x000fe40000000800 */
[----:B--2---:R-:W-:Y:S02]  /*1c720*/  F2FP.BF16.PACK_AB R54, R77, R76 ;  /* 0x0000004c4d36723e */ /* 0x004fe400000010ff */
[----:B------:R-:W-:Y:S02]  /*1c730*/  F2FP.BF16.PACK_AB R53, R75, R74 ;  /* 0x0000004a4b35723e */ /* 0x000fe400000010ff */
[----:B------:R-:W-:Y:S04]  /*1c740*/  F2FP.BF16.PACK_AB R44, R204, R191 ;  /* 0x000000bfcc2c723e */ /* 0x000fe800000010ff */
[----:B------:R-:W-:Y:S01]  /*1c750*/  F2FP.BF16.PACK_AB R46, R190, R203 ;  /* 0x000000cbbe2e723e */ /* 0x000fe200000010ff */
[----:B------:R-:W-:Y:S01]  /*1c760*/  MUFU.EX2 R103, R103 ;  /* 0x0000006700677308 */ /* 0x000fe20000000800 */
[----:B------:R-:W-:Y:S02]  /*1c770*/  F2FP.BF16.PACK_AB R45, R81, R189 ;  /* 0x000000bd512d723e */ /* 0x000fe400000010ff */
[----:B------:R-:W-:Y:S02]  /*1c780*/  F2FP.BF16.PACK_AB R47, R83, R82 ;  /* 0x00000052532f723e */ /* 0x000fe400000010ff */
[----:B---3--:R-:W-:Y:S02]  /*1c790*/  F2FP.BF16.PACK_AB R55, R79, R78 ;  /* 0x0000004e4f37723e */ /* 0x008fe400000010ff */
[----:B----4-:R-:W-:Y:S03]  /*1c7a0*/  F2FP.BF16.PACK_AB R186, R113, R112 ;  /* 0x0000007071ba723e */ /* 0x010fe600000010ff */
[-C--:B-1----:R-:W-:Y:S01]  /*1c7b0*/  HMMA.16816.F32.BF16 R4, R44, R56.reuse, R4 ;  /* 0x000000382c04723c */ /* 0x082fe20000041804 */
[----:B------:R-:W1:Y:S07]  /*1c7c0*/  MUFU.EX2 R114, R114 ;  /* 0x0000007200727308 */ /* 0x000e6e0000000800 */
[C---:B------:R-:W-:Y:S03]  /*1c7d0*/  HMMA.16816.F32.BF16 R8, R52.reuse, R56, R8 ;  /* 0x000000383408723c */ /* 0x040fe60000041808 */
[----:B------:R-:W-:Y:S05]  /*1c7e0*/  MUFU.EX2 R105, R105 ;  /* 0x0000006900697308 */ /* 0x000fea0000000800 */
[-C--:B------:R-:W-:Y:S05]  /*1c7f0*/  HMMA.16816.F32.BF16 R12, R52, R58.reuse, R12 ;  /* 0x0000003a340c723c */ /* 0x080fea000004180c */
[----:B------:R-:W-:Y:S03]  /*1c800*/  MUFU.EX2 R108, R108 ;  /* 0x0000006c006c7308 */ /* 0x000fe60000000800 */
[C---:B------:R-:W-:Y:S01]  /*1c810*/  HMMA.16816.F32.BF16 R16, R44.reuse, R58, R16 ;  /* 0x0000003a2c10723c */ /* 0x040fe20000041810 */
[----:B------:R-:W2:Y:S03]  /*1c820*/  LDSM.16.MT88.4 R56, [R228+0x2900] ;  /* 0x00290000e438783b */ /* 0x000ea60000004200 */
[----:B-1----:R-:W-:Y:S03]  /*1c830*/  F2FP.BF16.PACK_AB R187, R115, R114 ;  /* 0x0000007273bb723e */ /* 0x002fe600000010ff */
[----:B------:R-:W-:Y:S01]  /*1c840*/  MUFU.EX2 R88, R88 ;  /* 0x0000005800587308 */ /* 0x000fe20000000800 */
[-C--:B------:R-:W-:Y:S08]  /*1c850*/  HMMA.16816.F32.BF16 R20, R44, R60.reuse, R20 ;  /* 0x0000003c2c14723c */ /* 0x080ff00000041814 */
[C---:B------:R-:W-:Y:S01]  /*1c860*/  HMMA.16816.F32.BF16 R24, R52.reuse, R60, R24 ;  /* 0x0000003c3418723c */ /* 0x040fe20000041818 */
[----:B------:R-:W1:Y:S07]  /*1c870*/  MUFU.EX2 R89, R89 ;  /* 0x0000005900597308 */ /* 0x000e6e0000000800 */
[-C--:B------:R-:W-:Y:S03]  /*1c880*/  HMMA.16816.F32.BF16 R28, R52, R62.reuse, R28 ;  /* 0x0000003e341c723c */ /* 0x080fe6000004181c */
[----:B------:R-:W-:Y:S05]  /*1c890*/  MUFU.EX2 R92, R92 ;  /* 0x0000005c005c7308 */ /* 0x000fea0000000800 */
[C---:B------:R-:W-:Y:S01]  /*1c8a0*/  HMMA.16816.F32.BF16 R32, R44.reuse, R62, R32 ;  /* 0x0000003e2c20723c */ /* 0x040fe20000041820 */
[----:B------:R-:W3:Y:S04]  /*1c8b0*/  LDSM.16.MT88.4 R60, [R231+0x2900] ;  /* 0x00290000e73c783b */ /* 0x000ee80000004200 */
[----:B------:R-:W4:Y:S03]  /*1c8c0*/  MUFU.EX2 R93, R93 ;  /* 0x0000005d005d7308 */ /* 0x000f260000000800 */
[-C--:B------:R-:W-:Y:S07]  /*1c8d0*/  HMMA.16816.F32.BF16 R36, R44, R68.reuse, R36 ;  /* 0x000000442c24723c */ /* 0x080fee0000041824 */
[----:B------:R-:W-:Y:S01]  /*1c8e0*/  MUFU.EX2 R90, R90 ;  /* 0x0000005a005a7308 */ /* 0x000fe20000000800 */
[C---:B------:R-:W-:Y:S08]  /*1c8f0*/  HMMA.16816.F32.BF16 R48, R52.reuse, R68, R48 ;  /* 0x000000443430723c */ /* 0x040ff00000041830 */
[-C--:B------:R-:W-:Y:S01]  /*1c900*/  HMMA.16816.F32.BF16 R116, R52, R70.reuse, R116 ;  /* 0x000000463474723c */ /* 0x080fe20000041874 */
[----:B------:R-:W1:Y:S07]  /*1c910*/  MUFU.EX2 R91, R91 ;  /* 0x0000005b005b7308 */ /* 0x000e6e0000000800 */
[C---:B------:R-:W-:Y:S01]  /*1c920*/  HMMA.16816.F32.BF16 R120, R44.reuse, R70, R120 ;  /* 0x000000462c78723c */ /* 0x040fe20000041878 */
[----:B------:R-:W2:Y:S02]  /*1c930*/  LDSM.16.MT88.4 R68, [R229+0x2900] ;  /* 0x00290000e544783b */ /* 0x000ea40000004200 */
[----:B------:R-:W-:Y:S05]  /*1c940*/  MUFU.EX2 R94, R94 ;  /* 0x0000005e005e7308 */ /* 0x000fea0000000800 */
[-C--:B------:R-:W-:Y:S05]  /*1c950*/  HMMA.16816.F32.BF16 R124, R44, R64.reuse, R124 ;  /* 0x000000402c7c723c */ /* 0x080fea000004187c */
[----:B------:R-:W2:Y:S03]  /*1c960*/  MUFU.EX2 R95, R95 ;  /* 0x0000005f005f7308 */ /* 0x000ea60000000800 */
[C---:B------:R-:W-:Y:S07]  /*1c970*/  HMMA.16816.F32.BF16 R128, R52.reuse, R64, R128 ;  /* 0x000000403480723c */ /* 0x040fee0000041880 */
[----:B------:R-:W2:Y:S01]  /*1c980*/  MUFU.EX2 R104, R104 ;  /* 0x0000006800687308 */ /* 0x000ea20000000800 */
[-C--:B------:R-:W-:Y:S07]  /*1c990*/  HMMA.16816.F32.BF16 R132, R52, R66.reuse, R132 ;  /* 0x000000423484723c */ /* 0x080fee0000041884 */
[----:B-1----:R-:W-:Y:S01]  /*1c9a0*/  F2FP.BF16.PACK_AB R52, R89, R88 ;  /* 0x000000585934723e */ /* 0x002fe200000010ff */
[----:B------:R-:W-:Y:S01]  /*1c9b0*/  HMMA.16816.F32.BF16 R40, R44, R66, R40 ;  /* 0x000000422c28723c */ /* 0x000fe20000041828 */
[----:B------:R-:W1:Y:S01]  /*1c9c0*/  LDSM.16.MT88.4 R64, [R230+0x2900] ;  /* 0x00290000e640783b */ /* 0x000e620000004200 */
[----:B------:R-:W-:Y:S02]  /*1c9d0*/  MUFU.EX2 R106, R106 ;  /* 0x0000006a006a7308 */ /* 0x000fe40000000800 */
[----:B----4-:R-:W-:Y:S02]  /*1c9e0*/  F2FP.BF16.PACK_AB R54, R93, R92 ;  /* 0x0000005c5d36723e */ /* 0x010fe400000010ff */
[----:B------:R-:W-:Y:S02]  /*1c9f0*/  F2FP.BF16.PACK_AB R53, R91, R90 ;  /* 0x0000005a5b35723e */ /* 0x000fe400000010ff */
[----:B------:R-:W-:Y:S04]  /*1ca00*/  F2FP.BF16.PACK_AB R44, R85, R84 ;  /* 0x00000054552c723e */ /* 0x000fe800000010ff */
[----:B------:R-:W-:Y:S01]  /*1ca10*/  F2FP.BF16.PACK_AB R46, R97, R96 ;  /* 0x00000060612e723e */ /* 0x000fe200000010ff */
[----:B------:R-:W4:Y:S01]  /*1ca20*/  MUFU.EX2 R107, R107 ;  /* 0x0000006b006b7308 */ /* 0x000f220000000800 */
[----:B------:R-:W-:Y:S02]  /*1ca30*/  F2FP.BF16.PACK_AB R45, R87, R86 ;  /* 0x00000056572d723e */ /* 0x000fe400000010ff */
[----:B------:R-:W-:Y:S02]  /*1ca40*/  F2FP.BF16.PACK_AB R47, R99, R98 ;  /* 0x00000062632f723e */ /* 0x000fe400000010ff */
[----:B--2---:R-:W-:Y:S05]  /*1ca50*/  F2FP.BF16.PACK_AB R55, R95, R94 ;  /* 0x0000005e5f37723e */ /* 0x004fea00000010ff */
[-C--:B------:R-:W-:Y:S08]  /*1ca60*/  HMMA.16816.F32.BF16 R4, R44, R56.reuse, R4 ;  /* 0x000000382c04723c */ /* 0x080ff00000041804 */
[C---:B------:R-:W-:Y:S07]  /*1ca70*/  HMMA.16816.F32.BF16 R8, R52.reuse, R56, R8 ;  /* 0x000000383408723c */ /* 0x040fee0000041808 */
[----:B------:R-:W-:Y:S01]  /*1ca80*/  FADD.FTZ R57, R174, R140 ;  /* 0x0000008cae397221 */ /* 0x000fe20000010000 */
[-C--:B------:R-:W-:Y:S04]  /*1ca90*/  HMMA.16816.F32.BF16 R12, R52, R58.reuse, R12 ;  /* 0x0000003a340c723c */ /* 0x080fe8000004180c */
[----:B------:R-:W-:Y:S04]  /*1caa0*/  FADD.FTZ R56, R201, R72 ;  /* 0x00000048c9387221 */ /* 0x000fe80000010000 */
[C---:B------:R-:W-:Y:S07]  /*1cab0*/  HMMA.16816.F32.BF16 R16, R44.reuse, R58, R16 ;  /* 0x0000003a2c10723c */ /* 0x040fee0000041810 */
[----:B------:R-:W-:Y:S01]  /*1cac0*/  FADD.FTZ R59, R172, R141 ;  /* 0x0000008dac3b7221 */ /* 0x000fe20000010000 */
[-C--:B---3--:R-:W-:Y:S01]  /*1cad0*/  HMMA.16816.F32.BF16 R20, R44, R60.reuse, R20 ;  /* 0x0000003c2c14723c */ /* 0x088fe20000041814 */
[----:B------:R-:W2:Y:S03]  /*1cae0*/  LDSM.16.MT88.4 R172, [R231+0x3100] ;  /* 0x00310000e7ac783b */ /* 0x000ea60000004200 */
[----:B------:R-:W-:Y:S01]  /*1caf0*/  FADD.FTZ R58, R185, R57 ;  /* 0x00000039b93a7221 */ /* 0x000fe20000010000 */
[----:B------:R-:W-:Y:S01]  /*1cb00*/  F2FP.BF16.PACK_AB R185, R103, R102 ;  /* 0x0000006667b9723e */ /* 0x000fe200000010ff */
[----:B------:R-:W-:Y:S01]  /*1cb10*/  FADD.FTZ R57, R184, R0 ;  /* 0x00000000b8397221 */ /* 0x000fe20000010000 */
[----:B------:R-:W-:Y:S01]  /*1cb20*/  F2FP.BF16.PACK_AB R184, R101, R100 ;  /* 0x0000006465b8723e */ /* 0x000fe200000010ff */
[C---:B------:R-:W-:Y:S01]  /*1cb30*/  HMMA.16816.F32.BF16 R24, R52.reuse, R60, R24 ;  /* 0x0000003c3418723c */ /* 0x040fe20000041818 */
[----:B------:R3:W-:Y:S03]  /*1cb40*/  MUFU.EX2 R60, R3 ;  /* 0x00000003003c7308 */ /* 0x0007e60000000800 */
[----:B------:R-:W-:Y:S02]  /*1cb50*/  FADD.FTZ R0, R163, R58 ;  /* 0x0000003aa3007221 */ /* 0x000fe40000010000 */
[----:B------:R-:W-:Y:S02]  /*1cb60*/  FADD.FTZ R57, R251, R57 ;  /* 0x00000039fb397221 */ /* 0x000fe40000010000 */
[-C--:B------:R-:W-:Y:S03]  /*1cb70*/  HMMA.16816.F32.BF16 R28, R52, R62.reuse, R28 ;  /* 0x0000003e341c723c */ /* 0x080fe6000004181c */
[----:B------:R-:W1:Y:S01]  /*1cb80*/  MUFU.EX2 R61, R110 ;  /* 0x0000006e003d7308 */ /* 0x000e620000000800 */
[----:B------:R-:W-:Y:S02]  /*1cb90*/  FADD.FTZ R0, R161, R0 ;  /* 0x00000000a1007221 */ /* 0x000fe40000010000 */
[----:B------:R-:W-:Y:S02]  /*1cba0*/  FADD.FTZ R57, R252, R57 ;  /* 0x00000039fc397221 */ /* 0x000fe40000010000 */
[C---:B------:R-:W-:Y:S04]  /*1cbb0*/  HMMA.16816.F32.BF16 R32, R44.reuse, R62, R32 ;  /* 0x0000003e2c20723c */ /* 0x040fe80000041820 */
[----:B------:R-:W-:Y:S04]  /*1cbc0*/  FADD.FTZ R0, R167, R0 ;  /* 0x00000000a7007221 */ /* 0x000fe80000010000 */
[-C--:B------:R-:W-:Y:S04]  /*1cbd0*/  HMMA.16816.F32.BF16 R36, R44, R68.reuse, R36 ;  /* 0x000000442c24723c */ /* 0x080fe80000041824 */
[----:B---3--:R-:W-:Y:S04]  /*1cbe0*/  FADD.FTZ R3, R171, R59 ;  /* 0x0000003bab037221 */ /* 0x008fe80000010000 */
[C---:B------:R-:W-:Y:S04]  /*1cbf0*/  HMMA.16816.F32.BF16 R48, R52.reuse, R68, R48 ;  /* 0x000000443430723c */ /* 0x040fe80000041830 */
[----:B------:R-:W-:Y:S04]  /*1cc00*/  FADD.FTZ R3, R162, R3 ;  /* 0x00000003a2037221 */ /* 0x000fe80000010000 */
[-C--:B------:R-:W-:Y:S08]  /*1cc10*/  HMMA.16816.F32.BF16 R116, R52, R70.reuse, R116 ;  /* 0x000000463474723c */ /* 0x080ff00000041874 */
[C---:B------:R-:W-:Y:S07]  /*1cc20*/  HMMA.16816.F32.BF16 R120, R44.reuse, R70, R120 ;  /* 0x000000462c78723c */ /* 0x040fee0000041878 */
[----:B------:R-:W-:Y:S01]  /*1cc30*/  MOV R71, R2 ;  /* 0x0000000200477202 */ /* 0x000fe20000000f00 */
[-C--:B-1----:R-:W-:Y:S08]  /*1cc40*/  HMMA.16816.F32.BF16 R124, R44, R64.reuse, R124 ;  /* 0x000000402c7c723c */ /* 0x082ff0000004187c */
        /* <DEDUP_REMOVED lines=8> */
[----:B------:R-:W1:Y:S04]  /*1ccd0*/  LDSM.16.MT88.4 R4, [R229+0x3100] ;  /* 0x00310000e504783b */ /* 0x000e680000004200 */
[----:B------:R-:W-:Y:S01]  /*1cce0*/  FADD.FTZ R52, R160, R3 ;  /* 0x00000003a0347221 */ /* 0x000fe20000010000 */
[----:B------:R-:W-:Y:S01]  /*1ccf0*/  F2FP.BF16.PACK_AB R46, R109, R108 ;  /* 0x0000006c6d2e723e */ /* 0x000fe200000010ff */
[----:B------:R-:W-:Y:S01]  /*1cd00*/  FADD.FTZ R3, R199, R53 ;  /* 0x00000035c7037221 */ /* 0x000fe20000010000 */
[----:B----4-:R-:W-:Y:S04]  /*1cd10*/  F2FP.BF16.PACK_AB R45, R107, R106 ;  /* 0x0000006a6b2d723e */ /* 0x010fe800000010ff */
[----:B------:R-:W-:Y:S01]  /*1cd20*/  FADD.FTZ R3, R200, R3 ;  /* 0x00000003c8037221 */ /* 0x000fe20000010000 */
        /* <DEDUP_REMOVED lines=22> */
[----:B------:R-:W2:Y:S01]  /*1ce90*/  LDSM.16.MT88.4 R8, [R230+0x3100] ;  /* 0x00310000e608783b */ /* 0x000ea20000004200 */
        /* <DEDUP_REMOVED lines=86> */
.L_x_727:
[----:B------:R-:W3:Y:S04]  /*1d400*/  LDL.LU R6, [R1+0x1c] ;  /* 0x00001c0001067983 */ /* 0x000ee80000300800 */
        /* <DEDUP_REMOVED lines=10> */
[----:B--2---:R-:W2:Y:S01]  /*1d4b0*/  SHFL.BFLY PT, R7, R2, 0x2, 0x1f ;  /* 0x0c401f0002077f89 */ /* 0x004ea200000e0000 */
[----:B-1----:R-:W-:-:S03]  /*1d4c0*/  FADD.FTZ R4, R4, R6 ;  /* 0x0000000604047221 */ /* 0x002fc60000010000 */
[----:B------:R-:W1:Y:S01]  /*1d4d0*/  SHFL.BFLY PT, R6, R8, 0x2, 0x1f ;  /* 0x0c401f0008067f89 */ /* 0x000e6200000e0000 */
[----:B---3--:R-:W-:-:S03]  /*1d4e0*/  FADD.FTZ R5, R5, R9 ;  /* 0x0000000905057221 */ /* 0x008fc60000010000 */
[----:B------:R-:W3:Y:S04]  /*1d4f0*/  SHFL.BFLY PT, R0, R4, 0x1, 0x1f ;  /* 0x0c201f0004007f89 */ /* 0x000ee800000e0000 */
[----:B------:R-:W4:Y:S01]  /*1d500*/  SHFL.BFLY PT, R3, R5, 0x1, 0x1f ;  /* 0x0c201f0005037f89 */ /* 0x000f2200000e0000 */
[----:B--2---:R-:W-:Y:S02]  /*1d510*/  FADD.FTZ R7, R7, R2 ;  /* 0x0000000207077221 */ /* 0x004fe40000010000 */
[----:B-1----:R-:W-:-:S03]  /*1d520*/  FADD.FTZ R6, R6, R8 ;  /* 0x0000000806067221 */ /* 0x002fc60000010000 */
[----:B------:R-:W1:Y:S01]  /*1d530*/  SHFL.BFLY PT, R8, R7, 0x1, 0x1f ;  /* 0x0c201f0007087f89 */ /* 0x000e6200000e0000 */
[----:B---3--:R-:W-:Y:S01]  /*1d540*/  FADD.FTZ R4, R4, R0 ;  /* 0x0000000004047221 */ /* 0x008fe20000010000 */
        /* <DEDUP_REMOVED lines=99> */
.L_x_671:
[----:B------:R-:W3:Y:S02]  /*1db80*/  S2R R55, SR_CTAID.Y ;  /* 0x0000000000377919 */ /* 0x000ee40000002600 */
[----:B---3--:R-:W-:Y:S01]  /*1db90*/  SHF.R.S32.HI R43, RZ, 0x1f, R55 ;  /* 0x0000001fff2b7819 */ /* 0x008fe20000011437 */
[----:B------:R-:W-:Y:S05]  /*1dba0*/  @P4 BRA `(.L_x_729) ;  /* 0x0000130000004947 */ /* 0x000fea0003800000 */
[----:B------:R-:W3:Y:S01]  /*1dbb0*/  LDL R44, [R1+0x68] ;  /* 0x00006800012c7983 */ /* 0x000ee20000100800 */
[----:B------:R-:W-:Y:S01]  /*1dbc0*/  IMAD.MOV.U32 R6, RZ, RZ, -0x10 ;  /* 0xfffffff0ff067424 */ /* 0x000fe200078e00ff */
[----:B------:R-:W-:Y:S02]  /*1dbd0*/  F2FP.BF16.PACK_AB R5, R145, R144 ;  /* 0x000000909105723e */ /* 0x000fe400000010ff */
[----:B------:R-:W4:Y:S01]  /*1dbe0*/  S2R R41, SR_TID.X ;  /* 0x0000000000297919 */ /* 0x000f220000002100 */
        /* <DEDUP_REMOVED lines=12> */
[----:B----4-:R-:W-:Y:S02]  /*1dcb0*/  SHF.R.S32.HI R42, RZ, 0x1f, R41 ;  /* 0x0000001fff2a7819 */ /* 0x010fe40000011429 */
        /* <DEDUP_REMOVED lines=16> */
[----:B--2---:R-:W-:Y:S01]  /*1ddc0*/  IMAD.IADD R27, R41, 0x1, -R0 ;  /* 0x00000001291b7824 */ /* 0x004fe200078e0a00 */
        /* <DEDUP_REMOVED lines=35> */
[----:B--2---:R-:W-:-:S03]  /*1e000*/  IMAD.MOV.U32 R5, RZ, RZ, 0x20 ;  /* 0x00000020ff057424 */ /* 0x004fc600078e00ff */
        /* <DEDUP_REMOVED lines=14> */
[----:B--2---:R-:W-:-:S03]  /*1e0f0*/  IMAD.IADD R3, R8, 0x1, R2 ;  /* 0x0000000108037824 */ /* 0x004fc600078e0202 */
        /* <DEDUP_REMOVED lines=19> */
[----:B------:R1:W-:Y:S04]  /*1e230*/  STS [R0+0x2400], R16 ;  /* 0x0024001000007388 */ /* 0x0003e80000000800 */
[----:B------:R2:W-:Y:S04]  /*1e240*/  STS [R3+0x2000], R10 ;  /* 0x0020000a03007388 */ /* 0x0005e80000000800 */
[----:B------:R4:W-:Y:S01]  /*1e250*/  STS [R7+0x2000], R9 ;  /* 0x0020000907007388 */ /* 0x0009e20000000800 */
[----:B---3--:R-:W-:-:S03]  /*1e260*/  IMAD.WIDE R4, R44, R2, c[0x0][0x500] ;  /* 0x000140002c047625 */ /* 0x008fc600078e0202 */
[----:B------:R-:W-:Y:S06]  /*1e270*/  BAR.SYNC.DEFER_BLOCKING 0x1, 0x80 ;  /* 0x0042000000007b1d */ /* 0x000fec0000010000 */
[----:B-1----:R-:W3:Y:S01]  /*1e280*/  @P1 LDG.E R0, [R4.64] ;  /* 0x0000000804001981 */ /* 0x002ee2000c1e1900 */
[----:B------:R-:W-:Y:S02]  /*1e290*/  IMAD.MOV.U32 R15, RZ, RZ, c[0x0][0x388] ;  /* 0x0000e200ff0f7624 */ /* 0x000fe400078e00ff */
[----:B--2---:R-:W-:-:S05]  /*1e2a0*/  @P0 IMAD.WIDE R2, R44, R2, c[0x0][0x508] ;  /* 0x000142002c020625 */ /* 0x004fca00078e0202 */
[----:B------:R1:W5:Y:S02]  /*1e2b0*/  @P0 LDG.E R15, [R2.64] ;  /* 0x00000008020f0981 */ /* 0x000364000c1e1900 */
[----:B-1----:R-:W-:Y:S02]  /*1e2c0*/  CS2R R2, SRZ ;  /* 0x0000000000027805 */ /* 0x002fe4000001ff00 */
[--C-:B---3--:R-:W-:Y:S01]  /*1e2d0*/  @P1 SHF.R.S32.HI R3, RZ, 0x1f, R0.reuse ;  /* 0x0000001fff031819 */ /* 0x108fe20000011400 */
[----:B------:R-:W-:Y:S01]  /*1e2e0*/  @P1 IMAD.MOV.U32 R2, RZ, RZ, R0 ;  /* 0x000000ffff021224 */ /* 0x000fe200078e0000 */
[----:B------:R-:W-:Y:S05]  /*1e2f0*/  @P0 BRA `(.L_x_730) ;  /* 0x0000004000000947 */ /* 0x000fea0003800000 */
[----:B----4-:R-:W-:Y:S05]  /*1e300*/  @!P1 BRA `(.L_x_730) ;  /* 0x0000003000009947 */ /* 0x010fea0003800000 */
[----:B------:R-:W2:Y:S04]  /*1e310*/  LDG.E R6, [R4.64] ;  /* 0x0000000804067981 */ /* 0x000ea8000c1e1900 */
[----:B------:R-:W2:Y:S02]  /*1e320*/  LDG.E R0, [R4.64+0x4] ;  /* 0x0000040804007981 */ /* 0x000ea4000c1e1900 */
[----:B--2--5:R-:W-:-:S02]  /*1e330*/  IADD3 R15, -R6, R0, RZ ;  /* 0x00000000060f7210 */ /* 0x024fc40007ffe1ff */
.L_x_730:
        /* <DEDUP_REMOVED lines=183> */
.L_x_729:
        /* <DEDUP_REMOVED lines=19> */
.L_x_731:
[----:B----4-:R-:W3:Y:S01]  /*1efe0*/  S2R R10, SR_TID.X ;  /* 0x00000000000a7919 */ /* 0x010ee20000002100 */
[----:B------:R-:W-:Y:S01]  /*1eff0*/  SHF.R.S32.HI R0, RZ, 0x1f, R8 ;  /* 0x0000001fff007819 */ /* 0x000fe20000011408 */
[----:B------:R-:W-:Y:S01]  /*1f000*/  BSSY B0, `(.L_x_732) ;  /* 0x0000026000007945 */ /* 0x000fe20003800000 */
[----:B-1----:R-:W-:-:S02]  /*1f010*/  SEL R9, R8, RZ, !P0 ;  /* 0x000000ff08097207 */ /* 0x002fc40004000000 */
[----:B------:R-:W-:Y:S02]  /*1f020*/  SEL R11, R0, RZ, !P0 ;  /* 0x000000ff000b7207 */ /* 0x000fe40004000000 */
[----:B---3--:R-:W-:-:S13]  /*1f030*/  ISETP.GT.AND P1, PT, R10, 0x7f, PT ;  /* 0x0000007f0a00780c */ /* 0x008fda0003f24270 */
        /* <DEDUP_REMOVED lines=34> */
.L_x_733:
[----:B------:R-:W-:Y:S05]  /*1f260*/  BSYNC B0 ;  /* 0x0000000000007941 */ /* 0x000fea0003800000 */
.L_x_732:
[----:B------:R-:W3:Y:S01]  /*1f270*/  S2R R12, SR_CTAID.X ;  /* 0x00000000000c7919 */ /* 0x000ee20000002500 */
        /* <DEDUP_REMOVED lines=16> */
[----:B---3--:R-:W-:Y:S02]  /*1f380*/  IMAD R4, R12, 0x80, R4 ;  /* 0x000000800c047824 */ /* 0x008fe400078e0204 */
        /* <DEDUP_REMOVED lines=28> */
[----:B------:R-:W3:Y:S01]  /*1f550*/  SHFL.IDX PT, R7, R3, RZ, 0x181f ;  /* 0x00181fff03077589 */ /* 0x000ee200000e0000 */
[----:B------:R-:W-:-:S02]  /*1f560*/  IADD3 R8, R2, 0x10, RZ ;  /* 0x0000001002087810 */ /* 0x000fc40007ffe0ff */
[-C--:B------:R-:W-:Y:S01]  /*1f570*/  ISETP.GE.OR P1, PT, R2, R19.reuse, P0 ;  /* 0x000000130200720c */ /* 0x080fe20000726670 */
[----:B------:R-:W4:Y:S01]  /*1f580*/  SHFL.IDX PT, R9, R3, 0x1, 0x181f ;  /* 0x00381f0003097f89 */ /* 0x000f2200000e0000 */
[-C--:B------:R-:W-:Y:S02]  /*1f590*/  ISETP.GE.OR P5, PT, R8, R19.reuse, P0 ;  /* 0x000000130800720c */ /* 0x080fe400007a6670 */
[C---:B------:R-:W-:Y:S01]  /*1f5a0*/  IADD3 R14, R2.reuse, 0x20, RZ ;  /* 0x00000020020e7810 */ /* 0x040fe20007ffe0ff */
[----:B------:R-:W2:Y:S01]  /*1f5b0*/  SHFL.IDX PT, R8, R4, 0x2, 0x181f ;  /* 0x00581f0004087f89 */ /* 0x000ea200000e0000 */
[----:B------:R-:W-:Y:S02]  /*1f5c0*/  IADD3 R10, R2, 0x40, RZ ;  /* 0x00000040020a7810 */ /* 0x000fe40007ffe0ff */
[----:B------:R-:W-:Y:S01]  /*1f5d0*/  ISETP.GE.OR P4, PT, R14, R19, P0 ;  /* 0x000000130e00720c */ /* 0x000fe20000786670 */
[----:B------:R-:W2:Y:S01]  /*1f5e0*/  SHFL.IDX PT, R12, R3, 0x2, 0x181f ;  /* 0x00581f00030c7f89 */ /* 0x000ea200000e0000 */
[----:B------:R-:W-:-:S02]  /*1f5f0*/  IADD3 R13, R2, 0x30, RZ ;  /* 0x00000030020d7810 */ /* 0x000fc40007ffe0ff */
[-C--:B------:R-:W-:Y:S01]  /*1f600*/  ISETP.GE.OR P6, PT, R10, R19.reuse, P0 ;  /* 0x000000130a00720c */ /* 0x080fe200007c6670 */
[----:B------:R-:W2:Y:S01]  /*1f610*/  SHFL.IDX PT, R11, R4, 0x3, 0x181f ;  /* 0x00781f00040b7f89 */ /* 0x000ea200000e0000 */
[C---:B-1----:R-:W-:Y:S02]  /*1f620*/  @!P1 LEA R6, P2, R0.reuse, R6, 0x1 ;  /* 0x0000000600069211 */ /* 0x042fe400078408ff */
[----:B------:R-:W-:Y:S01]  /*1f630*/  ISETP.GE.OR P3, PT, R13, R19, P0 ;  /* 0x000000130d00720c */ /* 0x000fe20000766670 */
[----:B------:R-:W1:Y:S01]  /*1f640*/  SHFL.IDX PT, R14, R3, 0x3, 0x181f ;  /* 0x00781f00030e7f89 */ /* 0x000e6200000e0000 */
[----:B---3--:R-:W-:-:S03]  /*1f650*/  @!P1 LEA.HI.X R7, R0, R7, R20, 0x1, P2 ;  /* 0x0000000700079211 */ /* 0x008fc600010f0c14 */
[----:B------:R-:W3:Y:S04]  /*1f660*/  SHFL.IDX PT, R10, R4, 0x4, 0x181f ;  /* 0x00981f00040a7f89 */ /* 0x000ee800000e0000 */
[----:B------:R1:W-:Y:S04]  /*1f670*/  @!P1 ST.E.128 [R6.64], RZ ;  /* 0x000000ff06009985 */ /* 0x0003e8000c101d08 */
[----:B------:R-:W-:Y:S04]  /*1f680*/  SHFL.IDX PT, R13, R4, 0x5, 0x181f ;  /* 0x00b81f00040d7f89 */ /* 0x000fe800000e0000 */
[----:B------:R-:W-:Y:S04]  /*1f690*/  SHFL.IDX PT, R15, R4, 0x6, 0x181f ;  /* 0x00d81f00040f7f89 */ /* 0x000fe800000e0000 */
[----:B------:R-:W3:Y:S04]  /*1f6a0*/  SHFL.IDX PT, R18, R3, 0x4, 0x181f ;  /* 0x00981f0003127f89 */ /* 0x000ee800000e0000 */
[----:B------:R-:W3:Y:S04]  /*1f6b0*/  SHFL.IDX PT, R17, R3, 0x5, 0x181f ;  /* 0x00b81f0003117f89 */ /* 0x000ee800000e0000 */
[----:B------:R-:W3:Y:S04]  /*1f6c0*/  SHFL.IDX PT, R16, R3, 0x6, 0x181f ;  /* 0x00d81f0003107f89 */ /* 0x000ee800000e0000 */
[----:B------:R-:W3:Y:S01]  /*1f6d0*/  SHFL.IDX PT, R4, R4, 0x7, 0x181f ;  /* 0x00f81f0004047f89 */ /* 0x000ee200000e0000 */
[----:B-1----:R-:W-:-:S02]  /*1f6e0*/  IADD3 R7, R2, 0x50, RZ ;  /* 0x0000005002077810 */ /* 0x002fc40007ffe0ff */
[C---:B------:R-:W-:Y:S01]  /*1f6f0*/  @!P5 LEA R6, P1, R0.reuse, R5, 0x1 ;  /* 0x000000050006d211 */ /* 0x040fe200078208ff */
[----:B------:R-:W1:Y:S01]  /*1f700*/  SHFL.IDX PT, R3, R3, 0x7, 0x181f ;  /* 0x00f81f0003037f89 */ /* 0x000e6200000e0000 */
[----:B------:R-:W-:Y:S02]  /*1f710*/  ISETP.GE.OR P2, PT, R7, R19, P0 ;  /* 0x000000130700720c */ /* 0x000fe40000746670 */
[C---:B----4-:R-:W-:Y:S02]  /*1f720*/  @!P5 LEA.HI.X R7, R0.reuse, R9, R20, 0x1, P1 ;  /* 0x000000090007d211 */ /* 0x050fe400008f0c14 */
[----:B--2---:R-:W-:Y:S02]  /*1f730*/  @!P4 LEA R8, P1, R0, R8, 0x1 ;  /* 0x000000080008c211 */ /* 0x004fe400078208ff */
        /* <DEDUP_REMOVED lines=9> */
[----:B--2---:R-:W-:-:S04]  /*1f7d0*/  @!P3 LEA R6, P5, R0, R11, 0x1 ;  /* 0x0000000b0006b211 */ /* 0x004fc800078a08ff */
[C---:B------:R-:W-:Y:S02]  /*1f7e0*/  @!P3 LEA.HI.X R7, R0.reuse, R14, R20, 0x1, P5 ;  /* 0x0000000e0007b211 */ /* 0x040fe400028f0c14 */
[----:B---3--:R-:W-:-:S03]  /*1f7f0*/  @!P6 LEA R10, P5, R0, R10, 0x1 ;  /* 0x0000000a000ae211 */ /* 0x008fc600078a08ff */
        /* <DEDUP_REMOVED lines=14> */
.L_x_734:
        /* <DEDUP_REMOVED lines=10> */
.L_x_745:


//--------------------- .nv.shared._ZN7cutlass13device_kernelIN5flash19enable_sm80_to_sm89INS1_16FlashAttnFwdSm80INS1_25CollectiveMainloopFwdSm80ILi4ELi1ELb0EN4cute5tupleIJNS5_1CILi128EEENS7_ILi112EEENS7_ILi64EEEEEELi64ENS_10bfloat16_tEfNS_4arch4Sm80ELb0ELb0ELb0ELb0ELb0ELb0ELb1ELb0EEENS1_21CollectiveEpilogueFwdINS6_IJS8_SA_S9_EEENS6_IJNS7_ILi1EEESI_SI_EEESC_SE_Li128ELb0ELb1ELb0ELb0EEENS1_19SingleTileSchedulerILb0ELb0ELb1ELi128EEEEEEEEEvNT_6ParamsE --------------------------
	.section	.nv.shared._ZN7cutlass13device_kernelIN5flash19enable_sm80_to_sm89INS1_16FlashAttnFwdSm80INS1_25CollectiveMainloopFwdSm80ILi4ELi1ELb0EN4cute5tupleIJNS5_1CILi128EEENS7_ILi112EEENS7_ILi64EEEEEELi64ENS_10bfloat16_tEfNS_4arch4Sm80ELb0ELb0ELb0ELb0ELb0ELb0ELb1ELb0EEENS1_21CollectiveEpilogueFwdINS6_IJS8_SA_S9_EEENS6_IJNS7_ILi1EEESI_SI_EEESC_SE_Li128ELb0ELb1ELb0ELb0EEENS1_19SingleTileSchedulerILb0ELb0ELb1ELi128EEEEEEEEEvNT_6ParamsE,"aw",@nobits
	.sectionflags	@""
	.align	16


//--------------------- .nv.global                --------------------------
	.section	.nv.global,"aw",@nobits
.nv.global:
	.type		_ZN65_INTERNAL_ebe2f5a5_29_flash_fwd_hdim64_bf16_sm80_cu_93b96ec2_38234cute1_E,@object
	.size		_ZN65_INTERNAL_ebe2f5a5_29_flash_fwd_hdim64_bf16_sm80_cu_93b96ec2_38234cute1_E,(_ZN65_INTERNAL_ebe2f5a5_29_flash_fwd_hdim64_bf16_sm80_cu_93b96ec2_38234cuda3std3__45__cpo6cbeginE - _ZN65_INTERNAL_ebe2f5a5_29_flash_fwd_hdim64_bf16_sm80_cu_93b96ec2_38234cute1_E)
_ZN65_INTERNAL_ebe2f5a5_29_flash_fwd_hdim64_bf16_sm80_cu_93b96ec2_38234cute1_E:
	.zero		1
	.type		_ZN65_INTERNAL_ebe2f5a5_29_flash_fwd_hdim64_bf16_sm80_cu_93b96ec2_38234cuda3std3__45__cpo6cbeginE,@object
	.size		_ZN65_INTERNAL_ebe2f5a5_29_flash_fwd_hdim64_bf16_sm80_cu_93b96ec2_38234cuda3std3__45__cpo6cbeginE,(_ZN65_INTERNAL_ebe2f5a5_29_flash_fwd_hdim64_bf16_sm80_cu_93b96ec2_38234cuda3std3__48in_placeE - _ZN65_INTERNAL_ebe2f5a5_29_flash_fwd_hdim64_bf16_sm80_cu_93b96ec2_38234cuda3std3__45__cpo6cbeginE)
_ZN65_INTERNAL_ebe2f5a5_29_flash_fwd_hdim64_bf16_sm80_cu_93b96ec2_38234cuda3std3__45__cpo6cbeginE:
	.zero		1
	.type		_ZN65_INTERNAL_ebe2f5a5_29_flash_fwd_hdim64_bf16_sm80_cu_93b96ec2_38234cuda3std3__48in_placeE,@object
	.size		_ZN65_INTERNAL_ebe2f5a5_29_flash_fwd_hdim64_bf16_sm80_cu_93b96ec2_38234cuda3std3__48in_placeE,(_ZN65_INTERNAL_ebe2f5a5_29_flash_fwd_hdim64_bf16_sm80_cu_93b96ec2_38234cuda3std6ranges3__45__cpo9iter_moveE - _ZN65_INTERNAL_ebe2f5a5_29_flash_fwd_hdim64_bf16_sm80_cu_93b96ec2_38234cuda3std3__48in_placeE)
_ZN65_INTERNAL_ebe2f5a5_29_flash_fwd_hdim64_bf16_sm80_cu_93b96ec2_38234cuda3std3__48in_placeE:
	.zero		1
	.type		_ZN65_INTERNAL_ebe2f5a5_29_flash_fwd_hdim64_bf16_sm80_cu_93b96ec2_38234cuda3std6ranges3__45__cpo9iter_moveE,@object
	.size		_ZN65_INTERNAL_ebe2f5a5_29_flash_fwd_hdim64_bf16_sm80_cu_93b96ec2_38234cuda3std6ranges3__45__cpo9iter_moveE,(_ZN65_INTERNAL_ebe2f5a5_29_flash_fwd_hdim64_bf16_sm80_cu_93b96ec2_38234cuda3std3__45__cpo5beginE - _ZN65_INTERNAL_ebe2f5a5_29_flash_fwd_hdim64_bf16_sm80_cu_93b96ec2_38234cuda3std6ranges3__45__cpo9iter_moveE)
_ZN65_INTERNAL_ebe2f5a5_29_flash_fwd_hdim64_bf16_sm80_cu_93b96ec2_38234cuda3std6ranges3__45__cpo9iter_moveE:
	.zero		1
	.type		_ZN65_INTERNAL_ebe2f5a5_29_flash_fwd_hdim64_bf16_sm80_cu_93b96ec2_38234cuda3std3__45__cpo5beginE,@object
	.size		_ZN65_INTERNAL_ebe2f5a5_29_flash_fwd_hdim64_bf16_sm80_cu_93b96ec2_38234cuda3std3__45__cpo5beginE,(_ZN65_INTERNAL_ebe2f5a5_29_flash_fwd_hdim64_bf16_sm80_cu_93b96ec2_38234cuda3std3__467_GLOBAL__N__ebe2f5a5_29_flash_fwd_hdim64_bf16_sm80_cu_93b96ec2_38236ignoreE - _ZN65_INTERNAL_ebe2f5a5_29_flash_fwd_hdim64_bf16_sm80_cu_93b96ec2_38234cuda3std3__45__cpo5beginE)
_ZN65_INTERNAL_ebe2f5a5_29_flash_fwd_hdim64_bf16_sm80_cu_93b96ec2_38234cuda3std3__45__cpo5beginE:
	.zero		1
	.type		_ZN65_INTERNAL_ebe2f5a5_29_flash_fwd_hdim64_bf16_sm80_cu_93b96ec2_38234cuda3std3__467_GLOBAL__N__ebe2f5a5_29_flash_fwd_hdim64_bf16_sm80_cu_93b96ec2_38236ignoreE,@object
	.size		_ZN65_INTERNAL_ebe2f5a5_29_flash_fwd_hdim64_bf16_sm80_cu_93b96ec2_38234cuda3std3__467_GLOBAL__N__ebe2f5a5_29_flash_fwd_hdim64_bf16_sm80_cu_93b96ec2_38236ignoreE,(_ZN65_INTERNAL_ebe2f5a5_29_flash_fwd_hdim64_bf16_sm80_cu_93b96ec2_38234cute7productE - _ZN65_INTERNAL_ebe2f5a5_29_flash_fwd_hdim64_bf16_sm80_cu_93b96ec2_38234cuda3std3__467_GLOBAL__N__ebe2f5a5_29_flash_fwd_hdim64_bf16_sm80_cu_93b96ec2_38236ignoreE)
_ZN65_INTERNAL_ebe2f5a5_29_flash_fwd_hdim64_bf16_sm80_cu_93b96ec2_38234cuda3std3__467_GLOBAL__N__ebe2f5a5_29_flash_fwd_hdim64_bf16_sm80_cu_93b96ec2_38236ignoreE:
	.zero		1
	.type		_ZN65_INTERNAL_ebe2f5a5_29_flash_fwd_hdim64_bf16_sm80_cu_93b96ec2_38234cute7productE,@object
	.size		_ZN65_INTERNAL_ebe2f5a5_29_flash_fwd_hdim64_bf16_sm80_cu_93b96ec2_38234cute7productE,(_ZN65_INTERNAL_ebe2f5a5_29_flash_fwd_hdim64_bf16_sm80_cu_93b96ec2_38234cuda3std3__45__cpo3endE - _ZN65_INTERNAL_ebe2f5a5_29_flash_fwd_hdim64_bf16_sm80_cu_93b96ec2_38234cute7productE)
_ZN65_INTERNAL_ebe2f5a5_29_flash_fwd_hdim64_bf16_sm80_cu_93b96ec2_38234cute7productE:
	.zero		1
	.type		_ZN65_INTERNAL_ebe2f5a5_29_flash_fwd_hdim64_bf16_sm80_cu_93b96ec2_38234cuda3std3__45__cpo3endE,@object
	.size		_ZN65_INTERNAL_ebe2f5a5_29_flash_fwd_hdim64_bf16_sm80_cu_93b96ec2_38234cuda3std3__45__cpo3endE,(_ZN65_INTERNAL_ebe2f5a5_29_flash_fwd_hdim64_bf16_sm80_cu_93b96ec2_38234cuda3std3__419piecewise_constructE - _ZN65_INTERNAL_ebe2f5a5_29_flash_fwd_hdim64_bf16_sm80_cu_93b96ec2_38234cuda3std3__45__cpo3endE)
_ZN65_INTERNAL_ebe2f5a5_29_flash_fwd_hdim64_bf16_sm80_cu_93b96ec2_38234cuda3std3__45__cpo3endE:
	.zero		1
	.type		_ZN65_INTERNAL_ebe2f5a5_29_flash_fwd_hdim64_bf16_sm80_cu_93b96ec2_38234cuda3std3__419piecewise_constructE,@object
	.size		_ZN65_INTERNAL_ebe2f5a5_29_flash_fwd_hdim64_bf16_sm80_cu_93b96ec2_38234cuda3std3__419piecewise_constructE,(_ZN65_INTERNAL_ebe2f5a5_29_flash_fwd_hdim64_bf16_sm80_cu_93b96ec2_38234cuda3std3__45__cpo4cendE - _ZN65_INTERNAL_ebe2f5a5_29_flash_fwd_hdim64_bf16_sm80_cu_93b96ec2_38234cuda3std3__419piecewise_constructE)
_ZN65_INTERNAL_ebe2f5a5_29_flash_fwd_hdim64_bf16_sm80_cu_93b96ec2_38234cuda3std3__419piecewise_constructE:
	.zero		1
	.type		_ZN65_INTERNAL_ebe2f5a5_29_flash_fwd_hdim64_bf16_sm80_cu_93b96ec2_38234cuda3std3__45__cpo4cendE,@object
	.size		_ZN65_INTERNAL_ebe2f5a5_29_flash_fwd_hdim64_bf16_sm80_cu_93b96ec2_38234cuda3std3__45__cpo4cendE,(_ZN65_INTERNAL_ebe2f5a5_29_flash_fwd_hdim64_bf16_sm80_cu_93b96ec2_38234cuda3std6ranges3__45__cpo4swapE - _ZN65_INTERNAL_ebe2f5a5_29_flash_fwd_hdim64_bf16_sm80_cu_93b96ec2_38234cuda3std3__45__cpo4cendE)
_ZN65_INTERNAL_ebe2f5a5_29_flash_fwd_hdim64_bf16_sm80_cu_93b96ec2_38234cuda3std3__45__cpo4cendE:
	.zero		1
	.type		_ZN65_INTERNAL_ebe2f5a5_29_flash_fwd_hdim64_bf16_sm80_cu_93b96ec2_38234cuda3std6ranges3__45__cpo4swapE,@object
	.size		_ZN65_INTERNAL_ebe2f5a5_29_flash_fwd_hdim64_bf16_sm80_cu_93b96ec2_38234cuda3std6ranges3__45__cpo4swapE,(.L_7 - _ZN65_INTERNAL_ebe2f5a5_29_flash_fwd_hdim64_bf16_sm80_cu_93b96ec2_38234cuda3std6ranges3__45__cpo4swapE)
_ZN65_INTERNAL_ebe2f5a5_29_flash_fwd_hdim64_bf16_sm80_cu_93b96ec2_38234cuda3std6ranges3__45__cpo4swapE:
	.zero		1
.L_7:


//--------------------- .nv.shared._ZN7cutlass13device_kernelIN5flash19enable_sm80_to_sm89INS1_16FlashAttnFwdSm80INS1_25CollectiveMainloopFwdSm80ILi4ELi1ELb0EN4cute5tupleIJNS5_1CILi128EEENS7_ILi112EEENS7_ILi64EEEEEELi64ENS_10bfloat16_tEfNS_4arch4Sm80ELb0ELb0ELb0ELb1ELb0ELb0ELb1ELb0EEENS1_21CollectiveEpilogueFwdINS6_IJS8_SA_S9_EEENS6_IJNS7_ILi1EEESI_SI_EEESC_SE_Li128ELb1ELb1ELb0ELb0EEENS1_19SingleTileSchedulerILb1ELb0ELb1ELi128EEEEEEEEEvNT_6ParamsE --------------------------
	.section	.nv.shared._ZN7cutlass13device_kernelIN5flash19enable_sm80_to_sm89INS1_16FlashAttnFwdSm80INS1_25CollectiveMainloopFwdSm80ILi4ELi1ELb0EN4cute5tupleIJNS5_1CILi128EEENS7_ILi112EEENS7_ILi64EEEEEELi64ENS_10bfloat16_tEfNS_4arch4Sm80ELb0ELb0ELb0ELb1ELb0ELb0ELb1ELb0EEENS1_21CollectiveEpilogueFwdINS6_IJS8_SA_S9_EEENS6_IJNS7_ILi1EEESI_SI_EEESC_SE_Li128ELb1ELb1ELb0ELb0EEENS1_19SingleTileSchedulerILb1ELb0ELb1ELi128EEEEEEEEEvNT_6ParamsE,"aw",@nobits
	.sectionflags	@""
	.align	16


//--------------------- .nv.shared._ZN7cutlass13device_kernelIN5flash19enable_sm80_to_sm89INS1_16FlashAttnFwdSm80INS1_25CollectiveMainloopFwdSm80ILi4ELi1ELb0EN4cute5tupleIJNS5_1CILi128EEENS7_ILi112EEENS7_ILi64EEEEEELi64ENS_10bfloat16_tEfNS_4arch4Sm80ELb0ELb0ELb0ELb1ELb0ELb1ELb1ELb0EEENS1_21CollectiveEpilogueFwdINS6_IJS8_SA_S9_EEENS6_IJNS7_ILi1EEESI_SI_EEESC_SE_Li128ELb1ELb1ELb0ELb0EEENS1_19SingleTileSchedulerILb1ELb0ELb1ELi128EEEEEEEEEvNT_6ParamsE --------------------------
	.section	.nv.shared._ZN7cutlass13device_kernelIN5flash19enable_sm80_to_sm89INS1_16FlashAttnFwdSm80INS1_25CollectiveMainloopFwdSm80ILi4ELi1ELb0EN4cute5tupleIJNS5_1CILi128EEENS7_ILi112EEENS7_ILi64EEEEEELi64ENS_10bfloat16_tEfNS_4arch4Sm80ELb0ELb0ELb0ELb1ELb0ELb1ELb1ELb0EEENS1_21CollectiveEpilogueFwdINS6_IJS8_SA_S9_EEENS6_IJNS7_ILi1EEESI_SI_EEESC_SE_Li128ELb1ELb1ELb0ELb0EEENS1_19SingleTileSchedulerILb1ELb0ELb1ELi128EEEEEEEEEvNT_6ParamsE,"aw",@nobits
	.sectionflags	@""
	.align	16


//--------------------- .nv.shared._ZN7cutlass13device_kernelIN5flash19enable_sm80_to_sm89INS1_16FlashAttnFwdSm80INS1_25CollectiveMainloopFwdSm80ILi4ELi1ELb0EN4cute5tupleIJNS5_1CILi128EEENS7_ILi96EEENS7_ILi64EEEEEELi64ENS_10bfloat16_tEfNS_4arch4Sm80ELb0ELb1ELb0ELb0ELb0ELb0ELb1ELb0EEENS1_21CollectiveEpilogueFwdINS6_IJS8_SA_S9_EEENS6_IJNS7_ILi1EEESI_SI_EEESC_SE_Li128ELb0ELb1ELb0ELb0EEENS1_19SingleTileSchedulerILb0ELb0ELb1ELi128EEEEEEEEEvNT_6ParamsE --------------------------
	.section	.nv.shared._ZN7cutlass13device_kernelIN5flash19enable_sm80_to_sm89INS1_16FlashAttnFwdSm80INS1_25CollectiveMainloopFwdSm80ILi4ELi1ELb0EN4cute5tupleIJNS5_1CILi128EEENS7_ILi96EEENS7_ILi64EEEEEELi64ENS_10bfloat16_tEfNS_4arch4Sm80ELb0ELb1ELb0ELb0ELb0ELb0ELb1ELb0EEENS1_21CollectiveEpilogueFwdINS6_IJS8_SA_S9_EEENS6_IJNS7_ILi1EEESI_SI_EEESC_SE_Li128ELb0ELb1ELb0ELb0EEENS1_19SingleTileSchedulerILb0ELb0ELb1ELi128EEEEEEEEEvNT_6ParamsE,"aw",@nobits
	.sectionflags	@""
	.align	16


//--------------------- .nv.shared._ZN7cutlass13device_kernelIN5flash19enable_sm80_to_sm89INS1_16FlashAttnFwdSm80INS1_25CollectiveMainloopFwdSm80ILi4ELi1ELb0EN4cute5tupleIJNS5_1CILi128EEENS7_ILi96EEENS7_ILi64EEEEEELi64ENS_10bfloat16_tEfNS_4arch4Sm80ELb0ELb1ELb0ELb1ELb0ELb0ELb1ELb0EEENS1_21CollectiveEpilogueFwdINS6_IJS8_SA_S9_EEENS6_IJNS7_ILi1EEESI_SI_EEESC_SE_Li128ELb1ELb1ELb0ELb0EEENS1_19SingleTileSchedulerILb1ELb0ELb1ELi128EEEEEEEEEvNT_6ParamsE --------------------------
	.section	.nv.shared._ZN7cutlass13device_kernelIN5flash19enable_sm80_to_sm89INS1_16FlashAttnFwdSm80INS1_25CollectiveMainloopFwdSm80ILi4ELi1ELb0EN4cute5tupleIJNS5_1CILi128EEENS7_ILi96EEENS7_ILi64EEEEEELi64ENS_10bfloat16_tEfNS_4arch4Sm80ELb0ELb1ELb0ELb1ELb0ELb0ELb1ELb0EEENS1_21CollectiveEpilogueFwdINS6_IJS8_SA_S9_EEENS6_IJNS7_ILi1EEESI_SI_EEESC_SE_Li128ELb1ELb1ELb0ELb0EEENS1_19SingleTileSchedulerILb1ELb0ELb1ELi128EEEEEEEEEvNT_6ParamsE,"aw",@nobits
	.sectionflags	@""
	.align	16


//--------------------- .nv.shared._ZN7cutlass13device_kernelIN5flash19enable_sm80_to_sm89INS1_16FlashAttnFwdSm80INS1_25CollectiveMainloopFwdSm80ILi4ELi1ELb0EN4cute5tupleIJNS5_1CILi128EEENS7_ILi96EEENS7_ILi64EEEEEELi64ENS_10bfloat16_tEfNS_4arch4Sm80ELb0ELb1ELb0ELb1ELb0ELb1ELb1ELb0EEENS1_21CollectiveEpilogueFwdINS6_IJS8_SA_S9_EEENS6_IJNS7_ILi1EEESI_SI_EEESC_SE_Li128ELb1ELb1ELb0ELb0EEENS1_19SingleTileSchedulerILb1ELb0ELb1ELi128EEEEEEEEEvNT_6ParamsE --------------------------
	.section	.nv.shared._ZN7cutlass13device_kernelIN5flash19enable_sm80_to_sm89INS1_16FlashAttnFwdSm80INS1_25CollectiveMainloopFwdSm80ILi4ELi1ELb0EN4cute5tupleIJNS5_1CILi128EEENS7_ILi96EEENS7_ILi64EEEEEELi64ENS_10bfloat16_tEfNS_4arch4Sm80ELb0ELb1ELb0ELb1ELb0ELb1ELb1ELb0EEENS1_21CollectiveEpilogueFwdINS6_IJS8_SA_S9_EEENS6_IJNS7_ILi1EEESI_SI_EEESC_SE_Li128ELb1ELb1ELb0ELb0EEENS1_19SingleTileSchedulerILb1ELb0ELb1ELi128EEEEEEEEEvNT_6ParamsE,"aw",@nobits
	.sectionflags	@""
	.align	16


//--------------------- .nv.shared._ZN7cutlass13device_kernelIN5flash19enable_sm80_to_sm89INS1_16FlashAttnFwdSm80INS1_25CollectiveMainloopFwdSm80ILi4ELi1ELb0EN4cute5tupleIJNS5_1CILi128EEENS7_ILi112EEENS7_ILi64EEEEEELi64ENS_10bfloat16_tEfNS_4arch4Sm80ELb1ELb0ELb0ELb0ELb0ELb0ELb1ELb0EEENS1_21CollectiveEpilogueFwdINS6_IJS8_SA_S9_EEENS6_IJNS7_ILi1EEESI_SI_EEESC_SE_Li128ELb0ELb1ELb0ELb0EEENS1_30DynamicPersistentTileSchedulerILi128ELi128ELb0ELb1ELb0EEEEEEEEEvNT_6ParamsE --------------------------
	.section	.nv.shared._ZN7cutlass13device_kernelIN5flash19enable_sm80_to_sm89INS1_16FlashAttnFwdSm80INS1_25CollectiveMainloopFwdSm80ILi4ELi1ELb0EN4cute5tupleIJNS5_1CILi128EEENS7_ILi112EEENS7_ILi64EEEEEELi64ENS_10bfloat16_tEfNS_4arch4Sm80ELb1ELb0ELb0ELb0ELb0ELb0ELb1ELb0EEENS1_21CollectiveEpilogueFwdINS6_IJS8_SA_S9_EEENS6_IJNS7_ILi1EEESI_SI_EEESC_SE_Li128ELb0ELb1ELb0ELb0EEENS1_30DynamicPersistentTileSchedulerILi128ELi128ELb0ELb1ELb0EEEEEEEEEvNT_6ParamsE,"aw",@nobits
	.sectionflags	@""
	.align	16


//--------------------- .nv.shared._ZN7cutlass13device_kernelIN5flash19enable_sm80_to_sm89INS1_16FlashAttnFwdSm80INS1_25CollectiveMainloopFwdSm80ILi4ELi1ELb0EN4cute5tupleIJNS5_1CILi128EEENS7_ILi112EEENS7_ILi64EEEEEELi64ENS_10bfloat16_tEfNS_4arch4Sm80ELb1ELb0ELb0ELb1ELb0ELb0ELb1ELb0EEENS1_21CollectiveEpilogueFwdINS6_IJS8_SA_S9_EEENS6_IJNS7_ILi1EEESI_SI_EEESC_SE_Li128ELb1ELb1ELb0ELb0EEENS1_19SingleTileSchedulerILb1ELb0ELb1ELi128EEEEEEEEEvNT_6ParamsE --------------------------
	.section	.nv.shared._ZN7cutlass13device_kernelIN5flash19enable_sm80_to_sm89INS1_16FlashAttnFwdSm80INS1_25CollectiveMainloopFwdSm80ILi4ELi1ELb0EN4cute5tupleIJNS5_1CILi128EEENS7_ILi112EEENS7_ILi64EEEEEELi64ENS_10bfloat16_tEfNS_4arch4Sm80ELb1ELb0ELb0ELb1ELb0ELb0ELb1ELb0EEENS1_21CollectiveEpilogueFwdINS6_IJS8_SA_S9_EEENS6_IJNS7_ILi1EEESI_SI_EEESC_SE_Li128ELb1ELb1ELb0ELb0EEENS1_19SingleTileSchedulerILb1ELb0ELb1ELi128EEEEEEEEEvNT_6ParamsE,"aw",@nobits
	.sectionflags	@""
	.align	16


//--------------------- .nv.shared._ZN7cutlass13device_kernelIN5flash19enable_sm80_to_sm89INS1_16FlashAttnFwdSm80INS1_25CollectiveMainloopFwdSm80ILi4ELi1ELb0EN4cute5tupleIJNS5_1CILi128EEENS7_ILi112EEENS7_ILi64EEEEEELi64ENS_10bfloat16_tEfNS_4arch4Sm80ELb1ELb0ELb0ELb1ELb0ELb1ELb1ELb0EEENS1_21CollectiveEpilogueFwdINS6_IJS8_SA_S9_EEENS6_IJNS7_ILi1EEESI_SI_EEESC_SE_Li128ELb1ELb1ELb0ELb0EEENS1_19SingleTileSchedulerILb1ELb0ELb1ELi128EEEEEEEEEvNT_6ParamsE --------------------------
	.section	.nv.shared._ZN7cutlass13device_kernelIN5flash19enable_sm80_to_sm89INS1_16FlashAttnFwdSm80INS1_25CollectiveMainloopFwdSm80ILi4ELi1ELb0EN4cute5tupleIJNS5_1CILi128EEENS7_ILi112EEENS7_ILi64EEEEEELi64ENS_10bfloat16_tEfNS_4arch4Sm80ELb1ELb0ELb0ELb1ELb0ELb1ELb1ELb0EEENS1_21CollectiveEpilogueFwdINS6_IJS8_SA_S9_EEENS6_IJNS7_ILi1EEESI_SI_EEESC_SE_Li128ELb1ELb1ELb0ELb0EEENS1_19SingleTileSchedulerILb1ELb0ELb1ELi128EEEEEEEEEvNT_6ParamsE,"aw",@nobits
	.sectionflags	@""
	.align	16
